	.target	sm_80

	.elftype	@"ET_EXEC"


//--------------------- .note.nv.tkinfo           --------------------------
	.section	.note.nv.tkinfo,"",@"SHT_NOTE"
	.sectionflags	@"SHF_NOTE_NV_TKINFO"
	.tkinfo
        /*0018*/ 	.word	0x00000002
        /*0030*/ 	.string	""
        /*0030*/ 	.string	"ptxas"
        /*0030*/ 	.string	"Cuda compilation tools, release 13.0, V13.0.88"
        /*0030*/ 	.string	"Build cuda_13.0.r13.0/compiler.36424714_0"
        /*0030*/ 	.string	"-arch sm_80 -m 64 "



//--------------------- .note.nv.cuinfo           --------------------------
	.section	.note.nv.cuinfo,"",@"SHT_NOTE"
	.sectionflags	@"SHF_NOTE_NV_CUINFO"
        /*0018*/ 	.short	0x0002
        /*001a*/ 	.short	0x0050
        /*001c*/ 	.short	0x0082
	.zero		2


//--------------------- .nv.info                  --------------------------
	.section	.nv.info,"",@"SHT_CUDA_INFO"
	.align	4


	//----- nvinfo : EIATTR_REGCOUNT
	.align		4
        /*0000*/ 	.byte	0x04, 0x2f
        /*0002*/ 	.short	(.L_12 - .L_11)
	.align		4
.L_11:
        /*0004*/ 	.word	index@(_ZN7cutlass13device_kernelIN5flash19enable_sm80_to_sm89INS1_16FlashAttnFwdSm80INS1_25CollectiveMainloopFwdSm80ILi4ELi1ELb0EN4cute5tupleIJNS5_1CILi128EEENS7_ILi80EEENS7_ILi64EEEEEELi64ENS_10bfloat16_tEfNS_4arch4Sm80ELb1ELb0ELb0ELb1ELb1ELb1ELb1ELb1EEENS1_21CollectiveEpilogueFwdINS6_IJS8_SA_S9_EEENS6_IJNS7_ILi1EEESI_SI_EEESC_SE_Li128ELb1ELb1ELb1ELb0EEENS1_36VarlenDynamicPersistentTileSchedulerILi128ELi80ELi128ELi128ELb1ELb1ELb0ELb1ELb1ELb1EEEEEEEEEvNT_6ParamsE)
        /*0008*/ 	.word	0x000000ff


	//----- nvinfo : EIATTR_FRAME_SIZE
	.align		4
.L_12:
        /*000c*/ 	.byte	0x04, 0x11
        /*000e*/ 	.short	(.L_14 - .L_13)
	.align		4
.L_13:
        /*0010*/ 	.word	index@($__internal_25_$__cuda_sm70_votesync_ballot)
        /*0014*/ 	.word	0x00000000


	//----- nvinfo : EIATTR_FRAME_SIZE
	.align		4
.L_14:
        /*0018*/ 	.byte	0x04, 0x11
        /*001a*/ 	.short	(.L_16 - .L_15)
	.align		4
.L_15:
        /*001c*/ 	.word	index@($__internal_24_$__cuda_sm70_shflsync_up_p)
        /*0020*/ 	.word	0x00000000


	//----- nvinfo : EIATTR_FRAME_SIZE
	.align		4
.L_16:
        /*0024*/ 	.byte	0x04, 0x11
        /*0026*/ 	.short	(.L_18 - .L_17)
	.align		4
.L_17:
        /*0028*/ 	.word	index@($__internal_23_$__cuda_sm70_shflsync_idx_p)
        /*002c*/ 	.word	0x00000000


	//----- nvinfo : EIATTR_FRAME_SIZE
	.align		4
.L_18:
        /*0030*/ 	.byte	0x04, 0x11
        /*0032*/ 	.short	(.L_20 - .L_19)
	.align		4
.L_19:
        /*0034*/ 	.word	index@($__internal_22_$__cuda_sm70_shflsync_bfly_p)
        /*0038*/ 	.word	0x00000000


	//----- nvinfo : EIATTR_FRAME_SIZE
	.align		4
.L_20:
        /*003c*/ 	.byte	0x04, 0x11
        /*003e*/ 	.short	(.L_22 - .L_21)
	.align		4
.L_21:
        /*0040*/ 	.word	index@(_ZN7cutlass13device_kernelIN5flash19enable_sm80_to_sm89INS1_16FlashAttnFwdSm80INS1_25CollectiveMainloopFwdSm80ILi4ELi1ELb0EN4cute5tupleIJNS5_1CILi128EEENS7_ILi80EEENS7_ILi64EEEEEELi64ENS_10bfloat16_tEfNS_4arch4Sm80ELb1ELb0ELb0ELb1ELb1ELb1ELb1ELb1EEENS1_21CollectiveEpilogueFwdINS6_IJS8_SA_S9_EEENS6_IJNS7_ILi1EEESI_SI_EEESC_SE_Li128ELb1ELb1ELb1ELb0EEENS1_36VarlenDynamicPersistentTileSchedulerILi128ELi80ELi128ELi128ELb1ELb1ELb0ELb1ELb1ELb1EEEEEEEEEvNT_6ParamsE)
        /*0044*/ 	.word	0x00000100


	//----- nvinfo : EIATTR_REGCOUNT
	.align		4
.L_22:
        /*0048*/ 	.byte	0x04, 0x2f
        /*004a*/ 	.short	(.L_24 - .L_23)
	.align		4
.L_23:
        /*004c*/ 	.word	index@(_ZN7cutlass13device_kernelIN5flash19enable_sm80_to_sm89INS1_16FlashAttnFwdSm80INS1_25CollectiveMainloopFwdSm80ILi4ELi1ELb0EN4cute5tupleIJNS5_1CILi128EEENS7_ILi80EEENS7_ILi64EEEEEELi64ENS_10bfloat16_tEfNS_4arch4Sm80ELb1ELb0ELb0ELb1ELb1ELb0ELb1ELb1EEENS1_21CollectiveEpilogueFwdINS6_IJS8_SA_S9_EEENS6_IJNS7_ILi1EEESI_SI_EEESC_SE_Li128ELb1ELb1ELb1ELb0EEENS1_36VarlenDynamicPersistentTileSchedulerILi128ELi80ELi128ELi128ELb1ELb1ELb0ELb1ELb1ELb1EEEEEEEEEvNT_6ParamsE)
        /*0050*/ 	.word	0x000000ff


	//----- nvinfo : EIATTR_FRAME_SIZE
	.align		4
.L_24:
        /*0054*/ 	.byte	0x04, 0x11
        /*0056*/ 	.short	(.L_26 - .L_25)
	.align		4
.L_25:
        /*0058*/ 	.word	index@($__internal_21_$__cuda_sm70_votesync_ballot)
        /*005c*/ 	.word	0x00000000


	//----- nvinfo : EIATTR_FRAME_SIZE
	.align		4
.L_26:
        /*0060*/ 	.byte	0x04, 0x11
        /*0062*/ 	.short	(.L_28 - .L_27)
	.align		4
.L_27:
        /*0064*/ 	.word	index@($__internal_20_$__cuda_sm70_shflsync_up_p)
        /*0068*/ 	.word	0x00000000


	//----- nvinfo : EIATTR_FRAME_SIZE
	.align		4
.L_28:
        /*006c*/ 	.byte	0x04, 0x11
        /*006e*/ 	.short	(.L_30 - .L_29)
	.align		4
.L_29:
        /*0070*/ 	.word	index@($__internal_19_$__cuda_sm70_shflsync_idx_p)
        /*0074*/ 	.word	0x00000000


	//----- nvinfo : EIATTR_FRAME_SIZE
	.align		4
.L_30:
        /*0078*/ 	.byte	0x04, 0x11
        /*007a*/ 	.short	(.L_32 - .L_31)
	.align		4
.L_31:
        /*007c*/ 	.word	index@($__internal_18_$__cuda_sm70_shflsync_bfly_p)
        /*0080*/ 	.word	0x00000000


	//----- nvinfo : EIATTR_FRAME_SIZE
	.align		4
.L_32:
        /*0084*/ 	.byte	0x04, 0x11
        /*0086*/ 	.short	(.L_34 - .L_33)
	.align		4
.L_33:
        /*0088*/ 	.word	index@(_ZN7cutlass13device_kernelIN5flash19enable_sm80_to_sm89INS1_16FlashAttnFwdSm80INS1_25CollectiveMainloopFwdSm80ILi4ELi1ELb0EN4cute5tupleIJNS5_1CILi128EEENS7_ILi80EEENS7_ILi64EEEEEELi64ENS_10bfloat16_tEfNS_4arch4Sm80ELb1ELb0ELb0ELb1ELb1ELb0ELb1ELb1EEENS1_21CollectiveEpilogueFwdINS6_IJS8_SA_S9_EEENS6_IJNS7_ILi1EEESI_SI_EEESC_SE_Li128ELb1ELb1ELb1ELb0EEENS1_36VarlenDynamicPersistentTileSchedulerILi128ELi80ELi128ELi128ELb1ELb1ELb0ELb1ELb1ELb1EEEEEEEEEvNT_6ParamsE)
        /*008c*/ 	.word	0x000000c0


	//----- nvinfo : EIATTR_REGCOUNT
	.align		4
.L_34:
        /*0090*/ 	.byte	0x04, 0x2f
        /*0092*/ 	.short	(.L_36 - .L_35)
	.align		4
.L_35:
        /*0094*/ 	.word	index@(_ZN7cutlass13device_kernelIN5flash19enable_sm80_to_sm89INS1_16FlashAttnFwdSm80INS1_25CollectiveMainloopFwdSm80ILi4ELi1ELb0EN4cute5tupleIJNS5_1CILi128EEENS7_ILi112EEENS7_ILi64EEEEEELi64ENS_10bfloat16_tEfNS_4arch4Sm80ELb1ELb0ELb0ELb0ELb1ELb0ELb1ELb1EEENS1_21CollectiveEpilogueFwdINS6_IJS8_SA_S9_EEENS6_IJNS7_ILi1EEESI_SI_EEESC_SE_Li128ELb0ELb1ELb1ELb0EEENS1_30DynamicPersistentTileSchedulerILi128ELi128ELb1ELb1ELb0EEEEEEEEEvNT_6ParamsE)
        /*0098*/ 	.word	0x000000ff


	//----- nvinfo : EIATTR_FRAME_SIZE
	.align		4
.L_36:
        /*009c*/ 	.byte	0x04, 0x11
        /*009e*/ 	.short	(.L_38 - .L_37)
	.align		4
.L_37:
        /*00a0*/ 	.word	index@($__internal_17_$__cuda_sm70_shflsync_idx_p)
        /*00a4*/ 	.word	0x00000000


	//----- nvinfo : EIATTR_FRAME_SIZE
	.align		4
.L_38:
        /*00a8*/ 	.byte	0x04, 0x11
        /*00aa*/ 	.short	(.L_40 - .L_39)
	.align		4
.L_39:
        /*00ac*/ 	.word	index@($__internal_16_$__cuda_sm70_shflsync_bfly_p)
        /*00b0*/ 	.word	0x00000000


	//----- nvinfo : EIATTR_FRAME_SIZE
	.align		4
.L_40:
        /*00b4*/ 	.byte	0x04, 0x11
        /*00b6*/ 	.short	(.L_42 - .L_41)
	.align		4
.L_41:
        /*00b8*/ 	.word	index@(_ZN7cutlass13device_kernelIN5flash19enable_sm80_to_sm89INS1_16FlashAttnFwdSm80INS1_25CollectiveMainloopFwdSm80ILi4ELi1ELb0EN4cute5tupleIJNS5_1CILi128EEENS7_ILi112EEENS7_ILi64EEEEEELi64ENS_10bfloat16_tEfNS_4arch4Sm80ELb1ELb0ELb0ELb0ELb1ELb0ELb1ELb1EEENS1_21CollectiveEpilogueFwdINS6_IJS8_SA_S9_EEENS6_IJNS7_ILi1EEESI_SI_EEESC_SE_Li128ELb0ELb1ELb1ELb0EEENS1_30DynamicPersistentTileSchedulerILi128ELi128ELb1ELb1ELb0EEEEEEEEEvNT_6ParamsE)
        /*00bc*/ 	.word	0x000000a0


	//----- nvinfo : EIATTR_REGCOUNT
	.align		4
.L_42:
        /*00c0*/ 	.byte	0x04, 0x2f
        /*00c2*/ 	.short	(.L_44 - .L_43)
	.align		4
.L_43:
        /*00c4*/ 	.word	index@(_ZN7cutlass13device_kernelIN5flash19enable_sm80_to_sm89INS1_16FlashAttnFwdSm80INS1_25CollectiveMainloopFwdSm80ILi4ELi1ELb0EN4cute5tupleIJNS5_1CILi128EEENS7_ILi80EEENS7_ILi64EEEEEELi64ENS_10bfloat16_tEfNS_4arch4Sm80ELb0ELb1ELb0ELb1ELb1ELb1ELb1ELb1EEENS1_21CollectiveEpilogueFwdINS6_IJS8_SA_S9_EEENS6_IJNS7_ILi1EEESI_SI_EEESC_SE_Li128ELb1ELb1ELb1ELb0EEENS1_36VarlenDynamicPersistentTileSchedulerILi128ELi80ELi128ELi128ELb1ELb1ELb0ELb1ELb0ELb1EEEEEEEEEvNT_6ParamsE)
        /*00c8*/ 	.word	0x000000ff


	//----- nvinfo : EIATTR_FRAME_SIZE
	.align		4
.L_44:
        /*00cc*/ 	.byte	0x04, 0x11
        /*00ce*/ 	.short	(.L_46 - .L_45)
	.align		4
.L_45:
        /*00d0*/ 	.word	index@($__internal_15_$__cuda_sm70_votesync_ballot)
        /*00d4*/ 	.word	0x00000000


	//----- nvinfo : EIATTR_FRAME_SIZE
	.align		4
.L_46:
        /*00d8*/ 	.byte	0x04, 0x11
        /*00da*/ 	.short	(.L_48 - .L_47)
	.align		4
.L_47:
        /*00dc*/ 	.word	index@($__internal_14_$__cuda_sm70_shflsync_up_p)
        /*00e0*/ 	.word	0x00000000


	//----- nvinfo : EIATTR_FRAME_SIZE
	.align		4
.L_48:
        /*00e4*/ 	.byte	0x04, 0x11
        /*00e6*/ 	.short	(.L_50 - .L_49)
	.align		4
.L_49:
        /*00e8*/ 	.word	index@($__internal_13_$__cuda_sm70_shflsync_idx_p)
        /*00ec*/ 	.word	0x00000000


	//----- nvinfo : EIATTR_FRAME_SIZE
	.align		4
.L_50:
        /*00f0*/ 	.byte	0x04, 0x11
        /*00f2*/ 	.short	(.L_52 - .L_51)
	.align		4
.L_51:
        /*00f4*/ 	.word	index@($__internal_12_$__cuda_sm70_shflsync_bfly_p)
        /*00f8*/ 	.word	0x00000000


	//----- nvinfo : EIATTR_FRAME_SIZE
	.align		4
.L_52:
        /*00fc*/ 	.byte	0x04, 0x11
        /*00fe*/ 	.short	(.L_54 - .L_53)
	.align		4
.L_53:
        /*0100*/ 	.word	index@(_ZN7cutlass13device_kernelIN5flash19enable_sm80_to_sm89INS1_16FlashAttnFwdSm80INS1_25CollectiveMainloopFwdSm80ILi4ELi1ELb0EN4cute5tupleIJNS5_1CILi128EEENS7_ILi80EEENS7_ILi64EEEEEELi64ENS_10bfloat16_tEfNS_4arch4Sm80ELb0ELb1ELb0ELb1ELb1ELb1ELb1ELb1EEENS1_21CollectiveEpilogueFwdINS6_IJS8_SA_S9_EEENS6_IJNS7_ILi1EEESI_SI_EEESC_SE_Li128ELb1ELb1ELb1ELb0EEENS1_36VarlenDynamicPersistentTileSchedulerILi128ELi80ELi128ELi128ELb1ELb1ELb0ELb1ELb0ELb1EEEEEEEEEvNT_6ParamsE)
        /*0104*/ 	.word	0x000000f8


	//----- nvinfo : EIATTR_REGCOUNT
	.align		4
.L_54:
        /*0108*/ 	.byte	0x04, 0x2f
        /*010a*/ 	.short	(.L_56 - .L_55)
	.align		4
.L_55:
        /*010c*/ 	.word	index@(_ZN7cutlass13device_kernelIN5flash19enable_sm80_to_sm89INS1_16FlashAttnFwdSm80INS1_25CollectiveMainloopFwdSm80ILi4ELi1ELb0EN4cute5tupleIJNS5_1CILi128EEENS7_ILi80EEENS7_ILi64EEEEEELi64ENS_10bfloat16_tEfNS_4arch4Sm80ELb0ELb1ELb0ELb1ELb1ELb0ELb1ELb1EEENS1_21CollectiveEpilogueFwdINS6_IJS8_SA_S9_EEENS6_IJNS7_ILi1EEESI_SI_EEESC_SE_Li128ELb1ELb1ELb1ELb0EEENS1_36VarlenDynamicPersistentTileSchedulerILi128ELi80ELi128ELi128ELb1ELb1ELb0ELb1ELb0ELb1EEEEEEEEEvNT_6ParamsE)
        /*0110*/ 	.word	0x000000ff


	//----- nvinfo : EIATTR_FRAME_SIZE
	.align		4
.L_56:
        /*0114*/ 	.byte	0x04, 0x11
        /*0116*/ 	.short	(.L_58 - .L_57)
	.align		4
.L_57:
        /*0118*/ 	.word	index@($__internal_11_$__cuda_sm70_votesync_ballot)
        /*011c*/ 	.word	0x00000000


	//----- nvinfo : EIATTR_FRAME_SIZE
	.align		4
.L_58:
        /*0120*/ 	.byte	0x04, 0x11
        /*0122*/ 	.short	(.L_60 - .L_59)
	.align		4
.L_59:
        /*0124*/ 	.word	index@($__internal_10_$__cuda_sm70_shflsync_up_p)
        /*0128*/ 	.word	0x00000000


	//----- nvinfo : EIATTR_FRAME_SIZE
	.align		4
.L_60:
        /*012c*/ 	.byte	0x04, 0x11
        /*012e*/ 	.short	(.L_62 - .L_61)
	.align		4
.L_61:
        /*0130*/ 	.word	index@($__internal_9_$__cuda_sm70_shflsync_idx_p)
        /*0134*/ 	.word	0x00000000


	//----- nvinfo : EIATTR_FRAME_SIZE
	.align		4
.L_62:
        /*0138*/ 	.byte	0x04, 0x11
        /*013a*/ 	.short	(.L_64 - .L_63)
	.align		4
.L_63:
        /*013c*/ 	.word	index@($__internal_8_$__cuda_sm70_shflsync_bfly_p)
        /*0140*/ 	.word	0x00000000


	//----- nvinfo : EIATTR_FRAME_SIZE
	.align		4
.L_64:
        /*0144*/ 	.byte	0x04, 0x11
        /*0146*/ 	.short	(.L_66 - .L_65)
	.align		4
.L_65:
        /*0148*/ 	.word	index@(_ZN7cutlass13device_kernelIN5flash19enable_sm80_to_sm89INS1_16FlashAttnFwdSm80INS1_25CollectiveMainloopFwdSm80ILi4ELi1ELb0EN4cute5tupleIJNS5_1CILi128EEENS7_ILi80EEENS7_ILi64EEEEEELi64ENS_10bfloat16_tEfNS_4arch4Sm80ELb0ELb1ELb0ELb1ELb1ELb0ELb1ELb1EEENS1_21CollectiveEpilogueFwdINS6_IJS8_SA_S9_EEENS6_IJNS7_ILi1EEESI_SI_EEESC_SE_Li128ELb1ELb1ELb1ELb0EEENS1_36VarlenDynamicPersistentTileSchedulerILi128ELi80ELi128ELi128ELb1ELb1ELb0ELb1ELb0ELb1EEEEEEEEEvNT_6ParamsE)
        /*014c*/ 	.word	0x00000080


	//----- nvinfo : EIATTR_REGCOUNT
	.align		4
.L_66:
        /*0150*/ 	.byte	0x04, 0x2f
        /*0152*/ 	.short	(.L_68 - .L_67)
	.align		4
.L_67:
        /*0154*/ 	.word	index@(_ZN7cutlass13device_kernelIN5flash19enable_sm80_to_sm89INS1_16FlashAttnFwdSm80INS1_25CollectiveMainloopFwdSm80ILi4ELi1ELb0EN4cute5tupleIJNS5_1CILi128EEENS7_ILi96EEENS7_ILi64EEEEEELi64ENS_10bfloat16_tEfNS_4arch4Sm80ELb0ELb1ELb0ELb0ELb1ELb0ELb1ELb1EEENS1_21CollectiveEpilogueFwdINS6_IJS8_SA_S9_EEENS6_IJNS7_ILi1EEESI_SI_EEESC_SE_Li128ELb0ELb1ELb1ELb0EEENS1_19SingleTileSchedulerILb0ELb1ELb1ELi128EEEEEEEEEvNT_6ParamsE)
        /*0158*/ 	.word	0x000000ff


	//----- nvinfo : EIATTR_FRAME_SIZE
	.align		4
.L_68:
        /*015c*/ 	.byte	0x04, 0x11
        /*015e*/ 	.short	(.L_70 - .L_69)
	.align		4
.L_69:
        /*0160*/ 	.word	index@(_ZN7cutlass13device_kernelIN5flash19enable_sm80_to_sm89INS1_16FlashAttnFwdSm80INS1_25CollectiveMainloopFwdSm80ILi4ELi1ELb0EN4cute5tupleIJNS5_1CILi128EEENS7_ILi96EEENS7_ILi64EEEEEELi64ENS_10bfloat16_tEfNS_4arch4Sm80ELb0ELb1ELb0ELb0ELb1ELb0ELb1ELb1EEENS1_21CollectiveEpilogueFwdINS6_IJS8_SA_S9_EEENS6_IJNS7_ILi1EEESI_SI_EEESC_SE_Li128ELb0ELb1ELb1ELb0EEENS1_19SingleTileSchedulerILb0ELb1ELb1ELi128EEEEEEEEEvNT_6ParamsE)
        /*0164*/ 	.word	0x00000018


	//----- nvinfo : EIATTR_REGCOUNT
	.align		4
.L_70:
        /*0168*/ 	.byte	0x04, 0x2f
        /*016a*/ 	.short	(.L_72 - .L_71)
	.align		4
.L_71:
        /*016c*/ 	.word	index@(_ZN7cutlass13device_kernelIN5flash19enable_sm80_to_sm89INS1_16FlashAttnFwdSm80INS1_25CollectiveMainloopFwdSm80ILi4ELi1ELb0EN4cute5tupleIJNS5_1CILi128EEENS7_ILi80EEENS7_ILi64EEEEEELi64ENS_10bfloat16_tEfNS_4arch4Sm80ELb0ELb0ELb0ELb1ELb1ELb1ELb1ELb1EEENS1_21CollectiveEpilogueFwdINS6_IJS8_SA_S9_EEENS6_IJNS7_ILi1EEESI_SI_EEESC_SE_Li128ELb1ELb1ELb1ELb0EEENS1_36VarlenDynamicPersistentTileSchedulerILi128ELi80ELi128ELi128ELb1ELb1ELb0ELb0ELb1ELb1EEEEEEEEEvNT_6ParamsE)
        /*0170*/ 	.word	0x000000ff


	//----- nvinfo : EIATTR_FRAME_SIZE
	.align		4
.L_72:
        /*0174*/ 	.byte	0x04, 0x11
        /*0176*/ 	.short	(.L_74 - .L_73)
	.align		4
.L_73:
        /*0178*/ 	.word	index@($__internal_7_$__cuda_sm70_votesync_ballot)
        /*017c*/ 	.word	0x00000000


	//----- nvinfo : EIATTR_FRAME_SIZE
	.align		4
.L_74:
        /*0180*/ 	.byte	0x04, 0x11
        /*0182*/ 	.short	(.L_76 - .L_75)
	.align		4
.L_75:
        /*0184*/ 	.word	index@($__internal_6_$__cuda_sm70_shflsync_up_p)
        /*0188*/ 	.word	0x00000000


	//----- nvinfo : EIATTR_FRAME_SIZE
	.align		4
.L_76:
        /*018c*/ 	.byte	0x04, 0x11
        /*018e*/ 	.short	(.L_78 - .L_77)
	.align		4
.L_77:
        /*0190*/ 	.word	index@($__internal_5_$__cuda_sm70_shflsync_idx_p)
        /*0194*/ 	.word	0x00000000


	//----- nvinfo : EIATTR_FRAME_SIZE
	.align		4
.L_78:
        /*0198*/ 	.byte	0x04, 0x11
        /*019a*/ 	.short	(.L_80 - .L_79)
	.align		4
.L_79:
        /*019c*/ 	.word	index@($__internal_4_$__cuda_sm70_shflsync_bfly_p)
        /*01a0*/ 	.word	0x00000000


	//----- nvinfo : EIATTR_FRAME_SIZE
	.align		4
.L_80:
        /*01a4*/ 	.byte	0x04, 0x11
        /*01a6*/ 	.short	(.L_82 - .L_81)
	.align		4
.L_81:
        /*01a8*/ 	.word	index@(_ZN7cutlass13device_kernelIN5flash19enable_sm80_to_sm89INS1_16FlashAttnFwdSm80INS1_25CollectiveMainloopFwdSm80ILi4ELi1ELb0EN4cute5tupleIJNS5_1CILi128EEENS7_ILi80EEENS7_ILi64EEEEEELi64ENS_10bfloat16_tEfNS_4arch4Sm80ELb0ELb0ELb0ELb1ELb1ELb1ELb1ELb1EEENS1_21CollectiveEpilogueFwdINS6_IJS8_SA_S9_EEENS6_IJNS7_ILi1EEESI_SI_EEESC_SE_Li128ELb1ELb1ELb1ELb0EEENS1_36VarlenDynamicPersistentTileSchedulerILi128ELi80ELi128ELi128ELb1ELb1ELb0ELb0ELb1ELb1EEEEEEEEEvNT_6ParamsE)
        /*01ac*/ 	.word	0x000000f8


	//----- nvinfo : EIATTR_REGCOUNT
	.align		4
.L_82:
        /*01b0*/ 	.byte	0x04, 0x2f
        /*01b2*/ 	.short	(.L_84 - .L_83)
	.align		4
.L_83:
        /*01b4*/ 	.word	index@(_ZN7cutlass13device_kernelIN5flash19enable_sm80_to_sm89INS1_16FlashAttnFwdSm80INS1_25CollectiveMainloopFwdSm80ILi4ELi1ELb0EN4cute5tupleIJNS5_1CILi128EEENS7_ILi80EEENS7_ILi64EEEEEELi64ENS_10bfloat16_tEfNS_4arch4Sm80ELb0ELb0ELb0ELb1ELb1ELb0ELb1ELb1EEENS1_21CollectiveEpilogueFwdINS6_IJS8_SA_S9_EEENS6_IJNS7_ILi1EEESI_SI_EEESC_SE_Li128ELb1ELb1ELb1ELb0EEENS1_36VarlenDynamicPersistentTileSchedulerILi128ELi80ELi128ELi128ELb1ELb1ELb0ELb0ELb1ELb1EEEEEEEEEvNT_6ParamsE)
        /*01b8*/ 	.word	0x000000ff


	//----- nvinfo : EIATTR_FRAME_SIZE
	.align		4
.L_84:
        /*01bc*/ 	.byte	0x04, 0x11
        /*01be*/ 	.short	(.L_86 - .L_85)
	.align		4
.L_85:
        /*01c0*/ 	.word	index@($__internal_3_$__cuda_sm70_votesync_ballot)
        /*01c4*/ 	.word	0x00000000


	//----- nvinfo : EIATTR_FRAME_SIZE
	.align		4
.L_86:
        /*01c8*/ 	.byte	0x04, 0x11
        /*01ca*/ 	.short	(.L_88 - .L_87)
	.align		4
.L_87:
        /*01cc*/ 	.word	index@($__internal_2_$__cuda_sm70_shflsync_up_p)
        /*01d0*/ 	.word	0x00000000


	//----- nvinfo : EIATTR_FRAME_SIZE
	.align		4
.L_88:
        /*01d4*/ 	.byte	0x04, 0x11
        /*01d6*/ 	.short	(.L_90 - .L_89)
	.align		4
.L_89:
        /*01d8*/ 	.word	index@($__internal_1_$__cuda_sm70_shflsync_idx_p)
        /*01dc*/ 	.word	0x00000000


	//----- nvinfo : EIATTR_FRAME_SIZE
	.align		4
.L_90:
        /*01e0*/ 	.byte	0x04, 0x11
        /*01e2*/ 	.short	(.L_92 - .L_91)
	.align		4
.L_91:
        /*01e4*/ 	.word	index@($__internal_0_$__cuda_sm70_shflsync_bfly_p)
        /*01e8*/ 	.word	0x00000000


	//----- nvinfo : EIATTR_FRAME_SIZE
	.align		4
.L_92:
        /*01ec*/ 	.byte	0x04, 0x11
        /*01ee*/ 	.short	(.L_94 - .L_93)
	.align		4
.L_93:
        /*01f0*/ 	.word	index@(_ZN7cutlass13device_kernelIN5flash19enable_sm80_to_sm89INS1_16FlashAttnFwdSm80INS1_25CollectiveMainloopFwdSm80ILi4ELi1ELb0EN4cute5tupleIJNS5_1CILi128EEENS7_ILi80EEENS7_ILi64EEEEEELi64ENS_10bfloat16_tEfNS_4arch4Sm80ELb0ELb0ELb0ELb1ELb1ELb0ELb1ELb1EEENS1_21CollectiveEpilogueFwdINS6_IJS8_SA_S9_EEENS6_IJNS7_ILi1EEESI_SI_EEESC_SE_Li128ELb1ELb1ELb1ELb0EEENS1_36VarlenDynamicPersistentTileSchedulerILi128ELi80ELi128ELi128ELb1ELb1ELb0ELb0ELb1ELb1EEEEEEEEEvNT_6ParamsE)
        /*01f4*/ 	.word	0x00000098


	//----- nvinfo : EIATTR_REGCOUNT
	.align		4
.L_94:
        /*01f8*/ 	.byte	0x04, 0x2f
        /*01fa*/ 	.short	(.L_96 - .L_95)
	.align		4
.L_95:
        /*01fc*/ 	.word	index@(_ZN7cutlass13device_kernelIN5flash19enable_sm80_to_sm89INS1_16FlashAttnFwdSm80INS1_25CollectiveMainloopFwdSm80ILi4ELi1ELb0EN4cute5tupleIJNS5_1CILi128EEENS7_ILi112EEENS7_ILi64EEEEEELi64ENS_10bfloat16_tEfNS_4arch4Sm80ELb0ELb0ELb0ELb0ELb1ELb0ELb1ELb1EEENS1_21CollectiveEpilogueFwdINS6_IJS8_SA_S9_EEENS6_IJNS7_ILi1EEESI_SI_EEESC_SE_Li128ELb0ELb1ELb1ELb0EEENS1_19SingleTileSchedulerILb0ELb1ELb1ELi128EEEEEEEEEvNT_6ParamsE)
        /*0200*/ 	.word	0x000000ff


	//----- nvinfo : EIATTR_FRAME_SIZE
	.align		4
.L_96:
        /*0204*/ 	.byte	0x04, 0x11
        /*0206*/ 	.short	(.L_98 - .L_97)
	.align		4
.L_97:
        /*0208*/ 	.word	index@(_ZN7cutlass13device_kernelIN5flash19enable_sm80_to_sm89INS1_16FlashAttnFwdSm80INS1_25CollectiveMainloopFwdSm80ILi4ELi1ELb0EN4cute5tupleIJNS5_1CILi128EEENS7_ILi112EEENS7_ILi64EEEEEELi64ENS_10bfloat16_tEfNS_4arch4Sm80ELb0ELb0ELb0ELb0ELb1ELb0ELb1ELb1EEENS1_21CollectiveEpilogueFwdINS6_IJS8_SA_S9_EEENS6_IJNS7_ILi1EEESI_SI_EEESC_SE_Li128ELb0ELb1ELb1ELb0EEENS1_19SingleTileSchedulerILb0ELb1ELb1ELi128EEEEEEEEEvNT_6ParamsE)
        /*020c*/ 	.word	0x00000020


	//----- nvinfo : EIATTR_MIN_STACK_SIZE
	.align		4
.L_98:
        /*0210*/ 	.byte	0x04, 0x12
        /*0212*/ 	.short	(.L_100 - .L_99)
	.align		4
.L_99:
        /*0214*/ 	.word	index@(_ZN7cutlass13device_kernelIN5flash19enable_sm80_to_sm89INS1_16FlashAttnFwdSm80INS1_25CollectiveMainloopFwdSm80ILi4ELi1ELb0EN4cute5tupleIJNS5_1CILi128EEENS7_ILi112EEENS7_ILi64EEEEEELi64ENS_10bfloat16_tEfNS_4arch4Sm80ELb0ELb0ELb0ELb0ELb1ELb0ELb1ELb1EEENS1_21CollectiveEpilogueFwdINS6_IJS8_SA_S9_EEENS6_IJNS7_ILi1EEESI_SI_EEESC_SE_Li128ELb0ELb1ELb1ELb0EEENS1_19SingleTileSchedulerILb0ELb1ELb1ELi128EEEEEEEEEvNT_6ParamsE)
        /*0218*/ 	.word	0x00000020


	//----- nvinfo : EIATTR_MIN_STACK_SIZE
	.align		4
.L_100:
        /*021c*/ 	.byte	0x04, 0x12
        /*021e*/ 	.short	(.L_102 - .L_101)
	.align		4
.L_101:
        /*0220*/ 	.word	index@(_ZN7cutlass13device_kernelIN5flash19enable_sm80_to_sm89INS1_16FlashAttnFwdSm80INS1_25CollectiveMainloopFwdSm80ILi4ELi1ELb0EN4cute5tupleIJNS5_1CILi128EEENS7_ILi80EEENS7_ILi64EEEEEELi64ENS_10bfloat16_tEfNS_4arch4Sm80ELb0ELb0ELb0ELb1ELb1ELb0ELb1ELb1EEENS1_21CollectiveEpilogueFwdINS6_IJS8_SA_S9_EEENS6_IJNS7_ILi1EEESI_SI_EEESC_SE_Li128ELb1ELb1ELb1ELb0EEENS1_36VarlenDynamicPersistentTileSchedulerILi128ELi80ELi128ELi128ELb1ELb1ELb0ELb0ELb1ELb1EEEEEEEEEvNT_6ParamsE)
        /*0224*/ 	.word	0x00000098


	//----- nvinfo : EIATTR_MIN_STACK_SIZE
	.align		4
.L_102:
        /*0228*/ 	.byte	0x04, 0x12
        /*022a*/ 	.short	(.L_104 - .L_103)
	.align		4
.L_103:
        /*022c*/ 	.word	index@(_ZN7cutlass13device_kernelIN5flash19enable_sm80_to_sm89INS1_16FlashAttnFwdSm80INS1_25CollectiveMainloopFwdSm80ILi4ELi1ELb0EN4cute5tupleIJNS5_1CILi128EEENS7_ILi80EEENS7_ILi64EEEEEELi64ENS_10bfloat16_tEfNS_4arch4Sm80ELb0ELb0ELb0ELb1ELb1ELb1ELb1ELb1EEENS1_21CollectiveEpilogueFwdINS6_IJS8_SA_S9_EEENS6_IJNS7_ILi1EEESI_SI_EEESC_SE_Li128ELb1ELb1ELb1ELb0EEENS1_36VarlenDynamicPersistentTileSchedulerILi128ELi80ELi128ELi128ELb1ELb1ELb0ELb0ELb1ELb1EEEEEEEEEvNT_6ParamsE)
        /*0230*/ 	.word	0x000000f8


	//----- nvinfo : EIATTR_MIN_STACK_SIZE
	.align		4
.L_104:
        /*0234*/ 	.byte	0x04, 0x12
        /*0236*/ 	.short	(.L_106 - .L_105)
	.align		4
.L_105:
        /*0238*/ 	.word	index@(_ZN7cutlass13device_kernelIN5flash19enable_sm80_to_sm89INS1_16FlashAttnFwdSm80INS1_25CollectiveMainloopFwdSm80ILi4ELi1ELb0EN4cute5tupleIJNS5_1CILi128EEENS7_ILi96EEENS7_ILi64EEEEEELi64ENS_10bfloat16_tEfNS_4arch4Sm80ELb0ELb1ELb0ELb0ELb1ELb0ELb1ELb1EEENS1_21CollectiveEpilogueFwdINS6_IJS8_SA_S9_EEENS6_IJNS7_ILi1EEESI_SI_EEESC_SE_Li128ELb0ELb1ELb1ELb0EEENS1_19SingleTileSchedulerILb0ELb1ELb1ELi128EEEEEEEEEvNT_6ParamsE)
        /*023c*/ 	.word	0x00000018


	//----- nvinfo : EIATTR_MIN_STACK_SIZE
	.align		4
.L_106:
        /*0240*/ 	.byte	0x04, 0x12
        /*0242*/ 	.short	(.L_108 - .L_107)
	.align		4
.L_107:
        /*0244*/ 	.word	index@(_ZN7cutlass13device_kernelIN5flash19enable_sm80_to_sm89INS1_16FlashAttnFwdSm80INS1_25CollectiveMainloopFwdSm80ILi4ELi1ELb0EN4cute5tupleIJNS5_1CILi128EEENS7_ILi80EEENS7_ILi64EEEEEELi64ENS_10bfloat16_tEfNS_4arch4Sm80ELb0ELb1ELb0ELb1ELb1ELb0ELb1ELb1EEENS1_21CollectiveEpilogueFwdINS6_IJS8_SA_S9_EEENS6_IJNS7_ILi1EEESI_SI_EEESC_SE_Li128ELb1ELb1ELb1ELb0EEENS1_36VarlenDynamicPersistentTileSchedulerILi128ELi80ELi128ELi128ELb1ELb1ELb0ELb1ELb0ELb1EEEEEEEEEvNT_6ParamsE)
        /*0248*/ 	.word	0x00000080


	//----- nvinfo : EIATTR_MIN_STACK_SIZE
	.align		4
.L_108:
        /*024c*/ 	.byte	0x04, 0x12
        /*024e*/ 	.short	(.L_110 - .L_109)
	.align		4
.L_109:
        /*0250*/ 	.word	index@(_ZN7cutlass13device_kernelIN5flash19enable_sm80_to_sm89INS1_16FlashAttnFwdSm80INS1_25CollectiveMainloopFwdSm80ILi4ELi1ELb0EN4cute5tupleIJNS5_1CILi128EEENS7_ILi80EEENS7_ILi64EEEEEELi64ENS_10bfloat16_tEfNS_4arch4Sm80ELb0ELb1ELb0ELb1ELb1ELb1ELb1ELb1EEENS1_21CollectiveEpilogueFwdINS6_IJS8_SA_S9_EEENS6_IJNS7_ILi1EEESI_SI_EEESC_SE_Li128ELb1ELb1ELb1ELb0EEENS1_36VarlenDynamicPersistentTileSchedulerILi128ELi80ELi128ELi128ELb1ELb1ELb0ELb1ELb0ELb1EEEEEEEEEvNT_6ParamsE)
        /*0254*/ 	.word	0x000000f8


	//----- nvinfo : EIATTR_MIN_STACK_SIZE
	.align		4
.L_110:
        /*0258*/ 	.byte	0x04, 0x12
        /*025a*/ 	.short	(.L_112 - .L_111)
	.align		4
.L_111:
        /*025c*/ 	.word	index@(_ZN7cutlass13device_kernelIN5flash19enable_sm80_to_sm89INS1_16FlashAttnFwdSm80INS1_25CollectiveMainloopFwdSm80ILi4ELi1ELb0EN4cute5tupleIJNS5_1CILi128EEENS7_ILi112EEENS7_ILi64EEEEEELi64ENS_10bfloat16_tEfNS_4arch4Sm80ELb1ELb0ELb0ELb0ELb1ELb0ELb1ELb1EEENS1_21CollectiveEpilogueFwdINS6_IJS8_SA_S9_EEENS6_IJNS7_ILi1EEESI_SI_EEESC_SE_Li128ELb0ELb1ELb1ELb0EEENS1_30DynamicPersistentTileSchedulerILi128ELi128ELb1ELb1ELb0EEEEEEEEEvNT_6ParamsE)
        /*0260*/ 	.word	0x000000a0


	//----- nvinfo : EIATTR_MIN_STACK_SIZE
	.align		4
.L_112:
        /*0264*/ 	.byte	0x04, 0x12
        /*0266*/ 	.short	(.L_114 - .L_113)
	.align		4
.L_113:
        /*0268*/ 	.word	index@(_ZN7cutlass13device_kernelIN5flash19enable_sm80_to_sm89INS1_16FlashAttnFwdSm80INS1_25CollectiveMainloopFwdSm80ILi4ELi1ELb0EN4cute5tupleIJNS5_1CILi128EEENS7_ILi80EEENS7_ILi64EEEEEELi64ENS_10bfloat16_tEfNS_4arch4Sm80ELb1ELb0ELb0ELb1ELb1ELb0ELb1ELb1EEENS1_21CollectiveEpilogueFwdINS6_IJS8_SA_S9_EEENS6_IJNS7_ILi1EEESI_SI_EEESC_SE_Li128ELb1ELb1ELb1ELb0EEENS1_36VarlenDynamicPersistentTileSchedulerILi128ELi80ELi128ELi128ELb1ELb1ELb0ELb1ELb1ELb1EEEEEEEEEvNT_6ParamsE)
        /*026c*/ 	.word	0x000000c0


	//----- nvinfo : EIATTR_MIN_STACK_SIZE
	.align		4
.L_114:
        /*0270*/ 	.byte	0x04, 0x12
        /*0272*/ 	.short	(.L_116 - .L_115)
	.align		4
.L_115:
        /*0274*/ 	.word	index@(_ZN7cutlass13device_kernelIN5flash19enable_sm80_to_sm89INS1_16FlashAttnFwdSm80INS1_25CollectiveMainloopFwdSm80ILi4ELi1ELb0EN4cute5tupleIJNS5_1CILi128EEENS7_ILi80EEENS7_ILi64EEEEEELi64ENS_10bfloat16_tEfNS_4arch4Sm80ELb1ELb0ELb0ELb1ELb1ELb1ELb1ELb1EEENS1_21CollectiveEpilogueFwdINS6_IJS8_SA_S9_EEENS6_IJNS7_ILi1EEESI_SI_EEESC_SE_Li128ELb1ELb1ELb1ELb0EEENS1_36VarlenDynamicPersistentTileSchedulerILi128ELi80ELi128ELi128ELb1ELb1ELb0ELb1ELb1ELb1EEEEEEEEEvNT_6ParamsE)
        /*0278*/ 	.word	0x00000100
.L_116:


//--------------------- .nv.info._ZN7cutlass13device_kernelIN5flash19enable_sm80_to_sm89INS1_16FlashAttnFwdSm80INS1_25CollectiveMainloopFwdSm80ILi4ELi1ELb0EN4cute5tupleIJNS5_1CILi128EEENS7_ILi112EEENS7_ILi64EEEEEELi64ENS_10bfloat16_tEfNS_4arch4Sm80ELb0ELb0ELb0ELb0ELb1ELb0ELb1ELb1EEENS1_21CollectiveEpilogueFwdINS6_IJS8_SA_S9_EEENS6_IJNS7_ILi1EEESI_SI_EEESC_SE_Li128ELb0ELb1ELb1ELb0EEENS1_19SingleTileSchedulerILb0ELb1ELb1ELi128EEEEEEEEEvNT_6ParamsE --------------------------
	.section	.nv.info._ZN7cutlass13device_kernelIN5flash19enable_sm80_to_sm89INS1_16FlashAttnFwdSm80INS1_25CollectiveMainloopFwdSm80ILi4ELi1ELb0EN4cute5tupleIJNS5_1CILi128EEENS7_ILi112EEENS7_ILi64EEEEEELi64ENS_10bfloat16_tEfNS_4arch4Sm80ELb0ELb0ELb0ELb0ELb1ELb0ELb1ELb1EEENS1_21CollectiveEpilogueFwdINS6_IJS8_SA_S9_EEENS6_IJNS7_ILi1EEESI_SI_EEESC_SE_Li128ELb0ELb1ELb1ELb0EEENS1_19SingleTileSchedulerILb0ELb1ELb1ELi128EEEEEEEEEvNT_6ParamsE,"",@"SHT_CUDA_INFO"
	.sectionflags	@""
	.align	4


	//----- nvinfo : EIATTR_CUDA_API_VERSION
	.align		4
        /*0000*/ 	.byte	0x04, 0x37
        /*0002*/ 	.short	(.L_118 - .L_117)
.L_117:
        /*0004*/ 	.word	0x00000082


	//----- nvinfo : EIATTR_SW2861232_WAR
	.align		4
.L_118:
        /*0008*/ 	.byte	0x01, 0x35
	.zero		2


	//----- nvinfo : EIATTR_PARAM_CBANK
	.align		4
        /*000c*/ 	.byte	0x04, 0x0a
        /*000e*/ 	.short	(.L_120 - .L_119)
	.align		4
.L_119:
        /*0010*/ 	.word	index@(.nv.constant0._ZN7cutlass13device_kernelIN5flash19enable_sm80_to_sm89INS1_16FlashAttnFwdSm80INS1_25CollectiveMainloopFwdSm80ILi4ELi1ELb0EN4cute5tupleIJNS5_1CILi128EEENS7_ILi112EEENS7_ILi64EEEEEELi64ENS_10bfloat16_tEfNS_4arch4Sm80ELb0ELb0ELb0ELb0ELb1ELb0ELb1ELb1EEENS1_21CollectiveEpilogueFwdINS6_IJS8_SA_S9_EEENS6_IJNS7_ILi1EEESI_SI_EEESC_SE_Li128ELb0ELb1ELb1ELb0EEENS1_19SingleTileSchedulerILb0ELb1ELb1ELi128EEEEEEEEEvNT_6ParamsE)
        /*0014*/ 	.short	0x0160
        /*0016*/ 	.short	0x0418


	//----- nvinfo : EIATTR_CBANK_PARAM_SIZE
	.align		4
.L_120:
        /*0018*/ 	.byte	0x03, 0x19
        /*001a*/ 	.short	0x0418


	//----- nvinfo : EIATTR_KPARAM_INFO
	.align		4
        /*001c*/ 	.byte	0x04, 0x17
        /*001e*/ 	.short	(.L_122 - .L_121)
.L_121:
        /*0020*/ 	.word	0x00000000
        /*0024*/ 	.short	0x0000
        /*0026*/ 	.short	0x0000
        /*0028*/ 	.byte	0x00, 0xf0, 0x61, 0x10


	//----- nvinfo : EIATTR_MAXREG_COUNT
	.align		4
.L_122:
        /*002c*/ 	.byte	0x03, 0x1b
        /*002e*/ 	.short	0x00ff


	//----- nvinfo : EIATTR_NUM_BARRIERS
	.align		4
        /*0030*/ 	.byte	0x02, 0x4c
        /*0032*/ 	.byte	0x02
	.zero		1


	//----- nvinfo : EIATTR_ANNOTATIONS
	.align		4
        /*0034*/ 	.byte	0x04, 0x55
        /*0036*/ 	.short	(.L_124 - .L_123)


	//   ....[0]....
.L_123:
        /*0038*/ 	.word	0x00000001
        /*003c*/ 	.byte	0xe0, 0x0a, 0x00, 0x00, 0x01, 0x00, 0x00, 0x00, 0xf0, 0x2d, 0x00, 0x00, 0x01, 0x00, 0x00, 0x00
        /* <DEDUP_REMOVED lines=8> */
        /*00cc*/ 	.byte	0xc0, 0xad, 0x00, 0x00, 0x01, 0x00, 0x00, 0x00, 0xd0, 0xad, 0x00, 0x00


	//----- nvinfo : EIATTR_MERCURY_ISA_VERSION
	.align		4
.L_124:
        /*00d8*/ 	.byte	0x03, 0x5f
        /*00da*/ 	.short	0x0000


	//----- nvinfo : EIATTR_COOP_GROUP_MASK_REGIDS
	.align		4
        /*00dc*/ 	.byte	0x04, 0x29
        /*00de*/ 	.short	(.L_126 - .L_125)


	//   ....[0]....
.L_125:
        /*00e0*/ 	.word	0xffffffff


	//   ....[1]....
        /*00e4*/ 	.word	0xffffffff


	//   ....[2]....
        /*00e8*/ 	.word	0xffffffff


	//   ....[3]....
        /*00ec*/ 	.word	0xffffffff


	//   ....[4]....
        /*00f0*/ 	.word	0xffffffff


	//   ....[5]....
        /*00f4*/ 	.word	0xffffffff


	//   ....[6]....
        /*00f8*/ 	.word	0xffffffff


	//   ....[7]....
        /*00fc*/ 	.word	0xffffffff


	//   ....[8]....
        /*0100*/ 	.word	0xffffffff


	//   ....[9]....
        /*0104*/ 	.word	0xffffffff


	//   ....[10]....
        /*0108*/ 	.word	0xffffffff


	//   ....[11]....
        /*010c*/ 	.word	0xffffffff


	//   ....[12]....
        /*0110*/ 	.word	0xffffffff


	//   ....[13]....
        /*0114*/ 	.word	0xffffffff


	//   ....[14]....
        /*0118*/ 	.word	0xffffffff


	//   ....[15]....
        /*011c*/ 	.word	0xffffffff


	//   ....[16]....
        /*0120*/ 	.word	0xffffffff


	//   ....[17]....
        /*0124*/ 	.word	0xffffffff


	//   ....[18]....
        /*0128*/ 	.word	0xffffffff


	//   ....[19]....
        /*012c*/ 	.word	0xffffffff


	//   ....[20]....
        /*0130*/ 	.word	0xffffffff


	//   ....[21]....
        /*0134*/ 	.word	0xffffffff


	//   ....[22]....
        /*0138*/ 	.word	0xffffffff


	//   ....[23]....
        /*013c*/ 	.word	0xffffffff


	//   ....[24]....
        /*0140*/ 	.word	0xffffffff


	//   ....[25]....
        /*0144*/ 	.word	0xffffffff


	//   ....[26]....
        /*0148*/ 	.word	0xffffffff


	//   ....[27]....
        /*014c*/ 	.word	0xffffffff


	//   ....[28]....
        /*0150*/ 	.word	0xffffffff


	//   ....[29]....
        /*0154*/ 	.word	0xffffffff


	//   ....[30]....
        /*0158*/ 	.word	0xffffffff


	//   ....[31]....
        /*015c*/ 	.word	0xffffffff


	//   ....[32]....
        /*0160*/ 	.word	0xffffffff


	//   ....[33]....
        /*0164*/ 	.word	0xffffffff


	//   ....[34]....
        /*0168*/ 	.word	0xffffffff


	//   ....[35]....
        /*016c*/ 	.word	0xffffffff


	//   ....[36]....
        /*0170*/ 	.word	0xffffffff


	//   ....[37]....
        /*0174*/ 	.word	0xffffffff


	//   ....[38]....
        /*0178*/ 	.word	0xffffffff


	//   ....[39]....
        /*017c*/ 	.word	0xffffffff


	//   ....[40]....
        /*0180*/ 	.word	0xffffffff


	//   ....[41]....
        /*0184*/ 	.word	0xffffffff


	//   ....[42]....
        /*0188*/ 	.word	0xffffffff


	//   ....[43]....
        /*018c*/ 	.word	0xffffffff


	//   ....[44]....
        /*0190*/ 	.word	0xffffffff


	//   ....[45]....
        /*0194*/ 	.word	0xffffffff


	//   ....[46]....
        /*0198*/ 	.word	0xffffffff


	//   ....[47]....
        /*019c*/ 	.word	0xffffffff


	//   ....[48]....
        /*01a0*/ 	.word	0xffffffff


	//   ....[49]....
        /*01a4*/ 	.word	0xffffffff


	//   ....[50]....
        /*01a8*/ 	.word	0xffffffff


	//   ....[51]....
        /*01ac*/ 	.word	0xffffffff


	//   ....[52]....
        /*01b0*/ 	.word	0xffffffff


	//   ....[53]....
        /*01b4*/ 	.word	0xffffffff


	//   ....[54]....
        /*01b8*/ 	.word	0xffffffff


	//   ....[55]....
        /*01bc*/ 	.word	0xffffffff


	//   ....[56]....
        /*01c0*/ 	.word	0xffffffff


	//   ....[57]....
        /*01c4*/ 	.word	0xffffffff


	//   ....[58]....
        /*01c8*/ 	.word	0xffffffff


	//   ....[59]....
        /*01cc*/ 	.word	0xffffffff


	//   ....[60]....
        /*01d0*/ 	.word	0xffffffff


	//   ....[61]....
        /*01d4*/ 	.word	0xffffffff


	//   ....[62]....
        /*01d8*/ 	.word	0xffffffff


	//   ....[63]....
        /*01dc*/ 	.word	0xffffffff


	//   ....[64]....
        /*01e0*/ 	.word	0xffffffff


	//   ....[65]....
        /*01e4*/ 	.word	0xffffffff


	//   ....[66]....
        /*01e8*/ 	.word	0xffffffff


	//   ....[67]....
        /*01ec*/ 	.word	0xffffffff


	//   ....[68]....
        /*01f0*/ 	.word	0xffffffff


	//   ....[69]....
        /*01f4*/ 	.word	0xffffffff


	//   ....[70]....
        /*01f8*/ 	.word	0xffffffff


	//   ....[71]....
        /*01fc*/ 	.word	0xffffffff


	//   ....[72]....
        /*0200*/ 	.word	0xffffffff


	//   ....[73]....
        /*0204*/ 	.word	0xffffffff


	//   ....[74]....
        /*0208*/ 	.word	0xffffffff


	//   ....[75]....
        /*020c*/ 	.word	0xffffffff


	//   ....[76]....
        /*0210*/ 	.word	0xffffffff


	//   ....[77]....
        /*0214*/ 	.word	0xffffffff


	//   ....[78]....
        /*0218*/ 	.word	0xffffffff


	//   ....[79]....
        /*021c*/ 	.word	0xffffffff


	//   ....[80]....
        /*0220*/ 	.word	0xffffffff


	//   ....[81]....
        /*0224*/ 	.word	0xffffffff


	//   ....[82]....
        /*0228*/ 	.word	0xffffffff


	//   ....[83]....
        /*022c*/ 	.word	0xffffffff


	//   ....[84]....
        /*0230*/ 	.word	0xffffffff


	//   ....[85]....
        /*0234*/ 	.word	0xffffffff


	//   ....[86]....
        /*0238*/ 	.word	0xffffffff


	//   ....[87]....
        /*023c*/ 	.word	0xffffffff


	//   ....[88]....
        /*0240*/ 	.word	0xffffffff


	//   ....[89]....
        /*0244*/ 	.word	0xffffffff


	//   ....[90]....
        /*0248*/ 	.word	0xffffffff


	//   ....[91]....
        /*024c*/ 	.word	0xffffffff


	//   ....[92]....
        /*0250*/ 	.word	0xffffffff


	//   ....[93]....
        /*0254*/ 	.word	0xffffffff


	//   ....[94]....
        /*0258*/ 	.word	0xffffffff


	//   ....[95]....
        /*025c*/ 	.word	0xffffffff


	//   ....[96]....
        /*0260*/ 	.word	0xffffffff


	//   ....[97]....
        /*0264*/ 	.word	0xffffffff


	//   ....[98]....
        /*0268*/ 	.word	0xffffffff


	//   ....[99]....
        /*026c*/ 	.word	0xffffffff


	//   ....[100]....
        /*0270*/ 	.word	0xffffffff


	//   ....[101]....
        /*0274*/ 	.word	0xffffffff


	//   ....[102]....
        /*0278*/ 	.word	0xffffffff


	//   ....[103]....
        /*027c*/ 	.word	0xffffffff


	//   ....[104]....
        /*0280*/ 	.word	0xffffffff


	//   ....[105]....
        /*0284*/ 	.word	0xffffffff


	//   ....[106]....
        /*0288*/ 	.word	0xffffffff


	//   ....[107]....
        /*028c*/ 	.word	0xffffffff


	//   ....[108]....
        /*0290*/ 	.word	0xffffffff


	//   ....[109]....
        /*0294*/ 	.word	0xffffffff


	//   ....[110]....
        /*0298*/ 	.word	0xffffffff


	//   ....[111]....
        /*029c*/ 	.word	0xffffffff


	//   ....[112]....
        /*02a0*/ 	.word	0xffffffff


	//   ....[113]....
        /*02a4*/ 	.word	0xffffffff


	//   ....[114]....
        /*02a8*/ 	.word	0xffffffff


	//   ....[115]....
        /*02ac*/ 	.word	0xffffffff


	//   ....[116]....
        /*02b0*/ 	.word	0xffffffff


	//   ....[117]....
        /*02b4*/ 	.word	0xffffffff


	//   ....[118]....
        /*02b8*/ 	.word	0xffffffff


	//   ....[119]....
        /*02bc*/ 	.word	0xffffffff


	//   ....[120]....
        /*02c0*/ 	.word	0xffffffff


	//   ....[121]....
        /*02c4*/ 	.word	0xffffffff


	//   ....[122]....
        /*02c8*/ 	.word	0xffffffff


	//   ....[123]....
        /*02cc*/ 	.word	0xffffffff


	//   ....[124]....
        /*02d0*/ 	.word	0xffffffff


	//   ....[125]....
        /*02d4*/ 	.word	0xffffffff


	//   ....[126]....
        /*02d8*/ 	.word	0xffffffff


	//----- nvinfo : EIATTR_COOP_GROUP_INSTR_OFFSETS
	.align		4
.L_126:
        /*02dc*/ 	.byte	0x04, 0x28
        /*02de*/ 	.short	(.L_128 - .L_127)


	//   ....[0]....
.L_127:
        /*02e0*/ 	.word	0x00000060


	//   ....[1]....
        /*02e4*/ 	.word	0x00000c60


	//   ....[2]....
        /*02e8*/ 	.word	0x00000d90


	//   ....[3]....
        /*02ec*/ 	.word	0x00000e20


	//   ....[4]....
        /*02f0*/ 	.word	0x00000e50


	//   ....[5]....
        /*02f4*/ 	.word	0x00000ee0


	//   ....[6]....
        /*02f8*/ 	.word	0x00000f10


	//   ....[7]....
        /*02fc*/ 	.word	0x00000fa0


	//   ....[8]....
        /*0300*/ 	.word	0x00000fd0


	//   ....[9]....
        /*0304*/ 	.word	0x00001060


	//   ....[10]....
        /*0308*/ 	.word	0x00001090


	//   ....[11]....
        /*030c*/ 	.word	0x00001120


	//   ....[12]....
        /*0310*/ 	.word	0x00001150


	//   ....[13]....
        /*0314*/ 	.word	0x000011e0


	//   ....[14]....
        /*0318*/ 	.word	0x00001210


	//   ....[15]....
        /*031c*/ 	.word	0x00001290


	//   ....[16]....
        /*0320*/ 	.word	0x000012d0


	//   ....[17]....
        /*0324*/ 	.word	0x00001720


	//   ....[18]....
        /*0328*/ 	.word	0x00001740


	//   ....[19]....
        /*032c*/ 	.word	0x00001760


	//   ....[20]....
        /*0330*/ 	.word	0x00001780


	//   ....[21]....
        /*0334*/ 	.word	0x00001790


	//   ....[22]....
        /*0338*/ 	.word	0x000017a0


	//   ....[23]....
        /*033c*/ 	.word	0x000017c0


	//   ....[24]....
        /*0340*/ 	.word	0x000017e0


	//   ....[25]....
        /*0344*/ 	.word	0x000017f0


	//   ....[26]....
        /*0348*/ 	.word	0x00001830


	//   ....[27]....
        /*034c*/ 	.word	0x00001840


	//   ....[28]....
        /*0350*/ 	.word	0x00001850


	//   ....[29]....
        /*0354*/ 	.word	0x00001860


	//   ....[30]....
        /*0358*/ 	.word	0x000018a0


	//   ....[31]....
        /*035c*/ 	.word	0x00001dd0


	//   ....[32]....
        /*0360*/ 	.word	0x00001de0


	//   ....[33]....
        /*0364*/ 	.word	0x00001e00


	//   ....[34]....
        /*0368*/ 	.word	0x00001f20


	//   ....[35]....
        /*036c*/ 	.word	0x00001f30


	//   ....[36]....
        /*0370*/ 	.word	0x00001f50


	//   ....[37]....
        /*0374*/ 	.word	0x00001f60


	//   ....[38]....
        /*0378*/ 	.word	0x00001fa0


	//   ....[39]....
        /*037c*/ 	.word	0x00001fc0


	//   ....[40]....
        /*0380*/ 	.word	0x00002000


	//   ....[41]....
        /*0384*/ 	.word	0x00002020


	//   ....[42]....
        /*0388*/ 	.word	0x00002040


	//   ....[43]....
        /*038c*/ 	.word	0x00002050


	//   ....[44]....
        /*0390*/ 	.word	0x00002100


	//   ....[45]....
        /*0394*/ 	.word	0x00002b90


	//   ....[46]....
        /*0398*/ 	.word	0x00002bb0


	//   ....[47]....
        /*039c*/ 	.word	0x00002bc0


	//   ....[48]....
        /*03a0*/ 	.word	0x00002bd0


	//   ....[49]....
        /*03a4*/ 	.word	0x00002be0


	//   ....[50]....
        /*03a8*/ 	.word	0x00002bf0


	//   ....[51]....
        /*03ac*/ 	.word	0x00002c00


	//   ....[52]....
        /*03b0*/ 	.word	0x00002c10


	//   ....[53]....
        /*03b4*/ 	.word	0x00002c30


	//   ....[54]....
        /*03b8*/ 	.word	0x00002c50


	//   ....[55]....
        /*03bc*/ 	.word	0x00002c70


	//   ....[56]....
        /*03c0*/ 	.word	0x00002ca0


	//   ....[57]....
        /*03c4*/ 	.word	0x00002cc0


	//   ....[58]....
        /*03c8*/ 	.word	0x00002ce0


	//   ....[59]....
        /*03cc*/ 	.word	0x00003c80


	//   ....[60]....
        /*03d0*/ 	.word	0x00003cb0


	//   ....[61]....
        /*03d4*/ 	.word	0x00003de0


	//   ....[62]....
        /*03d8*/ 	.word	0x00003e10


	//   ....[63]....
        /*03dc*/ 	.word	0x00003e40


	//   ....[64]....
        /*03e0*/ 	.word	0x00003f00


	//   ....[65]....
        /*03e4*/ 	.word	0x00003fe0


	//   ....[66]....
        /*03e8*/ 	.word	0x00004150


	//   ....[67]....
        /*03ec*/ 	.word	0x00006d50


	//   ....[68]....
        /*03f0*/ 	.word	0x00006d70


	//   ....[69]....
        /*03f4*/ 	.word	0x00006d80


	//   ....[70]....
        /*03f8*/ 	.word	0x00006d90


	//   ....[71]....
        /*03fc*/ 	.word	0x00006da0


	//   ....[72]....
        /*0400*/ 	.word	0x00006db0


	//   ....[73]....
        /*0404*/ 	.word	0x00006dc0


	//   ....[74]....
        /*0408*/ 	.word	0x00006de0


	//   ....[75]....
        /*040c*/ 	.word	0x00006df0


	//   ....[76]....
        /*0410*/ 	.word	0x00006e10


	//   ....[77]....
        /*0414*/ 	.word	0x00006e60


	//   ....[78]....
        /*0418*/ 	.word	0x00006ea0


	//   ....[79]....
        /*041c*/ 	.word	0x00006ec0


	//   ....[80]....
        /*0420*/ 	.word	0x00006ed0


	//   ....[81]....
        /*0424*/ 	.word	0x000072d0


	//   ....[82]....
        /*0428*/ 	.word	0x00007300


	//   ....[83]....
        /*042c*/ 	.word	0x00007310


	//   ....[84]....
        /*0430*/ 	.word	0x00007330


	//   ....[85]....
        /*0434*/ 	.word	0x00007350


	//   ....[86]....
        /*0438*/ 	.word	0x00007380


	//   ....[87]....
        /*043c*/ 	.word	0x000073a0


	//   ....[88]....
        /*0440*/ 	.word	0x000073c0


	//   ....[89]....
        /*0444*/ 	.word	0x000073f0


	//   ....[90]....
        /*0448*/ 	.word	0x00007410


	//   ....[91]....
        /*044c*/ 	.word	0x00007430


	//   ....[92]....
        /*0450*/ 	.word	0x00007470


	//   ....[93]....
        /*0454*/ 	.word	0x00007520


	//   ....[94]....
        /*0458*/ 	.word	0x00007540


	//   ....[95]....
        /*045c*/ 	.word	0x000081b0


	//   ....[96]....
        /*0460*/ 	.word	0x00008230


	//   ....[97]....
        /*0464*/ 	.word	0x00008330


	//   ....[98]....
        /*0468*/ 	.word	0x00008380


	//   ....[99]....
        /*046c*/ 	.word	0x000083b0


	//   ....[100]....
        /*0470*/ 	.word	0x000084b0


	//   ....[101]....
        /*0474*/ 	.word	0x00008740


	//   ....[102]....
        /*0478*/ 	.word	0x00008a70


	//   ....[103]....
        /*047c*/ 	.word	0x0000ae00


	//   ....[104]....
        /*0480*/ 	.word	0x0000ae30


	//   ....[105]....
        /*0484*/ 	.word	0x0000ae70


	//   ....[106]....
        /*0488*/ 	.word	0x0000ae80


	//   ....[107]....
        /*048c*/ 	.word	0x0000b170


	//   ....[108]....
        /*0490*/ 	.word	0x0000b180


	//   ....[109]....
        /*0494*/ 	.word	0x0000b1c0


	//   ....[110]....
        /*0498*/ 	.word	0x0000b1e0


	//   ....[111]....
        /*049c*/ 	.word	0x0000bb60


	//   ....[112]....
        /*04a0*/ 	.word	0x0000bb90


	//   ....[113]....
        /*04a4*/ 	.word	0x0000bbc0


	//   ....[114]....
        /*04a8*/ 	.word	0x0000bbf0


	//   ....[115]....
        /*04ac*/ 	.word	0x0000bc30


	//   ....[116]....
        /*04b0*/ 	.word	0x0000bc60


	//   ....[117]....
        /*04b4*/ 	.word	0x0000bc80


	//   ....[118]....
        /*04b8*/ 	.word	0x0000bc90


	//   ....[119]....
        /*04bc*/ 	.word	0x0000bcb0


	//   ....[120]....
        /*04c0*/ 	.word	0x0000bcc0


	//   ....[121]....
        /*04c4*/ 	.word	0x0000c070


	//   ....[122]....
        /*04c8*/ 	.word	0x0000c090


	//   ....[123]....
        /*04cc*/ 	.word	0x0000c390


	//   ....[124]....
        /*04d0*/ 	.word	0x0000c3b0


	//   ....[125]....
        /*04d4*/ 	.word	0x0000c6b0


	//   ....[126]....
        /*04d8*/ 	.word	0x0000c6c0


	//----- nvinfo : EIATTR_EXIT_INSTR_OFFSETS
	.align		4
.L_128:
        /*04dc*/ 	.byte	0x04, 0x1c
        /*04de*/ 	.short	(.L_130 - .L_129)


	//   ....[0]....
.L_129:
        /*04e0*/ 	.word	0x000001c0


	//   ....[1]....
        /*04e4*/ 	.word	0x0000c6d0


	//   ....[2]....
        /*04e8*/ 	.word	0x0000c970


	//   ....[3]....
        /*04ec*/ 	.word	0x0000c9c0


	//   ....[4]....
        /*04f0*/ 	.word	0x0000c9f0


	//   ....[5]....
        /*04f4*/ 	.word	0x0000ca50


	//   ....[6]....
        /*04f8*/ 	.word	0x0000cce0


	//----- nvinfo : EIATTR_CTAIDZ_USED
	.align		4
.L_130:
        /*04fc*/ 	.byte	0x01, 0x04
	.zero		2


	//----- nvinfo : EIATTR_MAX_THREADS
	.align		4
        /*0500*/ 	.byte	0x04, 0x05
        /*0502*/ 	.short	(.L_132 - .L_131)
.L_131:
        /*0504*/ 	.word	0x00000080
        /*0508*/ 	.word	0x00000001
        /*050c*/ 	.word	0x00000001


	//----- nvinfo : EIATTR_CRS_STACK_SIZE
	.align		4
.L_132:
        /*0510*/ 	.byte	0x04, 0x1e
        /*0512*/ 	.short	(.L_134 - .L_133)
.L_133:
        /*0514*/ 	.word	0x00000000
.L_134:


//--------------------- .nv.info._ZN7cutlass13device_kernelIN5flash19enable_sm80_to_sm89INS1_16FlashAttnFwdSm80INS1_25CollectiveMainloopFwdSm80ILi4ELi1ELb0EN4cute5tupleIJNS5_1CILi128EEENS7_ILi80EEENS7_ILi64EEEEEELi64ENS_10bfloat16_tEfNS_4arch4Sm80ELb0ELb0ELb0ELb1ELb1ELb0ELb1ELb1EEENS1_21CollectiveEpilogueFwdINS6_IJS8_SA_S9_EEENS6_IJNS7_ILi1EEESI_SI_EEESC_SE_Li128ELb1ELb1ELb1ELb0EEENS1_36VarlenDynamicPersistentTileSchedulerILi128ELi80ELi128ELi128ELb1ELb1ELb0ELb0ELb1ELb1EEEEEEEEEvNT_6ParamsE --------------------------
	.section	.nv.info._ZN7cutlass13device_kernelIN5flash19enable_sm80_to_sm89INS1_16FlashAttnFwdSm80INS1_25CollectiveMainloopFwdSm80ILi4ELi1ELb0EN4cute5tupleIJNS5_1CILi128EEENS7_ILi80EEENS7_ILi64EEEEEELi64ENS_10bfloat16_tEfNS_4arch4Sm80ELb0ELb0ELb0ELb1ELb1ELb0ELb1ELb1EEENS1_21CollectiveEpilogueFwdINS6_IJS8_SA_S9_EEENS6_IJNS7_ILi1EEESI_SI_EEESC_SE_Li128ELb1ELb1ELb1ELb0EEENS1_36VarlenDynamicPersistentTileSchedulerILi128ELi80ELi128ELi128ELb1ELb1ELb0ELb0ELb1ELb1EEEEEEEEEvNT_6ParamsE,"",@"SHT_CUDA_INFO"
	.sectionflags	@""
	.align	4


	//----- nvinfo : EIATTR_CUDA_API_VERSION
	.align		4
        /*0000*/ 	.byte	0x04, 0x37
        /*0002*/ 	.short	(.L_136 - .L_135)
.L_135:
        /*0004*/ 	.word	0x00000082


	//----- nvinfo : EIATTR_SW2861232_WAR
	.align		4
.L_136:
        /*0008*/ 	.byte	0x01, 0x35
	.zero		2


	//----- nvinfo : EIATTR_PARAM_CBANK
	.align		4
        /*000c*/ 	.byte	0x04, 0x0a
        /*000e*/ 	.short	(.L_138 - .L_137)
	.align		4
.L_137:
        /*0010*/ 	.word	index@(.nv.constant0._ZN7cutlass13device_kernelIN5flash19enable_sm80_to_sm89INS1_16FlashAttnFwdSm80INS1_25CollectiveMainloopFwdSm80ILi4ELi1ELb0EN4cute5tupleIJNS5_1CILi128EEENS7_ILi80EEENS7_ILi64EEEEEELi64ENS_10bfloat16_tEfNS_4arch4Sm80ELb0ELb0ELb0ELb1ELb1ELb0ELb1ELb1EEENS1_21CollectiveEpilogueFwdINS6_IJS8_SA_S9_EEENS6_IJNS7_ILi1EEESI_SI_EEESC_SE_Li128ELb1ELb1ELb1ELb0EEENS1_36VarlenDynamicPersistentTileSchedulerILi128ELi80ELi128ELi128ELb1ELb1ELb0ELb0ELb1ELb1EEEEEEEEEvNT_6ParamsE)
        /*0014*/ 	.short	0x0160
        /*0016*/ 	.short	0x0438


	//----- nvinfo : EIATTR_CBANK_PARAM_SIZE
	.align		4
.L_138:
        /*0018*/ 	.byte	0x03, 0x19
        /*001a*/ 	.short	0x0438


	//----- nvinfo : EIATTR_KPARAM_INFO
	.align		4
        /*001c*/ 	.byte	0x04, 0x17
        /*001e*/ 	.short	(.L_140 - .L_139)
.L_139:
        /*0020*/ 	.word	0x00000000
        /*0024*/ 	.short	0x0000
        /*0026*/ 	.short	0x0000
        /*0028*/ 	.byte	0x00, 0xf0, 0xe1, 0x10


	//----- nvinfo : EIATTR_MAXREG_COUNT
	.align		4
.L_140:
        /*002c*/ 	.byte	0x03, 0x1b
        /*002e*/ 	.short	0x00ff


	//----- nvinfo : EIATTR_NUM_BARRIERS
	.align		4
        /*0030*/ 	.byte	0x02, 0x4c
        /*0032*/ 	.byte	0x06
	.zero		1


	//----- nvinfo : EIATTR_ANNOTATIONS
	.align		4
        /*0034*/ 	.byte	0x04, 0x55
        /*0036*/ 	.short	(.L_142 - .L_141)


	//   ....[0]....
.L_141:
        /* <DEDUP_REMOVED lines=84> */


	//----- nvinfo : EIATTR_MERCURY_ISA_VERSION
	.align		4
.L_142:
        /*0568*/ 	.byte	0x03, 0x5f
        /*056a*/ 	.short	0x0000


	//----- nvinfo : EIATTR_INT_WARP_WIDE_INSTR_OFFSETS
	.align		4
        /*056c*/ 	.byte	0x04, 0x31
        /*056e*/ 	.short	(.L_144 - .L_143)


	//   ....[0]....
.L_143:
        /*0570*/ 	.word	0x00009c60


	//   ....[1]....
        /*0574*/ 	.word	0x00009ce0


	//----- nvinfo : EIATTR_COOP_GROUP_MASK_REGIDS
	.align		4
.L_144:
        /*0578*/ 	.byte	0x04, 0x29
        /*057a*/ 	.short	(.L_146 - .L_145)


	//   ....[0]....
.L_145:
        /*057c*/ 	.word	0xffffffff


	//   ....[1]....
        /*0580*/ 	.word	0xffffffff


	//   ....[2]....
        /*0584*/ 	.word	0xffffffff


	//   ....[3]....
        /*0588*/ 	.word	0xffffffff


	//   ....[4]....
        /*058c*/ 	.word	0xffffffff


	//   ....[5]....
        /*0590*/ 	.word	0xffffffff


	//   ....[6]....
        /*0594*/ 	.word	0xffffffff


	//   ....[7]....
        /*0598*/ 	.word	0xffffffff


	//   ....[8]....
        /*059c*/ 	.word	0xffffffff


	//   ....[9]....
        /*05a0*/ 	.word	0xffffffff


	//   ....[10]....
        /*05a4*/ 	.word	0xffffffff


	//   ....[11]....
        /*05a8*/ 	.word	0xffffffff


	//   ....[12]....
        /*05ac*/ 	.word	0xffffffff


	//   ....[13]....
        /*05b0*/ 	.word	0xffffffff


	//   ....[14]....
        /*05b4*/ 	.word	0xffffffff


	//   ....[15]....
        /*05b8*/ 	.word	0xffffffff


	//   ....[16]....
        /*05bc*/ 	.word	0xffffffff


	//   ....[17]....
        /*05c0*/ 	.word	0xffffffff


	//   ....[18]....
        /*05c4*/ 	.word	0xffffffff


	//   ....[19]....
        /*05c8*/ 	.word	0xffffffff


	//   ....[20]....
        /*05cc*/ 	.word	0xffffffff


	//   ....[21]....
        /*05d0*/ 	.word	0xffffffff


	//   ....[22]....
        /*05d4*/ 	.word	0xffffffff


	//   ....[23]....
        /*05d8*/ 	.word	0xffffffff


	//   ....[24]....
        /*05dc*/ 	.word	0xffffffff


	//   ....[25]....
        /*05e0*/ 	.word	0xffffffff


	//   ....[26]....
        /*05e4*/ 	.word	0xffffffff


	//   ....[27]....
        /*05e8*/ 	.word	0xffffffff


	//   ....[28]....
        /*05ec*/ 	.word	0xffffffff


	//   ....[29]....
        /*05f0*/ 	.word	0xffffffff


	//   ....[30]....
        /*05f4*/ 	.word	0xffffffff


	//   ....[31]....
        /*05f8*/ 	.word	0xffffffff


	//   ....[32]....
        /*05fc*/ 	.word	0xffffffff


	//   ....[33]....
        /*0600*/ 	.word	0xffffffff


	//   ....[34]....
        /*0604*/ 	.word	0xffffffff


	//   ....[35]....
        /*0608*/ 	.word	0xffffffff


	//   ....[36]....
        /*060c*/ 	.word	0xffffffff


	//   ....[37]....
        /*0610*/ 	.word	0xffffffff


	//   ....[38]....
        /*0614*/ 	.word	0xffffffff


	//   ....[39]....
        /*0618*/ 	.word	0xffffffff


	//   ....[40]....
        /*061c*/ 	.word	0xffffffff


	//   ....[41]....
        /*0620*/ 	.word	0xffffffff


	//   ....[42]....
        /*0624*/ 	.word	0xffffffff


	//   ....[43]....
        /*0628*/ 	.word	0xffffffff


	//   ....[44]....
        /*062c*/ 	.word	0xffffffff


	//   ....[45]....
        /*0630*/ 	.word	0xffffffff


	//   ....[46]....
        /*0634*/ 	.word	0xffffffff


	//   ....[47]....
        /*0638*/ 	.word	0xffffffff


	//   ....[48]....
        /*063c*/ 	.word	0xffffffff


	//   ....[49]....
        /*0640*/ 	.word	0xffffffff


	//   ....[50]....
        /*0644*/ 	.word	0xffffffff


	//   ....[51]....
        /*0648*/ 	.word	0xffffffff


	//   ....[52]....
        /*064c*/ 	.word	0xffffffff


	//   ....[53]....
        /*0650*/ 	.word	0xffffffff


	//   ....[54]....
        /*0654*/ 	.word	0xffffffff


	//   ....[55]....
        /*0658*/ 	.word	0xffffffff


	//   ....[56]....
        /*065c*/ 	.word	0xffffffff


	//   ....[57]....
        /*0660*/ 	.word	0xffffffff


	//   ....[58]....
        /*0664*/ 	.word	0xffffffff


	//   ....[59]....
        /*0668*/ 	.word	0xffffffff


	//   ....[60]....
        /*066c*/ 	.word	0xffffffff


	//   ....[61]....
        /*0670*/ 	.word	0xffffffff


	//   ....[62]....
        /*0674*/ 	.word	0xffffffff


	//   ....[63]....
        /*0678*/ 	.word	0xffffffff


	//   ....[64]....
        /*067c*/ 	.word	0xffffffff


	//   ....[65]....
        /*0680*/ 	.word	0xffffffff


	//   ....[66]....
        /*0684*/ 	.word	0xffffffff


	//   ....[67]....
        /*0688*/ 	.word	0xffffffff


	//   ....[68]....
        /*068c*/ 	.word	0xffffffff


	//   ....[69]....
        /*0690*/ 	.word	0xffffffff


	//   ....[70]....
        /*0694*/ 	.word	0xffffffff


	//   ....[71]....
        /*0698*/ 	.word	0xffffffff


	//   ....[72]....
        /*069c*/ 	.word	0xffffffff


	//   ....[73]....
        /*06a0*/ 	.word	0xffffffff


	//   ....[74]....
        /*06a4*/ 	.word	0xffffffff


	//   ....[75]....
        /*06a8*/ 	.word	0xffffffff


	//   ....[76]....
        /*06ac*/ 	.word	0xffffffff


	//   ....[77]....
        /*06b0*/ 	.word	0xffffffff


	//   ....[78]....
        /*06b4*/ 	.word	0xffffffff


	//   ....[79]....
        /*06b8*/ 	.word	0xffffffff


	//   ....[80]....
        /*06bc*/ 	.word	0xffffffff


	//   ....[81]....
        /*06c0*/ 	.word	0xffffffff


	//   ....[82]....
        /*06c4*/ 	.word	0xffffffff


	//   ....[83]....
        /*06c8*/ 	.word	0xffffffff


	//   ....[84]....
        /*06cc*/ 	.word	0xffffffff


	//   ....[85]....
        /*06d0*/ 	.word	0xffffffff


	//   ....[86]....
        /*06d4*/ 	.word	0xffffffff


	//   ....[87]....
        /*06d8*/ 	.word	0xffffffff


	//   ....[88]....
        /*06dc*/ 	.word	0xffffffff


	//   ....[89]....
        /*06e0*/ 	.word	0xffffffff


	//   ....[90]....
        /*06e4*/ 	.word	0xffffffff


	//   ....[91]....
        /*06e8*/ 	.word	0xffffffff


	//   ....[92]....
        /*06ec*/ 	.word	0xffffffff


	//   ....[93]....
        /*06f0*/ 	.word	0xffffffff


	//   ....[94]....
        /*06f4*/ 	.word	0xffffffff


	//   ....[95]....
        /*06f8*/ 	.word	0xffffffff


	//   ....[96]....
        /*06fc*/ 	.word	0xffffffff


	//   ....[97]....
        /*0700*/ 	.word	0xffffffff


	//   ....[98]....
        /*0704*/ 	.word	0xffffffff


	//   ....[99]....
        /*0708*/ 	.word	0xffffffff


	//   ....[100]....
        /*070c*/ 	.word	0xffffffff


	//   ....[101]....
        /*0710*/ 	.word	0xffffffff


	//   ....[102]....
        /*0714*/ 	.word	0xffffffff


	//   ....[103]....
        /*0718*/ 	.word	0xffffffff


	//   ....[104]....
        /*071c*/ 	.word	0xffffffff


	//   ....[105]....
        /*0720*/ 	.word	0xffffffff


	//   ....[106]....
        /*0724*/ 	.word	0xffffffff


	//   ....[107]....
        /*0728*/ 	.word	0xffffffff


	//   ....[108]....
        /*072c*/ 	.word	0xffffffff


	//   ....[109]....
        /*0730*/ 	.word	0xffffffff


	//   ....[110]....
        /*0734*/ 	.word	0xffffffff


	//   ....[111]....
        /*0738*/ 	.word	0xffffffff


	//   ....[112]....
        /*073c*/ 	.word	0xffffffff


	//   ....[113]....
        /*0740*/ 	.word	0xffffffff


	//   ....[114]....
        /*0744*/ 	.word	0xffffffff


	//   ....[115]....
        /*0748*/ 	.word	0xffffffff


	//   ....[116]....
        /*074c*/ 	.word	0xffffffff


	//   ....[117]....
        /*0750*/ 	.word	0xffffffff


	//   ....[118]....
        /*0754*/ 	.word	0xffffffff


	//   ....[119]....
        /*0758*/ 	.word	0xffffffff


	//   ....[120]....
        /*075c*/ 	.word	0xffffffff


	//   ....[121]....
        /*0760*/ 	.word	0xffffffff


	//   ....[122]....
        /*0764*/ 	.word	0xffffffff


	//   ....[123]....
        /*0768*/ 	.word	0xffffffff


	//   ....[124]....
        /*076c*/ 	.word	0xffffffff


	//   ....[125]....
        /*0770*/ 	.word	0xffffffff


	//   ....[126]....
        /*0774*/ 	.word	0xffffffff


	//   ....[127]....
        /*0778*/ 	.word	0xffffffff


	//   ....[128]....
        /*077c*/ 	.word	0xffffffff


	//   ....[129]....
        /*0780*/ 	.word	0xffffffff


	//   ....[130]....
        /*0784*/ 	.word	0xffffffff


	//   ....[131]....
        /*0788*/ 	.word	0xffffffff


	//   ....[132]....
        /*078c*/ 	.word	0xffffffff


	//   ....[133]....
        /*0790*/ 	.word	0xffffffff


	//   ....[134]....
        /*0794*/ 	.word	0xffffffff


	//   ....[135]....
        /*0798*/ 	.word	0xffffffff


	//   ....[136]....
        /*079c*/ 	.word	0xffffffff


	//   ....[137]....
        /*07a0*/ 	.word	0xffffffff


	//   ....[138]....
        /*07a4*/ 	.word	0xffffffff


	//   ....[139]....
        /*07a8*/ 	.word	0xffffffff


	//   ....[140]....
        /*07ac*/ 	.word	0xffffffff


	//   ....[141]....
        /*07b0*/ 	.word	0xffffffff


	//   ....[142]....
        /*07b4*/ 	.word	0xffffffff


	//   ....[143]....
        /*07b8*/ 	.word	0xffffffff


	//   ....[144]....
        /*07bc*/ 	.word	0xffffffff


	//   ....[145]....
        /*07c0*/ 	.word	0xffffffff


	//   ....[146]....
        /*07c4*/ 	.word	0xffffffff


	//   ....[147]....
        /*07c8*/ 	.word	0xffffffff


	//   ....[148]....
        /*07cc*/ 	.word	0xffffffff


	//   ....[149]....
        /*07d0*/ 	.word	0xffffffff


	//   ....[150]....
        /*07d4*/ 	.word	0xffffffff


	//   ....[151]....
        /*07d8*/ 	.word	0xffffffff


	//   ....[152]....
        /*07dc*/ 	.word	0xffffffff


	//   ....[153]....
        /*07e0*/ 	.word	0xffffffff


	//   ....[154]....
        /*07e4*/ 	.word	0xffffffff


	//   ....[155]....
        /*07e8*/ 	.word	0xffffffff


	//   ....[156]....
        /*07ec*/ 	.word	0xffffffff


	//   ....[157]....
        /*07f0*/ 	.word	0xffffffff


	//   ....[158]....
        /*07f4*/ 	.word	0xffffffff


	//   ....[159]....
        /*07f8*/ 	.word	0xffffffff


	//   ....[160]....
        /*07fc*/ 	.word	0xffffffff


	//   ....[161]....
        /*0800*/ 	.word	0xffffffff


	//   ....[162]....
        /*0804*/ 	.word	0xffffffff


	//   ....[163]....
        /*0808*/ 	.word	0xffffffff


	//   ....[164]....
        /*080c*/ 	.word	0xffffffff


	//   ....[165]....
        /*0810*/ 	.word	0xffffffff


	//   ....[166]....
        /*0814*/ 	.word	0xffffffff


	//   ....[167]....
        /*0818*/ 	.word	0xffffffff


	//   ....[168]....
        /*081c*/ 	.word	0xffffffff


	//   ....[169]....
        /*0820*/ 	.word	0xffffffff


	//   ....[170]....
        /*0824*/ 	.word	0xffffffff


	//   ....[171]....
        /*0828*/ 	.word	0xffffffff


	//   ....[172]....
        /*082c*/ 	.word	0xffffffff


	//   ....[173]....
        /*0830*/ 	.word	0xffffffff


	//   ....[174]....
        /*0834*/ 	.word	0xffffffff


	//   ....[175]....
        /*0838*/ 	.word	0xffffffff


	//   ....[176]....
        /*083c*/ 	.word	0xffffffff


	//   ....[177]....
        /*0840*/ 	.word	0xffffffff


	//   ....[178]....
        /*0844*/ 	.word	0xffffffff


	//   ....[179]....
        /*0848*/ 	.word	0xffffffff


	//   ....[180]....
        /*084c*/ 	.word	0xffffffff


	//   ....[181]....
        /*0850*/ 	.word	0xffffffff


	//   ....[182]....
        /*0854*/ 	.word	0xffffffff


	//   ....[183]....
        /*0858*/ 	.word	0xffffffff


	//   ....[184]....
        /*085c*/ 	.word	0xffffffff


	//   ....[185]....
        /*0860*/ 	.word	0xffffffff


	//   ....[186]....
        /*0864*/ 	.word	0xffffffff


	//   ....[187]....
        /*0868*/ 	.word	0xffffffff


	//   ....[188]....
        /*086c*/ 	.word	0xffffffff


	//   ....[189]....
        /*0870*/ 	.word	0xffffffff


	//   ....[190]....
        /*0874*/ 	.word	0xffffffff


	//   ....[191]....
        /*0878*/ 	.word	0xffffffff


	//   ....[192]....
        /*087c*/ 	.word	0xffffffff


	//   ....[193]....
        /*0880*/ 	.word	0xffffffff


	//   ....[194]....
        /*0884*/ 	.word	0xffffffff


	//   ....[195]....
        /*0888*/ 	.word	0xffffffff


	//   ....[196]....
        /*088c*/ 	.word	0xffffffff


	//   ....[197]....
        /*0890*/ 	.word	0xffffffff


	//   ....[198]....
        /*0894*/ 	.word	0xffffffff


	//   ....[199]....
        /*0898*/ 	.word	0xffffffff


	//   ....[200]....
        /*089c*/ 	.word	0xffffffff


	//   ....[201]....
        /*08a0*/ 	.word	0xffffffff


	//   ....[202]....
        /*08a4*/ 	.word	0xffffffff


	//   ....[203]....
        /*08a8*/ 	.word	0xffffffff


	//   ....[204]....
        /*08ac*/ 	.word	0xffffffff


	//   ....[205]....
        /*08b0*/ 	.word	0xffffffff


	//   ....[206]....
        /*08b4*/ 	.word	0xffffffff


	//   ....[207]....
        /*08b8*/ 	.word	0xffffffff


	//   ....[208]....
        /*08bc*/ 	.word	0xffffffff


	//   ....[209]....
        /*08c0*/ 	.word	0xffffffff


	//   ....[210]....
        /*08c4*/ 	.word	0xffffffff


	//   ....[211]....
        /*08c8*/ 	.word	0xffffffff


	//   ....[212]....
        /*08cc*/ 	.word	0xffffffff


	//   ....[213]....
        /*08d0*/ 	.word	0xffffffff


	//   ....[214]....
        /*08d4*/ 	.word	0xffffffff


	//   ....[215]....
        /*08d8*/ 	.word	0xffffffff


	//   ....[216]....
        /*08dc*/ 	.word	0xffffffff


	//   ....[217]....
        /*08e0*/ 	.word	0xffffffff


	//   ....[218]....
        /*08e4*/ 	.word	0xffffffff


	//   ....[219]....
        /*08e8*/ 	.word	0xffffffff


	//   ....[220]....
        /*08ec*/ 	.word	0xffffffff


	//   ....[221]....
        /*08f0*/ 	.word	0xffffffff


	//   ....[222]....
        /*08f4*/ 	.word	0xffffffff


	//   ....[223]....
        /*08f8*/ 	.word	0xffffffff


	//   ....[224]....
        /*08fc*/ 	.word	0xffffffff


	//   ....[225]....
        /*0900*/ 	.word	0xffffffff


	//   ....[226]....
        /*0904*/ 	.word	0xffffffff


	//   ....[227]....
        /*0908*/ 	.word	0xffffffff


	//   ....[228]....
        /*090c*/ 	.word	0xffffffff


	//   ....[229]....
        /*0910*/ 	.word	0xffffffff


	//   ....[230]....
        /*0914*/ 	.word	0xffffffff


	//   ....[231]....
        /*0918*/ 	.word	0xffffffff


	//   ....[232]....
        /*091c*/ 	.word	0xffffffff


	//   ....[233]....
        /*0920*/ 	.word	0xffffffff


	//   ....[234]....
        /*0924*/ 	.word	0xffffffff


	//   ....[235]....
        /*0928*/ 	.word	0xffffffff


	//   ....[236]....
        /*092c*/ 	.word	0xffffffff


	//   ....[237]....
        /*0930*/ 	.word	0xffffffff


	//   ....[238]....
        /*0934*/ 	.word	0xffffffff


	//   ....[239]....
        /*0938*/ 	.word	0xffffffff


	//   ....[240]....
        /*093c*/ 	.word	0xffffffff


	//   ....[241]....
        /*0940*/ 	.word	0xffffffff


	//   ....[242]....
        /*0944*/ 	.word	0xffffffff


	//   ....[243]....
        /*0948*/ 	.word	0xffffffff


	//   ....[244]....
        /*094c*/ 	.word	0xffffffff


	//   ....[245]....
        /*0950*/ 	.word	0xffffffff


	//   ....[246]....
        /*0954*/ 	.word	0xffffffff


	//   ....[247]....
        /*0958*/ 	.word	0xffffffff


	//   ....[248]....
        /*095c*/ 	.word	0xffffffff


	//   ....[249]....
        /*0960*/ 	.word	0xffffffff


	//   ....[250]....
        /*0964*/ 	.word	0xffffffff


	//   ....[251]....
        /*0968*/ 	.word	0xffffffff


	//   ....[252]....
        /*096c*/ 	.word	0xffffffff


	//   ....[253]....
        /*0970*/ 	.word	0xffffffff


	//   ....[254]....
        /*0974*/ 	.word	0xffffffff


	//   ....[255]....
        /*0978*/ 	.word	0xffffffff


	//   ....[0]....
        /*097c*/ 	.word	0xffffffff


	//   ....[1]....
        /*0980*/ 	.word	0xffffffff


	//   ....[2]....
        /*0984*/ 	.word	0xffffffff


	//   ....[3]....
        /*0988*/ 	.word	0xffffffff


	//   ....[4]....
        /*098c*/ 	.word	0xffffffff


	//   ....[5]....
        /*0990*/ 	.word	0xffffffff


	//   ....[6]....
        /*0994*/ 	.word	0xffffffff


	//   ....[7]....
        /*0998*/ 	.word	0xffffffff


	//   ....[8]....
        /*099c*/ 	.word	0xffffffff


	//   ....[9]....
        /*09a0*/ 	.word	0xffffffff


	//   ....[10]....
        /*09a4*/ 	.word	0xffffffff


	//   ....[11]....
        /*09a8*/ 	.word	0xffffffff


	//   ....[12]....
        /*09ac*/ 	.word	0xffffffff


	//   ....[13]....
        /*09b0*/ 	.word	0xffffffff


	//   ....[14]....
        /*09b4*/ 	.word	0xffffffff


	//   ....[15]....
        /*09b8*/ 	.word	0xffffffff


	//   ....[16]....
        /*09bc*/ 	.word	0xffffffff


	//   ....[17]....
        /*09c0*/ 	.word	0xffffffff


	//   ....[18]....
        /*09c4*/ 	.word	0xffffffff


	//   ....[19]....
        /*09c8*/ 	.word	0xffffffff


	//   ....[20]....
        /*09cc*/ 	.word	0xffffffff


	//   ....[21]....
        /*09d0*/ 	.word	0xffffffff


	//   ....[22]....
        /*09d4*/ 	.word	0xffffffff


	//   ....[23]....
        /*09d8*/ 	.word	0xffffffff


	//   ....[24]....
        /*09dc*/ 	.word	0xffffffff


	//   ....[25]....
        /*09e0*/ 	.word	0xffffffff


	//   ....[26]....
        /*09e4*/ 	.word	0xffffffff


	//   ....[27]....
        /*09e8*/ 	.word	0xffffffff


	//   ....[28]....
        /*09ec*/ 	.word	0xffffffff


	//   ....[29]....
        /*09f0*/ 	.word	0xffffffff


	//   ....[30]....
        /*09f4*/ 	.word	0xffffffff


	//   ....[31]....
        /*09f8*/ 	.word	0xffffffff


	//   ....[32]....
        /*09fc*/ 	.word	0xffffffff


	//   ....[33]....
        /*0a00*/ 	.word	0xffffffff


	//   ....[34]....
        /*0a04*/ 	.word	0xffffffff


	//   ....[35]....
        /*0a08*/ 	.word	0xffffffff


	//   ....[36]....
        /*0a0c*/ 	.word	0xffffffff


	//   ....[37]....
        /*0a10*/ 	.word	0xffffffff


	//   ....[38]....
        /*0a14*/ 	.word	0xffffffff


	//   ....[39]....
        /*0a18*/ 	.word	0xffffffff


	//   ....[40]....
        /*0a1c*/ 	.word	0xffffffff


	//   ....[41]....
        /*0a20*/ 	.word	0xffffffff


	//   ....[42]....
        /*0a24*/ 	.word	0xffffffff


	//   ....[43]....
        /*0a28*/ 	.word	0xffffffff


	//   ....[44]....
        /*0a2c*/ 	.word	0xffffffff


	//   ....[45]....
        /*0a30*/ 	.word	0xffffffff


	//----- nvinfo : EIATTR_COOP_GROUP_INSTR_OFFSETS
	.align		4
.L_146:
        /*0a34*/ 	.byte	0x04, 0x28
        /*0a36*/ 	.short	(.L_148 - .L_147)


	//   ....[0]....
.L_147:
        /*0a38*/ 	.word	0x00000050


	//   ....[1]....
        /*0a3c*/ 	.word	0x00000200


	//   ....[2]....
        /*0a40*/ 	.word	0x00000230


	//   ....[3]....
        /*0a44*/ 	.word	0x00000260


	//   ....[4]....
        /*0a48*/ 	.word	0x00000290


	//   ....[5]....
        /*0a4c*/ 	.word	0x000002c0


	//   ....[6]....
        /*0a50*/ 	.word	0x000002f0


	//   ....[7]....
        /*0a54*/ 	.word	0x00000460


	//   ....[8]....
        /*0a58*/ 	.word	0x000004a0


	//   ....[9]....
        /*0a5c*/ 	.word	0x000004d0


	//   ....[10]....
        /*0a60*/ 	.word	0x00000500


	//   ....[11]....
        /*0a64*/ 	.word	0x00000530


	//   ....[12]....
        /*0a68*/ 	.word	0x00000560


	//   ....[13]....
        /*0a6c*/ 	.word	0x000005f0


	//   ....[14]....
        /*0a70*/ 	.word	0x00000620


	//   ....[15]....
        /*0a74*/ 	.word	0x00000640


	//   ....[16]....
        /*0a78*/ 	.word	0x000006a0


	//   ....[17]....
        /*0a7c*/ 	.word	0x00002150


	//   ....[18]....
        /*0a80*/ 	.word	0x00002170


	//   ....[19]....
        /*0a84*/ 	.word	0x00002270


	//   ....[20]....
        /*0a88*/ 	.word	0x00002280


	//   ....[21]....
        /*0a8c*/ 	.word	0x00002360


	//   ....[22]....
        /*0a90*/ 	.word	0x00002380


	//   ....[23]....
        /*0a94*/ 	.word	0x00002460


	//   ....[24]....
        /*0a98*/ 	.word	0x00002470


	//   ....[25]....
        /*0a9c*/ 	.word	0x00002550


	//   ....[26]....
        /*0aa0*/ 	.word	0x00002570


	//   ....[27]....
        /*0aa4*/ 	.word	0x00002650


	//   ....[28]....
        /*0aa8*/ 	.word	0x00002660


	//   ....[29]....
        /*0aac*/ 	.word	0x00002740


	//   ....[30]....
        /*0ab0*/ 	.word	0x00002760


	//   ....[31]....
        /*0ab4*/ 	.word	0x00002840


	//   ....[32]....
        /*0ab8*/ 	.word	0x00002850


	//   ....[33]....
        /*0abc*/ 	.word	0x00002c30


	//   ....[34]....
        /*0ac0*/ 	.word	0x00002c50


	//   ....[35]....
        /*0ac4*/ 	.word	0x00002c60


	//   ....[36]....
        /*0ac8*/ 	.word	0x00002c70


	//   ....[37]....
        /*0acc*/ 	.word	0x00002c80


	//   ....[38]....
        /*0ad0*/ 	.word	0x00002c90


	//   ....[39]....
        /*0ad4*/ 	.word	0x00002ca0


	//   ....[40]....
        /*0ad8*/ 	.word	0x00002cc0


	//   ....[41]....
        /*0adc*/ 	.word	0x00002ce0


	//   ....[42]....
        /*0ae0*/ 	.word	0x00002d00


	//   ....[43]....
        /*0ae4*/ 	.word	0x000030f0


	//   ....[44]....
        /*0ae8*/ 	.word	0x00003110


	//   ....[45]....
        /*0aec*/ 	.word	0x00003130


	//   ....[46]....
        /*0af0*/ 	.word	0x00003140


	//   ....[47]....
        /*0af4*/ 	.word	0x00003180


	//   ....[48]....
        /*0af8*/ 	.word	0x000031b0


	//   ....[49]....
        /*0afc*/ 	.word	0x000031c0


	//   ....[50]....
        /*0b00*/ 	.word	0x000031f0


	//   ....[51]....
        /*0b04*/ 	.word	0x00003220


	//   ....[52]....
        /*0b08*/ 	.word	0x00003230


	//   ....[53]....
        /*0b0c*/ 	.word	0x00003aa0


	//   ....[54]....
        /*0b10*/ 	.word	0x00003ac0


	//   ....[55]....
        /*0b14*/ 	.word	0x00003ae0


	//   ....[56]....
        /*0b18*/ 	.word	0x00003af0


	//   ....[57]....
        /*0b1c*/ 	.word	0x00003b00


	//   ....[58]....
        /*0b20*/ 	.word	0x00003b10


	//   ....[59]....
        /*0b24*/ 	.word	0x00003b20


	//   ....[60]....
        /*0b28*/ 	.word	0x00003b30


	//   ....[61]....
        /*0b2c*/ 	.word	0x00003b60


	//   ....[62]....
        /*0b30*/ 	.word	0x00003b90


	//   ....[63]....
        /*0b34*/ 	.word	0x00004810


	//   ....[64]....
        /*0b38*/ 	.word	0x00004840


	//   ....[65]....
        /*0b3c*/ 	.word	0x00004850


	//   ....[66]....
        /*0b40*/ 	.word	0x00004860


	//   ....[67]....
        /*0b44*/ 	.word	0x00004870


	//   ....[68]....
        /*0b48*/ 	.word	0x000048a0


	//   ....[69]....
        /*0b4c*/ 	.word	0x000048c0


	//   ....[70]....
        /*0b50*/ 	.word	0x000048e0


	//   ....[71]....
        /*0b54*/ 	.word	0x000064a0


	//   ....[72]....
        /*0b58*/ 	.word	0x000064c0


	//   ....[73]....
        /*0b5c*/ 	.word	0x00006510


	//   ....[74]....
        /*0b60*/ 	.word	0x00006540


	//   ....[75]....
        /*0b64*/ 	.word	0x00006570


	//   ....[76]....
        /*0b68*/ 	.word	0x00006590


	//   ....[77]....
        /*0b6c*/ 	.word	0x000065b0


	//   ....[78]....
        /*0b70*/ 	.word	0x000065d0


	//   ....[79]....
        /*0b74*/ 	.word	0x000065f0


	//   ....[80]....
        /*0b78*/ 	.word	0x00006610


	//   ....[81]....
        /*0b7c*/ 	.word	0x00006ee0


	//   ....[82]....
        /*0b80*/ 	.word	0x00006f00


	//   ....[83]....
        /*0b84*/ 	.word	0x00006f30


	//   ....[84]....
        /*0b88*/ 	.word	0x00006f50


	//   ....[85]....
        /*0b8c*/ 	.word	0x00006f60


	//   ....[86]....
        /*0b90*/ 	.word	0x00006f70


	//   ....[87]....
        /*0b94*/ 	.word	0x00006f80


	//   ....[88]....
        /*0b98*/ 	.word	0x00006f90


	//   ....[89]....
        /*0b9c*/ 	.word	0x00006fa0


	//   ....[90]....
        /*0ba0*/ 	.word	0x00006fb0


	//   ....[91]....
        /*0ba4*/ 	.word	0x00007640


	//   ....[92]....
        /*0ba8*/ 	.word	0x00007650


	//   ....[93]....
        /*0bac*/ 	.word	0x00007660


	//   ....[94]....
        /*0bb0*/ 	.word	0x00007670


	//   ....[95]....
        /*0bb4*/ 	.word	0x000076a0


	//   ....[96]....
        /*0bb8*/ 	.word	0x000076c0


	//   ....[97]....
        /*0bbc*/ 	.word	0x000076e0


	//   ....[98]....
        /*0bc0*/ 	.word	0x000076f0


	//   ....[99]....
        /*0bc4*/ 	.word	0x000094b0


	//   ....[100]....
        /*0bc8*/ 	.word	0x000094c0


	//   ....[101]....
        /*0bcc*/ 	.word	0x000094d0


	//   ....[102]....
        /*0bd0*/ 	.word	0x000094e0


	//   ....[103]....
        /*0bd4*/ 	.word	0x00009510


	//   ....[104]....
        /*0bd8*/ 	.word	0x00009530


	//   ....[105]....
        /*0bdc*/ 	.word	0x00009550


	//   ....[106]....
        /*0be0*/ 	.word	0x00009560


	//   ....[107]....
        /*0be4*/ 	.word	0x0000a780


	//   ....[108]....
        /*0be8*/ 	.word	0x0000a790


	//   ....[109]....
        /*0bec*/ 	.word	0x0000a7a0


	//   ....[110]....
        /*0bf0*/ 	.word	0x0000a7b0


	//   ....[111]....
        /*0bf4*/ 	.word	0x0000a7c0


	//   ....[112]....
        /*0bf8*/ 	.word	0x0000a7d0


	//   ....[113]....
        /*0bfc*/ 	.word	0x0000a7e0


	//   ....[114]....
        /*0c00*/ 	.word	0x0000a7f0


	//   ....[115]....
        /*0c04*/ 	.word	0x0000abb0


	//   ....[116]....
        /*0c08*/ 	.word	0x0000abd0


	//   ....[117]....
        /*0c0c*/ 	.word	0x0000ac60


	//   ....[118]....
        /*0c10*/ 	.word	0x0000ac70


	//   ....[119]....
        /*0c14*/ 	.word	0x0000acf0


	//   ....[120]....
        /*0c18*/ 	.word	0x0000ad10


	//   ....[121]....
        /*0c1c*/ 	.word	0x0000ad90


	//   ....[122]....
        /*0c20*/ 	.word	0x0000ada0


	//   ....[123]....
        /*0c24*/ 	.word	0x0000ae20


	//   ....[124]....
        /*0c28*/ 	.word	0x0000ae40


	//   ....[125]....
        /*0c2c*/ 	.word	0x0000aec0


	//   ....[126]....
        /*0c30*/ 	.word	0x0000aed0


	//   ....[127]....
        /*0c34*/ 	.word	0x0000af50


	//   ....[128]....
        /*0c38*/ 	.word	0x0000af70


	//   ....[129]....
        /*0c3c*/ 	.word	0x0000aff0


	//   ....[130]....
        /*0c40*/ 	.word	0x0000b000


	//   ....[131]....
        /*0c44*/ 	.word	0x0000b2a0


	//   ....[132]....
        /*0c48*/ 	.word	0x0000b2c0


	//   ....[133]....
        /*0c4c*/ 	.word	0x0000b610


	//   ....[134]....
        /*0c50*/ 	.word	0x0000b620


	//   ....[135]....
        /*0c54*/ 	.word	0x0000b970


	//   ....[136]....
        /*0c58*/ 	.word	0x0000b990


	//   ....[137]....
        /*0c5c*/ 	.word	0x0000bce0


	//   ....[138]....
        /*0c60*/ 	.word	0x0000bcf0


	//   ....[139]....
        /*0c64*/ 	.word	0x0000c7a0


	//   ....[140]....
        /*0c68*/ 	.word	0x0000c7c0


	//   ....[141]....
        /*0c6c*/ 	.word	0x0000c860


	//   ....[142]....
        /*0c70*/ 	.word	0x0000c870


	//   ....[143]....
        /*0c74*/ 	.word	0x0000c8f0


	//   ....[144]....
        /*0c78*/ 	.word	0x0000c910


	//   ....[145]....
        /*0c7c*/ 	.word	0x0000c990


	//   ....[146]....
        /*0c80*/ 	.word	0x0000c9a0


	//   ....[147]....
        /*0c84*/ 	.word	0x0000ca20


	//   ....[148]....
        /*0c88*/ 	.word	0x0000ca40


	//   ....[149]....
        /*0c8c*/ 	.word	0x0000cac0


	//   ....[150]....
        /*0c90*/ 	.word	0x0000cad0


	//   ....[151]....
        /*0c94*/ 	.word	0x0000cb50


	//   ....[152]....
        /*0c98*/ 	.word	0x0000cb70


	//   ....[153]....
        /*0c9c*/ 	.word	0x0000cbf0


	//   ....[154]....
        /*0ca0*/ 	.word	0x0000cc00


	//   ....[155]....
        /*0ca4*/ 	.word	0x0000cd60


	//   ....[156]....
        /*0ca8*/ 	.word	0x0000cd80


	//   ....[157]....
        /*0cac*/ 	.word	0x0000ceb0


	//   ....[158]....
        /*0cb0*/ 	.word	0x0000cef0


	//   ....[159]....
        /*0cb4*/ 	.word	0x0000cf20


	//   ....[160]....
        /*0cb8*/ 	.word	0x0000cf50


	//   ....[161]....
        /*0cbc*/ 	.word	0x0000cf80


	//   ....[162]....
        /*0cc0*/ 	.word	0x0000cfb0


	//   ....[163]....
        /*0cc4*/ 	.word	0x0000d110


	//   ....[164]....
        /*0cc8*/ 	.word	0x0000d150


	//   ....[165]....
        /*0ccc*/ 	.word	0x0000d180


	//   ....[166]....
        /*0cd0*/ 	.word	0x0000d1b0


	//   ....[167]....
        /*0cd4*/ 	.word	0x0000d1e0


	//   ....[168]....
        /*0cd8*/ 	.word	0x0000d210


	//   ....[169]....
        /*0cdc*/ 	.word	0x0000d2a0


	//   ....[170]....
        /*0ce0*/ 	.word	0x0000d2d0


	//   ....[171]....
        /*0ce4*/ 	.word	0x0000d2e0


	//   ....[172]....
        /*0ce8*/ 	.word	0x0000d340


	//   ....[173]....
        /*0cec*/ 	.word	0x0000d920


	//   ....[174]....
        /*0cf0*/ 	.word	0x0000d980


	//   ....[175]....
        /*0cf4*/ 	.word	0x0000d9d0


	//   ....[176]....
        /*0cf8*/ 	.word	0x0000da20


	//   ....[177]....
        /*0cfc*/ 	.word	0x0000da70


	//   ....[178]....
        /*0d00*/ 	.word	0x0000dae0


	//   ....[179]....
        /*0d04*/ 	.word	0x0000db30


	//   ....[180]....
        /*0d08*/ 	.word	0x0000db90


	//   ....[181]....
        /*0d0c*/ 	.word	0x0000dc00


	//   ....[182]....
        /*0d10*/ 	.word	0x0000dc60


	//   ....[183]....
        /*0d14*/ 	.word	0x0000dcd0


	//   ....[184]....
        /*0d18*/ 	.word	0x0000dd40


	//   ....[185]....
        /*0d1c*/ 	.word	0x0000ddb0


	//   ....[186]....
        /*0d20*/ 	.word	0x0000de10


	//   ....[187]....
        /*0d24*/ 	.word	0x0000de80


	//   ....[188]....
        /*0d28*/ 	.word	0x0000def0


	//   ....[189]....
        /*0d2c*/ 	.word	0x0000df60


	//   ....[190]....
        /*0d30*/ 	.word	0x0000dfc0


	//   ....[191]....
        /*0d34*/ 	.word	0x0000e030


	//   ....[192]....
        /*0d38*/ 	.word	0x0000e0a0


	//   ....[193]....
        /*0d3c*/ 	.word	0x0000e110


	//   ....[194]....
        /*0d40*/ 	.word	0x0000e170


	//   ....[195]....
        /*0d44*/ 	.word	0x0000e1e0


	//   ....[196]....
        /*0d48*/ 	.word	0x0000e250


	//   ....[197]....
        /*0d4c*/ 	.word	0x0000e2c0


	//   ....[198]....
        /*0d50*/ 	.word	0x0000e320


	//   ....[199]....
        /*0d54*/ 	.word	0x0000e390


	//   ....[200]....
        /*0d58*/ 	.word	0x0000e400


	//   ....[201]....
        /*0d5c*/ 	.word	0x0000e4d0


	//   ....[202]....
        /*0d60*/ 	.word	0x0000e530


	//   ....[203]....
        /*0d64*/ 	.word	0x0000e610


	//   ....[204]....
        /*0d68*/ 	.word	0x0000e670


	//   ....[205]....
        /*0d6c*/ 	.word	0x0000e750


	//   ....[206]....
        /*0d70*/ 	.word	0x0000e7b0


	//   ....[207]....
        /*0d74*/ 	.word	0x0000e890


	//   ....[208]....
        /*0d78*/ 	.word	0x0000e8f0


	//   ....[209]....
        /*0d7c*/ 	.word	0x0000e950


	//   ....[210]....
        /*0d80*/ 	.word	0x0000e9b0


	//   ....[211]....
        /*0d84*/ 	.word	0x0000ea00


	//   ....[212]....
        /*0d88*/ 	.word	0x0000ea50


	//   ....[213]....
        /*0d8c*/ 	.word	0x0000eaa0


	//   ....[214]....
        /*0d90*/ 	.word	0x0000eaf0


	//   ....[215]....
        /*0d94*/ 	.word	0x0000eb40


	//   ....[216]....
        /*0d98*/ 	.word	0x0000eb90


	//   ....[217]....
        /*0d9c*/ 	.word	0x0000ec00


	//   ....[218]....
        /*0da0*/ 	.word	0x0000ec70


	//   ....[219]....
        /*0da4*/ 	.word	0x0000ece0


	//   ....[220]....
        /*0da8*/ 	.word	0x0000edc0


	//   ....[221]....
        /*0dac*/ 	.word	0x0000ee20


	//   ....[222]....
        /*0db0*/ 	.word	0x0000ef00


	//   ....[223]....
        /*0db4*/ 	.word	0x0000ef60


	//   ....[224]....
        /*0db8*/ 	.word	0x0000f040


	//   ....[225]....
        /*0dbc*/ 	.word	0x0000f0a0


	//   ....[226]....
        /*0dc0*/ 	.word	0x0000f180


	//   ....[227]....
        /*0dc4*/ 	.word	0x0000f1e0


	//   ....[228]....
        /*0dc8*/ 	.word	0x0000f230


	//   ....[229]....
        /*0dcc*/ 	.word	0x0000f270


	//   ....[230]....
        /*0dd0*/ 	.word	0x0000f2c0


	//   ....[231]....
        /*0dd4*/ 	.word	0x0000f300


	//   ....[232]....
        /*0dd8*/ 	.word	0x0000f350


	//   ....[233]....
        /*0ddc*/ 	.word	0x0000f390


	//   ....[234]....
        /*0de0*/ 	.word	0x0000f3e0


	//   ....[235]....
        /*0de4*/ 	.word	0x0000f420


	//   ....[236]....
        /*0de8*/ 	.word	0x0000f480


	//   ....[237]....
        /*0dec*/ 	.word	0x0000f4d0


	//   ....[238]....
        /*0df0*/ 	.word	0x0000f520


	//   ....[239]....
        /*0df4*/ 	.word	0x0000f570


	//   ....[240]....
        /*0df8*/ 	.word	0x0000f5c0


	//   ....[241]....
        /*0dfc*/ 	.word	0x0000f610


	//   ....[242]....
        /*0e00*/ 	.word	0x0000f660


	//   ....[243]....
        /*0e04*/ 	.word	0x0000f6b0


	//   ....[244]....
        /*0e08*/ 	.word	0x0000f720


	//   ....[245]....
        /*0e0c*/ 	.word	0x0000f790


	//   ....[246]....
        /*0e10*/ 	.word	0x0000f800


	//   ....[247]....
        /*0e14*/ 	.word	0x0000f860


	//   ....[248]....
        /*0e18*/ 	.word	0x0000f8d0


	//   ....[249]....
        /*0e1c*/ 	.word	0x0000f940


	//   ....[250]....
        /*0e20*/ 	.word	0x0000f9b0


	//   ....[251]....
        /*0e24*/ 	.word	0x0000fa10


	//   ....[252]....
        /*0e28*/ 	.word	0x0000fa80


	//   ....[253]....
        /*0e2c*/ 	.word	0x0000faf0


	//   ....[254]....
        /*0e30*/ 	.word	0x0000fb60


	//   ....[255]....
        /*0e34*/ 	.word	0x0000fbc0


	//   ....[0]....
        /*0e38*/ 	.word	0x0000fc30


	//   ....[1]....
        /*0e3c*/ 	.word	0x0000fca0


	//   ....[2]....
        /*0e40*/ 	.word	0x0000fd10


	//   ....[3]....
        /*0e44*/ 	.word	0x0000fd70


	//   ....[4]....
        /*0e48*/ 	.word	0x0000fde0


	//   ....[5]....
        /*0e4c*/ 	.word	0x0000fe50


	//   ....[6]....
        /*0e50*/ 	.word	0x0000fec0


	//   ....[7]....
        /*0e54*/ 	.word	0x0000ff20


	//   ....[8]....
        /*0e58*/ 	.word	0x0000ff90


	//   ....[9]....
        /*0e5c*/ 	.word	0x00010000


	//   ....[10]....
        /*0e60*/ 	.word	0x00010070


	//   ....[11]....
        /*0e64*/ 	.word	0x000100d0


	//   ....[12]....
        /*0e68*/ 	.word	0x00010140


	//   ....[13]....
        /*0e6c*/ 	.word	0x000101b0


	//   ....[14]....
        /*0e70*/ 	.word	0x00010220


	//   ....[15]....
        /*0e74*/ 	.word	0x00010280


	//   ....[16]....
        /*0e78*/ 	.word	0x000102f0


	//   ....[17]....
        /*0e7c*/ 	.word	0x00010360


	//   ....[18]....
        /*0e80*/ 	.word	0x000103d0


	//   ....[19]....
        /*0e84*/ 	.word	0x00010430


	//   ....[20]....
        /*0e88*/ 	.word	0x000104a0


	//   ....[21]....
        /*0e8c*/ 	.word	0x00010510


	//   ....[22]....
        /*0e90*/ 	.word	0x00010580


	//   ....[23]....
        /*0e94*/ 	.word	0x000105e0


	//   ....[24]....
        /*0e98*/ 	.word	0x00010650


	//   ....[25]....
        /*0e9c*/ 	.word	0x000106c0


	//   ....[26]....
        /*0ea0*/ 	.word	0x00010730


	//   ....[27]....
        /*0ea4*/ 	.word	0x00010790


	//   ....[28]....
        /*0ea8*/ 	.word	0x00010800


	//   ....[29]....
        /*0eac*/ 	.word	0x00010870


	//   ....[30]....
        /*0eb0*/ 	.word	0x000108c0


	//   ....[31]....
        /*0eb4*/ 	.word	0x00010900


	//   ....[32]....
        /*0eb8*/ 	.word	0x00010950


	//   ....[33]....
        /*0ebc*/ 	.word	0x000109a0


	//   ....[34]....
        /*0ec0*/ 	.word	0x000109f0


	//   ....[35]....
        /*0ec4*/ 	.word	0x00010a60


	//   ....[36]....
        /*0ec8*/ 	.word	0x00010ab0


	//   ....[37]....
        /*0ecc*/ 	.word	0x00010b00


	//   ....[38]....
        /*0ed0*/ 	.word	0x00010b50


	//   ....[39]....
        /*0ed4*/ 	.word	0x00010ba0


	//   ....[40]....
        /*0ed8*/ 	.word	0x00010bf0


	//   ....[41]....
        /*0edc*/ 	.word	0x00010c60


	//   ....[42]....
        /*0ee0*/ 	.word	0x00010cb0


	//   ....[43]....
        /*0ee4*/ 	.word	0x00010d10


	//   ....[44]....
        /*0ee8*/ 	.word	0x00010d70


	//   ....[45]....
        /*0eec*/ 	.word	0x00010de0


	//----- nvinfo : EIATTR_EXIT_INSTR_OFFSETS
	.align		4
.L_148:
        /*0ef0*/ 	.byte	0x04, 0x1c
        /*0ef2*/ 	.short	(.L_150 - .L_149)


	//   ....[0]....
.L_149:
        /*0ef4*/ 	.word	0x00000c10


	//   ....[1]....
        /*0ef8*/ 	.word	0x0000d8e0


	//----- nvinfo : EIATTR_MAX_THREADS
	.align		4
.L_150:
        /*0efc*/ 	.byte	0x04, 0x05
        /*0efe*/ 	.short	(.L_152 - .L_151)
.L_151:
        /*0f00*/ 	.word	0x00000080
        /*0f04*/ 	.word	0x00000001
        /*0f08*/ 	.word	0x00000001


	//----- nvinfo : EIATTR_CRS_STACK_SIZE
	.align		4
.L_152:
        /*0f0c*/ 	.byte	0x04, 0x1e
        /*0f0e*/ 	.short	(.L_154 - .L_153)
.L_153:
        /*0f10*/ 	.word	0x00000000
.L_154:


//--------------------- .nv.info._ZN7cutlass13device_kernelIN5flash19enable_sm80_to_sm89INS1_16FlashAttnFwdSm80INS1_25CollectiveMainloopFwdSm80ILi4ELi1ELb0EN4cute5tupleIJNS5_1CILi128EEENS7_ILi80EEENS7_ILi64EEEEEELi64ENS_10bfloat16_tEfNS_4arch4Sm80ELb0ELb0ELb0ELb1ELb1ELb1ELb1ELb1EEENS1_21CollectiveEpilogueFwdINS6_IJS8_SA_S9_EEENS6_IJNS7_ILi1EEESI_SI_EEESC_SE_Li128ELb1ELb1ELb1ELb0EEENS1_36VarlenDynamicPersistentTileSchedulerILi128ELi80ELi128ELi128ELb1ELb1ELb0ELb0ELb1ELb1EEEEEEEEEvNT_6ParamsE --------------------------
	.section	.nv.info._ZN7cutlass13device_kernelIN5flash19enable_sm80_to_sm89INS1_16FlashAttnFwdSm80INS1_25CollectiveMainloopFwdSm80ILi4ELi1ELb0EN4cute5tupleIJNS5_1CILi128EEENS7_ILi80EEENS7_ILi64EEEEEELi64ENS_10bfloat16_tEfNS_4arch4Sm80ELb0ELb0ELb0ELb1ELb1ELb1ELb1ELb1EEENS1_21CollectiveEpilogueFwdINS6_IJS8_SA_S9_EEENS6_IJNS7_ILi1EEESI_SI_EEESC_SE_Li128ELb1ELb1ELb1ELb0EEENS1_36VarlenDynamicPersistentTileSchedulerILi128ELi80ELi128ELi128ELb1ELb1ELb0ELb0ELb1ELb1EEEEEEEEEvNT_6ParamsE,"",@"SHT_CUDA_INFO"
	.sectionflags	@""
	.align	4


	//----- nvinfo : EIATTR_CUDA_API_VERSION
	.align		4
        /*0000*/ 	.byte	0x04, 0x37
        /*0002*/ 	.short	(.L_156 - .L_155)
.L_155:
        /*0004*/ 	.word	0x00000082


	//----- nvinfo : EIATTR_SW2861232_WAR
	.align		4
.L_156:
        /*0008*/ 	.byte	0x01, 0x35
	.zero		2


	//----- nvinfo : EIATTR_PARAM_CBANK
	.align		4
        /*000c*/ 	.byte	0x04, 0x0a
        /*000e*/ 	.short	(.L_158 - .L_157)
	.align		4
.L_157:
        /*0010*/ 	.word	index@(.nv.constant0._ZN7cutlass13device_kernelIN5flash19enable_sm80_to_sm89INS1_16FlashAttnFwdSm80INS1_25CollectiveMainloopFwdSm80ILi4ELi1ELb0EN4cute5tupleIJNS5_1CILi128EEENS7_ILi80EEENS7_ILi64EEEEEELi64ENS_10bfloat16_tEfNS_4arch4Sm80ELb0ELb0ELb0ELb1ELb1ELb1ELb1ELb1EEENS1_21CollectiveEpilogueFwdINS6_IJS8_SA_S9_EEENS6_IJNS7_ILi1EEESI_SI_EEESC_SE_Li128ELb1ELb1ELb1ELb0EEENS1_36VarlenDynamicPersistentTileSchedulerILi128ELi80ELi128ELi128ELb1ELb1ELb0ELb0ELb1ELb1EEEEEEEEEvNT_6ParamsE)
        /*0014*/ 	.short	0x0160
        /*0016*/ 	.short	0x0438


	//----- nvinfo : EIATTR_CBANK_PARAM_SIZE
	.align		4
.L_158:
        /*0018*/ 	.byte	0x03, 0x19
        /*001a*/ 	.short	0x0438


	//----- nvinfo : EIATTR_KPARAM_INFO
	.align		4
        /*001c*/ 	.byte	0x04, 0x17
        /*001e*/ 	.short	(.L_160 - .L_159)
.L_159:
        /*0020*/ 	.word	0x00000000
        /*0024*/ 	.short	0x0000
        /*0026*/ 	.short	0x0000
        /*0028*/ 	.byte	0x00, 0xf0, 0xe1, 0x10


	//----- nvinfo : EIATTR_MAXREG_COUNT
	.align		4
.L_160:
        /*002c*/ 	.byte	0x03, 0x1b
        /*002e*/ 	.short	0x00ff


	//----- nvinfo : EIATTR_NUM_BARRIERS
	.align		4
        /*0030*/ 	.byte	0x02, 0x4c
        /*0032*/ 	.byte	0x06
	.zero		1


	//----- nvinfo : EIATTR_ANNOTATIONS
	.align		4
        /*0034*/ 	.byte	0x04, 0x55
        /*0036*/ 	.short	(.L_162 - .L_161)


	//   ....[0]....
.L_161:
        /* <DEDUP_REMOVED lines=116> */


	//----- nvinfo : EIATTR_MERCURY_ISA_VERSION
	.align		4
.L_162:
        /*0768*/ 	.byte	0x03, 0x5f
        /*076a*/ 	.short	0x0000


	//----- nvinfo : EIATTR_INT_WARP_WIDE_INSTR_OFFSETS
	.align		4
        /*076c*/ 	.byte	0x04, 0x31
        /*076e*/ 	.short	(.L_164 - .L_163)


	//   ....[0]....
.L_163:
        /*0770*/ 	.word	0x000134c0


	//   ....[1]....
        /*0774*/ 	.word	0x00013540


	//----- nvinfo : EIATTR_COOP_GROUP_MASK_REGIDS
	.align		4
.L_164:
        /*0778*/ 	.byte	0x04, 0x29
        /*077a*/ 	.short	(.L_166 - .L_165)


	//   ....[0]....
.L_165:
        /*077c*/ 	.word	0xffffffff


	//   ....[1]....
        /*0780*/ 	.word	0xffffffff


	//   ....[2]....
        /*0784*/ 	.word	0xffffffff


	//   ....[3]....
        /*0788*/ 	.word	0xffffffff


	//   ....[4]....
        /*078c*/ 	.word	0xffffffff


	//   ....[5]....
        /*0790*/ 	.word	0xffffffff


	//   ....[6]....
        /*0794*/ 	.word	0xffffffff


	//   ....[7]....
        /*0798*/ 	.word	0xffffffff


	//   ....[8]....
        /*079c*/ 	.word	0xffffffff


	//   ....[9]....
        /*07a0*/ 	.word	0xffffffff


	//   ....[10]....
        /*07a4*/ 	.word	0xffffffff


	//   ....[11]....
        /*07a8*/ 	.word	0xffffffff


	//   ....[12]....
        /*07ac*/ 	.word	0xffffffff


	//   ....[13]....
        /*07b0*/ 	.word	0xffffffff


	//   ....[14]....
        /*07b4*/ 	.word	0xffffffff


	//   ....[15]....
        /*07b8*/ 	.word	0xffffffff


	//   ....[16]....
        /*07bc*/ 	.word	0xffffffff


	//   ....[17]....
        /*07c0*/ 	.word	0xffffffff


	//   ....[18]....
        /*07c4*/ 	.word	0xffffffff


	//   ....[19]....
        /*07c8*/ 	.word	0xffffffff


	//   ....[20]....
        /*07cc*/ 	.word	0xffffffff


	//   ....[21]....
        /*07d0*/ 	.word	0xffffffff


	//   ....[22]....
        /*07d4*/ 	.word	0xffffffff


	//   ....[23]....
        /*07d8*/ 	.word	0xffffffff


	//   ....[24]....
        /*07dc*/ 	.word	0xffffffff


	//   ....[25]....
        /*07e0*/ 	.word	0xffffffff


	//   ....[26]....
        /*07e4*/ 	.word	0xffffffff


	//   ....[27]....
        /*07e8*/ 	.word	0xffffffff


	//   ....[28]....
        /*07ec*/ 	.word	0xffffffff


	//   ....[29]....
        /*07f0*/ 	.word	0xffffffff


	//   ....[30]....
        /*07f4*/ 	.word	0xffffffff


	//   ....[31]....
        /*07f8*/ 	.word	0xffffffff


	//   ....[32]....
        /*07fc*/ 	.word	0xffffffff


	//   ....[33]....
        /*0800*/ 	.word	0xffffffff


	//   ....[34]....
        /*0804*/ 	.word	0xffffffff


	//   ....[35]....
        /*0808*/ 	.word	0xffffffff


	//   ....[36]....
        /*080c*/ 	.word	0xffffffff


	//   ....[37]....
        /*0810*/ 	.word	0xffffffff


	//   ....[38]....
        /*0814*/ 	.word	0xffffffff


	//   ....[39]....
        /*0818*/ 	.word	0xffffffff


	//   ....[40]....
        /*081c*/ 	.word	0xffffffff


	//   ....[41]....
        /*0820*/ 	.word	0xffffffff


	//   ....[42]....
        /*0824*/ 	.word	0xffffffff


	//   ....[43]....
        /*0828*/ 	.word	0xffffffff


	//   ....[44]....
        /*082c*/ 	.word	0xffffffff


	//   ....[45]....
        /*0830*/ 	.word	0xffffffff


	//   ....[46]....
        /*0834*/ 	.word	0xffffffff


	//   ....[47]....
        /*0838*/ 	.word	0xffffffff


	//   ....[48]....
        /*083c*/ 	.word	0xffffffff


	//   ....[49]....
        /*0840*/ 	.word	0xffffffff


	//   ....[50]....
        /*0844*/ 	.word	0xffffffff


	//   ....[51]....
        /*0848*/ 	.word	0xffffffff


	//   ....[52]....
        /*084c*/ 	.word	0xffffffff


	//   ....[53]....
        /*0850*/ 	.word	0xffffffff


	//   ....[54]....
        /*0854*/ 	.word	0xffffffff


	//   ....[55]....
        /*0858*/ 	.word	0xffffffff


	//   ....[56]....
        /*085c*/ 	.word	0xffffffff


	//   ....[57]....
        /*0860*/ 	.word	0xffffffff


	//   ....[58]....
        /*0864*/ 	.word	0xffffffff


	//   ....[59]....
        /*0868*/ 	.word	0xffffffff


	//   ....[60]....
        /*086c*/ 	.word	0xffffffff


	//   ....[61]....
        /*0870*/ 	.word	0xffffffff


	//   ....[62]....
        /*0874*/ 	.word	0xffffffff


	//   ....[63]....
        /*0878*/ 	.word	0xffffffff


	//   ....[64]....
        /*087c*/ 	.word	0xffffffff


	//   ....[65]....
        /*0880*/ 	.word	0xffffffff


	//   ....[66]....
        /*0884*/ 	.word	0xffffffff


	//   ....[67]....
        /*0888*/ 	.word	0xffffffff


	//   ....[68]....
        /*088c*/ 	.word	0xffffffff


	//   ....[69]....
        /*0890*/ 	.word	0xffffffff


	//   ....[70]....
        /*0894*/ 	.word	0xffffffff


	//   ....[71]....
        /*0898*/ 	.word	0xffffffff


	//   ....[72]....
        /*089c*/ 	.word	0xffffffff


	//   ....[73]....
        /*08a0*/ 	.word	0xffffffff


	//   ....[74]....
        /*08a4*/ 	.word	0xffffffff


	//   ....[75]....
        /*08a8*/ 	.word	0xffffffff


	//   ....[76]....
        /*08ac*/ 	.word	0xffffffff


	//   ....[77]....
        /*08b0*/ 	.word	0xffffffff


	//   ....[78]....
        /*08b4*/ 	.word	0xffffffff


	//   ....[79]....
        /*08b8*/ 	.word	0xffffffff


	//   ....[80]....
        /*08bc*/ 	.word	0xffffffff


	//   ....[81]....
        /*08c0*/ 	.word	0xffffffff


	//   ....[82]....
        /*08c4*/ 	.word	0xffffffff


	//   ....[83]....
        /*08c8*/ 	.word	0xffffffff


	//   ....[84]....
        /*08cc*/ 	.word	0xffffffff


	//   ....[85]....
        /*08d0*/ 	.word	0xffffffff


	//   ....[86]....
        /*08d4*/ 	.word	0xffffffff


	//   ....[87]....
        /*08d8*/ 	.word	0xffffffff


	//   ....[88]....
        /*08dc*/ 	.word	0xffffffff


	//   ....[89]....
        /*08e0*/ 	.word	0xffffffff


	//   ....[90]....
        /*08e4*/ 	.word	0xffffffff


	//   ....[91]....
        /*08e8*/ 	.word	0xffffffff


	//   ....[92]....
        /*08ec*/ 	.word	0xffffffff


	//   ....[93]....
        /*08f0*/ 	.word	0xffffffff


	//   ....[94]....
        /*08f4*/ 	.word	0xffffffff


	//   ....[95]....
        /*08f8*/ 	.word	0xffffffff


	//   ....[96]....
        /*08fc*/ 	.word	0xffffffff


	//   ....[97]....
        /*0900*/ 	.word	0xffffffff


	//   ....[98]....
        /*0904*/ 	.word	0xffffffff


	//   ....[99]....
        /*0908*/ 	.word	0xffffffff


	//   ....[100]....
        /*090c*/ 	.word	0xffffffff


	//   ....[101]....
        /*0910*/ 	.word	0xffffffff


	//   ....[102]....
        /*0914*/ 	.word	0xffffffff


	//   ....[103]....
        /*0918*/ 	.word	0xffffffff


	//   ....[104]....
        /*091c*/ 	.word	0xffffffff


	//   ....[105]....
        /*0920*/ 	.word	0xffffffff


	//   ....[106]....
        /*0924*/ 	.word	0xffffffff


	//   ....[107]....
        /*0928*/ 	.word	0xffffffff


	//   ....[108]....
        /*092c*/ 	.word	0xffffffff


	//   ....[109]....
        /*0930*/ 	.word	0xffffffff


	//   ....[110]....
        /*0934*/ 	.word	0xffffffff


	//   ....[111]....
        /*0938*/ 	.word	0xffffffff


	//   ....[112]....
        /*093c*/ 	.word	0xffffffff


	//   ....[113]....
        /*0940*/ 	.word	0xffffffff


	//   ....[114]....
        /*0944*/ 	.word	0xffffffff


	//   ....[115]....
        /*0948*/ 	.word	0xffffffff


	//   ....[116]....
        /*094c*/ 	.word	0xffffffff


	//   ....[117]....
        /*0950*/ 	.word	0xffffffff


	//   ....[118]....
        /*0954*/ 	.word	0xffffffff


	//   ....[119]....
        /*0958*/ 	.word	0xffffffff


	//   ....[120]....
        /*095c*/ 	.word	0xffffffff


	//   ....[121]....
        /*0960*/ 	.word	0xffffffff


	//   ....[122]....
        /*0964*/ 	.word	0xffffffff


	//   ....[123]....
        /*0968*/ 	.word	0xffffffff


	//   ....[124]....
        /*096c*/ 	.word	0xffffffff


	//   ....[125]....
        /*0970*/ 	.word	0xffffffff


	//   ....[126]....
        /*0974*/ 	.word	0xffffffff


	//   ....[127]....
        /*0978*/ 	.word	0xffffffff


	//   ....[128]....
        /*097c*/ 	.word	0xffffffff


	//   ....[129]....
        /*0980*/ 	.word	0xffffffff


	//   ....[130]....
        /*0984*/ 	.word	0xffffffff


	//   ....[131]....
        /*0988*/ 	.word	0xffffffff


	//   ....[132]....
        /*098c*/ 	.word	0xffffffff


	//   ....[133]....
        /*0990*/ 	.word	0xffffffff


	//   ....[134]....
        /*0994*/ 	.word	0xffffffff


	//   ....[135]....
        /*0998*/ 	.word	0xffffffff


	//   ....[136]....
        /*099c*/ 	.word	0xffffffff


	//   ....[137]....
        /*09a0*/ 	.word	0xffffffff


	//   ....[138]....
        /*09a4*/ 	.word	0xffffffff


	//   ....[139]....
        /*09a8*/ 	.word	0xffffffff


	//   ....[140]....
        /*09ac*/ 	.word	0xffffffff


	//   ....[141]....
        /*09b0*/ 	.word	0xffffffff


	//   ....[142]....
        /*09b4*/ 	.word	0xffffffff


	//   ....[143]....
        /*09b8*/ 	.word	0xffffffff


	//   ....[144]....
        /*09bc*/ 	.word	0xffffffff


	//   ....[145]....
        /*09c0*/ 	.word	0xffffffff


	//   ....[146]....
        /*09c4*/ 	.word	0xffffffff


	//   ....[147]....
        /*09c8*/ 	.word	0xffffffff


	//   ....[148]....
        /*09cc*/ 	.word	0xffffffff


	//   ....[149]....
        /*09d0*/ 	.word	0xffffffff


	//   ....[150]....
        /*09d4*/ 	.word	0xffffffff


	//   ....[151]....
        /*09d8*/ 	.word	0xffffffff


	//   ....[152]....
        /*09dc*/ 	.word	0xffffffff


	//   ....[153]....
        /*09e0*/ 	.word	0xffffffff


	//   ....[154]....
        /*09e4*/ 	.word	0xffffffff


	//   ....[155]....
        /*09e8*/ 	.word	0xffffffff


	//   ....[156]....
        /*09ec*/ 	.word	0xffffffff


	//   ....[157]....
        /*09f0*/ 	.word	0xffffffff


	//   ....[158]....
        /*09f4*/ 	.word	0xffffffff


	//   ....[159]....
        /*09f8*/ 	.word	0xffffffff


	//   ....[160]....
        /*09fc*/ 	.word	0xffffffff


	//   ....[161]....
        /*0a00*/ 	.word	0xffffffff


	//   ....[162]....
        /*0a04*/ 	.word	0xffffffff


	//   ....[163]....
        /*0a08*/ 	.word	0xffffffff


	//   ....[164]....
        /*0a0c*/ 	.word	0xffffffff


	//   ....[165]....
        /*0a10*/ 	.word	0xffffffff


	//   ....[166]....
        /*0a14*/ 	.word	0xffffffff


	//   ....[167]....
        /*0a18*/ 	.word	0xffffffff


	//   ....[168]....
        /*0a1c*/ 	.word	0xffffffff


	//   ....[169]....
        /*0a20*/ 	.word	0xffffffff


	//   ....[170]....
        /*0a24*/ 	.word	0xffffffff


	//   ....[171]....
        /*0a28*/ 	.word	0xffffffff


	//   ....[172]....
        /*0a2c*/ 	.word	0xffffffff


	//   ....[173]....
        /*0a30*/ 	.word	0xffffffff


	//   ....[174]....
        /*0a34*/ 	.word	0xffffffff


	//   ....[175]....
        /*0a38*/ 	.word	0xffffffff


	//   ....[176]....
        /*0a3c*/ 	.word	0xffffffff


	//   ....[177]....
        /*0a40*/ 	.word	0xffffffff


	//   ....[178]....
        /*0a44*/ 	.word	0xffffffff


	//   ....[179]....
        /*0a48*/ 	.word	0xffffffff


	//   ....[180]....
        /*0a4c*/ 	.word	0xffffffff


	//   ....[181]....
        /*0a50*/ 	.word	0xffffffff


	//   ....[182]....
        /*0a54*/ 	.word	0xffffffff


	//   ....[183]....
        /*0a58*/ 	.word	0xffffffff


	//   ....[184]....
        /*0a5c*/ 	.word	0xffffffff


	//   ....[185]....
        /*0a60*/ 	.word	0xffffffff


	//   ....[186]....
        /*0a64*/ 	.word	0xffffffff


	//   ....[187]....
        /*0a68*/ 	.word	0xffffffff


	//   ....[188]....
        /*0a6c*/ 	.word	0xffffffff


	//   ....[189]....
        /*0a70*/ 	.word	0xffffffff


	//   ....[190]....
        /*0a74*/ 	.word	0xffffffff


	//   ....[191]....
        /*0a78*/ 	.word	0xffffffff


	//   ....[192]....
        /*0a7c*/ 	.word	0xffffffff


	//   ....[193]....
        /*0a80*/ 	.word	0xffffffff


	//   ....[194]....
        /*0a84*/ 	.word	0xffffffff


	//   ....[195]....
        /*0a88*/ 	.word	0xffffffff


	//   ....[196]....
        /*0a8c*/ 	.word	0xffffffff


	//   ....[197]....
        /*0a90*/ 	.word	0xffffffff


	//   ....[198]....
        /*0a94*/ 	.word	0xffffffff


	//   ....[199]....
        /*0a98*/ 	.word	0xffffffff


	//   ....[200]....
        /*0a9c*/ 	.word	0xffffffff


	//   ....[201]....
        /*0aa0*/ 	.word	0xffffffff


	//   ....[202]....
        /*0aa4*/ 	.word	0xffffffff


	//   ....[203]....
        /*0aa8*/ 	.word	0xffffffff


	//   ....[204]....
        /*0aac*/ 	.word	0xffffffff


	//   ....[205]....
        /*0ab0*/ 	.word	0xffffffff


	//   ....[206]....
        /*0ab4*/ 	.word	0xffffffff


	//   ....[207]....
        /*0ab8*/ 	.word	0xffffffff


	//   ....[208]....
        /*0abc*/ 	.word	0xffffffff


	//   ....[209]....
        /*0ac0*/ 	.word	0xffffffff


	//   ....[210]....
        /*0ac4*/ 	.word	0xffffffff


	//   ....[211]....
        /*0ac8*/ 	.word	0xffffffff


	//   ....[212]....
        /*0acc*/ 	.word	0xffffffff


	//   ....[213]....
        /*0ad0*/ 	.word	0xffffffff


	//   ....[214]....
        /*0ad4*/ 	.word	0xffffffff


	//   ....[215]....
        /*0ad8*/ 	.word	0xffffffff


	//   ....[216]....
        /*0adc*/ 	.word	0xffffffff


	//   ....[217]....
        /*0ae0*/ 	.word	0xffffffff


	//   ....[218]....
        /*0ae4*/ 	.word	0xffffffff


	//   ....[219]....
        /*0ae8*/ 	.word	0xffffffff


	//   ....[220]....
        /*0aec*/ 	.word	0xffffffff


	//   ....[221]....
        /*0af0*/ 	.word	0xffffffff


	//   ....[222]....
        /*0af4*/ 	.word	0xffffffff


	//   ....[223]....
        /*0af8*/ 	.word	0xffffffff


	//   ....[224]....
        /*0afc*/ 	.word	0xffffffff


	//   ....[225]....
        /*0b00*/ 	.word	0xffffffff


	//   ....[226]....
        /*0b04*/ 	.word	0xffffffff


	//   ....[227]....
        /*0b08*/ 	.word	0xffffffff


	//   ....[228]....
        /*0b0c*/ 	.word	0xffffffff


	//   ....[229]....
        /*0b10*/ 	.word	0xffffffff


	//   ....[230]....
        /*0b14*/ 	.word	0xffffffff


	//   ....[231]....
        /*0b18*/ 	.word	0xffffffff


	//   ....[232]....
        /*0b1c*/ 	.word	0xffffffff


	//   ....[233]....
        /*0b20*/ 	.word	0xffffffff


	//   ....[234]....
        /*0b24*/ 	.word	0xffffffff


	//   ....[235]....
        /*0b28*/ 	.word	0xffffffff


	//   ....[236]....
        /*0b2c*/ 	.word	0xffffffff


	//   ....[237]....
        /*0b30*/ 	.word	0xffffffff


	//   ....[238]....
        /*0b34*/ 	.word	0xffffffff


	//   ....[239]....
        /*0b38*/ 	.word	0xffffffff


	//   ....[240]....
        /*0b3c*/ 	.word	0xffffffff


	//   ....[241]....
        /*0b40*/ 	.word	0xffffffff


	//   ....[242]....
        /*0b44*/ 	.word	0xffffffff


	//   ....[243]....
        /*0b48*/ 	.word	0xffffffff


	//   ....[244]....
        /*0b4c*/ 	.word	0xffffffff


	//   ....[245]....
        /*0b50*/ 	.word	0xffffffff


	//   ....[246]....
        /*0b54*/ 	.word	0xffffffff


	//   ....[247]....
        /*0b58*/ 	.word	0xffffffff


	//   ....[248]....
        /*0b5c*/ 	.word	0xffffffff


	//   ....[249]....
        /*0b60*/ 	.word	0xffffffff


	//   ....[250]....
        /*0b64*/ 	.word	0xffffffff


	//   ....[251]....
        /*0b68*/ 	.word	0xffffffff


	//   ....[252]....
        /*0b6c*/ 	.word	0xffffffff


	//   ....[253]....
        /*0b70*/ 	.word	0xffffffff


	//   ....[254]....
        /*0b74*/ 	.word	0xffffffff


	//   ....[255]....
        /*0b78*/ 	.word	0xffffffff


	//   ....[0]....
        /*0b7c*/ 	.word	0xffffffff


	//   ....[1]....
        /*0b80*/ 	.word	0xffffffff


	//   ....[2]....
        /*0b84*/ 	.word	0xffffffff


	//   ....[3]....
        /*0b88*/ 	.word	0xffffffff


	//   ....[4]....
        /*0b8c*/ 	.word	0xffffffff


	//   ....[5]....
        /*0b90*/ 	.word	0xffffffff


	//   ....[6]....
        /*0b94*/ 	.word	0xffffffff


	//   ....[7]....
        /*0b98*/ 	.word	0xffffffff


	//   ....[8]....
        /*0b9c*/ 	.word	0xffffffff


	//   ....[9]....
        /*0ba0*/ 	.word	0xffffffff


	//   ....[10]....
        /*0ba4*/ 	.word	0xffffffff


	//   ....[11]....
        /*0ba8*/ 	.word	0xffffffff


	//   ....[12]....
        /*0bac*/ 	.word	0xffffffff


	//   ....[13]....
        /*0bb0*/ 	.word	0xffffffff


	//   ....[14]....
        /*0bb4*/ 	.word	0xffffffff


	//   ....[15]....
        /*0bb8*/ 	.word	0xffffffff


	//   ....[16]....
        /*0bbc*/ 	.word	0xffffffff


	//   ....[17]....
        /*0bc0*/ 	.word	0xffffffff


	//   ....[18]....
        /*0bc4*/ 	.word	0xffffffff


	//   ....[19]....
        /*0bc8*/ 	.word	0xffffffff


	//   ....[20]....
        /*0bcc*/ 	.word	0xffffffff


	//   ....[21]....
        /*0bd0*/ 	.word	0xffffffff


	//   ....[22]....
        /*0bd4*/ 	.word	0xffffffff


	//   ....[23]....
        /*0bd8*/ 	.word	0xffffffff


	//   ....[24]....
        /*0bdc*/ 	.word	0xffffffff


	//   ....[25]....
        /*0be0*/ 	.word	0xffffffff


	//   ....[26]....
        /*0be4*/ 	.word	0xffffffff


	//   ....[27]....
        /*0be8*/ 	.word	0xffffffff


	//   ....[28]....
        /*0bec*/ 	.word	0xffffffff


	//   ....[29]....
        /*0bf0*/ 	.word	0xffffffff


	//   ....[30]....
        /*0bf4*/ 	.word	0xffffffff


	//   ....[31]....
        /*0bf8*/ 	.word	0xffffffff


	//   ....[32]....
        /*0bfc*/ 	.word	0xffffffff


	//   ....[33]....
        /*0c00*/ 	.word	0xffffffff


	//   ....[34]....
        /*0c04*/ 	.word	0xffffffff


	//   ....[35]....
        /*0c08*/ 	.word	0xffffffff


	//   ....[36]....
        /*0c0c*/ 	.word	0xffffffff


	//   ....[37]....
        /*0c10*/ 	.word	0xffffffff


	//   ....[38]....
        /*0c14*/ 	.word	0xffffffff


	//   ....[39]....
        /*0c18*/ 	.word	0xffffffff


	//   ....[40]....
        /*0c1c*/ 	.word	0xffffffff


	//   ....[41]....
        /*0c20*/ 	.word	0xffffffff


	//   ....[42]....
        /*0c24*/ 	.word	0xffffffff


	//   ....[43]....
        /*0c28*/ 	.word	0xffffffff


	//   ....[44]....
        /*0c2c*/ 	.word	0xffffffff


	//   ....[45]....
        /*0c30*/ 	.word	0xffffffff


	//   ....[46]....
        /*0c34*/ 	.word	0xffffffff


	//   ....[47]....
        /*0c38*/ 	.word	0xffffffff


	//   ....[48]....
        /*0c3c*/ 	.word	0xffffffff


	//   ....[49]....
        /*0c40*/ 	.word	0xffffffff


	//   ....[50]....
        /*0c44*/ 	.word	0xffffffff


	//   ....[51]....
        /*0c48*/ 	.word	0xffffffff


	//   ....[52]....
        /*0c4c*/ 	.word	0xffffffff


	//   ....[53]....
        /*0c50*/ 	.word	0xffffffff


	//   ....[54]....
        /*0c54*/ 	.word	0xffffffff


	//   ....[55]....
        /*0c58*/ 	.word	0xffffffff


	//   ....[56]....
        /*0c5c*/ 	.word	0xffffffff


	//   ....[57]....
        /*0c60*/ 	.word	0xffffffff


	//   ....[58]....
        /*0c64*/ 	.word	0xffffffff


	//   ....[59]....
        /*0c68*/ 	.word	0xffffffff


	//   ....[60]....
        /*0c6c*/ 	.word	0xffffffff


	//   ....[61]....
        /*0c70*/ 	.word	0xffffffff


	//   ....[62]....
        /*0c74*/ 	.word	0xffffffff


	//   ....[63]....
        /*0c78*/ 	.word	0xffffffff


	//   ....[64]....
        /*0c7c*/ 	.word	0xffffffff


	//   ....[65]....
        /*0c80*/ 	.word	0xffffffff


	//   ....[66]....
        /*0c84*/ 	.word	0xffffffff


	//   ....[67]....
        /*0c88*/ 	.word	0xffffffff


	//   ....[68]....
        /*0c8c*/ 	.word	0xffffffff


	//   ....[69]....
        /*0c90*/ 	.word	0xffffffff


	//   ....[70]....
        /*0c94*/ 	.word	0xffffffff


	//   ....[71]....
        /*0c98*/ 	.word	0xffffffff


	//   ....[72]....
        /*0c9c*/ 	.word	0xffffffff


	//   ....[73]....
        /*0ca0*/ 	.word	0xffffffff


	//   ....[74]....
        /*0ca4*/ 	.word	0xffffffff


	//   ....[75]....
        /*0ca8*/ 	.word	0xffffffff


	//   ....[76]....
        /*0cac*/ 	.word	0xffffffff


	//   ....[77]....
        /*0cb0*/ 	.word	0xffffffff


	//----- nvinfo : EIATTR_COOP_GROUP_INSTR_OFFSETS
	.align		4
.L_166:
        /*0cb4*/ 	.byte	0x04, 0x28
        /*0cb6*/ 	.short	(.L_168 - .L_167)


	//   ....[0]....
.L_167:
        /*0cb8*/ 	.word	0x00000050


	//   ....[1]....
        /*0cbc*/ 	.word	0x00000200


	//   ....[2]....
        /*0cc0*/ 	.word	0x00000230


	//   ....[3]....
        /*0cc4*/ 	.word	0x00000260


	//   ....[4]....
        /*0cc8*/ 	.word	0x00000290


	//   ....[5]....
        /*0ccc*/ 	.word	0x000002c0


	//   ....[6]....
        /*0cd0*/ 	.word	0x000002f0


	//   ....[7]....
        /*0cd4*/ 	.word	0x00000460


	//   ....[8]....
        /*0cd8*/ 	.word	0x000004a0


	//   ....[9]....
        /*0cdc*/ 	.word	0x000004d0


	//   ....[10]....
        /*0ce0*/ 	.word	0x00000500


	//   ....[11]....
        /*0ce4*/ 	.word	0x00000530


	//   ....[12]....
        /*0ce8*/ 	.word	0x00000560


	//   ....[13]....
        /*0cec*/ 	.word	0x000005f0


	//   ....[14]....
        /*0cf0*/ 	.word	0x00000620


	//   ....[15]....
        /*0cf4*/ 	.word	0x00000640


	//   ....[16]....
        /*0cf8*/ 	.word	0x000006a0


	//   ....[17]....
        /*0cfc*/ 	.word	0x00003960


	//   ....[18]....
        /*0d00*/ 	.word	0x000039b0


	//   ....[19]....
        /*0d04*/ 	.word	0x000041a0


	//   ....[20]....
        /*0d08*/ 	.word	0x000041c0


	//   ....[21]....
        /*0d0c*/ 	.word	0x00004930


	//   ....[22]....
        /*0d10*/ 	.word	0x00004940


	//   ....[23]....
        /*0d14*/ 	.word	0x000051a0


	//   ....[24]....
        /*0d18*/ 	.word	0x000051d0


	//   ....[25]....
        /*0d1c*/ 	.word	0x00005e10


	//   ....[26]....
        /*0d20*/ 	.word	0x00005e40


	//   ....[27]....
        /*0d24*/ 	.word	0x00006600


	//   ....[28]....
        /*0d28*/ 	.word	0x00006620


	//   ....[29]....
        /*0d2c*/ 	.word	0x00006e00


	//   ....[30]....
        /*0d30*/ 	.word	0x00006e30


	//   ....[31]....
        /*0d34*/ 	.word	0x00006f60


	//   ....[32]....
        /*0d38*/ 	.word	0x00006f90


	//   ....[33]....
        /*0d3c*/ 	.word	0x00007080


	//   ....[34]....
        /*0d40*/ 	.word	0x000070a0


	//   ....[35]....
        /*0d44*/ 	.word	0x00007680


	//   ....[36]....
        /*0d48*/ 	.word	0x000076c0


	//   ....[37]....
        /*0d4c*/ 	.word	0x000077f0


	//   ....[38]....
        /*0d50*/ 	.word	0x00007820


	//   ....[39]....
        /*0d54*/ 	.word	0x00007910


	//   ....[40]....
        /*0d58*/ 	.word	0x00007940


	//   ....[41]....
        /*0d5c*/ 	.word	0x00008460


	//   ....[42]....
        /*0d60*/ 	.word	0x00008480


	//   ....[43]....
        /*0d64*/ 	.word	0x00008550


	//   ....[44]....
        /*0d68*/ 	.word	0x00008560


	//   ....[45]....
        /*0d6c*/ 	.word	0x00008630


	//   ....[46]....
        /*0d70*/ 	.word	0x00008650


	//   ....[47]....
        /*0d74*/ 	.word	0x00008720


	//   ....[48]....
        /*0d78*/ 	.word	0x00008730


	//   ....[49]....
        /*0d7c*/ 	.word	0x00008800


	//   ....[50]....
        /*0d80*/ 	.word	0x00008820


	//   ....[51]....
        /*0d84*/ 	.word	0x000088f0


	//   ....[52]....
        /*0d88*/ 	.word	0x00008900


	//   ....[53]....
        /*0d8c*/ 	.word	0x000089d0


	//   ....[54]....
        /*0d90*/ 	.word	0x000089f0


	//   ....[55]....
        /*0d94*/ 	.word	0x00008ac0


	//   ....[56]....
        /*0d98*/ 	.word	0x00008ad0


	//   ....[57]....
        /*0d9c*/ 	.word	0x00008f00


	//   ....[58]....
        /*0da0*/ 	.word	0x00008f10


	//   ....[59]....
        /*0da4*/ 	.word	0x00008f20


	//   ....[60]....
        /*0da8*/ 	.word	0x00008f30


	//   ....[61]....
        /*0dac*/ 	.word	0x00008f50


	//   ....[62]....
        /*0db0*/ 	.word	0x00008f60


	//   ....[63]....
        /*0db4*/ 	.word	0x00008f80


	//   ....[64]....
        /*0db8*/ 	.word	0x00008fa0


	//   ....[65]....
        /*0dbc*/ 	.word	0x000090a0


	//   ....[66]....
        /*0dc0*/ 	.word	0x000090b0


	//   ....[67]....
        /*0dc4*/ 	.word	0x000092b0


	//   ....[68]....
        /*0dc8*/ 	.word	0x000092f0


	//   ....[69]....
        /*0dcc*/ 	.word	0x00009300


	//   ....[70]....
        /*0dd0*/ 	.word	0x00009310


	//   ....[71]....
        /*0dd4*/ 	.word	0x0000abd0


	//   ....[72]....
        /*0dd8*/ 	.word	0x0000ac10


	//   ....[73]....
        /*0ddc*/ 	.word	0x0000ac30


	//   ....[74]....
        /*0de0*/ 	.word	0x0000ac40


	//   ....[75]....
        /*0de4*/ 	.word	0x0000c920


	//   ....[76]....
        /*0de8*/ 	.word	0x0000c960


	//   ....[77]....
        /*0dec*/ 	.word	0x0000c970


	//   ....[78]....
        /*0df0*/ 	.word	0x0000c990


	//   ....[79]....
        /*0df4*/ 	.word	0x0000c9b0


	//   ....[80]....
        /*0df8*/ 	.word	0x0000ca30


	//   ....[81]....
        /*0dfc*/ 	.word	0x0000ca70


	//   ....[82]....
        /*0e00*/ 	.word	0x0000ca90


	//   ....[83]....
        /*0e04*/ 	.word	0x0000cab0


	//   ....[84]....
        /*0e08*/ 	.word	0x0000cad0


	//   ....[85]....
        /*0e0c*/ 	.word	0x0000d2f0


	//   ....[86]....
        /*0e10*/ 	.word	0x0000d310


	//   ....[87]....
        /*0e14*/ 	.word	0x0000d330


	//   ....[88]....
        /*0e18*/ 	.word	0x0000d340


	//   ....[89]....
        /*0e1c*/ 	.word	0x0000d350


	//   ....[90]....
        /*0e20*/ 	.word	0x0000d360


	//   ....[91]....
        /*0e24*/ 	.word	0x0000d370


	//   ....[92]....
        /*0e28*/ 	.word	0x0000d380


	//   ....[93]....
        /*0e2c*/ 	.word	0x0000d3b0


	//   ....[94]....
        /*0e30*/ 	.word	0x0000d3e0


	//   ....[95]....
        /*0e34*/ 	.word	0x0000e060


	//   ....[96]....
        /*0e38*/ 	.word	0x0000e070


	//   ....[97]....
        /*0e3c*/ 	.word	0x0000e080


	//   ....[98]....
        /*0e40*/ 	.word	0x0000e090


	//   ....[99]....
        /*0e44*/ 	.word	0x0000e0c0


	//   ....[100]....
        /*0e48*/ 	.word	0x0000e0e0


	//   ....[101]....
        /*0e4c*/ 	.word	0x0000e100


	//   ....[102]....
        /*0e50*/ 	.word	0x0000e110


	//   ....[103]....
        /*0e54*/ 	.word	0x0000fc80


	//   ....[104]....
        /*0e58*/ 	.word	0x0000fcd0


	//   ....[105]....
        /*0e5c*/ 	.word	0x0000fd00


	//   ....[106]....
        /*0e60*/ 	.word	0x0000fd20


	//   ....[107]....
        /*0e64*/ 	.word	0x0000fd40


	//   ....[108]....
        /*0e68*/ 	.word	0x0000fd60


	//   ....[109]....
        /*0e6c*/ 	.word	0x0000fd80


	//   ....[110]....
        /*0e70*/ 	.word	0x0000fda0


	//   ....[111]....
        /*0e74*/ 	.word	0x0000fdd0


	//   ....[112]....
        /*0e78*/ 	.word	0x0000ff00


	//   ....[113]....
        /*0e7c*/ 	.word	0x00010720


	//   ....[114]....
        /*0e80*/ 	.word	0x00010740


	//   ....[115]....
        /*0e84*/ 	.word	0x00010790


	//   ....[116]....
        /*0e88*/ 	.word	0x000107b0


	//   ....[117]....
        /*0e8c*/ 	.word	0x000107e0


	//   ....[118]....
        /*0e90*/ 	.word	0x00010800


	//   ....[119]....
        /*0e94*/ 	.word	0x00010830


	//   ....[120]....
        /*0e98*/ 	.word	0x00010850


	//   ....[121]....
        /*0e9c*/ 	.word	0x00010870


	//   ....[122]....
        /*0ea0*/ 	.word	0x000108b0


	//   ....[123]....
        /*0ea4*/ 	.word	0x00010e80


	//   ....[124]....
        /*0ea8*/ 	.word	0x00010ea0


	//   ....[125]....
        /*0eac*/ 	.word	0x00010ec0


	//   ....[126]....
        /*0eb0*/ 	.word	0x00010ee0


	//   ....[127]....
        /*0eb4*/ 	.word	0x00010f00


	//   ....[128]....
        /*0eb8*/ 	.word	0x00010f20


	//   ....[129]....
        /*0ebc*/ 	.word	0x00010f40


	//   ....[130]....
        /*0ec0*/ 	.word	0x00010f60


	//   ....[131]....
        /*0ec4*/ 	.word	0x00012d00


	//   ....[132]....
        /*0ec8*/ 	.word	0x00012d30


	//   ....[133]....
        /*0ecc*/ 	.word	0x00012d40


	//   ....[134]....
        /*0ed0*/ 	.word	0x00012d50


	//   ....[135]....
        /*0ed4*/ 	.word	0x00012d60


	//   ....[136]....
        /*0ed8*/ 	.word	0x00012d90


	//   ....[137]....
        /*0edc*/ 	.word	0x00012db0


	//   ....[138]....
        /*0ee0*/ 	.word	0x00012dd0


	//   ....[139]....
        /*0ee4*/ 	.word	0x00013fe0


	//   ....[140]....
        /*0ee8*/ 	.word	0x00014000


	//   ....[141]....
        /*0eec*/ 	.word	0x00014010


	//   ....[142]....
        /*0ef0*/ 	.word	0x00014020


	//   ....[143]....
        /*0ef4*/ 	.word	0x00014030


	//   ....[144]....
        /*0ef8*/ 	.word	0x00014040


	//   ....[145]....
        /*0efc*/ 	.word	0x00014060


	//   ....[146]....
        /*0f00*/ 	.word	0x000140d0


	//   ....[147]....
        /*0f04*/ 	.word	0x000144c0


	//   ....[148]....
        /*0f08*/ 	.word	0x000144e0


	//   ....[149]....
        /*0f0c*/ 	.word	0x00014540


	//   ....[150]....
        /*0f10*/ 	.word	0x00014550


	//   ....[151]....
        /*0f14*/ 	.word	0x000145c0


	//   ....[152]....
        /*0f18*/ 	.word	0x000145e0


	//   ....[153]....
        /*0f1c*/ 	.word	0x00014650


	//   ....[154]....
        /*0f20*/ 	.word	0x00014660


	//   ....[155]....
        /*0f24*/ 	.word	0x000146d0


	//   ....[156]....
        /*0f28*/ 	.word	0x000146f0


	//   ....[157]....
        /*0f2c*/ 	.word	0x00014760


	//   ....[158]....
        /*0f30*/ 	.word	0x00014770


	//   ....[159]....
        /*0f34*/ 	.word	0x000147e0


	//   ....[160]....
        /*0f38*/ 	.word	0x00014800


	//   ....[161]....
        /*0f3c*/ 	.word	0x00014870


	//   ....[162]....
        /*0f40*/ 	.word	0x00014880


	//   ....[163]....
        /*0f44*/ 	.word	0x00014b00


	//   ....[164]....
        /*0f48*/ 	.word	0x00014b20


	//   ....[165]....
        /*0f4c*/ 	.word	0x00014e70


	//   ....[166]....
        /*0f50*/ 	.word	0x00014e80


	//   ....[167]....
        /*0f54*/ 	.word	0x000151d0


	//   ....[168]....
        /*0f58*/ 	.word	0x000151f0


	//   ....[169]....
        /*0f5c*/ 	.word	0x00015560


	//   ....[170]....
        /*0f60*/ 	.word	0x00015570


	//   ....[171]....
        /*0f64*/ 	.word	0x000160c0


	//   ....[172]....
        /*0f68*/ 	.word	0x000160e0


	//   ....[173]....
        /*0f6c*/ 	.word	0x00016150


	//   ....[174]....
        /*0f70*/ 	.word	0x00016160


	//   ....[175]....
        /*0f74*/ 	.word	0x000161d0


	//   ....[176]....
        /*0f78*/ 	.word	0x000161f0


	//   ....[177]....
        /*0f7c*/ 	.word	0x00016260


	//   ....[178]....
        /*0f80*/ 	.word	0x00016270


	//   ....[179]....
        /*0f84*/ 	.word	0x000162e0


	//   ....[180]....
        /*0f88*/ 	.word	0x00016300


	//   ....[181]....
        /*0f8c*/ 	.word	0x00016370


	//   ....[182]....
        /*0f90*/ 	.word	0x00016380


	//   ....[183]....
        /*0f94*/ 	.word	0x000163f0


	//   ....[184]....
        /*0f98*/ 	.word	0x00016410


	//   ....[185]....
        /*0f9c*/ 	.word	0x00016480


	//   ....[186]....
        /*0fa0*/ 	.word	0x00016490


	//   ....[187]....
        /*0fa4*/ 	.word	0x000165e0


	//   ....[188]....
        /*0fa8*/ 	.word	0x00016600


	//   ....[189]....
        /*0fac*/ 	.word	0x00016730


	//   ....[190]....
        /*0fb0*/ 	.word	0x00016770


	//   ....[191]....
        /*0fb4*/ 	.word	0x000167a0


	//   ....[192]....
        /*0fb8*/ 	.word	0x000167d0


	//   ....[193]....
        /*0fbc*/ 	.word	0x00016800


	//   ....[194]....
        /*0fc0*/ 	.word	0x00016830


	//   ....[195]....
        /*0fc4*/ 	.word	0x00016990


	//   ....[196]....
        /*0fc8*/ 	.word	0x000169d0


	//   ....[197]....
        /*0fcc*/ 	.word	0x00016a00


	//   ....[198]....
        /*0fd0*/ 	.word	0x00016a30


	//   ....[199]....
        /*0fd4*/ 	.word	0x00016a60


	//   ....[200]....
        /*0fd8*/ 	.word	0x00016a90


	//   ....[201]....
        /*0fdc*/ 	.word	0x00016b20


	//   ....[202]....
        /*0fe0*/ 	.word	0x00016b50


	//   ....[203]....
        /*0fe4*/ 	.word	0x00016b60


	//   ....[204]....
        /*0fe8*/ 	.word	0x00016bc0


	//   ....[205]....
        /*0fec*/ 	.word	0x000171b0


	//   ....[206]....
        /*0ff0*/ 	.word	0x00017210


	//   ....[207]....
        /*0ff4*/ 	.word	0x00017260


	//   ....[208]....
        /*0ff8*/ 	.word	0x000172b0


	//   ....[209]....
        /*0ffc*/ 	.word	0x00017300


	//   ....[210]....
        /*1000*/ 	.word	0x00017370


	//   ....[211]....
        /*1004*/ 	.word	0x000173c0


	//   ....[212]....
        /*1008*/ 	.word	0x00017420


	//   ....[213]....
        /*100c*/ 	.word	0x00017490


	//   ....[214]....
        /*1010*/ 	.word	0x000174f0


	//   ....[215]....
        /*1014*/ 	.word	0x00017560


	//   ....[216]....
        /*1018*/ 	.word	0x000175d0


	//   ....[217]....
        /*101c*/ 	.word	0x00017640


	//   ....[218]....
        /*1020*/ 	.word	0x000176a0


	//   ....[219]....
        /*1024*/ 	.word	0x00017710


	//   ....[220]....
        /*1028*/ 	.word	0x00017780


	//   ....[221]....
        /*102c*/ 	.word	0x000177f0


	//   ....[222]....
        /*1030*/ 	.word	0x00017850


	//   ....[223]....
        /*1034*/ 	.word	0x000178c0


	//   ....[224]....
        /*1038*/ 	.word	0x00017930


	//   ....[225]....
        /*103c*/ 	.word	0x000179a0


	//   ....[226]....
        /*1040*/ 	.word	0x00017a00


	//   ....[227]....
        /*1044*/ 	.word	0x00017a70


	//   ....[228]....
        /*1048*/ 	.word	0x00017ae0


	//   ....[229]....
        /*104c*/ 	.word	0x00017b50


	//   ....[230]....
        /*1050*/ 	.word	0x00017bb0


	//   ....[231]....
        /*1054*/ 	.word	0x00017c20


	//   ....[232]....
        /*1058*/ 	.word	0x00017c90


	//   ....[233]....
        /*105c*/ 	.word	0x00017d60


	//   ....[234]....
        /*1060*/ 	.word	0x00017dc0


	//   ....[235]....
        /*1064*/ 	.word	0x00017ea0


	//   ....[236]....
        /*1068*/ 	.word	0x00017f00


	//   ....[237]....
        /*106c*/ 	.word	0x00017fe0


	//   ....[238]....
        /*1070*/ 	.word	0x00018040


	//   ....[239]....
        /*1074*/ 	.word	0x00018120


	//   ....[240]....
        /*1078*/ 	.word	0x00018180


	//   ....[241]....
        /*107c*/ 	.word	0x000181e0


	//   ....[242]....
        /*1080*/ 	.word	0x00018230


	//   ....[243]....
        /*1084*/ 	.word	0x00018280


	//   ....[244]....
        /*1088*/ 	.word	0x000182d0


	//   ....[245]....
        /*108c*/ 	.word	0x00018320


	//   ....[246]....
        /*1090*/ 	.word	0x00018370


	//   ....[247]....
        /*1094*/ 	.word	0x000183c0


	//   ....[248]....
        /*1098*/ 	.word	0x00018410


	//   ....[249]....
        /*109c*/ 	.word	0x00018480


	//   ....[250]....
        /*10a0*/ 	.word	0x000184f0


	//   ....[251]....
        /*10a4*/ 	.word	0x00018560


	//   ....[252]....
        /*10a8*/ 	.word	0x00018640


	//   ....[253]....
        /*10ac*/ 	.word	0x000186a0


	//   ....[254]....
        /*10b0*/ 	.word	0x00018780


	//   ....[255]....
        /*10b4*/ 	.word	0x000187e0


	//   ....[0]....
        /*10b8*/ 	.word	0x000188c0


	//   ....[1]....
        /*10bc*/ 	.word	0x00018920


	//   ....[2]....
        /*10c0*/ 	.word	0x00018a00


	//   ....[3]....
        /*10c4*/ 	.word	0x00018a60


	//   ....[4]....
        /*10c8*/ 	.word	0x00018ab0


	//   ....[5]....
        /*10cc*/ 	.word	0x00018af0


	//   ....[6]....
        /*10d0*/ 	.word	0x00018b40


	//   ....[7]....
        /*10d4*/ 	.word	0x00018b80


	//   ....[8]....
        /*10d8*/ 	.word	0x00018bd0


	//   ....[9]....
        /*10dc*/ 	.word	0x00018c10


	//   ....[10]....
        /*10e0*/ 	.word	0x00018c60


	//   ....[11]....
        /*10e4*/ 	.word	0x00018ca0


	//   ....[12]....
        /*10e8*/ 	.word	0x00018cf0


	//   ....[13]....
        /*10ec*/ 	.word	0x00018d40


	//   ....[14]....
        /*10f0*/ 	.word	0x00018d90


	//   ....[15]....
        /*10f4*/ 	.word	0x00018de0


	//   ....[16]....
        /*10f8*/ 	.word	0x00018e30


	//   ....[17]....
        /*10fc*/ 	.word	0x00018e80


	//   ....[18]....
        /*1100*/ 	.word	0x00018ed0


	//   ....[19]....
        /*1104*/ 	.word	0x00018f20


	//   ....[20]....
        /*1108*/ 	.word	0x00018f90


	//   ....[21]....
        /*110c*/ 	.word	0x00019000


	//   ....[22]....
        /*1110*/ 	.word	0x00019070


	//   ....[23]....
        /*1114*/ 	.word	0x000190d0


	//   ....[24]....
        /*1118*/ 	.word	0x00019140


	//   ....[25]....
        /*111c*/ 	.word	0x000191b0


	//   ....[26]....
        /*1120*/ 	.word	0x00019220


	//   ....[27]....
        /*1124*/ 	.word	0x00019280


	//   ....[28]....
        /*1128*/ 	.word	0x000192f0


	//   ....[29]....
        /*112c*/ 	.word	0x00019360


	//   ....[30]....
        /*1130*/ 	.word	0x000193d0


	//   ....[31]....
        /*1134*/ 	.word	0x00019430


	//   ....[32]....
        /*1138*/ 	.word	0x000194a0


	//   ....[33]....
        /*113c*/ 	.word	0x00019510


	//   ....[34]....
        /*1140*/ 	.word	0x00019580


	//   ....[35]....
        /*1144*/ 	.word	0x000195e0


	//   ....[36]....
        /*1148*/ 	.word	0x00019650


	//   ....[37]....
        /*114c*/ 	.word	0x000196c0


	//   ....[38]....
        /*1150*/ 	.word	0x00019730


	//   ....[39]....
        /*1154*/ 	.word	0x00019790


	//   ....[40]....
        /*1158*/ 	.word	0x00019800


	//   ....[41]....
        /*115c*/ 	.word	0x00019870


	//   ....[42]....
        /*1160*/ 	.word	0x000198e0


	//   ....[43]....
        /*1164*/ 	.word	0x00019940


	//   ....[44]....
        /*1168*/ 	.word	0x000199b0


	//   ....[45]....
        /*116c*/ 	.word	0x00019a20


	//   ....[46]....
        /*1170*/ 	.word	0x00019a90


	//   ....[47]....
        /*1174*/ 	.word	0x00019af0


	//   ....[48]....
        /*1178*/ 	.word	0x00019b60


	//   ....[49]....
        /*117c*/ 	.word	0x00019bd0


	//   ....[50]....
        /*1180*/ 	.word	0x00019c40


	//   ....[51]....
        /*1184*/ 	.word	0x00019ca0


	//   ....[52]....
        /*1188*/ 	.word	0x00019d10


	//   ....[53]....
        /*118c*/ 	.word	0x00019d80


	//   ....[54]....
        /*1190*/ 	.word	0x00019df0


	//   ....[55]....
        /*1194*/ 	.word	0x00019e50


	//   ....[56]....
        /*1198*/ 	.word	0x00019ec0


	//   ....[57]....
        /*119c*/ 	.word	0x00019f30


	//   ....[58]....
        /*11a0*/ 	.word	0x00019fa0


	//   ....[59]....
        /*11a4*/ 	.word	0x0001a000


	//   ....[60]....
        /*11a8*/ 	.word	0x0001a070


	//   ....[61]....
        /*11ac*/ 	.word	0x0001a0e0


	//   ....[62]....
        /*11b0*/ 	.word	0x0001a130


	//   ....[63]....
        /*11b4*/ 	.word	0x0001a170


	//   ....[64]....
        /*11b8*/ 	.word	0x0001a1c0


	//   ....[65]....
        /*11bc*/ 	.word	0x0001a210


	//   ....[66]....
        /*11c0*/ 	.word	0x0001a260


	//   ....[67]....
        /*11c4*/ 	.word	0x0001a2d0


	//   ....[68]....
        /*11c8*/ 	.word	0x0001a320


	//   ....[69]....
        /*11cc*/ 	.word	0x0001a370


	//   ....[70]....
        /*11d0*/ 	.word	0x0001a3c0


	//   ....[71]....
        /*11d4*/ 	.word	0x0001a410


	//   ....[72]....
        /*11d8*/ 	.word	0x0001a460


	//   ....[73]....
        /*11dc*/ 	.word	0x0001a4d0


	//   ....[74]....
        /*11e0*/ 	.word	0x0001a520


	//   ....[75]....
        /*11e4*/ 	.word	0x0001a580


	//   ....[76]....
        /*11e8*/ 	.word	0x0001a5e0


	//   ....[77]....
        /*11ec*/ 	.word	0x0001a650


	//----- nvinfo : EIATTR_EXIT_INSTR_OFFSETS
	.align		4
.L_168:
        /*11f0*/ 	.byte	0x04, 0x1c
        /*11f2*/ 	.short	(.L_170 - .L_169)


	//   ....[0]....
.L_169:
        /*11f4*/ 	.word	0x00000c10


	//   ....[1]....
        /*11f8*/ 	.word	0x00017170


	//----- nvinfo : EIATTR_MAX_THREADS
	.align		4
.L_170:
        /*11fc*/ 	.byte	0x04, 0x05
        /*11fe*/ 	.short	(.L_172 - .L_171)
.L_171:
        /*1200*/ 	.word	0x00000080
        /*1204*/ 	.word	0x00000001
        /*1208*/ 	.word	0x00000001


	//----- nvinfo : EIATTR_CRS_STACK_SIZE
	.align		4
.L_172:
        /*120c*/ 	.byte	0x04, 0x1e
        /*120e*/ 	.short	(.L_174 - .L_173)
.L_173:
        /*1210*/ 	.word	0x00000000
.L_174:


//--------------------- .nv.info._ZN7cutlass13device_kernelIN5flash19enable_sm80_to_sm89INS1_16FlashAttnFwdSm80INS1_25CollectiveMainloopFwdSm80ILi4ELi1ELb0EN4cute5tupleIJNS5_1CILi128EEENS7_ILi96EEENS7_ILi64EEEEEELi64ENS_10bfloat16_tEfNS_4arch4Sm80ELb0ELb1ELb0ELb0ELb1ELb0ELb1ELb1EEENS1_21CollectiveEpilogueFwdINS6_IJS8_SA_S9_EEENS6_IJNS7_ILi1EEESI_SI_EEESC_SE_Li128ELb0ELb1ELb1ELb0EEENS1_19SingleTileSchedulerILb0ELb1ELb1ELi128EEEEEEEEEvNT_6ParamsE --------------------------
	.section	.nv.info._ZN7cutlass13device_kernelIN5flash19enable_sm80_to_sm89INS1_16FlashAttnFwdSm80INS1_25CollectiveMainloopFwdSm80ILi4ELi1ELb0EN4cute5tupleIJNS5_1CILi128EEENS7_ILi96EEENS7_ILi64EEEEEELi64ENS_10bfloat16_tEfNS_4arch4Sm80ELb0ELb1ELb0ELb0ELb1ELb0ELb1ELb1EEENS1_21CollectiveEpilogueFwdINS6_IJS8_SA_S9_EEENS6_IJNS7_ILi1EEESI_SI_EEESC_SE_Li128ELb0ELb1ELb1ELb0EEENS1_19SingleTileSchedulerILb0ELb1ELb1ELi128EEEEEEEEEvNT_6ParamsE,"",@"SHT_CUDA_INFO"
	.sectionflags	@""
	.align	4


	//----- nvinfo : EIATTR_CUDA_API_VERSION
	.align		4
        /*0000*/ 	.byte	0x04, 0x37
        /*0002*/ 	.short	(.L_176 - .L_175)
.L_175:
        /*0004*/ 	.word	0x00000082


	//----- nvinfo : EIATTR_SW2861232_WAR
	.align		4
.L_176:
        /*0008*/ 	.byte	0x01, 0x35
	.zero		2


	//----- nvinfo : EIATTR_PARAM_CBANK
	.align		4
        /*000c*/ 	.byte	0x04, 0x0a
        /*000e*/ 	.short	(.L_178 - .L_177)
	.align		4
.L_177:
        /*0010*/ 	.word	index@(.nv.constant0._ZN7cutlass13device_kernelIN5flash19enable_sm80_to_sm89INS1_16FlashAttnFwdSm80INS1_25CollectiveMainloopFwdSm80ILi4ELi1ELb0EN4cute5tupleIJNS5_1CILi128EEENS7_ILi96EEENS7_ILi64EEEEEELi64ENS_10bfloat16_tEfNS_4arch4Sm80ELb0ELb1ELb0ELb0ELb1ELb0ELb1ELb1EEENS1_21CollectiveEpilogueFwdINS6_IJS8_SA_S9_EEENS6_IJNS7_ILi1EEESI_SI_EEESC_SE_Li128ELb0ELb1ELb1ELb0EEENS1_19SingleTileSchedulerILb0ELb1ELb1ELi128EEEEEEEEEvNT_6ParamsE)
        /*0014*/ 	.short	0x0160
        /*0016*/ 	.short	0x0418


	//----- nvinfo : EIATTR_CBANK_PARAM_SIZE
	.align		4
.L_178:
        /*0018*/ 	.byte	0x03, 0x19
        /*001a*/ 	.short	0x0418


	//----- nvinfo : EIATTR_KPARAM_INFO
	.align		4
        /*001c*/ 	.byte	0x04, 0x17
        /*001e*/ 	.short	(.L_180 - .L_179)
.L_179:
        /*0020*/ 	.word	0x00000000
        /*0024*/ 	.short	0x0000
        /*0026*/ 	.short	0x0000
        /*0028*/ 	.byte	0x00, 0xf0, 0x61, 0x10


	//----- nvinfo : EIATTR_MAXREG_COUNT
	.align		4
.L_180:
        /*002c*/ 	.byte	0x03, 0x1b
        /*002e*/ 	.short	0x00ff


	//----- nvinfo : EIATTR_NUM_BARRIERS
	.align		4
        /*0030*/ 	.byte	0x02, 0x4c
        /*0032*/ 	.byte	0x02
	.zero		1


	//----- nvinfo : EIATTR_ANNOTATIONS
	.align		4
        /*0034*/ 	.byte	0x04, 0x55
        /*0036*/ 	.short	(.L_182 - .L_181)


	//   ....[0]....
.L_181:
        /*0038*/ 	.word	0x00000001
        /*003c*/ 	.byte	0x30, 0x92, 0x00, 0x00, 0x01, 0x00, 0x00, 0x00, 0x90, 0x92, 0x00, 0x00, 0x01, 0x00, 0x00, 0x00
        /*004c*/ 	.byte	0xe0, 0xa1, 0x00, 0x00, 0x01, 0x00, 0x00, 0x00, 0x20, 0xa2, 0x00, 0x00, 0x01, 0x00, 0x00, 0x00
        /*005c*/ 	.byte	0x80, 0x26, 0x01, 0x00, 0x01, 0x00, 0x00, 0x00, 0x80, 0x27, 0x01, 0x00, 0x01, 0x00, 0x00, 0x00
        /*006c*/ 	.byte	0xe0, 0x27, 0x01, 0x00, 0x01, 0x00, 0x00, 0x00, 0xd0, 0x3b, 0x01, 0x00, 0x01, 0x00, 0x00, 0x00
        /*007c*/ 	.byte	0x00, 0x3c, 0x01, 0x00, 0x01, 0x00, 0x00, 0x00, 0x30, 0x3c, 0x01, 0x00


	//----- nvinfo : EIATTR_MERCURY_ISA_VERSION
	.align		4
.L_182:
        /*0088*/ 	.byte	0x03, 0x5f
        /*008a*/ 	.short	0x0000


	//----- nvinfo : EIATTR_COOP_GROUP_MASK_REGIDS
	.align		4
        /*008c*/ 	.byte	0x04, 0x29
        /*008e*/ 	.short	(.L_184 - .L_183)


	//   ....[0]....
.L_183:
        /*0090*/ 	.word	0xffffffff


	//   ....[1]....
        /*0094*/ 	.word	0xffffffff


	//   ....[2]....
        /*0098*/ 	.word	0xffffffff


	//   ....[3]....
        /*009c*/ 	.word	0xffffffff


	//   ....[4]....
        /*00a0*/ 	.word	0xffffffff


	//   ....[5]....
        /*00a4*/ 	.word	0xffffffff


	//   ....[6]....
        /*00a8*/ 	.word	0xffffffff


	//   ....[7]....
        /*00ac*/ 	.word	0xffffffff


	//   ....[8]....
        /*00b0*/ 	.word	0xffffffff


	//   ....[9]....
        /*00b4*/ 	.word	0xffffffff


	//   ....[10]....
        /*00b8*/ 	.word	0xffffffff


	//   ....[11]....
        /*00bc*/ 	.word	0xffffffff


	//   ....[12]....
        /*00c0*/ 	.word	0xffffffff


	//   ....[13]....
        /*00c4*/ 	.word	0xffffffff


	//   ....[14]....
        /*00c8*/ 	.word	0xffffffff


	//   ....[15]....
        /*00cc*/ 	.word	0xffffffff


	//   ....[16]....
        /*00d0*/ 	.word	0xffffffff


	//   ....[17]....
        /*00d4*/ 	.word	0xffffffff


	//   ....[18]....
        /*00d8*/ 	.word	0xffffffff


	//   ....[19]....
        /*00dc*/ 	.word	0xffffffff


	//   ....[20]....
        /*00e0*/ 	.word	0xffffffff


	//   ....[21]....
        /*00e4*/ 	.word	0xffffffff


	//   ....[22]....
        /*00e8*/ 	.word	0xffffffff


	//   ....[23]....
        /*00ec*/ 	.word	0xffffffff


	//   ....[24]....
        /*00f0*/ 	.word	0xffffffff


	//   ....[25]....
        /*00f4*/ 	.word	0xffffffff


	//   ....[26]....
        /*00f8*/ 	.word	0xffffffff


	//   ....[27]....
        /*00fc*/ 	.word	0xffffffff


	//   ....[28]....
        /*0100*/ 	.word	0xffffffff


	//   ....[29]....
        /*0104*/ 	.word	0xffffffff


	//   ....[30]....
        /*0108*/ 	.word	0xffffffff


	//   ....[31]....
        /*010c*/ 	.word	0xffffffff


	//   ....[32]....
        /*0110*/ 	.word	0xffffffff


	//   ....[33]....
        /*0114*/ 	.word	0xffffffff


	//   ....[34]....
        /*0118*/ 	.word	0xffffffff


	//   ....[35]....
        /*011c*/ 	.word	0xffffffff


	//   ....[36]....
        /*0120*/ 	.word	0xffffffff


	//   ....[37]....
        /*0124*/ 	.word	0xffffffff


	//   ....[38]....
        /*0128*/ 	.word	0xffffffff


	//   ....[39]....
        /*012c*/ 	.word	0xffffffff


	//   ....[40]....
        /*0130*/ 	.word	0xffffffff


	//   ....[41]....
        /*0134*/ 	.word	0xffffffff


	//   ....[42]....
        /*0138*/ 	.word	0xffffffff


	//   ....[43]....
        /*013c*/ 	.word	0xffffffff


	//   ....[44]....
        /*0140*/ 	.word	0xffffffff


	//   ....[45]....
        /*0144*/ 	.word	0xffffffff


	//   ....[46]....
        /*0148*/ 	.word	0xffffffff


	//   ....[47]....
        /*014c*/ 	.word	0xffffffff


	//   ....[48]....
        /*0150*/ 	.word	0xffffffff


	//   ....[49]....
        /*0154*/ 	.word	0xffffffff


	//   ....[50]....
        /*0158*/ 	.word	0xffffffff


	//   ....[51]....
        /*015c*/ 	.word	0xffffffff


	//   ....[52]....
        /*0160*/ 	.word	0xffffffff


	//   ....[53]....
        /*0164*/ 	.word	0xffffffff


	//   ....[54]....
        /*0168*/ 	.word	0xffffffff


	//   ....[55]....
        /*016c*/ 	.word	0xffffffff


	//   ....[56]....
        /*0170*/ 	.word	0xffffffff


	//   ....[57]....
        /*0174*/ 	.word	0xffffffff


	//   ....[58]....
        /*0178*/ 	.word	0xffffffff


	//   ....[59]....
        /*017c*/ 	.word	0xffffffff


	//   ....[60]....
        /*0180*/ 	.word	0xffffffff


	//   ....[61]....
        /*0184*/ 	.word	0xffffffff


	//   ....[62]....
        /*0188*/ 	.word	0xffffffff


	//   ....[63]....
        /*018c*/ 	.word	0xffffffff


	//   ....[64]....
        /*0190*/ 	.word	0xffffffff


	//   ....[65]....
        /*0194*/ 	.word	0xffffffff


	//   ....[66]....
        /*0198*/ 	.word	0xffffffff


	//   ....[67]....
        /*019c*/ 	.word	0xffffffff


	//   ....[68]....
        /*01a0*/ 	.word	0xffffffff


	//   ....[69]....
        /*01a4*/ 	.word	0xffffffff


	//   ....[70]....
        /*01a8*/ 	.word	0xffffffff


	//   ....[71]....
        /*01ac*/ 	.word	0xffffffff


	//   ....[72]....
        /*01b0*/ 	.word	0xffffffff


	//   ....[73]....
        /*01b4*/ 	.word	0xffffffff


	//   ....[74]....
        /*01b8*/ 	.word	0xffffffff


	//   ....[75]....
        /*01bc*/ 	.word	0xffffffff


	//   ....[76]....
        /*01c0*/ 	.word	0xffffffff


	//   ....[77]....
        /*01c4*/ 	.word	0xffffffff


	//   ....[78]....
        /*01c8*/ 	.word	0xffffffff


	//   ....[79]....
        /*01cc*/ 	.word	0xffffffff


	//   ....[80]....
        /*01d0*/ 	.word	0xffffffff


	//   ....[81]....
        /*01d4*/ 	.word	0xffffffff


	//   ....[82]....
        /*01d8*/ 	.word	0xffffffff


	//   ....[83]....
        /*01dc*/ 	.word	0xffffffff


	//   ....[84]....
        /*01e0*/ 	.word	0xffffffff


	//   ....[85]....
        /*01e4*/ 	.word	0xffffffff


	//   ....[86]....
        /*01e8*/ 	.word	0xffffffff


	//   ....[87]....
        /*01ec*/ 	.word	0xffffffff


	//   ....[88]....
        /*01f0*/ 	.word	0xffffffff


	//   ....[89]....
        /*01f4*/ 	.word	0xffffffff


	//   ....[90]....
        /*01f8*/ 	.word	0xffffffff


	//   ....[91]....
        /*01fc*/ 	.word	0xffffffff


	//   ....[92]....
        /*0200*/ 	.word	0xffffffff


	//   ....[93]....
        /*0204*/ 	.word	0xffffffff


	//   ....[94]....
        /*0208*/ 	.word	0xffffffff


	//   ....[95]....
        /*020c*/ 	.word	0xffffffff


	//   ....[96]....
        /*0210*/ 	.word	0xffffffff


	//   ....[97]....
        /*0214*/ 	.word	0xffffffff


	//   ....[98]....
        /*0218*/ 	.word	0xffffffff


	//   ....[99]....
        /*021c*/ 	.word	0xffffffff


	//   ....[100]....
        /*0220*/ 	.word	0xffffffff


	//   ....[101]....
        /*0224*/ 	.word	0xffffffff


	//   ....[102]....
        /*0228*/ 	.word	0xffffffff


	//   ....[103]....
        /*022c*/ 	.word	0xffffffff


	//   ....[104]....
        /*0230*/ 	.word	0xffffffff


	//   ....[105]....
        /*0234*/ 	.word	0xffffffff


	//   ....[106]....
        /*0238*/ 	.word	0xffffffff


	//   ....[107]....
        /*023c*/ 	.word	0xffffffff


	//   ....[108]....
        /*0240*/ 	.word	0xffffffff


	//   ....[109]....
        /*0244*/ 	.word	0xffffffff


	//   ....[110]....
        /*0248*/ 	.word	0xffffffff


	//   ....[111]....
        /*024c*/ 	.word	0xffffffff


	//   ....[112]....
        /*0250*/ 	.word	0xffffffff


	//   ....[113]....
        /*0254*/ 	.word	0xffffffff


	//   ....[114]....
        /*0258*/ 	.word	0xffffffff


	//   ....[115]....
        /*025c*/ 	.word	0xffffffff


	//   ....[116]....
        /*0260*/ 	.word	0xffffffff


	//   ....[117]....
        /*0264*/ 	.word	0xffffffff


	//   ....[118]....
        /*0268*/ 	.word	0xffffffff


	//   ....[119]....
        /*026c*/ 	.word	0xffffffff


	//   ....[120]....
        /*0270*/ 	.word	0xffffffff


	//   ....[121]....
        /*0274*/ 	.word	0xffffffff


	//   ....[122]....
        /*0278*/ 	.word	0xffffffff


	//   ....[123]....
        /*027c*/ 	.word	0xffffffff


	//   ....[124]....
        /*0280*/ 	.word	0xffffffff


	//   ....[125]....
        /*0284*/ 	.word	0xffffffff


	//   ....[126]....
        /*0288*/ 	.word	0xffffffff


	//   ....[127]....
        /*028c*/ 	.word	0xffffffff


	//   ....[128]....
        /*0290*/ 	.word	0xffffffff


	//   ....[129]....
        /*0294*/ 	.word	0xffffffff


	//   ....[130]....
        /*0298*/ 	.word	0xffffffff


	//   ....[131]....
        /*029c*/ 	.word	0xffffffff


	//   ....[132]....
        /*02a0*/ 	.word	0xffffffff


	//   ....[133]....
        /*02a4*/ 	.word	0xffffffff


	//   ....[134]....
        /*02a8*/ 	.word	0xffffffff


	//   ....[135]....
        /*02ac*/ 	.word	0xffffffff


	//   ....[136]....
        /*02b0*/ 	.word	0xffffffff


	//   ....[137]....
        /*02b4*/ 	.word	0xffffffff


	//   ....[138]....
        /*02b8*/ 	.word	0xffffffff


	//   ....[139]....
        /*02bc*/ 	.word	0xffffffff


	//   ....[140]....
        /*02c0*/ 	.word	0xffffffff


	//   ....[141]....
        /*02c4*/ 	.word	0xffffffff


	//   ....[142]....
        /*02c8*/ 	.word	0xffffffff


	//   ....[143]....
        /*02cc*/ 	.word	0xffffffff


	//   ....[144]....
        /*02d0*/ 	.word	0xffffffff


	//   ....[145]....
        /*02d4*/ 	.word	0xffffffff


	//   ....[146]....
        /*02d8*/ 	.word	0xffffffff


	//   ....[147]....
        /*02dc*/ 	.word	0xffffffff


	//   ....[148]....
        /*02e0*/ 	.word	0xffffffff


	//   ....[149]....
        /*02e4*/ 	.word	0xffffffff


	//   ....[150]....
        /*02e8*/ 	.word	0xffffffff


	//   ....[151]....
        /*02ec*/ 	.word	0xffffffff


	//   ....[152]....
        /*02f0*/ 	.word	0xffffffff


	//   ....[153]....
        /*02f4*/ 	.word	0xffffffff


	//   ....[154]....
        /*02f8*/ 	.word	0xffffffff


	//   ....[155]....
        /*02fc*/ 	.word	0xffffffff


	//   ....[156]....
        /*0300*/ 	.word	0xffffffff


	//   ....[157]....
        /*0304*/ 	.word	0xffffffff


	//   ....[158]....
        /*0308*/ 	.word	0xffffffff


	//   ....[159]....
        /*030c*/ 	.word	0xffffffff


	//   ....[160]....
        /*0310*/ 	.word	0xffffffff


	//   ....[161]....
        /*0314*/ 	.word	0xffffffff


	//   ....[162]....
        /*0318*/ 	.word	0xffffffff


	//   ....[163]....
        /*031c*/ 	.word	0xffffffff


	//   ....[164]....
        /*0320*/ 	.word	0xffffffff


	//   ....[165]....
        /*0324*/ 	.word	0xffffffff


	//   ....[166]....
        /*0328*/ 	.word	0xffffffff


	//   ....[167]....
        /*032c*/ 	.word	0xffffffff


	//   ....[168]....
        /*0330*/ 	.word	0xffffffff


	//   ....[169]....
        /*0334*/ 	.word	0xffffffff


	//   ....[170]....
        /*0338*/ 	.word	0xffffffff


	//   ....[171]....
        /*033c*/ 	.word	0xffffffff


	//   ....[172]....
        /*0340*/ 	.word	0xffffffff


	//   ....[173]....
        /*0344*/ 	.word	0xffffffff


	//   ....[174]....
        /*0348*/ 	.word	0xffffffff


	//   ....[175]....
        /*034c*/ 	.word	0xffffffff


	//   ....[176]....
        /*0350*/ 	.word	0xffffffff


	//   ....[177]....
        /*0354*/ 	.word	0xffffffff


	//   ....[178]....
        /*0358*/ 	.word	0xffffffff


	//   ....[179]....
        /*035c*/ 	.word	0xffffffff


	//   ....[180]....
        /*0360*/ 	.word	0xffffffff


	//   ....[181]....
        /*0364*/ 	.word	0xffffffff


	//   ....[182]....
        /*0368*/ 	.word	0xffffffff


	//   ....[183]....
        /*036c*/ 	.word	0xffffffff


	//   ....[184]....
        /*0370*/ 	.word	0xffffffff


	//   ....[185]....
        /*0374*/ 	.word	0xffffffff


	//   ....[186]....
        /*0378*/ 	.word	0xffffffff


	//   ....[187]....
        /*037c*/ 	.word	0xffffffff


	//   ....[188]....
        /*0380*/ 	.word	0xffffffff


	//   ....[189]....
        /*0384*/ 	.word	0xffffffff


	//   ....[190]....
        /*0388*/ 	.word	0xffffffff


	//   ....[191]....
        /*038c*/ 	.word	0xffffffff


	//   ....[192]....
        /*0390*/ 	.word	0xffffffff


	//----- nvinfo : EIATTR_COOP_GROUP_INSTR_OFFSETS
	.align		4
.L_184:
        /*0394*/ 	.byte	0x04, 0x28
        /*0396*/ 	.short	(.L_186 - .L_185)


	//   ....[0]....
.L_185:
        /*0398*/ 	.word	0x00000060


	//   ....[1]....
        /*039c*/ 	.word	0x00001180


	//   ....[2]....
        /*03a0*/ 	.word	0x000011b0


	//   ....[3]....
        /*03a4*/ 	.word	0x000012c0


	//   ....[4]....
        /*03a8*/ 	.word	0x000012f0


	//   ....[5]....
        /*03ac*/ 	.word	0x00001380


	//   ....[6]....
        /*03b0*/ 	.word	0x000013b0


	//   ....[7]....
        /*03b4*/ 	.word	0x00001440


	//   ....[8]....
        /*03b8*/ 	.word	0x00001470


	//   ....[9]....
        /*03bc*/ 	.word	0x00001500


	//   ....[10]....
        /*03c0*/ 	.word	0x00001530


	//   ....[11]....
        /*03c4*/ 	.word	0x000015c0


	//   ....[12]....
        /*03c8*/ 	.word	0x000015f0


	//   ....[13]....
        /*03cc*/ 	.word	0x00001680


	//   ....[14]....
        /*03d0*/ 	.word	0x000016b0


	//   ....[15]....
        /*03d4*/ 	.word	0x00001730


	//   ....[16]....
        /*03d8*/ 	.word	0x00001770


	//   ....[17]....
        /*03dc*/ 	.word	0x00001c40


	//   ....[18]....
        /*03e0*/ 	.word	0x00001c70


	//   ....[19]....
        /*03e4*/ 	.word	0x00001c90


	//   ....[20]....
        /*03e8*/ 	.word	0x00001cc0


	//   ....[21]....
        /*03ec*/ 	.word	0x00001cf0


	//   ....[22]....
        /*03f0*/ 	.word	0x00001d00


	//   ....[23]....
        /*03f4*/ 	.word	0x00001d20


	//   ....[24]....
        /*03f8*/ 	.word	0x00001d40


	//   ....[25]....
        /*03fc*/ 	.word	0x00001d60


	//   ....[26]....
        /*0400*/ 	.word	0x00001d70


	//   ....[27]....
        /*0404*/ 	.word	0x00001d80


	//   ....[28]....
        /*0408*/ 	.word	0x00001d90


	//   ....[29]....
        /*040c*/ 	.word	0x00002020


	//   ....[30]....
        /*0410*/ 	.word	0x00002060


	//   ....[31]....
        /*0414*/ 	.word	0x00002100


	//   ....[32]....
        /*0418*/ 	.word	0x00002140


	//   ....[33]....
        /*041c*/ 	.word	0x00002170


	//   ....[34]....
        /*0420*/ 	.word	0x000021a0


	//   ....[35]....
        /*0424*/ 	.word	0x000021c0


	//   ....[36]....
        /*0428*/ 	.word	0x00002300


	//   ....[37]....
        /*042c*/ 	.word	0x00002330


	//   ....[38]....
        /*0430*/ 	.word	0x000024f0


	//   ....[39]....
        /*0434*/ 	.word	0x00002500


	//   ....[40]....
        /*0438*/ 	.word	0x00002560


	//   ....[41]....
        /*043c*/ 	.word	0x00002e10


	//   ....[42]....
        /*0440*/ 	.word	0x00002e20


	//   ....[43]....
        /*0444*/ 	.word	0x00002e30


	//   ....[44]....
        /*0448*/ 	.word	0x00002e40


	//   ....[45]....
        /*044c*/ 	.word	0x00002e50


	//   ....[46]....
        /*0450*/ 	.word	0x00002e60


	//   ....[47]....
        /*0454*/ 	.word	0x00002e70


	//   ....[48]....
        /*0458*/ 	.word	0x00002e90


	//   ....[49]....
        /*045c*/ 	.word	0x00002eb0


	//   ....[50]....
        /*0460*/ 	.word	0x00002ed0


	//   ....[51]....
        /*0464*/ 	.word	0x00002ee0


	//   ....[52]....
        /*0468*/ 	.word	0x00002f00


	//   ....[53]....
        /*046c*/ 	.word	0x000031d0


	//   ....[54]....
        /*0470*/ 	.word	0x00003420


	//   ....[55]....
        /*0474*/ 	.word	0x00003cb0


	//   ....[56]....
        /*0478*/ 	.word	0x00004a50


	//   ....[57]....
        /*047c*/ 	.word	0x00005400


	//   ....[58]....
        /*0480*/ 	.word	0x00005500


	//   ....[59]....
        /*0484*/ 	.word	0x00005600


	//   ....[60]....
        /*0488*/ 	.word	0x00005770


	//   ....[61]....
        /*048c*/ 	.word	0x00005c00


	//   ....[62]....
        /*0490*/ 	.word	0x00005de0


	//   ....[63]....
        /*0494*/ 	.word	0x00005e60


	//   ....[64]....
        /*0498*/ 	.word	0x00005f70


	//   ....[65]....
        /*049c*/ 	.word	0x00007aa0


	//   ....[66]....
        /*04a0*/ 	.word	0x00007ab0


	//   ....[67]....
        /*04a4*/ 	.word	0x00007ac0


	//   ....[68]....
        /*04a8*/ 	.word	0x00007ad0


	//   ....[69]....
        /*04ac*/ 	.word	0x00007ae0


	//   ....[70]....
        /*04b0*/ 	.word	0x00007af0


	//   ....[71]....
        /*04b4*/ 	.word	0x00007b00


	//   ....[72]....
        /*04b8*/ 	.word	0x00007b10


	//   ....[73]....
        /*04bc*/ 	.word	0x00007b20


	//   ....[74]....
        /*04c0*/ 	.word	0x00007b30


	//   ....[75]....
        /*04c4*/ 	.word	0x00007b40


	//   ....[76]....
        /*04c8*/ 	.word	0x00007b50


	//   ....[77]....
        /*04cc*/ 	.word	0x00008590


	//   ....[78]....
        /*04d0*/ 	.word	0x000085a0


	//   ....[79]....
        /*04d4*/ 	.word	0x000085b0


	//   ....[80]....
        /*04d8*/ 	.word	0x000085c0


	//   ....[81]....
        /*04dc*/ 	.word	0x000085d0


	//   ....[82]....
        /*04e0*/ 	.word	0x000085e0


	//   ....[83]....
        /*04e4*/ 	.word	0x000085f0


	//   ....[84]....
        /*04e8*/ 	.word	0x00008610


	//   ....[85]....
        /*04ec*/ 	.word	0x00008630


	//   ....[86]....
        /*04f0*/ 	.word	0x00008660


	//   ....[87]....
        /*04f4*/ 	.word	0x00008680


	//   ....[88]....
        /*04f8*/ 	.word	0x000086a0


	//   ....[89]....
        /*04fc*/ 	.word	0x00008810


	//   ....[90]....
        /*0500*/ 	.word	0x00008a40


	//   ....[91]....
        /*0504*/ 	.word	0x00008c30


	//   ....[92]....
        /*0508*/ 	.word	0x00009bb0


	//   ....[93]....
        /*050c*/ 	.word	0x0000ade0


	//   ....[94]....
        /*0510*/ 	.word	0x0000ae00


	//   ....[95]....
        /*0514*/ 	.word	0x0000ae20


	//   ....[96]....
        /*0518*/ 	.word	0x0000ae50


	//   ....[97]....
        /*051c*/ 	.word	0x0000aec0


	//   ....[98]....
        /*0520*/ 	.word	0x0000b060


	//   ....[99]....
        /*0524*/ 	.word	0x0000b260


	//   ....[100]....
        /*0528*/ 	.word	0x0000b3b0


	//   ....[101]....
        /*052c*/ 	.word	0x0000da70


	//   ....[102]....
        /*0530*/ 	.word	0x0000da80


	//   ....[103]....
        /*0534*/ 	.word	0x0000da90


	//   ....[104]....
        /*0538*/ 	.word	0x0000daa0


	//   ....[105]....
        /*053c*/ 	.word	0x0000dab0


	//   ....[106]....
        /*0540*/ 	.word	0x0000dac0


	//   ....[107]....
        /*0544*/ 	.word	0x0000dad0


	//   ....[108]....
        /*0548*/ 	.word	0x0000dae0


	//   ....[109]....
        /*054c*/ 	.word	0x0000daf0


	//   ....[110]....
        /*0550*/ 	.word	0x0000db00


	//   ....[111]....
        /*0554*/ 	.word	0x0000db10


	//   ....[112]....
        /*0558*/ 	.word	0x0000db20


	//   ....[113]....
        /*055c*/ 	.word	0x0000e560


	//   ....[114]....
        /*0560*/ 	.word	0x0000e570


	//   ....[115]....
        /*0564*/ 	.word	0x0000e580


	//   ....[116]....
        /*0568*/ 	.word	0x0000e590


	//   ....[117]....
        /*056c*/ 	.word	0x0000e5a0


	//   ....[118]....
        /*0570*/ 	.word	0x0000e5b0


	//   ....[119]....
        /*0574*/ 	.word	0x0000e5c0


	//   ....[120]....
        /*0578*/ 	.word	0x0000e5e0


	//   ....[121]....
        /*057c*/ 	.word	0x0000e600


	//   ....[122]....
        /*0580*/ 	.word	0x0000e630


	//   ....[123]....
        /*0584*/ 	.word	0x0000e650


	//   ....[124]....
        /*0588*/ 	.word	0x0000e670


	//   ....[125]....
        /*058c*/ 	.word	0x0000eb90


	//   ....[126]....
        /*0590*/ 	.word	0x0000ec90


	//   ....[127]....
        /*0594*/ 	.word	0x0000ece0


	//   ....[128]....
        /*0598*/ 	.word	0x0000ed60


	//   ....[129]....
        /*059c*/ 	.word	0x0000ede0


	//   ....[130]....
        /*05a0*/ 	.word	0x0000ef20


	//   ....[131]....
        /*05a4*/ 	.word	0x0000efc0


	//   ....[132]....
        /*05a8*/ 	.word	0x0000f130


	//   ....[133]....
        /*05ac*/ 	.word	0x00011340


	//   ....[134]....
        /*05b0*/ 	.word	0x00011360


	//   ....[135]....
        /*05b4*/ 	.word	0x00011370


	//   ....[136]....
        /*05b8*/ 	.word	0x00011390


	//   ....[137]....
        /*05bc*/ 	.word	0x000113b0


	//   ....[138]....
        /*05c0*/ 	.word	0x000113e0


	//   ....[139]....
        /*05c4*/ 	.word	0x00011420


	//   ....[140]....
        /*05c8*/ 	.word	0x00011440


	//   ....[141]....
        /*05cc*/ 	.word	0x00011480


	//   ....[142]....
        /*05d0*/ 	.word	0x000114a0


	//   ....[143]....
        /*05d4*/ 	.word	0x000114b0


	//   ....[144]....
        /*05d8*/ 	.word	0x000114d0


	//   ....[145]....
        /*05dc*/ 	.word	0x00011e60


	//   ....[146]....
        /*05e0*/ 	.word	0x00011e70


	//   ....[147]....
        /*05e4*/ 	.word	0x00011e80


	//   ....[148]....
        /*05e8*/ 	.word	0x00011e90


	//   ....[149]....
        /*05ec*/ 	.word	0x00011ea0


	//   ....[150]....
        /*05f0*/ 	.word	0x00011eb0


	//   ....[151]....
        /*05f4*/ 	.word	0x00011ec0


	//   ....[152]....
        /*05f8*/ 	.word	0x00011ee0


	//   ....[153]....
        /*05fc*/ 	.word	0x00011f00


	//   ....[154]....
        /*0600*/ 	.word	0x00011f30


	//   ....[155]....
        /*0604*/ 	.word	0x00011f50


	//   ....[156]....
        /*0608*/ 	.word	0x00011f70


	//   ....[157]....
        /*060c*/ 	.word	0x000120f0


	//   ....[158]....
        /*0610*/ 	.word	0x00012300


	//   ....[159]....
        /*0614*/ 	.word	0x00012810


	//   ....[160]....
        /*0618*/ 	.word	0x00012f90


	//   ....[161]....
        /*061c*/ 	.word	0x00014030


	//   ....[162]....
        /*0620*/ 	.word	0x000146d0


	//   ....[163]....
        /*0624*/ 	.word	0x00014790


	//   ....[164]....
        /*0628*/ 	.word	0x000147b0


	//   ....[165]....
        /*062c*/ 	.word	0x000147d0


	//   ....[166]....
        /*0630*/ 	.word	0x00014980


	//   ....[167]....
        /*0634*/ 	.word	0x00014b40


	//   ....[168]....
        /*0638*/ 	.word	0x00014ca0


	//   ....[169]....
        /*063c*/ 	.word	0x00016bd0


	//   ....[170]....
        /*0640*/ 	.word	0x00016c00


	//   ....[171]....
        /*0644*/ 	.word	0x00016c10


	//   ....[172]....
        /*0648*/ 	.word	0x00016c20


	//   ....[173]....
        /*064c*/ 	.word	0x00016c50


	//   ....[174]....
        /*0650*/ 	.word	0x00016c70


	//   ....[175]....
        /*0654*/ 	.word	0x00016c90


	//   ....[176]....
        /*0658*/ 	.word	0x00016ca0


	//   ....[177]....
        /*065c*/ 	.word	0x00017990


	//   ....[178]....
        /*0660*/ 	.word	0x000179c0


	//   ....[179]....
        /*0664*/ 	.word	0x000179f0


	//   ....[180]....
        /*0668*/ 	.word	0x00017a20


	//   ....[181]....
        /*066c*/ 	.word	0x00017a60


	//   ....[182]....
        /*0670*/ 	.word	0x00017a90


	//   ....[183]....
        /*0674*/ 	.word	0x00017ab0


	//   ....[184]....
        /*0678*/ 	.word	0x00017ac0


	//   ....[185]....
        /*067c*/ 	.word	0x00017b40


	//   ....[186]....
        /*0680*/ 	.word	0x00017b60


	//   ....[187]....
        /*0684*/ 	.word	0x00017e60


	//   ....[188]....
        /*0688*/ 	.word	0x00017e80


	//   ....[189]....
        /*068c*/ 	.word	0x00018180


	//   ....[190]....
        /*0690*/ 	.word	0x000181a0


	//   ....[191]....
        /*0694*/ 	.word	0x000184a0


	//   ....[192]....
        /*0698*/ 	.word	0x000184b0


	//----- nvinfo : EIATTR_EXIT_INSTR_OFFSETS
	.align		4
.L_186:
        /*069c*/ 	.byte	0x04, 0x1c
        /*069e*/ 	.short	(.L_188 - .L_187)


	//   ....[0]....
.L_187:
        /*06a0*/ 	.word	0x000001c0


	//   ....[1]....
        /*06a4*/ 	.word	0x000184c0


	//   ....[2]....
        /*06a8*/ 	.word	0x00018760


	//   ....[3]....
        /*06ac*/ 	.word	0x000187b0


	//   ....[4]....
        /*06b0*/ 	.word	0x000187e0


	//   ....[5]....
        /*06b4*/ 	.word	0x00018840


	//   ....[6]....
        /*06b8*/ 	.word	0x00018ad0


	//----- nvinfo : EIATTR_CTAIDZ_USED
	.align		4
.L_188:
        /*06bc*/ 	.byte	0x01, 0x04
	.zero		2


	//----- nvinfo : EIATTR_MAX_THREADS
	.align		4
        /*06c0*/ 	.byte	0x04, 0x05
        /*06c2*/ 	.short	(.L_190 - .L_189)
.L_189:
        /*06c4*/ 	.word	0x00000080
        /*06c8*/ 	.word	0x00000001
        /*06cc*/ 	.word	0x00000001


	//----- nvinfo : EIATTR_CRS_STACK_SIZE
	.align		4
.L_190:
        /*06d0*/ 	.byte	0x04, 0x1e
        /*06d2*/ 	.short	(.L_192 - .L_191)
.L_191:
        /*06d4*/ 	.word	0x00000000
.L_192:


//--------------------- .nv.info._ZN7cutlass13device_kernelIN5flash19enable_sm80_to_sm89INS1_16FlashAttnFwdSm80INS1_25CollectiveMainloopFwdSm80ILi4ELi1ELb0EN4cute5tupleIJNS5_1CILi128EEENS7_ILi80EEENS7_ILi64EEEEEELi64ENS_10bfloat16_tEfNS_4arch4Sm80ELb0ELb1ELb0ELb1ELb1ELb0ELb1ELb1EEENS1_21CollectiveEpilogueFwdINS6_IJS8_SA_S9_EEENS6_IJNS7_ILi1EEESI_SI_EEESC_SE_Li128ELb1ELb1ELb1ELb0EEENS1_36VarlenDynamicPersistentTileSchedulerILi128ELi80ELi128ELi128ELb1ELb1ELb0ELb1ELb0ELb1EEEEEEEEEvNT_6ParamsE --------------------------
	.section	.nv.info._ZN7cutlass13device_kernelIN5flash19enable_sm80_to_sm89INS1_16FlashAttnFwdSm80INS1_25CollectiveMainloopFwdSm80ILi4ELi1ELb0EN4cute5tupleIJNS5_1CILi128EEENS7_ILi80EEENS7_ILi64EEEEEELi64ENS_10bfloat16_tEfNS_4arch4Sm80ELb0ELb1ELb0ELb1ELb1ELb0ELb1ELb1EEENS1_21CollectiveEpilogueFwdINS6_IJS8_SA_S9_EEENS6_IJNS7_ILi1EEESI_SI_EEESC_SE_Li128ELb1ELb1ELb1ELb0EEENS1_36VarlenDynamicPersistentTileSchedulerILi128ELi80ELi128ELi128ELb1ELb1ELb0ELb1ELb0ELb1EEEEEEEEEvNT_6ParamsE,"",@"SHT_CUDA_INFO"
	.sectionflags	@""
	.align	4


	//----- nvinfo : EIATTR_CUDA_API_VERSION
	.align		4
        /*0000*/ 	.byte	0x04, 0x37
        /*0002*/ 	.short	(.L_194 - .L_193)
.L_193:
        /*0004*/ 	.word	0x00000082


	//----- nvinfo : EIATTR_SW2861232_WAR
	.align		4
.L_194:
        /*0008*/ 	.byte	0x01, 0x35
	.zero		2


	//----- nvinfo : EIATTR_PARAM_CBANK
	.align		4
        /*000c*/ 	.byte	0x04, 0x0a
        /*000e*/ 	.short	(.L_196 - .L_195)
	.align		4
.L_195:
        /*0010*/ 	.word	index@(.nv.constant0._ZN7cutlass13device_kernelIN5flash19enable_sm80_to_sm89INS1_16FlashAttnFwdSm80INS1_25CollectiveMainloopFwdSm80ILi4ELi1ELb0EN4cute5tupleIJNS5_1CILi128EEENS7_ILi80EEENS7_ILi64EEEEEELi64ENS_10bfloat16_tEfNS_4arch4Sm80ELb0ELb1ELb0ELb1ELb1ELb0ELb1ELb1EEENS1_21CollectiveEpilogueFwdINS6_IJS8_SA_S9_EEENS6_IJNS7_ILi1EEESI_SI_EEESC_SE_Li128ELb1ELb1ELb1ELb0EEENS1_36VarlenDynamicPersistentTileSchedulerILi128ELi80ELi128ELi128ELb1ELb1ELb0ELb1ELb0ELb1EEEEEEEEEvNT_6ParamsE)
        /*0014*/ 	.short	0x0160
        /*0016*/ 	.short	0x0438


	//----- nvinfo : EIATTR_CBANK_PARAM_SIZE
	.align		4
.L_196:
        /*0018*/ 	.byte	0x03, 0x19
        /*001a*/ 	.short	0x0438


	//----- nvinfo : EIATTR_KPARAM_INFO
	.align		4
        /*001c*/ 	.byte	0x04, 0x17
        /*001e*/ 	.short	(.L_198 - .L_197)
.L_197:
        /*0020*/ 	.word	0x00000000
        /*0024*/ 	.short	0x0000
        /*0026*/ 	.short	0x0000
        /*0028*/ 	.byte	0x00, 0xf0, 0xe1, 0x10


	//----- nvinfo : EIATTR_MAXREG_COUNT
	.align		4
.L_198:
        /*002c*/ 	.byte	0x03, 0x1b
        /*002e*/ 	.short	0x00ff


	//----- nvinfo : EIATTR_NUM_BARRIERS
	.align		4
        /*0030*/ 	.byte	0x02, 0x4c
        /*0032*/ 	.byte	0x06
	.zero		1


	//----- nvinfo : EIATTR_ANNOTATIONS
	.align		4
        /*0034*/ 	.byte	0x04, 0x55
        /*0036*/ 	.short	(.L_200 - .L_199)


	//   ....[0]....
.L_199:
        /* <DEDUP_REMOVED lines=77> */
        /*04fc*/ 	.byte	0x40, 0xe1, 0x01, 0x00


	//----- nvinfo : EIATTR_MERCURY_ISA_VERSION
	.align		4
.L_200:
        /*0500*/ 	.byte	0x03, 0x5f
        /*0502*/ 	.short	0x0000


	//----- nvinfo : EIATTR_INT_WARP_WIDE_INSTR_OFFSETS
	.align		4
        /*0504*/ 	.byte	0x04, 0x31
        /*0506*/ 	.short	(.L_202 - .L_201)


	//   ....[0]....
.L_201:
        /*0508*/ 	.word	0x00016190


	//   ....[1]....
        /*050c*/ 	.word	0x00016210


	//----- nvinfo : EIATTR_COOP_GROUP_MASK_REGIDS
	.align		4
.L_202:
        /*0510*/ 	.byte	0x04, 0x29
        /*0512*/ 	.short	(.L_204 - .L_203)


	//   ....[0]....
.L_203:
        /*0514*/ 	.word	0xffffffff


	//   ....[1]....
        /*0518*/ 	.word	0xffffffff


	//   ....[2]....
        /*051c*/ 	.word	0xffffffff


	//   ....[3]....
        /*0520*/ 	.word	0xffffffff


	//   ....[4]....
        /*0524*/ 	.word	0xffffffff


	//   ....[5]....
        /*0528*/ 	.word	0xffffffff


	//   ....[6]....
        /*052c*/ 	.word	0xffffffff


	//   ....[7]....
        /*0530*/ 	.word	0xffffffff


	//   ....[8]....
        /*0534*/ 	.word	0xffffffff


	//   ....[9]....
        /*0538*/ 	.word	0xffffffff


	//   ....[10]....
        /*053c*/ 	.word	0xffffffff


	//   ....[11]....
        /*0540*/ 	.word	0xffffffff


	//   ....[12]....
        /*0544*/ 	.word	0xffffffff


	//   ....[13]....
        /*0548*/ 	.word	0xffffffff


	//   ....[14]....
        /*054c*/ 	.word	0xffffffff


	//   ....[15]....
        /*0550*/ 	.word	0xffffffff


	//   ....[16]....
        /*0554*/ 	.word	0xffffffff


	//   ....[17]....
        /*0558*/ 	.word	0xffffffff


	//   ....[18]....
        /*055c*/ 	.word	0xffffffff


	//   ....[19]....
        /*0560*/ 	.word	0xffffffff


	//   ....[20]....
        /*0564*/ 	.word	0xffffffff


	//   ....[21]....
        /*0568*/ 	.word	0xffffffff


	//   ....[22]....
        /*056c*/ 	.word	0xffffffff


	//   ....[23]....
        /*0570*/ 	.word	0xffffffff


	//   ....[24]....
        /*0574*/ 	.word	0xffffffff


	//   ....[25]....
        /*0578*/ 	.word	0xffffffff


	//   ....[26]....
        /*057c*/ 	.word	0xffffffff


	//   ....[27]....
        /*0580*/ 	.word	0xffffffff


	//   ....[28]....
        /*0584*/ 	.word	0xffffffff


	//   ....[29]....
        /*0588*/ 	.word	0xffffffff


	//   ....[30]....
        /*058c*/ 	.word	0xffffffff


	//   ....[31]....
        /*0590*/ 	.word	0xffffffff


	//   ....[32]....
        /*0594*/ 	.word	0xffffffff


	//   ....[33]....
        /*0598*/ 	.word	0xffffffff


	//   ....[34]....
        /*059c*/ 	.word	0xffffffff


	//   ....[35]....
        /*05a0*/ 	.word	0xffffffff


	//   ....[36]....
        /*05a4*/ 	.word	0xffffffff


	//   ....[37]....
        /*05a8*/ 	.word	0xffffffff


	//   ....[38]....
        /*05ac*/ 	.word	0xffffffff


	//   ....[39]....
        /*05b0*/ 	.word	0xffffffff


	//   ....[40]....
        /*05b4*/ 	.word	0xffffffff


	//   ....[41]....
        /*05b8*/ 	.word	0xffffffff


	//   ....[42]....
        /*05bc*/ 	.word	0xffffffff


	//   ....[43]....
        /*05c0*/ 	.word	0xffffffff


	//   ....[44]....
        /*05c4*/ 	.word	0xffffffff


	//   ....[45]....
        /*05c8*/ 	.word	0xffffffff


	//   ....[46]....
        /*05cc*/ 	.word	0xffffffff


	//   ....[47]....
        /*05d0*/ 	.word	0xffffffff


	//   ....[48]....
        /*05d4*/ 	.word	0xffffffff


	//   ....[49]....
        /*05d8*/ 	.word	0xffffffff


	//   ....[50]....
        /*05dc*/ 	.word	0xffffffff


	//   ....[51]....
        /*05e0*/ 	.word	0xffffffff


	//   ....[52]....
        /*05e4*/ 	.word	0xffffffff


	//   ....[53]....
        /*05e8*/ 	.word	0xffffffff


	//   ....[54]....
        /*05ec*/ 	.word	0xffffffff


	//   ....[55]....
        /*05f0*/ 	.word	0xffffffff


	//   ....[56]....
        /*05f4*/ 	.word	0xffffffff


	//   ....[57]....
        /*05f8*/ 	.word	0xffffffff


	//   ....[58]....
        /*05fc*/ 	.word	0xffffffff


	//   ....[59]....
        /*0600*/ 	.word	0xffffffff


	//   ....[60]....
        /*0604*/ 	.word	0xffffffff


	//   ....[61]....
        /*0608*/ 	.word	0xffffffff


	//   ....[62]....
        /*060c*/ 	.word	0xffffffff


	//   ....[63]....
        /*0610*/ 	.word	0xffffffff


	//   ....[64]....
        /*0614*/ 	.word	0xffffffff


	//   ....[65]....
        /*0618*/ 	.word	0xffffffff


	//   ....[66]....
        /*061c*/ 	.word	0xffffffff


	//   ....[67]....
        /*0620*/ 	.word	0xffffffff


	//   ....[68]....
        /*0624*/ 	.word	0xffffffff


	//   ....[69]....
        /*0628*/ 	.word	0xffffffff


	//   ....[70]....
        /*062c*/ 	.word	0xffffffff


	//   ....[71]....
        /*0630*/ 	.word	0xffffffff


	//   ....[72]....
        /*0634*/ 	.word	0xffffffff


	//   ....[73]....
        /*0638*/ 	.word	0xffffffff


	//   ....[74]....
        /*063c*/ 	.word	0xffffffff


	//   ....[75]....
        /*0640*/ 	.word	0xffffffff


	//   ....[76]....
        /*0644*/ 	.word	0xffffffff


	//   ....[77]....
        /*0648*/ 	.word	0xffffffff


	//   ....[78]....
        /*064c*/ 	.word	0xffffffff


	//   ....[79]....
        /*0650*/ 	.word	0xffffffff


	//   ....[80]....
        /*0654*/ 	.word	0xffffffff


	//   ....[81]....
        /*0658*/ 	.word	0xffffffff


	//   ....[82]....
        /*065c*/ 	.word	0xffffffff


	//   ....[83]....
        /*0660*/ 	.word	0xffffffff


	//   ....[84]....
        /*0664*/ 	.word	0xffffffff


	//   ....[85]....
        /*0668*/ 	.word	0xffffffff


	//   ....[86]....
        /*066c*/ 	.word	0xffffffff


	//   ....[87]....
        /*0670*/ 	.word	0xffffffff


	//   ....[88]....
        /*0674*/ 	.word	0xffffffff


	//   ....[89]....
        /*0678*/ 	.word	0xffffffff


	//   ....[90]....
        /*067c*/ 	.word	0xffffffff


	//   ....[91]....
        /*0680*/ 	.word	0xffffffff


	//   ....[92]....
        /*0684*/ 	.word	0xffffffff


	//   ....[93]....
        /*0688*/ 	.word	0xffffffff


	//   ....[94]....
        /*068c*/ 	.word	0xffffffff


	//   ....[95]....
        /*0690*/ 	.word	0xffffffff


	//   ....[96]....
        /*0694*/ 	.word	0xffffffff


	//   ....[97]....
        /*0698*/ 	.word	0xffffffff


	//   ....[98]....
        /*069c*/ 	.word	0xffffffff


	//   ....[99]....
        /*06a0*/ 	.word	0xffffffff


	//   ....[100]....
        /*06a4*/ 	.word	0xffffffff


	//   ....[101]....
        /*06a8*/ 	.word	0xffffffff


	//   ....[102]....
        /*06ac*/ 	.word	0xffffffff


	//   ....[103]....
        /*06b0*/ 	.word	0xffffffff


	//   ....[104]....
        /*06b4*/ 	.word	0xffffffff


	//   ....[105]....
        /*06b8*/ 	.word	0xffffffff


	//   ....[106]....
        /*06bc*/ 	.word	0xffffffff


	//   ....[107]....
        /*06c0*/ 	.word	0xffffffff


	//   ....[108]....
        /*06c4*/ 	.word	0xffffffff


	//   ....[109]....
        /*06c8*/ 	.word	0xffffffff


	//   ....[110]....
        /*06cc*/ 	.word	0xffffffff


	//   ....[111]....
        /*06d0*/ 	.word	0xffffffff


	//   ....[112]....
        /*06d4*/ 	.word	0xffffffff


	//   ....[113]....
        /*06d8*/ 	.word	0xffffffff


	//   ....[114]....
        /*06dc*/ 	.word	0xffffffff


	//   ....[115]....
        /*06e0*/ 	.word	0xffffffff


	//   ....[116]....
        /*06e4*/ 	.word	0xffffffff


	//   ....[117]....
        /*06e8*/ 	.word	0xffffffff


	//   ....[118]....
        /*06ec*/ 	.word	0xffffffff


	//   ....[119]....
        /*06f0*/ 	.word	0xffffffff


	//   ....[120]....
        /*06f4*/ 	.word	0xffffffff


	//   ....[121]....
        /*06f8*/ 	.word	0xffffffff


	//   ....[122]....
        /*06fc*/ 	.word	0xffffffff


	//   ....[123]....
        /*0700*/ 	.word	0xffffffff


	//   ....[124]....
        /*0704*/ 	.word	0xffffffff


	//   ....[125]....
        /*0708*/ 	.word	0xffffffff


	//   ....[126]....
        /*070c*/ 	.word	0xffffffff


	//   ....[127]....
        /*0710*/ 	.word	0xffffffff


	//   ....[128]....
        /*0714*/ 	.word	0xffffffff


	//   ....[129]....
        /*0718*/ 	.word	0xffffffff


	//   ....[130]....
        /*071c*/ 	.word	0xffffffff


	//   ....[131]....
        /*0720*/ 	.word	0xffffffff


	//   ....[132]....
        /*0724*/ 	.word	0xffffffff


	//   ....[133]....
        /*0728*/ 	.word	0xffffffff


	//   ....[134]....
        /*072c*/ 	.word	0xffffffff


	//   ....[135]....
        /*0730*/ 	.word	0xffffffff


	//   ....[136]....
        /*0734*/ 	.word	0xffffffff


	//   ....[137]....
        /*0738*/ 	.word	0xffffffff


	//   ....[138]....
        /*073c*/ 	.word	0xffffffff


	//   ....[139]....
        /*0740*/ 	.word	0xffffffff


	//   ....[140]....
        /*0744*/ 	.word	0xffffffff


	//   ....[141]....
        /*0748*/ 	.word	0xffffffff


	//   ....[142]....
        /*074c*/ 	.word	0xffffffff


	//   ....[143]....
        /*0750*/ 	.word	0xffffffff


	//   ....[144]....
        /*0754*/ 	.word	0xffffffff


	//   ....[145]....
        /*0758*/ 	.word	0xffffffff


	//   ....[146]....
        /*075c*/ 	.word	0xffffffff


	//   ....[147]....
        /*0760*/ 	.word	0xffffffff


	//   ....[148]....
        /*0764*/ 	.word	0xffffffff


	//   ....[149]....
        /*0768*/ 	.word	0xffffffff


	//   ....[150]....
        /*076c*/ 	.word	0xffffffff


	//   ....[151]....
        /*0770*/ 	.word	0xffffffff


	//   ....[152]....
        /*0774*/ 	.word	0xffffffff


	//   ....[153]....
        /*0778*/ 	.word	0xffffffff


	//   ....[154]....
        /*077c*/ 	.word	0xffffffff


	//   ....[155]....
        /*0780*/ 	.word	0xffffffff


	//   ....[156]....
        /*0784*/ 	.word	0xffffffff


	//   ....[157]....
        /*0788*/ 	.word	0xffffffff


	//   ....[158]....
        /*078c*/ 	.word	0xffffffff


	//   ....[159]....
        /*0790*/ 	.word	0xffffffff


	//   ....[160]....
        /*0794*/ 	.word	0xffffffff


	//   ....[161]....
        /*0798*/ 	.word	0xffffffff


	//   ....[162]....
        /*079c*/ 	.word	0xffffffff


	//   ....[163]....
        /*07a0*/ 	.word	0xffffffff


	//   ....[164]....
        /*07a4*/ 	.word	0xffffffff


	//   ....[165]....
        /*07a8*/ 	.word	0xffffffff


	//   ....[166]....
        /*07ac*/ 	.word	0xffffffff


	//   ....[167]....
        /*07b0*/ 	.word	0xffffffff


	//   ....[168]....
        /*07b4*/ 	.word	0xffffffff


	//   ....[169]....
        /*07b8*/ 	.word	0xffffffff


	//   ....[170]....
        /*07bc*/ 	.word	0xffffffff


	//   ....[171]....
        /*07c0*/ 	.word	0xffffffff


	//   ....[172]....
        /*07c4*/ 	.word	0xffffffff


	//   ....[173]....
        /*07c8*/ 	.word	0xffffffff


	//   ....[174]....
        /*07cc*/ 	.word	0xffffffff


	//   ....[175]....
        /*07d0*/ 	.word	0xffffffff


	//   ....[176]....
        /*07d4*/ 	.word	0xffffffff


	//   ....[177]....
        /*07d8*/ 	.word	0xffffffff


	//   ....[178]....
        /*07dc*/ 	.word	0xffffffff


	//   ....[179]....
        /*07e0*/ 	.word	0xffffffff


	//   ....[180]....
        /*07e4*/ 	.word	0xffffffff


	//   ....[181]....
        /*07e8*/ 	.word	0xffffffff


	//   ....[182]....
        /*07ec*/ 	.word	0xffffffff


	//   ....[183]....
        /*07f0*/ 	.word	0xffffffff


	//   ....[184]....
        /*07f4*/ 	.word	0xffffffff


	//   ....[185]....
        /*07f8*/ 	.word	0xffffffff


	//   ....[186]....
        /*07fc*/ 	.word	0xffffffff


	//   ....[187]....
        /*0800*/ 	.word	0xffffffff


	//   ....[188]....
        /*0804*/ 	.word	0xffffffff


	//   ....[189]....
        /*0808*/ 	.word	0xffffffff


	//   ....[190]....
        /*080c*/ 	.word	0xffffffff


	//   ....[191]....
        /*0810*/ 	.word	0xffffffff


	//   ....[192]....
        /*0814*/ 	.word	0xffffffff


	//   ....[193]....
        /*0818*/ 	.word	0xffffffff


	//   ....[194]....
        /*081c*/ 	.word	0xffffffff


	//   ....[195]....
        /*0820*/ 	.word	0xffffffff


	//   ....[196]....
        /*0824*/ 	.word	0xffffffff


	//   ....[197]....
        /*0828*/ 	.word	0xffffffff


	//   ....[198]....
        /*082c*/ 	.word	0xffffffff


	//   ....[199]....
        /*0830*/ 	.word	0xffffffff


	//   ....[200]....
        /*0834*/ 	.word	0xffffffff


	//   ....[201]....
        /*0838*/ 	.word	0xffffffff


	//   ....[202]....
        /*083c*/ 	.word	0xffffffff


	//   ....[203]....
        /*0840*/ 	.word	0xffffffff


	//   ....[204]....
        /*0844*/ 	.word	0xffffffff


	//   ....[205]....
        /*0848*/ 	.word	0xffffffff


	//   ....[206]....
        /*084c*/ 	.word	0xffffffff


	//   ....[207]....
        /*0850*/ 	.word	0xffffffff


	//   ....[208]....
        /*0854*/ 	.word	0xffffffff


	//   ....[209]....
        /*0858*/ 	.word	0xffffffff


	//   ....[210]....
        /*085c*/ 	.word	0xffffffff


	//   ....[211]....
        /*0860*/ 	.word	0xffffffff


	//   ....[212]....
        /*0864*/ 	.word	0xffffffff


	//   ....[213]....
        /*0868*/ 	.word	0xffffffff


	//   ....[214]....
        /*086c*/ 	.word	0xffffffff


	//   ....[215]....
        /*0870*/ 	.word	0xffffffff


	//   ....[216]....
        /*0874*/ 	.word	0xffffffff


	//   ....[217]....
        /*0878*/ 	.word	0xffffffff


	//   ....[218]....
        /*087c*/ 	.word	0xffffffff


	//   ....[219]....
        /*0880*/ 	.word	0xffffffff


	//   ....[220]....
        /*0884*/ 	.word	0xffffffff


	//   ....[221]....
        /*0888*/ 	.word	0xffffffff


	//   ....[222]....
        /*088c*/ 	.word	0xffffffff


	//   ....[223]....
        /*0890*/ 	.word	0xffffffff


	//   ....[224]....
        /*0894*/ 	.word	0xffffffff


	//   ....[225]....
        /*0898*/ 	.word	0xffffffff


	//   ....[226]....
        /*089c*/ 	.word	0xffffffff


	//   ....[227]....
        /*08a0*/ 	.word	0xffffffff


	//   ....[228]....
        /*08a4*/ 	.word	0xffffffff


	//   ....[229]....
        /*08a8*/ 	.word	0xffffffff


	//   ....[230]....
        /*08ac*/ 	.word	0xffffffff


	//   ....[231]....
        /*08b0*/ 	.word	0xffffffff


	//   ....[232]....
        /*08b4*/ 	.word	0xffffffff


	//   ....[233]....
        /*08b8*/ 	.word	0xffffffff


	//   ....[234]....
        /*08bc*/ 	.word	0xffffffff


	//   ....[235]....
        /*08c0*/ 	.word	0xffffffff


	//   ....[236]....
        /*08c4*/ 	.word	0xffffffff


	//   ....[237]....
        /*08c8*/ 	.word	0xffffffff


	//   ....[238]....
        /*08cc*/ 	.word	0xffffffff


	//   ....[239]....
        /*08d0*/ 	.word	0xffffffff


	//   ....[240]....
        /*08d4*/ 	.word	0xffffffff


	//   ....[241]....
        /*08d8*/ 	.word	0xffffffff


	//   ....[242]....
        /*08dc*/ 	.word	0xffffffff


	//   ....[243]....
        /*08e0*/ 	.word	0xffffffff


	//   ....[244]....
        /*08e4*/ 	.word	0xffffffff


	//   ....[245]....
        /*08e8*/ 	.word	0xffffffff


	//   ....[246]....
        /*08ec*/ 	.word	0xffffffff


	//   ....[247]....
        /*08f0*/ 	.word	0xffffffff


	//   ....[248]....
        /*08f4*/ 	.word	0xffffffff


	//   ....[249]....
        /*08f8*/ 	.word	0xffffffff


	//   ....[250]....
        /*08fc*/ 	.word	0xffffffff


	//   ....[251]....
        /*0900*/ 	.word	0xffffffff


	//   ....[252]....
        /*0904*/ 	.word	0xffffffff


	//   ....[253]....
        /*0908*/ 	.word	0xffffffff


	//   ....[254]....
        /*090c*/ 	.word	0xffffffff


	//   ....[255]....
        /*0910*/ 	.word	0xffffffff


	//   ....[0]....
        /*0914*/ 	.word	0xffffffff


	//   ....[1]....
        /*0918*/ 	.word	0xffffffff


	//   ....[2]....
        /*091c*/ 	.word	0xffffffff


	//   ....[3]....
        /*0920*/ 	.word	0xffffffff


	//   ....[4]....
        /*0924*/ 	.word	0xffffffff


	//   ....[5]....
        /*0928*/ 	.word	0xffffffff


	//   ....[6]....
        /*092c*/ 	.word	0xffffffff


	//   ....[7]....
        /*0930*/ 	.word	0xffffffff


	//   ....[8]....
        /*0934*/ 	.word	0xffffffff


	//   ....[9]....
        /*0938*/ 	.word	0xffffffff


	//   ....[10]....
        /*093c*/ 	.word	0xffffffff


	//   ....[11]....
        /*0940*/ 	.word	0xffffffff


	//   ....[12]....
        /*0944*/ 	.word	0xffffffff


	//   ....[13]....
        /*0948*/ 	.word	0xffffffff


	//   ....[14]....
        /*094c*/ 	.word	0xffffffff


	//   ....[15]....
        /*0950*/ 	.word	0xffffffff


	//   ....[16]....
        /*0954*/ 	.word	0xffffffff


	//   ....[17]....
        /*0958*/ 	.word	0xffffffff


	//   ....[18]....
        /*095c*/ 	.word	0xffffffff


	//   ....[19]....
        /*0960*/ 	.word	0xffffffff


	//   ....[20]....
        /*0964*/ 	.word	0xffffffff


	//   ....[21]....
        /*0968*/ 	.word	0xffffffff


	//   ....[22]....
        /*096c*/ 	.word	0xffffffff


	//   ....[23]....
        /*0970*/ 	.word	0xffffffff


	//   ....[24]....
        /*0974*/ 	.word	0xffffffff


	//   ....[25]....
        /*0978*/ 	.word	0xffffffff


	//   ....[26]....
        /*097c*/ 	.word	0xffffffff


	//   ....[27]....
        /*0980*/ 	.word	0xffffffff


	//   ....[28]....
        /*0984*/ 	.word	0xffffffff


	//   ....[29]....
        /*0988*/ 	.word	0xffffffff


	//   ....[30]....
        /*098c*/ 	.word	0xffffffff


	//   ....[31]....
        /*0990*/ 	.word	0xffffffff


	//   ....[32]....
        /*0994*/ 	.word	0xffffffff


	//   ....[33]....
        /*0998*/ 	.word	0xffffffff


	//   ....[34]....
        /*099c*/ 	.word	0xffffffff


	//   ....[35]....
        /*09a0*/ 	.word	0xffffffff


	//   ....[36]....
        /*09a4*/ 	.word	0xffffffff


	//   ....[37]....
        /*09a8*/ 	.word	0xffffffff


	//   ....[38]....
        /*09ac*/ 	.word	0xffffffff


	//   ....[39]....
        /*09b0*/ 	.word	0xffffffff


	//   ....[40]....
        /*09b4*/ 	.word	0xffffffff


	//   ....[41]....
        /*09b8*/ 	.word	0xffffffff


	//   ....[42]....
        /*09bc*/ 	.word	0xffffffff


	//   ....[43]....
        /*09c0*/ 	.word	0xffffffff


	//   ....[44]....
        /*09c4*/ 	.word	0xffffffff


	//   ....[45]....
        /*09c8*/ 	.word	0xffffffff


	//   ....[46]....
        /*09cc*/ 	.word	0xffffffff


	//   ....[47]....
        /*09d0*/ 	.word	0xffffffff


	//   ....[48]....
        /*09d4*/ 	.word	0xffffffff


	//   ....[49]....
        /*09d8*/ 	.word	0xffffffff


	//   ....[50]....
        /*09dc*/ 	.word	0xffffffff


	//   ....[51]....
        /*09e0*/ 	.word	0xffffffff


	//   ....[52]....
        /*09e4*/ 	.word	0xffffffff


	//   ....[53]....
        /*09e8*/ 	.word	0xffffffff


	//   ....[54]....
        /*09ec*/ 	.word	0xffffffff


	//   ....[55]....
        /*09f0*/ 	.word	0xffffffff


	//   ....[56]....
        /*09f4*/ 	.word	0xffffffff


	//   ....[57]....
        /*09f8*/ 	.word	0xffffffff


	//   ....[58]....
        /*09fc*/ 	.word	0xffffffff


	//   ....[59]....
        /*0a00*/ 	.word	0xffffffff


	//   ....[60]....
        /*0a04*/ 	.word	0xffffffff


	//   ....[61]....
        /*0a08*/ 	.word	0xffffffff


	//   ....[62]....
        /*0a0c*/ 	.word	0xffffffff


	//   ....[63]....
        /*0a10*/ 	.word	0xffffffff


	//   ....[64]....
        /*0a14*/ 	.word	0xffffffff


	//   ....[65]....
        /*0a18*/ 	.word	0xffffffff


	//   ....[66]....
        /*0a1c*/ 	.word	0xffffffff


	//   ....[67]....
        /*0a20*/ 	.word	0xffffffff


	//   ....[68]....
        /*0a24*/ 	.word	0xffffffff


	//   ....[69]....
        /*0a28*/ 	.word	0xffffffff


	//   ....[70]....
        /*0a2c*/ 	.word	0xffffffff


	//   ....[71]....
        /*0a30*/ 	.word	0xffffffff


	//   ....[72]....
        /*0a34*/ 	.word	0xffffffff


	//   ....[73]....
        /*0a38*/ 	.word	0xffffffff


	//   ....[74]....
        /*0a3c*/ 	.word	0xffffffff


	//   ....[75]....
        /*0a40*/ 	.word	0xffffffff


	//   ....[76]....
        /*0a44*/ 	.word	0xffffffff


	//   ....[77]....
        /*0a48*/ 	.word	0xffffffff


	//   ....[78]....
        /*0a4c*/ 	.word	0xffffffff


	//   ....[79]....
        /*0a50*/ 	.word	0xffffffff


	//   ....[80]....
        /*0a54*/ 	.word	0xffffffff


	//   ....[81]....
        /*0a58*/ 	.word	0xffffffff


	//   ....[82]....
        /*0a5c*/ 	.word	0xffffffff


	//   ....[83]....
        /*0a60*/ 	.word	0xffffffff


	//   ....[84]....
        /*0a64*/ 	.word	0xffffffff


	//   ....[85]....
        /*0a68*/ 	.word	0xffffffff


	//   ....[86]....
        /*0a6c*/ 	.word	0xffffffff


	//   ....[87]....
        /*0a70*/ 	.word	0xffffffff


	//   ....[88]....
        /*0a74*/ 	.word	0xffffffff


	//   ....[89]....
        /*0a78*/ 	.word	0xffffffff


	//   ....[90]....
        /*0a7c*/ 	.word	0xffffffff


	//   ....[91]....
        /*0a80*/ 	.word	0xffffffff


	//   ....[92]....
        /*0a84*/ 	.word	0xffffffff


	//   ....[93]....
        /*0a88*/ 	.word	0xffffffff


	//   ....[94]....
        /*0a8c*/ 	.word	0xffffffff


	//   ....[95]....
        /*0a90*/ 	.word	0xffffffff


	//   ....[96]....
        /*0a94*/ 	.word	0xffffffff


	//   ....[97]....
        /*0a98*/ 	.word	0xffffffff


	//   ....[98]....
        /*0a9c*/ 	.word	0xffffffff


	//   ....[99]....
        /*0aa0*/ 	.word	0xffffffff


	//   ....[100]....
        /*0aa4*/ 	.word	0xffffffff


	//   ....[101]....
        /*0aa8*/ 	.word	0xffffffff


	//   ....[102]....
        /*0aac*/ 	.word	0xffffffff


	//   ....[103]....
        /*0ab0*/ 	.word	0xffffffff


	//   ....[104]....
        /*0ab4*/ 	.word	0xffffffff


	//   ....[105]....
        /*0ab8*/ 	.word	0xffffffff


	//   ....[106]....
        /*0abc*/ 	.word	0xffffffff


	//   ....[107]....
        /*0ac0*/ 	.word	0xffffffff


	//   ....[108]....
        /*0ac4*/ 	.word	0xffffffff


	//   ....[109]....
        /*0ac8*/ 	.word	0xffffffff


	//   ....[110]....
        /*0acc*/ 	.word	0xffffffff


	//   ....[111]....
        /*0ad0*/ 	.word	0xffffffff


	//   ....[112]....
        /*0ad4*/ 	.word	0xffffffff


	//   ....[113]....
        /*0ad8*/ 	.word	0xffffffff


	//   ....[114]....
        /*0adc*/ 	.word	0xffffffff


	//   ....[115]....
        /*0ae0*/ 	.word	0xffffffff


	//   ....[116]....
        /*0ae4*/ 	.word	0xffffffff


	//   ....[117]....
        /*0ae8*/ 	.word	0xffffffff


	//   ....[118]....
        /*0aec*/ 	.word	0xffffffff


	//   ....[119]....
        /*0af0*/ 	.word	0xffffffff


	//   ....[120]....
        /*0af4*/ 	.word	0xffffffff


	//   ....[121]....
        /*0af8*/ 	.word	0xffffffff


	//   ....[122]....
        /*0afc*/ 	.word	0xffffffff


	//   ....[123]....
        /*0b00*/ 	.word	0xffffffff


	//   ....[124]....
        /*0b04*/ 	.word	0xffffffff


	//   ....[125]....
        /*0b08*/ 	.word	0xffffffff


	//   ....[126]....
        /*0b0c*/ 	.word	0xffffffff


	//   ....[127]....
        /*0b10*/ 	.word	0xffffffff


	//   ....[128]....
        /*0b14*/ 	.word	0xffffffff


	//   ....[129]....
        /*0b18*/ 	.word	0xffffffff


	//   ....[130]....
        /*0b1c*/ 	.word	0xffffffff


	//   ....[131]....
        /*0b20*/ 	.word	0xffffffff


	//   ....[132]....
        /*0b24*/ 	.word	0xffffffff


	//   ....[133]....
        /*0b28*/ 	.word	0xffffffff


	//   ....[134]....
        /*0b2c*/ 	.word	0xffffffff


	//   ....[135]....
        /*0b30*/ 	.word	0xffffffff


	//   ....[136]....
        /*0b34*/ 	.word	0xffffffff


	//   ....[137]....
        /*0b38*/ 	.word	0xffffffff


	//   ....[138]....
        /*0b3c*/ 	.word	0xffffffff


	//   ....[139]....
        /*0b40*/ 	.word	0xffffffff


	//   ....[140]....
        /*0b44*/ 	.word	0xffffffff


	//   ....[141]....
        /*0b48*/ 	.word	0xffffffff


	//   ....[142]....
        /*0b4c*/ 	.word	0xffffffff


	//   ....[143]....
        /*0b50*/ 	.word	0xffffffff


	//   ....[144]....
        /*0b54*/ 	.word	0xffffffff


	//   ....[145]....
        /*0b58*/ 	.word	0xffffffff


	//   ....[146]....
        /*0b5c*/ 	.word	0xffffffff


	//   ....[147]....
        /*0b60*/ 	.word	0xffffffff


	//   ....[148]....
        /*0b64*/ 	.word	0xffffffff


	//   ....[149]....
        /*0b68*/ 	.word	0xffffffff


	//   ....[150]....
        /*0b6c*/ 	.word	0xffffffff


	//   ....[151]....
        /*0b70*/ 	.word	0xffffffff


	//   ....[152]....
        /*0b74*/ 	.word	0xffffffff


	//   ....[153]....
        /*0b78*/ 	.word	0xffffffff


	//   ....[154]....
        /*0b7c*/ 	.word	0xffffffff


	//   ....[155]....
        /*0b80*/ 	.word	0xffffffff


	//   ....[156]....
        /*0b84*/ 	.word	0xffffffff


	//   ....[157]....
        /*0b88*/ 	.word	0xffffffff


	//   ....[158]....
        /*0b8c*/ 	.word	0xffffffff


	//   ....[159]....
        /*0b90*/ 	.word	0xffffffff


	//   ....[160]....
        /*0b94*/ 	.word	0xffffffff


	//   ....[161]....
        /*0b98*/ 	.word	0xffffffff


	//   ....[162]....
        /*0b9c*/ 	.word	0xffffffff


	//   ....[163]....
        /*0ba0*/ 	.word	0xffffffff


	//   ....[164]....
        /*0ba4*/ 	.word	0xffffffff


	//   ....[165]....
        /*0ba8*/ 	.word	0xffffffff


	//   ....[166]....
        /*0bac*/ 	.word	0xffffffff


	//   ....[167]....
        /*0bb0*/ 	.word	0xffffffff


	//   ....[168]....
        /*0bb4*/ 	.word	0xffffffff


	//   ....[169]....
        /*0bb8*/ 	.word	0xffffffff


	//   ....[170]....
        /*0bbc*/ 	.word	0xffffffff


	//   ....[171]....
        /*0bc0*/ 	.word	0xffffffff


	//   ....[172]....
        /*0bc4*/ 	.word	0xffffffff


	//   ....[173]....
        /*0bc8*/ 	.word	0xffffffff


	//   ....[174]....
        /*0bcc*/ 	.word	0xffffffff


	//   ....[175]....
        /*0bd0*/ 	.word	0xffffffff


	//   ....[176]....
        /*0bd4*/ 	.word	0xffffffff


	//   ....[177]....
        /*0bd8*/ 	.word	0xffffffff


	//   ....[178]....
        /*0bdc*/ 	.word	0xffffffff


	//   ....[179]....
        /*0be0*/ 	.word	0xffffffff


	//   ....[180]....
        /*0be4*/ 	.word	0xffffffff


	//   ....[181]....
        /*0be8*/ 	.word	0xffffffff


	//----- nvinfo : EIATTR_COOP_GROUP_INSTR_OFFSETS
	.align		4
.L_204:
        /*0bec*/ 	.byte	0x04, 0x28
        /*0bee*/ 	.short	(.L_206 - .L_205)


	//   ....[0]....
.L_205:
        /*0bf0*/ 	.word	0x00000050


	//   ....[1]....
        /*0bf4*/ 	.word	0x00000200


	//   ....[2]....
        /*0bf8*/ 	.word	0x00000230


	//   ....[3]....
        /*0bfc*/ 	.word	0x00000260


	//   ....[4]....
        /*0c00*/ 	.word	0x00000290


	//   ....[5]....
        /*0c04*/ 	.word	0x000002c0


	//   ....[6]....
        /*0c08*/ 	.word	0x000002f0


	//   ....[7]....
        /*0c0c*/ 	.word	0x00000450


	//   ....[8]....
        /*0c10*/ 	.word	0x00000490


	//   ....[9]....
        /*0c14*/ 	.word	0x000004c0


	//   ....[10]....
        /*0c18*/ 	.word	0x000004f0


	//   ....[11]....
        /*0c1c*/ 	.word	0x00000520


	//   ....[12]....
        /*0c20*/ 	.word	0x00000550


	//   ....[13]....
        /*0c24*/ 	.word	0x000005e0


	//   ....[14]....
        /*0c28*/ 	.word	0x00000630


	//   ....[15]....
        /*0c2c*/ 	.word	0x00000650


	//   ....[16]....
        /*0c30*/ 	.word	0x000006b0


	//   ....[17]....
        /*0c34*/ 	.word	0x00002940


	//   ....[18]....
        /*0c38*/ 	.word	0x00002960


	//   ....[19]....
        /*0c3c*/ 	.word	0x00002aa0


	//   ....[20]....
        /*0c40*/ 	.word	0x00002ab0


	//   ....[21]....
        /*0c44*/ 	.word	0x00002b90


	//   ....[22]....
        /*0c48*/ 	.word	0x00002bb0


	//   ....[23]....
        /*0c4c*/ 	.word	0x00002c90


	//   ....[24]....
        /*0c50*/ 	.word	0x00002ca0


	//   ....[25]....
        /*0c54*/ 	.word	0x00002d80


	//   ....[26]....
        /*0c58*/ 	.word	0x00002da0


	//   ....[27]....
        /*0c5c*/ 	.word	0x00002e80


	//   ....[28]....
        /*0c60*/ 	.word	0x00002e90


	//   ....[29]....
        /*0c64*/ 	.word	0x00002f70


	//   ....[30]....
        /*0c68*/ 	.word	0x00002f90


	//   ....[31]....
        /*0c6c*/ 	.word	0x00003070


	//   ....[32]....
        /*0c70*/ 	.word	0x00003080


	//   ....[33]....
        /*0c74*/ 	.word	0x00003520


	//   ....[34]....
        /*0c78*/ 	.word	0x00003530


	//   ....[35]....
        /*0c7c*/ 	.word	0x00003550


	//   ....[36]....
        /*0c80*/ 	.word	0x00003560


	//   ....[37]....
        /*0c84*/ 	.word	0x00003570


	//   ....[38]....
        /*0c88*/ 	.word	0x000035a0


	//   ....[39]....
        /*0c8c*/ 	.word	0x000035f0


	//   ....[40]....
        /*0c90*/ 	.word	0x00003600


	//   ....[41]....
        /*0c94*/ 	.word	0x00003640


	//   ....[42]....
        /*0c98*/ 	.word	0x00003680


	//   ....[43]....
        /*0c9c*/ 	.word	0x00003880


	//   ....[44]....
        /*0ca0*/ 	.word	0x000038a0


	//   ....[45]....
        /*0ca4*/ 	.word	0x000038c0


	//   ....[46]....
        /*0ca8*/ 	.word	0x000038d0


	//   ....[47]....
        /*0cac*/ 	.word	0x000038f0


	//   ....[48]....
        /*0cb0*/ 	.word	0x00003910


	//   ....[49]....
        /*0cb4*/ 	.word	0x00003920


	//   ....[50]....
        /*0cb8*/ 	.word	0x00003950


	//   ....[51]....
        /*0cbc*/ 	.word	0x00003960


	//   ....[52]....
        /*0cc0*/ 	.word	0x00003970


	//   ....[53]....
        /*0cc4*/ 	.word	0x00004350


	//   ....[54]....
        /*0cc8*/ 	.word	0x00004370


	//   ....[55]....
        /*0ccc*/ 	.word	0x00004390


	//   ....[56]....
        /*0cd0*/ 	.word	0x000043a0


	//   ....[57]....
        /*0cd4*/ 	.word	0x000043b0


	//   ....[58]....
        /*0cd8*/ 	.word	0x000043c0


	//   ....[59]....
        /*0cdc*/ 	.word	0x000043d0


	//   ....[60]....
        /*0ce0*/ 	.word	0x000043e0


	//   ....[61]....
        /*0ce4*/ 	.word	0x00004410


	//   ....[62]....
        /*0ce8*/ 	.word	0x00004440


	//   ....[63]....
        /*0cec*/ 	.word	0x00004670


	//   ....[64]....
        /*0cf0*/ 	.word	0x00004830


	//   ....[65]....
        /*0cf4*/ 	.word	0x000050b0


	//   ....[66]....
        /*0cf8*/ 	.word	0x00005bc0


	//   ....[67]....
        /*0cfc*/ 	.word	0x000066e0


	//   ....[68]....
        /*0d00*/ 	.word	0x00006710


	//   ....[69]....
        /*0d04*/ 	.word	0x00006720


	//   ....[70]....
        /*0d08*/ 	.word	0x00006730


	//   ....[71]....
        /*0d0c*/ 	.word	0x00006740


	//   ....[72]....
        /*0d10*/ 	.word	0x00006770


	//   ....[73]....
        /*0d14*/ 	.word	0x00006790


	//   ....[74]....
        /*0d18*/ 	.word	0x000067b0


	//   ....[75]....
        /*0d1c*/ 	.word	0x00008590


	//   ....[76]....
        /*0d20*/ 	.word	0x000085b0


	//   ....[77]....
        /*0d24*/ 	.word	0x000085d0


	//   ....[78]....
        /*0d28*/ 	.word	0x000085e0


	//   ....[79]....
        /*0d2c*/ 	.word	0x000085f0


	//   ....[80]....
        /*0d30*/ 	.word	0x00008600


	//   ....[81]....
        /*0d34*/ 	.word	0x00008610


	//   ....[82]....
        /*0d38*/ 	.word	0x00008620


	//   ....[83]....
        /*0d3c*/ 	.word	0x00008630


	//   ....[84]....
        /*0d40*/ 	.word	0x00008640


	//   ....[85]....
        /*0d44*/ 	.word	0x00009070


	//   ....[86]....
        /*0d48*/ 	.word	0x00009090


	//   ....[87]....
        /*0d4c*/ 	.word	0x000090b0


	//   ....[88]....
        /*0d50*/ 	.word	0x000090c0


	//   ....[89]....
        /*0d54*/ 	.word	0x000090d0


	//   ....[90]....
        /*0d58*/ 	.word	0x000090e0


	//   ....[91]....
        /*0d5c*/ 	.word	0x000090f0


	//   ....[92]....
        /*0d60*/ 	.word	0x00009100


	//   ....[93]....
        /*0d64*/ 	.word	0x00009110


	//   ....[94]....
        /*0d68*/ 	.word	0x00009120


	//   ....[95]....
        /*0d6c*/ 	.word	0x00009350


	//   ....[96]....
        /*0d70*/ 	.word	0x00009550


	//   ....[97]....
        /*0d74*/ 	.word	0x00009750


	//   ....[98]....
        /*0d78*/ 	.word	0x0000a890


	//   ....[99]....
        /*0d7c*/ 	.word	0x0000b430


	//   ....[100]....
        /*0d80*/ 	.word	0x0000b460


	//   ....[101]....
        /*0d84*/ 	.word	0x0000b470


	//   ....[102]....
        /*0d88*/ 	.word	0x0000b480


	//   ....[103]....
        /*0d8c*/ 	.word	0x0000b4c0


	//   ....[104]....
        /*0d90*/ 	.word	0x0000b4d0


	//   ....[105]....
        /*0d94*/ 	.word	0x0000b4e0


	//   ....[106]....
        /*0d98*/ 	.word	0x0000b4f0


	//   ....[107]....
        /*0d9c*/ 	.word	0x0000d8c0


	//   ....[108]....
        /*0da0*/ 	.word	0x0000d8e0


	//   ....[109]....
        /*0da4*/ 	.word	0x0000d900


	//   ....[110]....
        /*0da8*/ 	.word	0x0000d910


	//   ....[111]....
        /*0dac*/ 	.word	0x0000d920


	//   ....[112]....
        /*0db0*/ 	.word	0x0000d930


	//   ....[113]....
        /*0db4*/ 	.word	0x0000d940


	//   ....[114]....
        /*0db8*/ 	.word	0x0000d950


	//   ....[115]....
        /*0dbc*/ 	.word	0x0000d960


	//   ....[116]....
        /*0dc0*/ 	.word	0x0000d970


	//   ....[117]....
        /*0dc4*/ 	.word	0x0000e3a0


	//   ....[118]....
        /*0dc8*/ 	.word	0x0000e3c0


	//   ....[119]....
        /*0dcc*/ 	.word	0x0000e3e0


	//   ....[120]....
        /*0dd0*/ 	.word	0x0000e3f0


	//   ....[121]....
        /*0dd4*/ 	.word	0x0000e400


	//   ....[122]....
        /*0dd8*/ 	.word	0x0000e410


	//   ....[123]....
        /*0ddc*/ 	.word	0x0000e420


	//   ....[124]....
        /*0de0*/ 	.word	0x0000e430


	//   ....[125]....
        /*0de4*/ 	.word	0x0000e440


	//   ....[126]....
        /*0de8*/ 	.word	0x0000e450


	//   ....[127]....
        /*0dec*/ 	.word	0x0000eac0


	//   ....[128]....
        /*0df0*/ 	.word	0x0000eaf0


	//   ....[129]....
        /*0df4*/ 	.word	0x0000eb00


	//   ....[130]....
        /*0df8*/ 	.word	0x0000eb10


	//   ....[131]....
        /*0dfc*/ 	.word	0x0000eb40


	//   ....[132]....
        /*0e00*/ 	.word	0x0000eb60


	//   ....[133]....
        /*0e04*/ 	.word	0x0000eb70


	//   ....[134]....
        /*0e08*/ 	.word	0x0000eb80


	//   ....[135]....
        /*0e0c*/ 	.word	0x00010bf0


	//   ....[136]....
        /*0e10*/ 	.word	0x00010c40


	//   ....[137]....
        /*0e14*/ 	.word	0x00010c60


	//   ....[138]....
        /*0e18*/ 	.word	0x00010c80


	//   ....[139]....
        /*0e1c*/ 	.word	0x00010ca0


	//   ....[140]....
        /*0e20*/ 	.word	0x00010cc0


	//   ....[141]....
        /*0e24*/ 	.word	0x00010ce0


	//   ....[142]....
        /*0e28*/ 	.word	0x00010d00


	//   ....[143]....
        /*0e2c*/ 	.word	0x00010d20


	//   ....[144]....
        /*0e30*/ 	.word	0x00010d40


	//   ....[145]....
        /*0e34*/ 	.word	0x00011660


	//   ....[146]....
        /*0e38*/ 	.word	0x00011680


	//   ....[147]....
        /*0e3c*/ 	.word	0x000116a0


	//   ....[148]....
        /*0e40*/ 	.word	0x000116b0


	//   ....[149]....
        /*0e44*/ 	.word	0x000116c0


	//   ....[150]....
        /*0e48*/ 	.word	0x000116d0


	//   ....[151]....
        /*0e4c*/ 	.word	0x000116e0


	//   ....[152]....
        /*0e50*/ 	.word	0x000116f0


	//   ....[153]....
        /*0e54*/ 	.word	0x00011700


	//   ....[154]....
        /*0e58*/ 	.word	0x00011710


	//   ....[155]....
        /*0e5c*/ 	.word	0x00011960


	//   ....[156]....
        /*0e60*/ 	.word	0x00011b60


	//   ....[157]....
        /*0e64*/ 	.word	0x00011d60


	//   ....[158]....
        /*0e68*/ 	.word	0x00012ea0


	//   ....[159]....
        /*0e6c*/ 	.word	0x00013a40


	//   ....[160]....
        /*0e70*/ 	.word	0x00013a70


	//   ....[161]....
        /*0e74*/ 	.word	0x00013a80


	//   ....[162]....
        /*0e78*/ 	.word	0x00013a90


	//   ....[163]....
        /*0e7c*/ 	.word	0x00013ad0


	//   ....[164]....
        /*0e80*/ 	.word	0x00013ae0


	//   ....[165]....
        /*0e84*/ 	.word	0x00013af0


	//   ....[166]....
        /*0e88*/ 	.word	0x00013b00


	//   ....[167]....
        /*0e8c*/ 	.word	0x000159c0


	//   ....[168]....
        /*0e90*/ 	.word	0x00015a00


	//   ....[169]....
        /*0e94*/ 	.word	0x00015a10


	//   ....[170]....
        /*0e98*/ 	.word	0x00015a20


	//   ....[171]....
        /*0e9c*/ 	.word	0x00015a50


	//   ....[172]....
        /*0ea0*/ 	.word	0x00015a70


	//   ....[173]....
        /*0ea4*/ 	.word	0x00015aa0


	//   ....[174]....
        /*0ea8*/ 	.word	0x00015ac0


	//   ....[175]....
        /*0eac*/ 	.word	0x00016c90


	//   ....[176]....
        /*0eb0*/ 	.word	0x00016cb0


	//   ....[177]....
        /*0eb4*/ 	.word	0x00016cc0


	//   ....[178]....
        /*0eb8*/ 	.word	0x00016cd0


	//   ....[179]....
        /*0ebc*/ 	.word	0x00016ce0


	//   ....[180]....
        /*0ec0*/ 	.word	0x00016cf0


	//   ....[181]....
        /*0ec4*/ 	.word	0x00016d10


	//   ....[182]....
        /*0ec8*/ 	.word	0x00016d20


	//   ....[183]....
        /*0ecc*/ 	.word	0x000170f0


	//   ....[184]....
        /*0ed0*/ 	.word	0x00017110


	//   ....[185]....
        /*0ed4*/ 	.word	0x000171e0


	//   ....[186]....
        /*0ed8*/ 	.word	0x000171f0


	//   ....[187]....
        /*0edc*/ 	.word	0x00017270


	//   ....[188]....
        /*0ee0*/ 	.word	0x00017290


	//   ....[189]....
        /*0ee4*/ 	.word	0x00017310


	//   ....[190]....
        /*0ee8*/ 	.word	0x00017320


	//   ....[191]....
        /*0eec*/ 	.word	0x000173a0


	//   ....[192]....
        /*0ef0*/ 	.word	0x000173c0


	//   ....[193]....
        /*0ef4*/ 	.word	0x00017440


	//   ....[194]....
        /*0ef8*/ 	.word	0x00017450


	//   ....[195]....
        /*0efc*/ 	.word	0x000174d0


	//   ....[196]....
        /*0f00*/ 	.word	0x000174f0


	//   ....[197]....
        /*0f04*/ 	.word	0x00017570


	//   ....[198]....
        /*0f08*/ 	.word	0x00017580


	//   ....[199]....
        /*0f0c*/ 	.word	0x00017810


	//   ....[200]....
        /*0f10*/ 	.word	0x00017830


	//   ....[201]....
        /*0f14*/ 	.word	0x00017be0


	//   ....[202]....
        /*0f18*/ 	.word	0x00017bf0


	//   ....[203]....
        /*0f1c*/ 	.word	0x00017fa0


	//   ....[204]....
        /*0f20*/ 	.word	0x00017fc0


	//   ....[205]....
        /*0f24*/ 	.word	0x00018380


	//   ....[206]....
        /*0f28*/ 	.word	0x00018390


	//   ....[207]....
        /*0f2c*/ 	.word	0x00018ea0


	//   ....[208]....
        /*0f30*/ 	.word	0x00018ec0


	//   ....[209]....
        /*0f34*/ 	.word	0x00018fa0


	//   ....[210]....
        /*0f38*/ 	.word	0x00018fb0


	//   ....[211]....
        /*0f3c*/ 	.word	0x00019030


	//   ....[212]....
        /*0f40*/ 	.word	0x00019050


	//   ....[213]....
        /*0f44*/ 	.word	0x000190d0


	//   ....[214]....
        /*0f48*/ 	.word	0x000190e0


	//   ....[215]....
        /*0f4c*/ 	.word	0x00019160


	//   ....[216]....
        /*0f50*/ 	.word	0x00019180


	//   ....[217]....
        /*0f54*/ 	.word	0x00019200


	//   ....[218]....
        /*0f58*/ 	.word	0x00019210


	//   ....[219]....
        /*0f5c*/ 	.word	0x00019290


	//   ....[220]....
        /*0f60*/ 	.word	0x000192b0


	//   ....[221]....
        /*0f64*/ 	.word	0x00019330


	//   ....[222]....
        /*0f68*/ 	.word	0x00019340


	//   ....[223]....
        /*0f6c*/ 	.word	0x000194a0


	//   ....[224]....
        /*0f70*/ 	.word	0x000194c0


	//   ....[225]....
        /*0f74*/ 	.word	0x000195f0


	//   ....[226]....
        /*0f78*/ 	.word	0x00019630


	//   ....[227]....
        /*0f7c*/ 	.word	0x00019660


	//   ....[228]....
        /*0f80*/ 	.word	0x00019690


	//   ....[229]....
        /*0f84*/ 	.word	0x000196c0


	//   ....[230]....
        /*0f88*/ 	.word	0x000196f0


	//   ....[231]....
        /*0f8c*/ 	.word	0x00019850


	//   ....[232]....
        /*0f90*/ 	.word	0x00019890


	//   ....[233]....
        /*0f94*/ 	.word	0x000198c0


	//   ....[234]....
        /*0f98*/ 	.word	0x000198f0


	//   ....[235]....
        /*0f9c*/ 	.word	0x00019920


	//   ....[236]....
        /*0fa0*/ 	.word	0x00019950


	//   ....[237]....
        /*0fa4*/ 	.word	0x000199e0


	//   ....[238]....
        /*0fa8*/ 	.word	0x00019a40


	//   ....[239]....
        /*0fac*/ 	.word	0x00019a50


	//   ....[240]....
        /*0fb0*/ 	.word	0x00019ab0


	//   ....[241]....
        /*0fb4*/ 	.word	0x0001a510


	//   ....[242]....
        /*0fb8*/ 	.word	0x0001a570


	//   ....[243]....
        /*0fbc*/ 	.word	0x0001a5c0


	//   ....[244]....
        /*0fc0*/ 	.word	0x0001a610


	//   ....[245]....
        /*0fc4*/ 	.word	0x0001a660


	//   ....[246]....
        /*0fc8*/ 	.word	0x0001a6d0


	//   ....[247]....
        /*0fcc*/ 	.word	0x0001a720


	//   ....[248]....
        /*0fd0*/ 	.word	0x0001a790


	//   ....[249]....
        /*0fd4*/ 	.word	0x0001a800


	//   ....[250]....
        /*0fd8*/ 	.word	0x0001a870


	//   ....[251]....
        /*0fdc*/ 	.word	0x0001a8e0


	//   ....[252]....
        /*0fe0*/ 	.word	0x0001a950


	//   ....[253]....
        /*0fe4*/ 	.word	0x0001a9c0


	//   ....[254]....
        /*0fe8*/ 	.word	0x0001aa20


	//   ....[255]....
        /*0fec*/ 	.word	0x0001aa90


	//   ....[0]....
        /*0ff0*/ 	.word	0x0001ab00


	//   ....[1]....
        /*0ff4*/ 	.word	0x0001ab70


	//   ....[2]....
        /*0ff8*/ 	.word	0x0001abd0


	//   ....[3]....
        /*0ffc*/ 	.word	0x0001ac40


	//   ....[4]....
        /*1000*/ 	.word	0x0001acb0


	//   ....[5]....
        /*1004*/ 	.word	0x0001ad20


	//   ....[6]....
        /*1008*/ 	.word	0x0001ad80


	//   ....[7]....
        /*100c*/ 	.word	0x0001adf0


	//   ....[8]....
        /*1010*/ 	.word	0x0001ae60


	//   ....[9]....
        /*1014*/ 	.word	0x0001aed0


	//   ....[10]....
        /*1018*/ 	.word	0x0001af30


	//   ....[11]....
        /*101c*/ 	.word	0x0001afa0


	//   ....[12]....
        /*1020*/ 	.word	0x0001b010


	//   ....[13]....
        /*1024*/ 	.word	0x0001b0d0


	//   ....[14]....
        /*1028*/ 	.word	0x0001b130


	//   ....[15]....
        /*102c*/ 	.word	0x0001b1f0


	//   ....[16]....
        /*1030*/ 	.word	0x0001b250


	//   ....[17]....
        /*1034*/ 	.word	0x0001b310


	//   ....[18]....
        /*1038*/ 	.word	0x0001b370


	//   ....[19]....
        /*103c*/ 	.word	0x0001b430


	//   ....[20]....
        /*1040*/ 	.word	0x0001b490


	//   ....[21]....
        /*1044*/ 	.word	0x0001b500


	//   ....[22]....
        /*1048*/ 	.word	0x0001b570


	//   ....[23]....
        /*104c*/ 	.word	0x0001b5e0


	//   ....[24]....
        /*1050*/ 	.word	0x0001b650


	//   ....[25]....
        /*1054*/ 	.word	0x0001b6b0


	//   ....[26]....
        /*1058*/ 	.word	0x0001b710


	//   ....[27]....
        /*105c*/ 	.word	0x0001b760


	//   ....[28]....
        /*1060*/ 	.word	0x0001b7b0


	//   ....[29]....
        /*1064*/ 	.word	0x0001b800


	//   ....[30]....
        /*1068*/ 	.word	0x0001b850


	//   ....[31]....
        /*106c*/ 	.word	0x0001b8a0


	//   ....[32]....
        /*1070*/ 	.word	0x0001b8f0


	//   ....[33]....
        /*1074*/ 	.word	0x0001b960


	//   ....[34]....
        /*1078*/ 	.word	0x0001b9d0


	//   ....[35]....
        /*107c*/ 	.word	0x0001ba90


	//   ....[36]....
        /*1080*/ 	.word	0x0001baf0


	//   ....[37]....
        /*1084*/ 	.word	0x0001bbb0


	//   ....[38]....
        /*1088*/ 	.word	0x0001bc10


	//   ....[39]....
        /*108c*/ 	.word	0x0001bcd0


	//   ....[40]....
        /*1090*/ 	.word	0x0001bd30


	//   ....[41]....
        /*1094*/ 	.word	0x0001bdf0


	//   ....[42]....
        /*1098*/ 	.word	0x0001be50


	//   ....[43]....
        /*109c*/ 	.word	0x0001bec0


	//   ....[44]....
        /*10a0*/ 	.word	0x0001bf30


	//   ....[45]....
        /*10a4*/ 	.word	0x0001bff0


	//   ....[46]....
        /*10a8*/ 	.word	0x0001c050


	//   ....[47]....
        /*10ac*/ 	.word	0x0001c110


	//   ....[48]....
        /*10b0*/ 	.word	0x0001c170


	//   ....[49]....
        /*10b4*/ 	.word	0x0001c230


	//   ....[50]....
        /*10b8*/ 	.word	0x0001c290


	//   ....[51]....
        /*10bc*/ 	.word	0x0001c350


	//   ....[52]....
        /*10c0*/ 	.word	0x0001c3b0


	//   ....[53]....
        /*10c4*/ 	.word	0x0001c420


	//   ....[54]....
        /*10c8*/ 	.word	0x0001c490


	//   ....[55]....
        /*10cc*/ 	.word	0x0001c500


	//   ....[56]....
        /*10d0*/ 	.word	0x0001c570


	//   ....[57]....
        /*10d4*/ 	.word	0x0001c5c0


	//   ....[58]....
        /*10d8*/ 	.word	0x0001c620


	//   ....[59]....
        /*10dc*/ 	.word	0x0001c670


	//   ....[60]....
        /*10e0*/ 	.word	0x0001c6b0


	//   ....[61]....
        /*10e4*/ 	.word	0x0001c700


	//   ....[62]....
        /*10e8*/ 	.word	0x0001c740


	//   ....[63]....
        /*10ec*/ 	.word	0x0001c790


	//   ....[64]....
        /*10f0*/ 	.word	0x0001c7d0


	//   ....[65]....
        /*10f4*/ 	.word	0x0001c840


	//   ....[66]....
        /*10f8*/ 	.word	0x0001c8b0


	//   ....[67]....
        /*10fc*/ 	.word	0x0001c970


	//   ....[68]....
        /*1100*/ 	.word	0x0001c9d0


	//   ....[69]....
        /*1104*/ 	.word	0x0001ca90


	//   ....[70]....
        /*1108*/ 	.word	0x0001caf0


	//   ....[71]....
        /*110c*/ 	.word	0x0001cbb0


	//   ....[72]....
        /*1110*/ 	.word	0x0001cc10


	//   ....[73]....
        /*1114*/ 	.word	0x0001ccd0


	//   ....[74]....
        /*1118*/ 	.word	0x0001cd30


	//   ....[75]....
        /*111c*/ 	.word	0x0001cda0


	//   ....[76]....
        /*1120*/ 	.word	0x0001ce10


	//   ....[77]....
        /*1124*/ 	.word	0x0001ced0


	//   ....[78]....
        /*1128*/ 	.word	0x0001cf30


	//   ....[79]....
        /*112c*/ 	.word	0x0001cff0


	//   ....[80]....
        /*1130*/ 	.word	0x0001d050


	//   ....[81]....
        /*1134*/ 	.word	0x0001d110


	//   ....[82]....
        /*1138*/ 	.word	0x0001d170


	//   ....[83]....
        /*113c*/ 	.word	0x0001d230


	//   ....[84]....
        /*1140*/ 	.word	0x0001d290


	//   ....[85]....
        /*1144*/ 	.word	0x0001d2e0


	//   ....[86]....
        /*1148*/ 	.word	0x0001d340


	//   ....[87]....
        /*114c*/ 	.word	0x0001d390


	//   ....[88]....
        /*1150*/ 	.word	0x0001d3d0


	//   ....[89]....
        /*1154*/ 	.word	0x0001d420


	//   ....[90]....
        /*1158*/ 	.word	0x0001d460


	//   ....[91]....
        /*115c*/ 	.word	0x0001d4b0


	//   ....[92]....
        /*1160*/ 	.word	0x0001d4f0


	//   ....[93]....
        /*1164*/ 	.word	0x0001d560


	//   ....[94]....
        /*1168*/ 	.word	0x0001d5d0


	//   ....[95]....
        /*116c*/ 	.word	0x0001d640


	//   ....[96]....
        /*1170*/ 	.word	0x0001d700


	//   ....[97]....
        /*1174*/ 	.word	0x0001d760


	//   ....[98]....
        /*1178*/ 	.word	0x0001d820


	//   ....[99]....
        /*117c*/ 	.word	0x0001d880


	//   ....[100]....
        /*1180*/ 	.word	0x0001d940


	//   ....[101]....
        /*1184*/ 	.word	0x0001d9a0


	//   ....[102]....
        /*1188*/ 	.word	0x0001da60


	//   ....[103]....
        /*118c*/ 	.word	0x0001dac0


	//   ....[104]....
        /*1190*/ 	.word	0x0001db30


	//   ....[105]....
        /*1194*/ 	.word	0x0001dba0


	//   ....[106]....
        /*1198*/ 	.word	0x0001dc10


	//   ....[107]....
        /*119c*/ 	.word	0x0001dc80


	//   ....[108]....
        /*11a0*/ 	.word	0x0001dcd0


	//   ....[109]....
        /*11a4*/ 	.word	0x0001dd30


	//   ....[110]....
        /*11a8*/ 	.word	0x0001dd80


	//   ....[111]....
        /*11ac*/ 	.word	0x0001ddc0


	//   ....[112]....
        /*11b0*/ 	.word	0x0001de10


	//   ....[113]....
        /*11b4*/ 	.word	0x0001de50


	//   ....[114]....
        /*11b8*/ 	.word	0x0001dea0


	//   ....[115]....
        /*11bc*/ 	.word	0x0001dee0


	//   ....[116]....
        /*11c0*/ 	.word	0x0001df40


	//   ....[117]....
        /*11c4*/ 	.word	0x0001dfa0


	//   ....[118]....
        /*11c8*/ 	.word	0x0001dff0


	//   ....[119]....
        /*11cc*/ 	.word	0x0001e040


	//   ....[120]....
        /*11d0*/ 	.word	0x0001e090


	//   ....[121]....
        /*11d4*/ 	.word	0x0001e0e0


	//   ....[122]....
        /*11d8*/ 	.word	0x0001e130


	//   ....[123]....
        /*11dc*/ 	.word	0x0001e190


	//   ....[124]....
        /*11e0*/ 	.word	0x0001e200


	//   ....[125]....
        /*11e4*/ 	.word	0x0001e270


	//   ....[126]....
        /*11e8*/ 	.word	0x0001e2e0


	//   ....[127]....
        /*11ec*/ 	.word	0x0001e340


	//   ....[128]....
        /*11f0*/ 	.word	0x0001e3b0


	//   ....[129]....
        /*11f4*/ 	.word	0x0001e420


	//   ....[130]....
        /*11f8*/ 	.word	0x0001e490


	//   ....[131]....
        /*11fc*/ 	.word	0x0001e4f0


	//   ....[132]....
        /*1200*/ 	.word	0x0001e560


	//   ....[133]....
        /*1204*/ 	.word	0x0001e5d0


	//   ....[134]....
        /*1208*/ 	.word	0x0001e640


	//   ....[135]....
        /*120c*/ 	.word	0x0001e6a0


	//   ....[136]....
        /*1210*/ 	.word	0x0001e710


	//   ....[137]....
        /*1214*/ 	.word	0x0001e780


	//   ....[138]....
        /*1218*/ 	.word	0x0001e7f0


	//   ....[139]....
        /*121c*/ 	.word	0x0001e850


	//   ....[140]....
        /*1220*/ 	.word	0x0001e8c0


	//   ....[141]....
        /*1224*/ 	.word	0x0001e930


	//   ....[142]....
        /*1228*/ 	.word	0x0001e9a0


	//   ....[143]....
        /*122c*/ 	.word	0x0001ea00


	//   ....[144]....
        /*1230*/ 	.word	0x0001ea70


	//   ....[145]....
        /*1234*/ 	.word	0x0001eae0


	//   ....[146]....
        /*1238*/ 	.word	0x0001eb50


	//   ....[147]....
        /*123c*/ 	.word	0x0001ebb0


	//   ....[148]....
        /*1240*/ 	.word	0x0001ec20


	//   ....[149]....
        /*1244*/ 	.word	0x0001ec90


	//   ....[150]....
        /*1248*/ 	.word	0x0001ed00


	//   ....[151]....
        /*124c*/ 	.word	0x0001ed60


	//   ....[152]....
        /*1250*/ 	.word	0x0001edd0


	//   ....[153]....
        /*1254*/ 	.word	0x0001ee40


	//   ....[154]....
        /*1258*/ 	.word	0x0001eeb0


	//   ....[155]....
        /*125c*/ 	.word	0x0001ef10


	//   ....[156]....
        /*1260*/ 	.word	0x0001ef80


	//   ....[157]....
        /*1264*/ 	.word	0x0001eff0


	//   ....[158]....
        /*1268*/ 	.word	0x0001f060


	//   ....[159]....
        /*126c*/ 	.word	0x0001f0c0


	//   ....[160]....
        /*1270*/ 	.word	0x0001f130


	//   ....[161]....
        /*1274*/ 	.word	0x0001f1a0


	//   ....[162]....
        /*1278*/ 	.word	0x0001f210


	//   ....[163]....
        /*127c*/ 	.word	0x0001f270


	//   ....[164]....
        /*1280*/ 	.word	0x0001f2e0


	//   ....[165]....
        /*1284*/ 	.word	0x0001f350


	//   ....[166]....
        /*1288*/ 	.word	0x0001f3a0


	//   ....[167]....
        /*128c*/ 	.word	0x0001f3e0


	//   ....[168]....
        /*1290*/ 	.word	0x0001f430


	//   ....[169]....
        /*1294*/ 	.word	0x0001f480


	//   ....[170]....
        /*1298*/ 	.word	0x0001f4d0


	//   ....[171]....
        /*129c*/ 	.word	0x0001f540


	//   ....[172]....
        /*12a0*/ 	.word	0x0001f590


	//   ....[173]....
        /*12a4*/ 	.word	0x0001f5e0


	//   ....[174]....
        /*12a8*/ 	.word	0x0001f630


	//   ....[175]....
        /*12ac*/ 	.word	0x0001f680


	//   ....[176]....
        /*12b0*/ 	.word	0x0001f6d0


	//   ....[177]....
        /*12b4*/ 	.word	0x0001f740


	//   ....[178]....
        /*12b8*/ 	.word	0x0001f790


	//   ....[179]....
        /*12bc*/ 	.word	0x0001f800


	//   ....[180]....
        /*12c0*/ 	.word	0x0001f860


	//   ....[181]....
        /*12c4*/ 	.word	0x0001f8d0


	//----- nvinfo : EIATTR_EXIT_INSTR_OFFSETS
	.align		4
.L_206:
        /*12c8*/ 	.byte	0x04, 0x1c
        /*12ca*/ 	.short	(.L_208 - .L_207)


	//   ....[0]....
.L_207:
        /*12cc*/ 	.word	0x000010d0


	//   ....[1]....
        /*12d0*/ 	.word	0x0001a4d0


	//----- nvinfo : EIATTR_MAX_THREADS
	.align		4
.L_208:
        /*12d4*/ 	.byte	0x04, 0x05
        /*12d6*/ 	.short	(.L_210 - .L_209)
.L_209:
        /*12d8*/ 	.word	0x00000080
        /*12dc*/ 	.word	0x00000001
        /*12e0*/ 	.word	0x00000001


	//----- nvinfo : EIATTR_CRS_STACK_SIZE
	.align		4
.L_210:
        /*12e4*/ 	.byte	0x04, 0x1e
        /*12e6*/ 	.short	(.L_212 - .L_211)
.L_211:
        /*12e8*/ 	.word	0x00000000
.L_212:


//--------------------- .nv.info._ZN7cutlass13device_kernelIN5flash19enable_sm80_to_sm89INS1_16FlashAttnFwdSm80INS1_25CollectiveMainloopFwdSm80ILi4ELi1ELb0EN4cute5tupleIJNS5_1CILi128EEENS7_ILi80EEENS7_ILi64EEEEEELi64ENS_10bfloat16_tEfNS_4arch4Sm80ELb0ELb1ELb0ELb1ELb1ELb1ELb1ELb1EEENS1_21CollectiveEpilogueFwdINS6_IJS8_SA_S9_EEENS6_IJNS7_ILi1EEESI_SI_EEESC_SE_Li128ELb1ELb1ELb1ELb0EEENS1_36VarlenDynamicPersistentTileSchedulerILi128ELi80ELi128ELi128ELb1ELb1ELb0ELb1ELb0ELb1EEEEEEEEEvNT_6ParamsE --------------------------
	.section	.nv.info._ZN7cutlass13device_kernelIN5flash19enable_sm80_to_sm89INS1_16FlashAttnFwdSm80INS1_25CollectiveMainloopFwdSm80ILi4ELi1ELb0EN4cute5tupleIJNS5_1CILi128EEENS7_ILi80EEENS7_ILi64EEEEEELi64ENS_10bfloat16_tEfNS_4arch4Sm80ELb0ELb1ELb0ELb1ELb1ELb1ELb1ELb1EEENS1_21CollectiveEpilogueFwdINS6_IJS8_SA_S9_EEENS6_IJNS7_ILi1EEESI_SI_EEESC_SE_Li128ELb1ELb1ELb1ELb0EEENS1_36VarlenDynamicPersistentTileSchedulerILi128ELi80ELi128ELi128ELb1ELb1ELb0ELb1ELb0ELb1EEEEEEEEEvNT_6ParamsE,"",@"SHT_CUDA_INFO"
	.sectionflags	@""
	.align	4


	//----- nvinfo : EIATTR_CUDA_API_VERSION
	.align		4
        /*0000*/ 	.byte	0x04, 0x37
        /*0002*/ 	.short	(.L_214 - .L_213)
.L_213:
        /*0004*/ 	.word	0x00000082


	//----- nvinfo : EIATTR_SW2861232_WAR
	.align		4
.L_214:
        /*0008*/ 	.byte	0x01, 0x35
	.zero		2


	//----- nvinfo : EIATTR_PARAM_CBANK
	.align		4
        /*000c*/ 	.byte	0x04, 0x0a
        /*000e*/ 	.short	(.L_216 - .L_215)
	.align		4
.L_215:
        /*0010*/ 	.word	index@(.nv.constant0._ZN7cutlass13device_kernelIN5flash19enable_sm80_to_sm89INS1_16FlashAttnFwdSm80INS1_25CollectiveMainloopFwdSm80ILi4ELi1ELb0EN4cute5tupleIJNS5_1CILi128EEENS7_ILi80EEENS7_ILi64EEEEEELi64ENS_10bfloat16_tEfNS_4arch4Sm80ELb0ELb1ELb0ELb1ELb1ELb1ELb1ELb1EEENS1_21CollectiveEpilogueFwdINS6_IJS8_SA_S9_EEENS6_IJNS7_ILi1EEESI_SI_EEESC_SE_Li128ELb1ELb1ELb1ELb0EEENS1_36VarlenDynamicPersistentTileSchedulerILi128ELi80ELi128ELi128ELb1ELb1ELb0ELb1ELb0ELb1EEEEEEEEEvNT_6ParamsE)
        /*0014*/ 	.short	0x0160
        /*0016*/ 	.short	0x0438


	//----- nvinfo : EIATTR_CBANK_PARAM_SIZE
	.align		4
.L_216:
        /*0018*/ 	.byte	0x03, 0x19
        /*001a*/ 	.short	0x0438


	//----- nvinfo : EIATTR_KPARAM_INFO
	.align		4
        /*001c*/ 	.byte	0x04, 0x17
        /*001e*/ 	.short	(.L_218 - .L_217)
.L_217:
        /*0020*/ 	.word	0x00000000
        /*0024*/ 	.short	0x0000
        /*0026*/ 	.short	0x0000
        /*0028*/ 	.byte	0x00, 0xf0, 0xe1, 0x10


	//----- nvinfo : EIATTR_MAXREG_COUNT
	.align		4
.L_218:
        /*002c*/ 	.byte	0x03, 0x1b
        /*002e*/ 	.short	0x00ff


	//----- nvinfo : EIATTR_NUM_BARRIERS
	.align		4
        /*0030*/ 	.byte	0x02, 0x4c
        /*0032*/ 	.byte	0x06
	.zero		1


	//----- nvinfo : EIATTR_ANNOTATIONS
	.align		4
        /*0034*/ 	.byte	0x04, 0x55
        /*0036*/ 	.short	(.L_220 - .L_219)


	//   ....[0]....
.L_219:
        /* <DEDUP_REMOVED lines=149> */


	//----- nvinfo : EIATTR_MERCURY_ISA_VERSION
	.align		4
.L_220:
        /*0978*/ 	.byte	0x03, 0x5f
        /*097a*/ 	.short	0x0000


	//----- nvinfo : EIATTR_INT_WARP_WIDE_INSTR_OFFSETS
	.align		4
        /*097c*/ 	.byte	0x04, 0x31
        /*097e*/ 	.short	(.L_222 - .L_221)


	//   ....[0]....
.L_221:
        /*0980*/ 	.word	0x00022270


	//   ....[1]....
        /*0984*/ 	.word	0x000222f0


	//----- nvinfo : EIATTR_COOP_GROUP_MASK_REGIDS
	.align		4
.L_222:
        /*0988*/ 	.byte	0x04, 0x29
        /*098a*/ 	.short	(.L_224 - .L_223)


	//   ....[0]....
.L_223:
        /*098c*/ 	.word	0xffffffff


	//   ....[1]....
        /*0990*/ 	.word	0xffffffff


	//   ....[2]....
        /*0994*/ 	.word	0xffffffff


	//   ....[3]....
        /*0998*/ 	.word	0xffffffff


	//   ....[4]....
        /*099c*/ 	.word	0xffffffff


	//   ....[5]....
        /*09a0*/ 	.word	0xffffffff


	//   ....[6]....
        /*09a4*/ 	.word	0xffffffff


	//   ....[7]....
        /*09a8*/ 	.word	0xffffffff


	//   ....[8]....
        /*09ac*/ 	.word	0xffffffff


	//   ....[9]....
        /*09b0*/ 	.word	0xffffffff


	//   ....[10]....
        /*09b4*/ 	.word	0xffffffff


	//   ....[11]....
        /*09b8*/ 	.word	0xffffffff


	//   ....[12]....
        /*09bc*/ 	.word	0xffffffff


	//   ....[13]....
        /*09c0*/ 	.word	0xffffffff


	//   ....[14]....
        /*09c4*/ 	.word	0xffffffff


	//   ....[15]....
        /*09c8*/ 	.word	0xffffffff


	//   ....[16]....
        /*09cc*/ 	.word	0xffffffff


	//   ....[17]....
        /*09d0*/ 	.word	0xffffffff


	//   ....[18]....
        /*09d4*/ 	.word	0xffffffff


	//   ....[19]....
        /*09d8*/ 	.word	0xffffffff


	//   ....[20]....
        /*09dc*/ 	.word	0xffffffff


	//   ....[21]....
        /*09e0*/ 	.word	0xffffffff


	//   ....[22]....
        /*09e4*/ 	.word	0xffffffff


	//   ....[23]....
        /*09e8*/ 	.word	0xffffffff


	//   ....[24]....
        /*09ec*/ 	.word	0xffffffff


	//   ....[25]....
        /*09f0*/ 	.word	0xffffffff


	//   ....[26]....
        /*09f4*/ 	.word	0xffffffff


	//   ....[27]....
        /*09f8*/ 	.word	0xffffffff


	//   ....[28]....
        /*09fc*/ 	.word	0xffffffff


	//   ....[29]....
        /*0a00*/ 	.word	0xffffffff


	//   ....[30]....
        /*0a04*/ 	.word	0xffffffff


	//   ....[31]....
        /*0a08*/ 	.word	0xffffffff


	//   ....[32]....
        /*0a0c*/ 	.word	0xffffffff


	//   ....[33]....
        /*0a10*/ 	.word	0xffffffff


	//   ....[34]....
        /*0a14*/ 	.word	0xffffffff


	//   ....[35]....
        /*0a18*/ 	.word	0xffffffff


	//   ....[36]....
        /*0a1c*/ 	.word	0xffffffff


	//   ....[37]....
        /*0a20*/ 	.word	0xffffffff


	//   ....[38]....
        /*0a24*/ 	.word	0xffffffff


	//   ....[39]....
        /*0a28*/ 	.word	0xffffffff


	//   ....[40]....
        /*0a2c*/ 	.word	0xffffffff


	//   ....[41]....
        /*0a30*/ 	.word	0xffffffff


	//   ....[42]....
        /*0a34*/ 	.word	0xffffffff


	//   ....[43]....
        /*0a38*/ 	.word	0xffffffff


	//   ....[44]....
        /*0a3c*/ 	.word	0xffffffff


	//   ....[45]....
        /*0a40*/ 	.word	0xffffffff


	//   ....[46]....
        /*0a44*/ 	.word	0xffffffff


	//   ....[47]....
        /*0a48*/ 	.word	0xffffffff


	//   ....[48]....
        /*0a4c*/ 	.word	0xffffffff


	//   ....[49]....
        /*0a50*/ 	.word	0xffffffff


	//   ....[50]....
        /*0a54*/ 	.word	0xffffffff


	//   ....[51]....
        /*0a58*/ 	.word	0xffffffff


	//   ....[52]....
        /*0a5c*/ 	.word	0xffffffff


	//   ....[53]....
        /*0a60*/ 	.word	0xffffffff


	//   ....[54]....
        /*0a64*/ 	.word	0xffffffff


	//   ....[55]....
        /*0a68*/ 	.word	0xffffffff


	//   ....[56]....
        /*0a6c*/ 	.word	0xffffffff


	//   ....[57]....
        /*0a70*/ 	.word	0xffffffff


	//   ....[58]....
        /*0a74*/ 	.word	0xffffffff


	//   ....[59]....
        /*0a78*/ 	.word	0xffffffff


	//   ....[60]....
        /*0a7c*/ 	.word	0xffffffff


	//   ....[61]....
        /*0a80*/ 	.word	0xffffffff


	//   ....[62]....
        /*0a84*/ 	.word	0xffffffff


	//   ....[63]....
        /*0a88*/ 	.word	0xffffffff


	//   ....[64]....
        /*0a8c*/ 	.word	0xffffffff


	//   ....[65]....
        /*0a90*/ 	.word	0xffffffff


	//   ....[66]....
        /*0a94*/ 	.word	0xffffffff


	//   ....[67]....
        /*0a98*/ 	.word	0xffffffff


	//   ....[68]....
        /*0a9c*/ 	.word	0xffffffff


	//   ....[69]....
        /*0aa0*/ 	.word	0xffffffff


	//   ....[70]....
        /*0aa4*/ 	.word	0xffffffff


	//   ....[71]....
        /*0aa8*/ 	.word	0xffffffff


	//   ....[72]....
        /*0aac*/ 	.word	0xffffffff


	//   ....[73]....
        /*0ab0*/ 	.word	0xffffffff


	//   ....[74]....
        /*0ab4*/ 	.word	0xffffffff


	//   ....[75]....
        /*0ab8*/ 	.word	0xffffffff


	//   ....[76]....
        /*0abc*/ 	.word	0xffffffff


	//   ....[77]....
        /*0ac0*/ 	.word	0xffffffff


	//   ....[78]....
        /*0ac4*/ 	.word	0xffffffff


	//   ....[79]....
        /*0ac8*/ 	.word	0xffffffff


	//   ....[80]....
        /*0acc*/ 	.word	0xffffffff


	//   ....[81]....
        /*0ad0*/ 	.word	0xffffffff


	//   ....[82]....
        /*0ad4*/ 	.word	0xffffffff


	//   ....[83]....
        /*0ad8*/ 	.word	0xffffffff


	//   ....[84]....
        /*0adc*/ 	.word	0xffffffff


	//   ....[85]....
        /*0ae0*/ 	.word	0xffffffff


	//   ....[86]....
        /*0ae4*/ 	.word	0xffffffff


	//   ....[87]....
        /*0ae8*/ 	.word	0xffffffff


	//   ....[88]....
        /*0aec*/ 	.word	0xffffffff


	//   ....[89]....
        /*0af0*/ 	.word	0xffffffff


	//   ....[90]....
        /*0af4*/ 	.word	0xffffffff


	//   ....[91]....
        /*0af8*/ 	.word	0xffffffff


	//   ....[92]....
        /*0afc*/ 	.word	0xffffffff


	//   ....[93]....
        /*0b00*/ 	.word	0xffffffff


	//   ....[94]....
        /*0b04*/ 	.word	0xffffffff


	//   ....[95]....
        /*0b08*/ 	.word	0xffffffff


	//   ....[96]....
        /*0b0c*/ 	.word	0xffffffff


	//   ....[97]....
        /*0b10*/ 	.word	0xffffffff


	//   ....[98]....
        /*0b14*/ 	.word	0xffffffff


	//   ....[99]....
        /*0b18*/ 	.word	0xffffffff


	//   ....[100]....
        /*0b1c*/ 	.word	0xffffffff


	//   ....[101]....
        /*0b20*/ 	.word	0xffffffff


	//   ....[102]....
        /*0b24*/ 	.word	0xffffffff


	//   ....[103]....
        /*0b28*/ 	.word	0xffffffff


	//   ....[104]....
        /*0b2c*/ 	.word	0xffffffff


	//   ....[105]....
        /*0b30*/ 	.word	0xffffffff


	//   ....[106]....
        /*0b34*/ 	.word	0xffffffff


	//   ....[107]....
        /*0b38*/ 	.word	0xffffffff


	//   ....[108]....
        /*0b3c*/ 	.word	0xffffffff


	//   ....[109]....
        /*0b40*/ 	.word	0xffffffff


	//   ....[110]....
        /*0b44*/ 	.word	0xffffffff


	//   ....[111]....
        /*0b48*/ 	.word	0xffffffff


	//   ....[112]....
        /*0b4c*/ 	.word	0xffffffff


	//   ....[113]....
        /*0b50*/ 	.word	0xffffffff


	//   ....[114]....
        /*0b54*/ 	.word	0xffffffff


	//   ....[115]....
        /*0b58*/ 	.word	0xffffffff


	//   ....[116]....
        /*0b5c*/ 	.word	0xffffffff


	//   ....[117]....
        /*0b60*/ 	.word	0xffffffff


	//   ....[118]....
        /*0b64*/ 	.word	0xffffffff


	//   ....[119]....
        /*0b68*/ 	.word	0xffffffff


	//   ....[120]....
        /*0b6c*/ 	.word	0xffffffff


	//   ....[121]....
        /*0b70*/ 	.word	0xffffffff


	//   ....[122]....
        /*0b74*/ 	.word	0xffffffff


	//   ....[123]....
        /*0b78*/ 	.word	0xffffffff


	//   ....[124]....
        /*0b7c*/ 	.word	0xffffffff


	//   ....[125]....
        /*0b80*/ 	.word	0xffffffff


	//   ....[126]....
        /*0b84*/ 	.word	0xffffffff


	//   ....[127]....
        /*0b88*/ 	.word	0xffffffff


	//   ....[128]....
        /*0b8c*/ 	.word	0xffffffff


	//   ....[129]....
        /*0b90*/ 	.word	0xffffffff


	//   ....[130]....
        /*0b94*/ 	.word	0xffffffff


	//   ....[131]....
        /*0b98*/ 	.word	0xffffffff


	//   ....[132]....
        /*0b9c*/ 	.word	0xffffffff


	//   ....[133]....
        /*0ba0*/ 	.word	0xffffffff


	//   ....[134]....
        /*0ba4*/ 	.word	0xffffffff


	//   ....[135]....
        /*0ba8*/ 	.word	0xffffffff


	//   ....[136]....
        /*0bac*/ 	.word	0xffffffff


	//   ....[137]....
        /*0bb0*/ 	.word	0xffffffff


	//   ....[138]....
        /*0bb4*/ 	.word	0xffffffff


	//   ....[139]....
        /*0bb8*/ 	.word	0xffffffff


	//   ....[140]....
        /*0bbc*/ 	.word	0xffffffff


	//   ....[141]....
        /*0bc0*/ 	.word	0xffffffff


	//   ....[142]....
        /*0bc4*/ 	.word	0xffffffff


	//   ....[143]....
        /*0bc8*/ 	.word	0xffffffff


	//   ....[144]....
        /*0bcc*/ 	.word	0xffffffff


	//   ....[145]....
        /*0bd0*/ 	.word	0xffffffff


	//   ....[146]....
        /*0bd4*/ 	.word	0xffffffff


	//   ....[147]....
        /*0bd8*/ 	.word	0xffffffff


	//   ....[148]....
        /*0bdc*/ 	.word	0xffffffff


	//   ....[149]....
        /*0be0*/ 	.word	0xffffffff


	//   ....[150]....
        /*0be4*/ 	.word	0xffffffff


	//   ....[151]....
        /*0be8*/ 	.word	0xffffffff


	//   ....[152]....
        /*0bec*/ 	.word	0xffffffff


	//   ....[153]....
        /*0bf0*/ 	.word	0xffffffff


	//   ....[154]....
        /*0bf4*/ 	.word	0xffffffff


	//   ....[155]....
        /*0bf8*/ 	.word	0xffffffff


	//   ....[156]....
        /*0bfc*/ 	.word	0xffffffff


	//   ....[157]....
        /*0c00*/ 	.word	0xffffffff


	//   ....[158]....
        /*0c04*/ 	.word	0xffffffff


	//   ....[159]....
        /*0c08*/ 	.word	0xffffffff


	//   ....[160]....
        /*0c0c*/ 	.word	0xffffffff


	//   ....[161]....
        /*0c10*/ 	.word	0xffffffff


	//   ....[162]....
        /*0c14*/ 	.word	0xffffffff


	//   ....[163]....
        /*0c18*/ 	.word	0xffffffff


	//   ....[164]....
        /*0c1c*/ 	.word	0xffffffff


	//   ....[165]....
        /*0c20*/ 	.word	0xffffffff


	//   ....[166]....
        /*0c24*/ 	.word	0xffffffff


	//   ....[167]....
        /*0c28*/ 	.word	0xffffffff


	//   ....[168]....
        /*0c2c*/ 	.word	0xffffffff


	//   ....[169]....
        /*0c30*/ 	.word	0xffffffff


	//   ....[170]....
        /*0c34*/ 	.word	0xffffffff


	//   ....[171]....
        /*0c38*/ 	.word	0xffffffff


	//   ....[172]....
        /*0c3c*/ 	.word	0xffffffff


	//   ....[173]....
        /*0c40*/ 	.word	0xffffffff


	//   ....[174]....
        /*0c44*/ 	.word	0xffffffff


	//   ....[175]....
        /*0c48*/ 	.word	0xffffffff


	//   ....[176]....
        /*0c4c*/ 	.word	0xffffffff


	//   ....[177]....
        /*0c50*/ 	.word	0xffffffff


	//   ....[178]....
        /*0c54*/ 	.word	0xffffffff


	//   ....[179]....
        /*0c58*/ 	.word	0xffffffff


	//   ....[180]....
        /*0c5c*/ 	.word	0xffffffff


	//   ....[181]....
        /*0c60*/ 	.word	0xffffffff


	//   ....[182]....
        /*0c64*/ 	.word	0xffffffff


	//   ....[183]....
        /*0c68*/ 	.word	0xffffffff


	//   ....[184]....
        /*0c6c*/ 	.word	0xffffffff


	//   ....[185]....
        /*0c70*/ 	.word	0xffffffff


	//   ....[186]....
        /*0c74*/ 	.word	0xffffffff


	//   ....[187]....
        /*0c78*/ 	.word	0xffffffff


	//   ....[188]....
        /*0c7c*/ 	.word	0xffffffff


	//   ....[189]....
        /*0c80*/ 	.word	0xffffffff


	//   ....[190]....
        /*0c84*/ 	.word	0xffffffff


	//   ....[191]....
        /*0c88*/ 	.word	0xffffffff


	//   ....[192]....
        /*0c8c*/ 	.word	0xffffffff


	//   ....[193]....
        /*0c90*/ 	.word	0xffffffff


	//   ....[194]....
        /*0c94*/ 	.word	0xffffffff


	//   ....[195]....
        /*0c98*/ 	.word	0xffffffff


	//   ....[196]....
        /*0c9c*/ 	.word	0xffffffff


	//   ....[197]....
        /*0ca0*/ 	.word	0xffffffff


	//   ....[198]....
        /*0ca4*/ 	.word	0xffffffff


	//   ....[199]....
        /*0ca8*/ 	.word	0xffffffff


	//   ....[200]....
        /*0cac*/ 	.word	0xffffffff


	//   ....[201]....
        /*0cb0*/ 	.word	0xffffffff


	//   ....[202]....
        /*0cb4*/ 	.word	0xffffffff


	//   ....[203]....
        /*0cb8*/ 	.word	0xffffffff


	//   ....[204]....
        /*0cbc*/ 	.word	0xffffffff


	//   ....[205]....
        /*0cc0*/ 	.word	0xffffffff


	//   ....[206]....
        /*0cc4*/ 	.word	0xffffffff


	//   ....[207]....
        /*0cc8*/ 	.word	0xffffffff


	//   ....[208]....
        /*0ccc*/ 	.word	0xffffffff


	//   ....[209]....
        /*0cd0*/ 	.word	0xffffffff


	//   ....[210]....
        /*0cd4*/ 	.word	0xffffffff


	//   ....[211]....
        /*0cd8*/ 	.word	0xffffffff


	//   ....[212]....
        /*0cdc*/ 	.word	0xffffffff


	//   ....[213]....
        /*0ce0*/ 	.word	0xffffffff


	//   ....[214]....
        /*0ce4*/ 	.word	0xffffffff


	//   ....[215]....
        /*0ce8*/ 	.word	0xffffffff


	//   ....[216]....
        /*0cec*/ 	.word	0xffffffff


	//   ....[217]....
        /*0cf0*/ 	.word	0xffffffff


	//   ....[218]....
        /*0cf4*/ 	.word	0xffffffff


	//   ....[219]....
        /*0cf8*/ 	.word	0xffffffff


	//   ....[220]....
        /*0cfc*/ 	.word	0xffffffff


	//   ....[221]....
        /*0d00*/ 	.word	0xffffffff


	//   ....[222]....
        /*0d04*/ 	.word	0xffffffff


	//   ....[223]....
        /*0d08*/ 	.word	0xffffffff


	//   ....[224]....
        /*0d0c*/ 	.word	0xffffffff


	//   ....[225]....
        /*0d10*/ 	.word	0xffffffff


	//   ....[226]....
        /*0d14*/ 	.word	0xffffffff


	//   ....[227]....
        /*0d18*/ 	.word	0xffffffff


	//   ....[228]....
        /*0d1c*/ 	.word	0xffffffff


	//   ....[229]....
        /*0d20*/ 	.word	0xffffffff


	//   ....[230]....
        /*0d24*/ 	.word	0xffffffff


	//   ....[231]....
        /*0d28*/ 	.word	0xffffffff


	//   ....[232]....
        /*0d2c*/ 	.word	0xffffffff


	//   ....[233]....
        /*0d30*/ 	.word	0xffffffff


	//   ....[234]....
        /*0d34*/ 	.word	0xffffffff


	//   ....[235]....
        /*0d38*/ 	.word	0xffffffff


	//   ....[236]....
        /*0d3c*/ 	.word	0xffffffff


	//   ....[237]....
        /*0d40*/ 	.word	0xffffffff


	//   ....[238]....
        /*0d44*/ 	.word	0xffffffff


	//   ....[239]....
        /*0d48*/ 	.word	0xffffffff


	//   ....[240]....
        /*0d4c*/ 	.word	0xffffffff


	//   ....[241]....
        /*0d50*/ 	.word	0xffffffff


	//   ....[242]....
        /*0d54*/ 	.word	0xffffffff


	//   ....[243]....
        /*0d58*/ 	.word	0xffffffff


	//   ....[244]....
        /*0d5c*/ 	.word	0xffffffff


	//   ....[245]....
        /*0d60*/ 	.word	0xffffffff


	//   ....[246]....
        /*0d64*/ 	.word	0xffffffff


	//   ....[247]....
        /*0d68*/ 	.word	0xffffffff


	//   ....[248]....
        /*0d6c*/ 	.word	0xffffffff


	//   ....[249]....
        /*0d70*/ 	.word	0xffffffff


	//   ....[250]....
        /*0d74*/ 	.word	0xffffffff


	//   ....[251]....
        /*0d78*/ 	.word	0xffffffff


	//   ....[252]....
        /*0d7c*/ 	.word	0xffffffff


	//   ....[253]....
        /*0d80*/ 	.word	0xffffffff


	//   ....[254]....
        /*0d84*/ 	.word	0xffffffff


	//   ....[255]....
        /*0d88*/ 	.word	0xffffffff


	//   ....[0]....
        /*0d8c*/ 	.word	0xffffffff


	//   ....[1]....
        /*0d90*/ 	.word	0xffffffff


	//   ....[2]....
        /*0d94*/ 	.word	0xffffffff


	//   ....[3]....
        /*0d98*/ 	.word	0xffffffff


	//   ....[4]....
        /*0d9c*/ 	.word	0xffffffff


	//   ....[5]....
        /*0da0*/ 	.word	0xffffffff


	//   ....[6]....
        /*0da4*/ 	.word	0xffffffff


	//   ....[7]....
        /*0da8*/ 	.word	0xffffffff


	//   ....[8]....
        /*0dac*/ 	.word	0xffffffff


	//   ....[9]....
        /*0db0*/ 	.word	0xffffffff


	//   ....[10]....
        /*0db4*/ 	.word	0xffffffff


	//   ....[11]....
        /*0db8*/ 	.word	0xffffffff


	//   ....[12]....
        /*0dbc*/ 	.word	0xffffffff


	//   ....[13]....
        /*0dc0*/ 	.word	0xffffffff


	//   ....[14]....
        /*0dc4*/ 	.word	0xffffffff


	//   ....[15]....
        /*0dc8*/ 	.word	0xffffffff


	//   ....[16]....
        /*0dcc*/ 	.word	0xffffffff


	//   ....[17]....
        /*0dd0*/ 	.word	0xffffffff


	//   ....[18]....
        /*0dd4*/ 	.word	0xffffffff


	//   ....[19]....
        /*0dd8*/ 	.word	0xffffffff


	//   ....[20]....
        /*0ddc*/ 	.word	0xffffffff


	//   ....[21]....
        /*0de0*/ 	.word	0xffffffff


	//   ....[22]....
        /*0de4*/ 	.word	0xffffffff


	//   ....[23]....
        /*0de8*/ 	.word	0xffffffff


	//   ....[24]....
        /*0dec*/ 	.word	0xffffffff


	//   ....[25]....
        /*0df0*/ 	.word	0xffffffff


	//   ....[26]....
        /*0df4*/ 	.word	0xffffffff


	//   ....[27]....
        /*0df8*/ 	.word	0xffffffff


	//   ....[28]....
        /*0dfc*/ 	.word	0xffffffff


	//   ....[29]....
        /*0e00*/ 	.word	0xffffffff


	//   ....[30]....
        /*0e04*/ 	.word	0xffffffff


	//   ....[31]....
        /*0e08*/ 	.word	0xffffffff


	//   ....[32]....
        /*0e0c*/ 	.word	0xffffffff


	//   ....[33]....
        /*0e10*/ 	.word	0xffffffff


	//   ....[34]....
        /*0e14*/ 	.word	0xffffffff


	//   ....[35]....
        /*0e18*/ 	.word	0xffffffff


	//   ....[36]....
        /*0e1c*/ 	.word	0xffffffff


	//   ....[37]....
        /*0e20*/ 	.word	0xffffffff


	//   ....[38]....
        /*0e24*/ 	.word	0xffffffff


	//   ....[39]....
        /*0e28*/ 	.word	0xffffffff


	//   ....[40]....
        /*0e2c*/ 	.word	0xffffffff


	//   ....[41]....
        /*0e30*/ 	.word	0xffffffff


	//   ....[42]....
        /*0e34*/ 	.word	0xffffffff


	//   ....[43]....
        /*0e38*/ 	.word	0xffffffff


	//   ....[44]....
        /*0e3c*/ 	.word	0xffffffff


	//   ....[45]....
        /*0e40*/ 	.word	0xffffffff


	//   ....[46]....
        /*0e44*/ 	.word	0xffffffff


	//   ....[47]....
        /*0e48*/ 	.word	0xffffffff


	//   ....[48]....
        /*0e4c*/ 	.word	0xffffffff


	//   ....[49]....
        /*0e50*/ 	.word	0xffffffff


	//   ....[50]....
        /*0e54*/ 	.word	0xffffffff


	//   ....[51]....
        /*0e58*/ 	.word	0xffffffff


	//   ....[52]....
        /*0e5c*/ 	.word	0xffffffff


	//   ....[53]....
        /*0e60*/ 	.word	0xffffffff


	//   ....[54]....
        /*0e64*/ 	.word	0xffffffff


	//   ....[55]....
        /*0e68*/ 	.word	0xffffffff


	//   ....[56]....
        /*0e6c*/ 	.word	0xffffffff


	//   ....[57]....
        /*0e70*/ 	.word	0xffffffff


	//   ....[58]....
        /*0e74*/ 	.word	0xffffffff


	//   ....[59]....
        /*0e78*/ 	.word	0xffffffff


	//   ....[60]....
        /*0e7c*/ 	.word	0xffffffff


	//   ....[61]....
        /*0e80*/ 	.word	0xffffffff


	//   ....[62]....
        /*0e84*/ 	.word	0xffffffff


	//   ....[63]....
        /*0e88*/ 	.word	0xffffffff


	//   ....[64]....
        /*0e8c*/ 	.word	0xffffffff


	//   ....[65]....
        /*0e90*/ 	.word	0xffffffff


	//   ....[66]....
        /*0e94*/ 	.word	0xffffffff


	//   ....[67]....
        /*0e98*/ 	.word	0xffffffff


	//   ....[68]....
        /*0e9c*/ 	.word	0xffffffff


	//   ....[69]....
        /*0ea0*/ 	.word	0xffffffff


	//   ....[70]....
        /*0ea4*/ 	.word	0xffffffff


	//   ....[71]....
        /*0ea8*/ 	.word	0xffffffff


	//   ....[72]....
        /*0eac*/ 	.word	0xffffffff


	//   ....[73]....
        /*0eb0*/ 	.word	0xffffffff


	//   ....[74]....
        /*0eb4*/ 	.word	0xffffffff


	//   ....[75]....
        /*0eb8*/ 	.word	0xffffffff


	//   ....[76]....
        /*0ebc*/ 	.word	0xffffffff


	//   ....[77]....
        /*0ec0*/ 	.word	0xffffffff


	//   ....[78]....
        /*0ec4*/ 	.word	0xffffffff


	//   ....[79]....
        /*0ec8*/ 	.word	0xffffffff


	//   ....[80]....
        /*0ecc*/ 	.word	0xffffffff


	//   ....[81]....
        /*0ed0*/ 	.word	0xffffffff


	//   ....[82]....
        /*0ed4*/ 	.word	0xffffffff


	//   ....[83]....
        /*0ed8*/ 	.word	0xffffffff


	//   ....[84]....
        /*0edc*/ 	.word	0xffffffff


	//   ....[85]....
        /*0ee0*/ 	.word	0xffffffff


	//   ....[86]....
        /*0ee4*/ 	.word	0xffffffff


	//   ....[87]....
        /*0ee8*/ 	.word	0xffffffff


	//   ....[88]....
        /*0eec*/ 	.word	0xffffffff


	//   ....[89]....
        /*0ef0*/ 	.word	0xffffffff


	//   ....[90]....
        /*0ef4*/ 	.word	0xffffffff


	//   ....[91]....
        /*0ef8*/ 	.word	0xffffffff


	//   ....[92]....
        /*0efc*/ 	.word	0xffffffff


	//   ....[93]....
        /*0f00*/ 	.word	0xffffffff


	//   ....[94]....
        /*0f04*/ 	.word	0xffffffff


	//   ....[95]....
        /*0f08*/ 	.word	0xffffffff


	//   ....[96]....
        /*0f0c*/ 	.word	0xffffffff


	//   ....[97]....
        /*0f10*/ 	.word	0xffffffff


	//   ....[98]....
        /*0f14*/ 	.word	0xffffffff


	//   ....[99]....
        /*0f18*/ 	.word	0xffffffff


	//   ....[100]....
        /*0f1c*/ 	.word	0xffffffff


	//   ....[101]....
        /*0f20*/ 	.word	0xffffffff


	//   ....[102]....
        /*0f24*/ 	.word	0xffffffff


	//   ....[103]....
        /*0f28*/ 	.word	0xffffffff


	//   ....[104]....
        /*0f2c*/ 	.word	0xffffffff


	//   ....[105]....
        /*0f30*/ 	.word	0xffffffff


	//   ....[106]....
        /*0f34*/ 	.word	0xffffffff


	//   ....[107]....
        /*0f38*/ 	.word	0xffffffff


	//   ....[108]....
        /*0f3c*/ 	.word	0xffffffff


	//   ....[109]....
        /*0f40*/ 	.word	0xffffffff


	//   ....[110]....
        /*0f44*/ 	.word	0xffffffff


	//   ....[111]....
        /*0f48*/ 	.word	0xffffffff


	//   ....[112]....
        /*0f4c*/ 	.word	0xffffffff


	//   ....[113]....
        /*0f50*/ 	.word	0xffffffff


	//   ....[114]....
        /*0f54*/ 	.word	0xffffffff


	//   ....[115]....
        /*0f58*/ 	.word	0xffffffff


	//   ....[116]....
        /*0f5c*/ 	.word	0xffffffff


	//   ....[117]....
        /*0f60*/ 	.word	0xffffffff


	//   ....[118]....
        /*0f64*/ 	.word	0xffffffff


	//   ....[119]....
        /*0f68*/ 	.word	0xffffffff


	//   ....[120]....
        /*0f6c*/ 	.word	0xffffffff


	//   ....[121]....
        /*0f70*/ 	.word	0xffffffff


	//   ....[122]....
        /*0f74*/ 	.word	0xffffffff


	//   ....[123]....
        /*0f78*/ 	.word	0xffffffff


	//   ....[124]....
        /*0f7c*/ 	.word	0xffffffff


	//   ....[125]....
        /*0f80*/ 	.word	0xffffffff


	//   ....[126]....
        /*0f84*/ 	.word	0xffffffff


	//   ....[127]....
        /*0f88*/ 	.word	0xffffffff


	//   ....[128]....
        /*0f8c*/ 	.word	0xffffffff


	//   ....[129]....
        /*0f90*/ 	.word	0xffffffff


	//   ....[130]....
        /*0f94*/ 	.word	0xffffffff


	//   ....[131]....
        /*0f98*/ 	.word	0xffffffff


	//   ....[132]....
        /*0f9c*/ 	.word	0xffffffff


	//   ....[133]....
        /*0fa0*/ 	.word	0xffffffff


	//   ....[134]....
        /*0fa4*/ 	.word	0xffffffff


	//   ....[135]....
        /*0fa8*/ 	.word	0xffffffff


	//   ....[136]....
        /*0fac*/ 	.word	0xffffffff


	//   ....[137]....
        /*0fb0*/ 	.word	0xffffffff


	//   ....[138]....
        /*0fb4*/ 	.word	0xffffffff


	//   ....[139]....
        /*0fb8*/ 	.word	0xffffffff


	//   ....[140]....
        /*0fbc*/ 	.word	0xffffffff


	//   ....[141]....
        /*0fc0*/ 	.word	0xffffffff


	//   ....[142]....
        /*0fc4*/ 	.word	0xffffffff


	//   ....[143]....
        /*0fc8*/ 	.word	0xffffffff


	//   ....[144]....
        /*0fcc*/ 	.word	0xffffffff


	//   ....[145]....
        /*0fd0*/ 	.word	0xffffffff


	//   ....[146]....
        /*0fd4*/ 	.word	0xffffffff


	//   ....[147]....
        /*0fd8*/ 	.word	0xffffffff


	//   ....[148]....
        /*0fdc*/ 	.word	0xffffffff


	//   ....[149]....
        /*0fe0*/ 	.word	0xffffffff


	//   ....[150]....
        /*0fe4*/ 	.word	0xffffffff


	//   ....[151]....
        /*0fe8*/ 	.word	0xffffffff


	//   ....[152]....
        /*0fec*/ 	.word	0xffffffff


	//   ....[153]....
        /*0ff0*/ 	.word	0xffffffff


	//   ....[154]....
        /*0ff4*/ 	.word	0xffffffff


	//   ....[155]....
        /*0ff8*/ 	.word	0xffffffff


	//   ....[156]....
        /*0ffc*/ 	.word	0xffffffff


	//   ....[157]....
        /*1000*/ 	.word	0xffffffff


	//   ....[158]....
        /*1004*/ 	.word	0xffffffff


	//   ....[159]....
        /*1008*/ 	.word	0xffffffff


	//   ....[160]....
        /*100c*/ 	.word	0xffffffff


	//   ....[161]....
        /*1010*/ 	.word	0xffffffff


	//   ....[162]....
        /*1014*/ 	.word	0xffffffff


	//   ....[163]....
        /*1018*/ 	.word	0xffffffff


	//   ....[164]....
        /*101c*/ 	.word	0xffffffff


	//   ....[165]....
        /*1020*/ 	.word	0xffffffff


	//   ....[166]....
        /*1024*/ 	.word	0xffffffff


	//   ....[167]....
        /*1028*/ 	.word	0xffffffff


	//   ....[168]....
        /*102c*/ 	.word	0xffffffff


	//   ....[169]....
        /*1030*/ 	.word	0xffffffff


	//   ....[170]....
        /*1034*/ 	.word	0xffffffff


	//   ....[171]....
        /*1038*/ 	.word	0xffffffff


	//   ....[172]....
        /*103c*/ 	.word	0xffffffff


	//   ....[173]....
        /*1040*/ 	.word	0xffffffff


	//   ....[174]....
        /*1044*/ 	.word	0xffffffff


	//   ....[175]....
        /*1048*/ 	.word	0xffffffff


	//   ....[176]....
        /*104c*/ 	.word	0xffffffff


	//   ....[177]....
        /*1050*/ 	.word	0xffffffff


	//   ....[178]....
        /*1054*/ 	.word	0xffffffff


	//   ....[179]....
        /*1058*/ 	.word	0xffffffff


	//   ....[180]....
        /*105c*/ 	.word	0xffffffff


	//   ....[181]....
        /*1060*/ 	.word	0xffffffff


	//   ....[182]....
        /*1064*/ 	.word	0xffffffff


	//   ....[183]....
        /*1068*/ 	.word	0xffffffff


	//   ....[184]....
        /*106c*/ 	.word	0xffffffff


	//   ....[185]....
        /*1070*/ 	.word	0xffffffff


	//   ....[186]....
        /*1074*/ 	.word	0xffffffff


	//   ....[187]....
        /*1078*/ 	.word	0xffffffff


	//   ....[188]....
        /*107c*/ 	.word	0xffffffff


	//   ....[189]....
        /*1080*/ 	.word	0xffffffff


	//   ....[190]....
        /*1084*/ 	.word	0xffffffff


	//   ....[191]....
        /*1088*/ 	.word	0xffffffff


	//   ....[192]....
        /*108c*/ 	.word	0xffffffff


	//   ....[193]....
        /*1090*/ 	.word	0xffffffff


	//   ....[194]....
        /*1094*/ 	.word	0xffffffff


	//   ....[195]....
        /*1098*/ 	.word	0xffffffff


	//   ....[196]....
        /*109c*/ 	.word	0xffffffff


	//   ....[197]....
        /*10a0*/ 	.word	0xffffffff


	//   ....[198]....
        /*10a4*/ 	.word	0xffffffff


	//   ....[199]....
        /*10a8*/ 	.word	0xffffffff


	//   ....[200]....
        /*10ac*/ 	.word	0xffffffff


	//   ....[201]....
        /*10b0*/ 	.word	0xffffffff


	//   ....[202]....
        /*10b4*/ 	.word	0xffffffff


	//   ....[203]....
        /*10b8*/ 	.word	0xffffffff


	//   ....[204]....
        /*10bc*/ 	.word	0xffffffff


	//   ....[205]....
        /*10c0*/ 	.word	0xffffffff


	//   ....[206]....
        /*10c4*/ 	.word	0xffffffff


	//   ....[207]....
        /*10c8*/ 	.word	0xffffffff


	//   ....[208]....
        /*10cc*/ 	.word	0xffffffff


	//   ....[209]....
        /*10d0*/ 	.word	0xffffffff


	//   ....[210]....
        /*10d4*/ 	.word	0xffffffff


	//   ....[211]....
        /*10d8*/ 	.word	0xffffffff


	//   ....[212]....
        /*10dc*/ 	.word	0xffffffff


	//   ....[213]....
        /*10e0*/ 	.word	0xffffffff


	//   ....[214]....
        /*10e4*/ 	.word	0xffffffff


	//   ....[215]....
        /*10e8*/ 	.word	0xffffffff


	//   ....[216]....
        /*10ec*/ 	.word	0xffffffff


	//   ....[217]....
        /*10f0*/ 	.word	0xffffffff


	//   ....[218]....
        /*10f4*/ 	.word	0xffffffff


	//   ....[219]....
        /*10f8*/ 	.word	0xffffffff


	//   ....[220]....
        /*10fc*/ 	.word	0xffffffff


	//   ....[221]....
        /*1100*/ 	.word	0xffffffff


	//   ....[222]....
        /*1104*/ 	.word	0xffffffff


	//   ....[223]....
        /*1108*/ 	.word	0xffffffff


	//   ....[224]....
        /*110c*/ 	.word	0xffffffff


	//   ....[225]....
        /*1110*/ 	.word	0xffffffff


	//   ....[226]....
        /*1114*/ 	.word	0xffffffff


	//   ....[227]....
        /*1118*/ 	.word	0xffffffff


	//   ....[228]....
        /*111c*/ 	.word	0xffffffff


	//   ....[229]....
        /*1120*/ 	.word	0xffffffff


	//   ....[230]....
        /*1124*/ 	.word	0xffffffff


	//   ....[231]....
        /*1128*/ 	.word	0xffffffff


	//   ....[232]....
        /*112c*/ 	.word	0xffffffff


	//   ....[233]....
        /*1130*/ 	.word	0xffffffff


	//   ....[234]....
        /*1134*/ 	.word	0xffffffff


	//   ....[235]....
        /*1138*/ 	.word	0xffffffff


	//   ....[236]....
        /*113c*/ 	.word	0xffffffff


	//   ....[237]....
        /*1140*/ 	.word	0xffffffff


	//----- nvinfo : EIATTR_COOP_GROUP_INSTR_OFFSETS
	.align		4
.L_224:
        /*1144*/ 	.byte	0x04, 0x28
        /*1146*/ 	.short	(.L_226 - .L_225)


	//   ....[0]....
.L_225:
        /*1148*/ 	.word	0x00000050


	//   ....[1]....
        /*114c*/ 	.word	0x00000200


	//   ....[2]....
        /*1150*/ 	.word	0x00000230


	//   ....[3]....
        /*1154*/ 	.word	0x00000260


	//   ....[4]....
        /*1158*/ 	.word	0x00000290


	//   ....[5]....
        /*115c*/ 	.word	0x000002c0


	//   ....[6]....
        /*1160*/ 	.word	0x000002f0


	//   ....[7]....
        /*1164*/ 	.word	0x00000450


	//   ....[8]....
        /*1168*/ 	.word	0x00000490


	//   ....[9]....
        /*116c*/ 	.word	0x000004c0


	//   ....[10]....
        /*1170*/ 	.word	0x000004f0


	//   ....[11]....
        /*1174*/ 	.word	0x00000520


	//   ....[12]....
        /*1178*/ 	.word	0x00000550


	//   ....[13]....
        /*117c*/ 	.word	0x000005e0


	//   ....[14]....
        /*1180*/ 	.word	0x00000630


	//   ....[15]....
        /*1184*/ 	.word	0x00000650


	//   ....[16]....
        /*1188*/ 	.word	0x000006b0


	//   ....[17]....
        /*118c*/ 	.word	0x000041b0


	//   ....[18]....
        /*1190*/ 	.word	0x00004200


	//   ....[19]....
        /*1194*/ 	.word	0x000049f0


	//   ....[20]....
        /*1198*/ 	.word	0x00004a10


	//   ....[21]....
        /*119c*/ 	.word	0x00005180


	//   ....[22]....
        /*11a0*/ 	.word	0x00005190


	//   ....[23]....
        /*11a4*/ 	.word	0x000059f0


	//   ....[24]....
        /*11a8*/ 	.word	0x00005a20


	//   ....[25]....
        /*11ac*/ 	.word	0x00006660


	//   ....[26]....
        /*11b0*/ 	.word	0x00006690


	//   ....[27]....
        /*11b4*/ 	.word	0x00006e50


	//   ....[28]....
        /*11b8*/ 	.word	0x00006e70


	//   ....[29]....
        /*11bc*/ 	.word	0x00007650


	//   ....[30]....
        /*11c0*/ 	.word	0x00007680


	//   ....[31]....
        /*11c4*/ 	.word	0x000077b0


	//   ....[32]....
        /*11c8*/ 	.word	0x000077e0


	//   ....[33]....
        /*11cc*/ 	.word	0x000078d0


	//   ....[34]....
        /*11d0*/ 	.word	0x000078f0


	//   ....[35]....
        /*11d4*/ 	.word	0x00007ea0


	//   ....[36]....
        /*11d8*/ 	.word	0x00007ed0


	//   ....[37]....
        /*11dc*/ 	.word	0x00008030


	//   ....[38]....
        /*11e0*/ 	.word	0x00008060


	//   ....[39]....
        /*11e4*/ 	.word	0x00008150


	//   ....[40]....
        /*11e8*/ 	.word	0x00008180


	//   ....[41]....
        /*11ec*/ 	.word	0x00009060


	//   ....[42]....
        /*11f0*/ 	.word	0x00009080


	//   ....[43]....
        /*11f4*/ 	.word	0x00009150


	//   ....[44]....
        /*11f8*/ 	.word	0x00009160


	//   ....[45]....
        /*11fc*/ 	.word	0x00009230


	//   ....[46]....
        /*1200*/ 	.word	0x00009250


	//   ....[47]....
        /*1204*/ 	.word	0x00009320


	//   ....[48]....
        /*1208*/ 	.word	0x00009330


	//   ....[49]....
        /*120c*/ 	.word	0x00009400


	//   ....[50]....
        /*1210*/ 	.word	0x00009420


	//   ....[51]....
        /*1214*/ 	.word	0x000094f0


	//   ....[52]....
        /*1218*/ 	.word	0x00009500


	//   ....[53]....
        /*121c*/ 	.word	0x000095d0


	//   ....[54]....
        /*1220*/ 	.word	0x000095f0


	//   ....[55]....
        /*1224*/ 	.word	0x000096c0


	//   ....[56]....
        /*1228*/ 	.word	0x000096d0


	//   ....[57]....
        /*122c*/ 	.word	0x00009b60


	//   ....[58]....
        /*1230*/ 	.word	0x00009b70


	//   ....[59]....
        /*1234*/ 	.word	0x00009b90


	//   ....[60]....
        /*1238*/ 	.word	0x00009ba0


	//   ....[61]....
        /*123c*/ 	.word	0x00009bb0


	//   ....[62]....
        /*1240*/ 	.word	0x00009bc0


	//   ....[63]....
        /*1244*/ 	.word	0x00009be0


	//   ....[64]....
        /*1248*/ 	.word	0x00009c30


	//   ....[65]....
        /*124c*/ 	.word	0x00009c70


	//   ....[66]....
        /*1250*/ 	.word	0x00009ca0


	//   ....[67]....
        /*1254*/ 	.word	0x00009ff0


	//   ....[68]....
        /*1258*/ 	.word	0x0000a010


	//   ....[69]....
        /*125c*/ 	.word	0x0000a030


	//   ....[70]....
        /*1260*/ 	.word	0x0000a050


	//   ....[71]....
        /*1264*/ 	.word	0x0000a230


	//   ....[72]....
        /*1268*/ 	.word	0x0000a270


	//   ....[73]....
        /*126c*/ 	.word	0x0000a2c0


	//   ....[74]....
        /*1270*/ 	.word	0x0000a300


	//   ....[75]....
        /*1274*/ 	.word	0x0000a510


	//   ....[76]....
        /*1278*/ 	.word	0x0000a550


	//   ....[77]....
        /*127c*/ 	.word	0x0000a5a0


	//   ....[78]....
        /*1280*/ 	.word	0x0000a5e0


	//   ....[79]....
        /*1284*/ 	.word	0x0000a800


	//   ....[80]....
        /*1288*/ 	.word	0x0000a850


	//   ....[81]....
        /*128c*/ 	.word	0x0000a8b0


	//   ....[82]....
        /*1290*/ 	.word	0x0000a8d0


	//   ....[83]....
        /*1294*/ 	.word	0x0000c700


	//   ....[84]....
        /*1298*/ 	.word	0x0000c760


	//   ....[85]....
        /*129c*/ 	.word	0x0000c790


	//   ....[86]....
        /*12a0*/ 	.word	0x0000c7d0


	//   ....[87]....
        /*12a4*/ 	.word	0x0000c870


	//   ....[88]....
        /*12a8*/ 	.word	0x0000c890


	//   ....[89]....
        /*12ac*/ 	.word	0x0000c8b0


	//   ....[90]....
        /*12b0*/ 	.word	0x0000c8d0


	//   ....[91]....
        /*12b4*/ 	.word	0x0000cad0


	//   ....[92]....
        /*12b8*/ 	.word	0x0000cb10


	//   ....[93]....
        /*12bc*/ 	.word	0x0000cb30


	//   ....[94]....
        /*12c0*/ 	.word	0x0000cb80


	//   ....[95]....
        /*12c4*/ 	.word	0x0000ccc0


	//   ....[96]....
        /*12c8*/ 	.word	0x0000cce0


	//   ....[97]....
        /*12cc*/ 	.word	0x0000ccf0


	//   ....[98]....
        /*12d0*/ 	.word	0x0000cd00


	//   ....[99]....
        /*12d4*/ 	.word	0x0000ed20


	//   ....[100]....
        /*12d8*/ 	.word	0x0000eda0


	//   ....[101]....
        /*12dc*/ 	.word	0x0000edb0


	//   ....[102]....
        /*12e0*/ 	.word	0x0000ede0


	//   ....[103]....
        /*12e4*/ 	.word	0x0000edf0


	//   ....[104]....
        /*12e8*/ 	.word	0x0000ee20


	//   ....[105]....
        /*12ec*/ 	.word	0x0000ee30


	//   ....[106]....
        /*12f0*/ 	.word	0x0000ee50


	//   ....[107]....
        /*12f4*/ 	.word	0x0000ee70


	//   ....[108]....
        /*12f8*/ 	.word	0x0000ee80


	//   ....[109]....
        /*12fc*/ 	.word	0x0000f7e0


	//   ....[110]....
        /*1300*/ 	.word	0x0000f800


	//   ....[111]....
        /*1304*/ 	.word	0x0000f820


	//   ....[112]....
        /*1308*/ 	.word	0x0000f830


	//   ....[113]....
        /*130c*/ 	.word	0x0000f840


	//   ....[114]....
        /*1310*/ 	.word	0x0000f850


	//   ....[115]....
        /*1314*/ 	.word	0x0000f860


	//   ....[116]....
        /*1318*/ 	.word	0x0000f870


	//   ....[117]....
        /*131c*/ 	.word	0x0000f8a0


	//   ....[118]....
        /*1320*/ 	.word	0x0000f8d0


	//   ....[119]....
        /*1324*/ 	.word	0x0000fb10


	//   ....[120]....
        /*1328*/ 	.word	0x0000fce0


	//   ....[121]....
        /*132c*/ 	.word	0x00010570


	//   ....[122]....
        /*1330*/ 	.word	0x00011090


	//   ....[123]....
        /*1334*/ 	.word	0x00011bc0


	//   ....[124]....
        /*1338*/ 	.word	0x00011bf0


	//   ....[125]....
        /*133c*/ 	.word	0x00011c00


	//   ....[126]....
        /*1340*/ 	.word	0x00011c10


	//   ....[127]....
        /*1344*/ 	.word	0x00011c20


	//   ....[128]....
        /*1348*/ 	.word	0x00011c50


	//   ....[129]....
        /*134c*/ 	.word	0x00011c70


	//   ....[130]....
        /*1350*/ 	.word	0x00011c90


	//   ....[131]....
        /*1354*/ 	.word	0x00013a50


	//   ....[132]....
        /*1358*/ 	.word	0x00013a70


	//   ....[133]....
        /*135c*/ 	.word	0x00013a90


	//   ....[134]....
        /*1360*/ 	.word	0x00013aa0


	//   ....[135]....
        /*1364*/ 	.word	0x00013ab0


	//   ....[136]....
        /*1368*/ 	.word	0x00013ac0


	//   ....[137]....
        /*136c*/ 	.word	0x00013b00


	//   ....[138]....
        /*1370*/ 	.word	0x00013b30


	//   ....[139]....
        /*1374*/ 	.word	0x00013b60


	//   ....[140]....
        /*1378*/ 	.word	0x00013b90


	//   ....[141]....
        /*137c*/ 	.word	0x00014520


	//   ....[142]....
        /*1380*/ 	.word	0x00014540


	//   ....[143]....
        /*1384*/ 	.word	0x000145b0


	//   ....[144]....
        /*1388*/ 	.word	0x000145c0


	//   ....[145]....
        /*138c*/ 	.word	0x00014600


	//   ....[146]....
        /*1390*/ 	.word	0x00014610


	//   ....[147]....
        /*1394*/ 	.word	0x00014650


	//   ....[148]....
        /*1398*/ 	.word	0x00014660


	//   ....[149]....
        /*139c*/ 	.word	0x00014670


	//   ....[150]....
        /*13a0*/ 	.word	0x00014680


	//   ....[151]....
        /*13a4*/ 	.word	0x00014840


	//   ....[152]....
        /*13a8*/ 	.word	0x00014a60


	//   ....[153]....
        /*13ac*/ 	.word	0x00014c80


	//   ....[154]....
        /*13b0*/ 	.word	0x00016340


	//   ....[155]....
        /*13b4*/ 	.word	0x00016f50


	//   ....[156]....
        /*13b8*/ 	.word	0x00016f80


	//   ....[157]....
        /*13bc*/ 	.word	0x00016fa0


	//   ....[158]....
        /*13c0*/ 	.word	0x00016fc0


	//   ....[159]....
        /*13c4*/ 	.word	0x00016fe0


	//   ....[160]....
        /*13c8*/ 	.word	0x00017000


	//   ....[161]....
        /*13cc*/ 	.word	0x00017020


	//   ....[162]....
        /*13d0*/ 	.word	0x00017040


	//   ....[163]....
        /*13d4*/ 	.word	0x00019390


	//   ....[164]....
        /*13d8*/ 	.word	0x000193b0


	//   ....[165]....
        /*13dc*/ 	.word	0x000193d0


	//   ....[166]....
        /*13e0*/ 	.word	0x000193e0


	//   ....[167]....
        /*13e4*/ 	.word	0x000193f0


	//   ....[168]....
        /*13e8*/ 	.word	0x00019400


	//   ....[169]....
        /*13ec*/ 	.word	0x00019440


	//   ....[170]....
        /*13f0*/ 	.word	0x00019470


	//   ....[171]....
        /*13f4*/ 	.word	0x000194a0


	//   ....[172]....
        /*13f8*/ 	.word	0x000194d0


	//   ....[173]....
        /*13fc*/ 	.word	0x00019e60


	//   ....[174]....
        /*1400*/ 	.word	0x00019e80


	//   ....[175]....
        /*1404*/ 	.word	0x00019ef0


	//   ....[176]....
        /*1408*/ 	.word	0x00019f00


	//   ....[177]....
        /*140c*/ 	.word	0x00019f40


	//   ....[178]....
        /*1410*/ 	.word	0x00019f50


	//   ....[179]....
        /*1414*/ 	.word	0x00019f90


	//   ....[180]....
        /*1418*/ 	.word	0x00019fa0


	//   ....[181]....
        /*141c*/ 	.word	0x00019fb0


	//   ....[182]....
        /*1420*/ 	.word	0x00019fc0


	//   ....[183]....
        /*1424*/ 	.word	0x0001a5a0


	//   ....[184]....
        /*1428*/ 	.word	0x0001a5d0


	//   ....[185]....
        /*142c*/ 	.word	0x0001a5f0


	//   ....[186]....
        /*1430*/ 	.word	0x0001a610


	//   ....[187]....
        /*1434*/ 	.word	0x0001a630


	//   ....[188]....
        /*1438*/ 	.word	0x0001a650


	//   ....[189]....
        /*143c*/ 	.word	0x0001a670


	//   ....[190]....
        /*1440*/ 	.word	0x0001a690


	//   ....[191]....
        /*1444*/ 	.word	0x0001c6b0


	//   ....[192]....
        /*1448*/ 	.word	0x0001c700


	//   ....[193]....
        /*144c*/ 	.word	0x0001c720


	//   ....[194]....
        /*1450*/ 	.word	0x0001c740


	//   ....[195]....
        /*1454*/ 	.word	0x0001c760


	//   ....[196]....
        /*1458*/ 	.word	0x0001c780


	//   ....[197]....
        /*145c*/ 	.word	0x0001c7a0


	//   ....[198]....
        /*1460*/ 	.word	0x0001c7c0


	//   ....[199]....
        /*1464*/ 	.word	0x0001c7e0


	//   ....[200]....
        /*1468*/ 	.word	0x0001c800


	//   ....[201]....
        /*146c*/ 	.word	0x0001d110


	//   ....[202]....
        /*1470*/ 	.word	0x0001d130


	//   ....[203]....
        /*1474*/ 	.word	0x0001d1a0


	//   ....[204]....
        /*1478*/ 	.word	0x0001d1b0


	//   ....[205]....
        /*147c*/ 	.word	0x0001d1f0


	//   ....[206]....
        /*1480*/ 	.word	0x0001d200


	//   ....[207]....
        /*1484*/ 	.word	0x0001d240


	//   ....[208]....
        /*1488*/ 	.word	0x0001d250


	//   ....[209]....
        /*148c*/ 	.word	0x0001d260


	//   ....[210]....
        /*1490*/ 	.word	0x0001d270


	//   ....[211]....
        /*1494*/ 	.word	0x0001d450


	//   ....[212]....
        /*1498*/ 	.word	0x0001d670


	//   ....[213]....
        /*149c*/ 	.word	0x0001d890


	//   ....[214]....
        /*14a0*/ 	.word	0x0001ef50


	//   ....[215]....
        /*14a4*/ 	.word	0x0001fb60


	//   ....[216]....
        /*14a8*/ 	.word	0x0001fb90


	//   ....[217]....
        /*14ac*/ 	.word	0x0001fbb0


	//   ....[218]....
        /*14b0*/ 	.word	0x0001fbd0


	//   ....[219]....
        /*14b4*/ 	.word	0x0001fbf0


	//   ....[220]....
        /*14b8*/ 	.word	0x0001fc10


	//   ....[221]....
        /*14bc*/ 	.word	0x0001fc30


	//   ....[222]....
        /*14c0*/ 	.word	0x0001fc50


	//   ....[223]....
        /*14c4*/ 	.word	0x00021ab0


	//   ....[224]....
        /*14c8*/ 	.word	0x00021ae0


	//   ....[225]....
        /*14cc*/ 	.word	0x00021af0


	//   ....[226]....
        /*14d0*/ 	.word	0x00021b00


	//   ....[227]....
        /*14d4*/ 	.word	0x00021b10


	//   ....[228]....
        /*14d8*/ 	.word	0x00021b40


	//   ....[229]....
        /*14dc*/ 	.word	0x00021b60


	//   ....[230]....
        /*14e0*/ 	.word	0x00021b80


	//   ....[231]....
        /*14e4*/ 	.word	0x00022d70


	//   ....[232]....
        /*14e8*/ 	.word	0x00022d90


	//   ....[233]....
        /*14ec*/ 	.word	0x00022da0


	//   ....[234]....
        /*14f0*/ 	.word	0x00022db0


	//   ....[235]....
        /*14f4*/ 	.word	0x00022dc0


	//   ....[236]....
        /*14f8*/ 	.word	0x00022dd0


	//   ....[237]....
        /*14fc*/ 	.word	0x00022df0


	//   ....[238]....
        /*1500*/ 	.word	0x00022e00


	//   ....[239]....
        /*1504*/ 	.word	0x00023220


	//   ....[240]....
        /*1508*/ 	.word	0x00023240


	//   ....[241]....
        /*150c*/ 	.word	0x000232a0


	//   ....[242]....
        /*1510*/ 	.word	0x000232b0


	//   ....[243]....
        /*1514*/ 	.word	0x00023320


	//   ....[244]....
        /*1518*/ 	.word	0x00023340


	//   ....[245]....
        /*151c*/ 	.word	0x000233b0


	//   ....[246]....
        /*1520*/ 	.word	0x000233c0


	//   ....[247]....
        /*1524*/ 	.word	0x00023430


	//   ....[248]....
        /*1528*/ 	.word	0x00023450


	//   ....[249]....
        /*152c*/ 	.word	0x000234c0


	//   ....[250]....
        /*1530*/ 	.word	0x000234d0


	//   ....[251]....
        /*1534*/ 	.word	0x00023540


	//   ....[252]....
        /*1538*/ 	.word	0x00023560


	//   ....[253]....
        /*153c*/ 	.word	0x000235d0


	//   ....[254]....
        /*1540*/ 	.word	0x000235e0


	//   ....[255]....
        /*1544*/ 	.word	0x00023860


	//   ....[0]....
        /*1548*/ 	.word	0x00023880


	//   ....[1]....
        /*154c*/ 	.word	0x00023bd0


	//   ....[2]....
        /*1550*/ 	.word	0x00023be0


	//   ....[3]....
        /*1554*/ 	.word	0x00023f30


	//   ....[4]....
        /*1558*/ 	.word	0x00023f50


	//   ....[5]....
        /*155c*/ 	.word	0x000242b0


	//   ....[6]....
        /*1560*/ 	.word	0x000242c0


	//   ....[7]....
        /*1564*/ 	.word	0x00024dd0


	//   ....[8]....
        /*1568*/ 	.word	0x00024df0


	//   ....[9]....
        /*156c*/ 	.word	0x00024e60


	//   ....[10]....
        /*1570*/ 	.word	0x00024e70


	//   ....[11]....
        /*1574*/ 	.word	0x00024ee0


	//   ....[12]....
        /*1578*/ 	.word	0x00024f00


	//   ....[13]....
        /*157c*/ 	.word	0x00024f70


	//   ....[14]....
        /*1580*/ 	.word	0x00024f80


	//   ....[15]....
        /*1584*/ 	.word	0x00024ff0


	//   ....[16]....
        /*1588*/ 	.word	0x00025010


	//   ....[17]....
        /*158c*/ 	.word	0x00025080


	//   ....[18]....
        /*1590*/ 	.word	0x00025090


	//   ....[19]....
        /*1594*/ 	.word	0x00025100


	//   ....[20]....
        /*1598*/ 	.word	0x00025120


	//   ....[21]....
        /*159c*/ 	.word	0x00025190


	//   ....[22]....
        /*15a0*/ 	.word	0x000251a0


	//   ....[23]....
        /*15a4*/ 	.word	0x000252f0


	//   ....[24]....
        /*15a8*/ 	.word	0x00025310


	//   ....[25]....
        /*15ac*/ 	.word	0x00025440


	//   ....[26]....
        /*15b0*/ 	.word	0x00025480


	//   ....[27]....
        /*15b4*/ 	.word	0x000254b0


	//   ....[28]....
        /*15b8*/ 	.word	0x000254e0


	//   ....[29]....
        /*15bc*/ 	.word	0x00025510


	//   ....[30]....
        /*15c0*/ 	.word	0x00025540


	//   ....[31]....
        /*15c4*/ 	.word	0x000256a0


	//   ....[32]....
        /*15c8*/ 	.word	0x000256e0


	//   ....[33]....
        /*15cc*/ 	.word	0x00025710


	//   ....[34]....
        /*15d0*/ 	.word	0x00025740


	//   ....[35]....
        /*15d4*/ 	.word	0x00025770


	//   ....[36]....
        /*15d8*/ 	.word	0x000257a0


	//   ....[37]....
        /*15dc*/ 	.word	0x00025830


	//   ....[38]....
        /*15e0*/ 	.word	0x00025890


	//   ....[39]....
        /*15e4*/ 	.word	0x000258a0


	//   ....[40]....
        /*15e8*/ 	.word	0x00025900


	//   ....[41]....
        /*15ec*/ 	.word	0x00026360


	//   ....[42]....
        /*15f0*/ 	.word	0x000263c0


	//   ....[43]....
        /*15f4*/ 	.word	0x00026410


	//   ....[44]....
        /*15f8*/ 	.word	0x00026460


	//   ....[45]....
        /*15fc*/ 	.word	0x000264b0


	//   ....[46]....
        /*1600*/ 	.word	0x00026520


	//   ....[47]....
        /*1604*/ 	.word	0x00026570


	//   ....[48]....
        /*1608*/ 	.word	0x000265e0


	//   ....[49]....
        /*160c*/ 	.word	0x00026650


	//   ....[50]....
        /*1610*/ 	.word	0x000266c0


	//   ....[51]....
        /*1614*/ 	.word	0x00026730


	//   ....[52]....
        /*1618*/ 	.word	0x000267a0


	//   ....[53]....
        /*161c*/ 	.word	0x00026810


	//   ....[54]....
        /*1620*/ 	.word	0x00026870


	//   ....[55]....
        /*1624*/ 	.word	0x000268e0


	//   ....[56]....
        /*1628*/ 	.word	0x00026950


	//   ....[57]....
        /*162c*/ 	.word	0x000269c0


	//   ....[58]....
        /*1630*/ 	.word	0x00026a20


	//   ....[59]....
        /*1634*/ 	.word	0x00026a90


	//   ....[60]....
        /*1638*/ 	.word	0x00026b00


	//   ....[61]....
        /*163c*/ 	.word	0x00026b70


	//   ....[62]....
        /*1640*/ 	.word	0x00026bd0


	//   ....[63]....
        /*1644*/ 	.word	0x00026c40


	//   ....[64]....
        /*1648*/ 	.word	0x00026cb0


	//   ....[65]....
        /*164c*/ 	.word	0x00026d20


	//   ....[66]....
        /*1650*/ 	.word	0x00026d80


	//   ....[67]....
        /*1654*/ 	.word	0x00026df0


	//   ....[68]....
        /*1658*/ 	.word	0x00026e60


	//   ....[69]....
        /*165c*/ 	.word	0x00026f20


	//   ....[70]....
        /*1660*/ 	.word	0x00026f80


	//   ....[71]....
        /*1664*/ 	.word	0x00027040


	//   ....[72]....
        /*1668*/ 	.word	0x000270a0


	//   ....[73]....
        /*166c*/ 	.word	0x00027160


	//   ....[74]....
        /*1670*/ 	.word	0x000271c0


	//   ....[75]....
        /*1674*/ 	.word	0x00027280


	//   ....[76]....
        /*1678*/ 	.word	0x000272e0


	//   ....[77]....
        /*167c*/ 	.word	0x00027350


	//   ....[78]....
        /*1680*/ 	.word	0x000273c0


	//   ....[79]....
        /*1684*/ 	.word	0x00027430


	//   ....[80]....
        /*1688*/ 	.word	0x000274a0


	//   ....[81]....
        /*168c*/ 	.word	0x00027500


	//   ....[82]....
        /*1690*/ 	.word	0x00027550


	//   ....[83]....
        /*1694*/ 	.word	0x000275a0


	//   ....[84]....
        /*1698*/ 	.word	0x000275f0


	//   ....[85]....
        /*169c*/ 	.word	0x00027640


	//   ....[86]....
        /*16a0*/ 	.word	0x00027690


	//   ....[87]....
        /*16a4*/ 	.word	0x000276e0


	//   ....[88]....
        /*16a8*/ 	.word	0x00027730


	//   ....[89]....
        /*16ac*/ 	.word	0x000277a0


	//   ....[90]....
        /*16b0*/ 	.word	0x00027810


	//   ....[91]....
        /*16b4*/ 	.word	0x000278d0


	//   ....[92]....
        /*16b8*/ 	.word	0x00027930


	//   ....[93]....
        /*16bc*/ 	.word	0x000279f0


	//   ....[94]....
        /*16c0*/ 	.word	0x00027a50


	//   ....[95]....
        /*16c4*/ 	.word	0x00027b10


	//   ....[96]....
        /*16c8*/ 	.word	0x00027b70


	//   ....[97]....
        /*16cc*/ 	.word	0x00027c30


	//   ....[98]....
        /*16d0*/ 	.word	0x00027c90


	//   ....[99]....
        /*16d4*/ 	.word	0x00027d00


	//   ....[100]....
        /*16d8*/ 	.word	0x00027d70


	//   ....[101]....
        /*16dc*/ 	.word	0x00027e30


	//   ....[102]....
        /*16e0*/ 	.word	0x00027e90


	//   ....[103]....
        /*16e4*/ 	.word	0x00027f50


	//   ....[104]....
        /*16e8*/ 	.word	0x00027fb0


	//   ....[105]....
        /*16ec*/ 	.word	0x00028070


	//   ....[106]....
        /*16f0*/ 	.word	0x000280d0


	//   ....[107]....
        /*16f4*/ 	.word	0x00028190


	//   ....[108]....
        /*16f8*/ 	.word	0x000281f0


	//   ....[109]....
        /*16fc*/ 	.word	0x00028260


	//   ....[110]....
        /*1700*/ 	.word	0x000282d0


	//   ....[111]....
        /*1704*/ 	.word	0x00028340


	//   ....[112]....
        /*1708*/ 	.word	0x000283b0


	//   ....[113]....
        /*170c*/ 	.word	0x00028400


	//   ....[114]....
        /*1710*/ 	.word	0x00028440


	//   ....[115]....
        /*1714*/ 	.word	0x00028490


	//   ....[116]....
        /*1718*/ 	.word	0x000284d0


	//   ....[117]....
        /*171c*/ 	.word	0x00028520


	//   ....[118]....
        /*1720*/ 	.word	0x00028560


	//   ....[119]....
        /*1724*/ 	.word	0x000285b0


	//   ....[120]....
        /*1728*/ 	.word	0x000285f0


	//   ....[121]....
        /*172c*/ 	.word	0x00028650


	//   ....[122]....
        /*1730*/ 	.word	0x000286c0


	//   ....[123]....
        /*1734*/ 	.word	0x00028780


	//   ....[124]....
        /*1738*/ 	.word	0x000287e0


	//   ....[125]....
        /*173c*/ 	.word	0x000288a0


	//   ....[126]....
        /*1740*/ 	.word	0x00028900


	//   ....[127]....
        /*1744*/ 	.word	0x000289c0


	//   ....[128]....
        /*1748*/ 	.word	0x00028a20


	//   ....[129]....
        /*174c*/ 	.word	0x00028ae0


	//   ....[130]....
        /*1750*/ 	.word	0x00028b40


	//   ....[131]....
        /*1754*/ 	.word	0x00028bb0


	//   ....[132]....
        /*1758*/ 	.word	0x00028c20


	//   ....[133]....
        /*175c*/ 	.word	0x00028ce0


	//   ....[134]....
        /*1760*/ 	.word	0x00028d40


	//   ....[135]....
        /*1764*/ 	.word	0x00028e00


	//   ....[136]....
        /*1768*/ 	.word	0x00028e60


	//   ....[137]....
        /*176c*/ 	.word	0x00028f20


	//   ....[138]....
        /*1770*/ 	.word	0x00028f80


	//   ....[139]....
        /*1774*/ 	.word	0x00029040


	//   ....[140]....
        /*1778*/ 	.word	0x000290a0


	//   ....[141]....
        /*177c*/ 	.word	0x000290f0


	//   ....[142]....
        /*1780*/ 	.word	0x00029130


	//   ....[143]....
        /*1784*/ 	.word	0x00029180


	//   ....[144]....
        /*1788*/ 	.word	0x000291c0


	//   ....[145]....
        /*178c*/ 	.word	0x00029210


	//   ....[146]....
        /*1790*/ 	.word	0x00029250


	//   ....[147]....
        /*1794*/ 	.word	0x000292a0


	//   ....[148]....
        /*1798*/ 	.word	0x000292e0


	//   ....[149]....
        /*179c*/ 	.word	0x00029340


	//   ....[150]....
        /*17a0*/ 	.word	0x000293b0


	//   ....[151]....
        /*17a4*/ 	.word	0x00029420


	//   ....[152]....
        /*17a8*/ 	.word	0x000294e0


	//   ....[153]....
        /*17ac*/ 	.word	0x00029540


	//   ....[154]....
        /*17b0*/ 	.word	0x00029600


	//   ....[155]....
        /*17b4*/ 	.word	0x00029660


	//   ....[156]....
        /*17b8*/ 	.word	0x00029720


	//   ....[157]....
        /*17bc*/ 	.word	0x00029780


	//   ....[158]....
        /*17c0*/ 	.word	0x00029840


	//   ....[159]....
        /*17c4*/ 	.word	0x000298a0


	//   ....[160]....
        /*17c8*/ 	.word	0x00029910


	//   ....[161]....
        /*17cc*/ 	.word	0x00029980


	//   ....[162]....
        /*17d0*/ 	.word	0x000299f0


	//   ....[163]....
        /*17d4*/ 	.word	0x00029a60


	//   ....[164]....
        /*17d8*/ 	.word	0x00029ab0


	//   ....[165]....
        /*17dc*/ 	.word	0x00029af0


	//   ....[166]....
        /*17e0*/ 	.word	0x00029b40


	//   ....[167]....
        /*17e4*/ 	.word	0x00029b80


	//   ....[168]....
        /*17e8*/ 	.word	0x00029bd0


	//   ....[169]....
        /*17ec*/ 	.word	0x00029c10


	//   ....[170]....
        /*17f0*/ 	.word	0x00029c60


	//   ....[171]....
        /*17f4*/ 	.word	0x00029cb0


	//   ....[172]....
        /*17f8*/ 	.word	0x00029d00


	//   ....[173]....
        /*17fc*/ 	.word	0x00029d50


	//   ....[174]....
        /*1800*/ 	.word	0x00029da0


	//   ....[175]....
        /*1804*/ 	.word	0x00029df0


	//   ....[176]....
        /*1808*/ 	.word	0x00029e40


	//   ....[177]....
        /*180c*/ 	.word	0x00029e90


	//   ....[178]....
        /*1810*/ 	.word	0x00029ee0


	//   ....[179]....
        /*1814*/ 	.word	0x00029f30


	//   ....[180]....
        /*1818*/ 	.word	0x00029fa0


	//   ....[181]....
        /*181c*/ 	.word	0x0002a010


	//   ....[182]....
        /*1820*/ 	.word	0x0002a080


	//   ....[183]....
        /*1824*/ 	.word	0x0002a0e0


	//   ....[184]....
        /*1828*/ 	.word	0x0002a150


	//   ....[185]....
        /*182c*/ 	.word	0x0002a1c0


	//   ....[186]....
        /*1830*/ 	.word	0x0002a230


	//   ....[187]....
        /*1834*/ 	.word	0x0002a290


	//   ....[188]....
        /*1838*/ 	.word	0x0002a300


	//   ....[189]....
        /*183c*/ 	.word	0x0002a370


	//   ....[190]....
        /*1840*/ 	.word	0x0002a3e0


	//   ....[191]....
        /*1844*/ 	.word	0x0002a440


	//   ....[192]....
        /*1848*/ 	.word	0x0002a4b0


	//   ....[193]....
        /*184c*/ 	.word	0x0002a520


	//   ....[194]....
        /*1850*/ 	.word	0x0002a590


	//   ....[195]....
        /*1854*/ 	.word	0x0002a5f0


	//   ....[196]....
        /*1858*/ 	.word	0x0002a660


	//   ....[197]....
        /*185c*/ 	.word	0x0002a6d0


	//   ....[198]....
        /*1860*/ 	.word	0x0002a740


	//   ....[199]....
        /*1864*/ 	.word	0x0002a7a0


	//   ....[200]....
        /*1868*/ 	.word	0x0002a810


	//   ....[201]....
        /*186c*/ 	.word	0x0002a880


	//   ....[202]....
        /*1870*/ 	.word	0x0002a8f0


	//   ....[203]....
        /*1874*/ 	.word	0x0002a950


	//   ....[204]....
        /*1878*/ 	.word	0x0002a9c0


	//   ....[205]....
        /*187c*/ 	.word	0x0002aa30


	//   ....[206]....
        /*1880*/ 	.word	0x0002aaa0


	//   ....[207]....
        /*1884*/ 	.word	0x0002ab00


	//   ....[208]....
        /*1888*/ 	.word	0x0002ab70


	//   ....[209]....
        /*188c*/ 	.word	0x0002abe0


	//   ....[210]....
        /*1890*/ 	.word	0x0002ac50


	//   ....[211]....
        /*1894*/ 	.word	0x0002acb0


	//   ....[212]....
        /*1898*/ 	.word	0x0002ad20


	//   ....[213]....
        /*189c*/ 	.word	0x0002ad90


	//   ....[214]....
        /*18a0*/ 	.word	0x0002ae00


	//   ....[215]....
        /*18a4*/ 	.word	0x0002ae60


	//   ....[216]....
        /*18a8*/ 	.word	0x0002aed0


	//   ....[217]....
        /*18ac*/ 	.word	0x0002af40


	//   ....[218]....
        /*18b0*/ 	.word	0x0002afb0


	//   ....[219]....
        /*18b4*/ 	.word	0x0002b010


	//   ....[220]....
        /*18b8*/ 	.word	0x0002b080


	//   ....[221]....
        /*18bc*/ 	.word	0x0002b0f0


	//   ....[222]....
        /*18c0*/ 	.word	0x0002b140


	//   ....[223]....
        /*18c4*/ 	.word	0x0002b180


	//   ....[224]....
        /*18c8*/ 	.word	0x0002b1d0


	//   ....[225]....
        /*18cc*/ 	.word	0x0002b220


	//   ....[226]....
        /*18d0*/ 	.word	0x0002b270


	//   ....[227]....
        /*18d4*/ 	.word	0x0002b2e0


	//   ....[228]....
        /*18d8*/ 	.word	0x0002b330


	//   ....[229]....
        /*18dc*/ 	.word	0x0002b380


	//   ....[230]....
        /*18e0*/ 	.word	0x0002b3d0


	//   ....[231]....
        /*18e4*/ 	.word	0x0002b420


	//   ....[232]....
        /*18e8*/ 	.word	0x0002b470


	//   ....[233]....
        /*18ec*/ 	.word	0x0002b4e0


	//   ....[234]....
        /*18f0*/ 	.word	0x0002b530


	//   ....[235]....
        /*18f4*/ 	.word	0x0002b5a0


	//   ....[236]....
        /*18f8*/ 	.word	0x0002b600


	//   ....[237]....
        /*18fc*/ 	.word	0x0002b670


	//----- nvinfo : EIATTR_EXIT_INSTR_OFFSETS
	.align		4
.L_226:
        /*1900*/ 	.byte	0x04, 0x1c
        /*1902*/ 	.short	(.L_228 - .L_227)


	//   ....[0]....
.L_227:
        /*1904*/ 	.word	0x000010d0


	//   ....[1]....
        /*1908*/ 	.word	0x00026320


	//----- nvinfo : EIATTR_MAX_THREADS
	.align		4
.L_228:
        /*190c*/ 	.byte	0x04, 0x05
        /*190e*/ 	.short	(.L_230 - .L_229)
.L_229:
        /*1910*/ 	.word	0x00000080
        /*1914*/ 	.word	0x00000001
        /*1918*/ 	.word	0x00000001


	//----- nvinfo : EIATTR_CRS_STACK_SIZE
	.align		4
.L_230:
        /*191c*/ 	.byte	0x04, 0x1e
        /*191e*/ 	.short	(.L_232 - .L_231)
.L_231:
        /*1920*/ 	.word	0x00000000
.L_232:


//--------------------- .nv.info._ZN7cutlass13device_kernelIN5flash19enable_sm80_to_sm89INS1_16FlashAttnFwdSm80INS1_25CollectiveMainloopFwdSm80ILi4ELi1ELb0EN4cute5tupleIJNS5_1CILi128EEENS7_ILi112EEENS7_ILi64EEEEEELi64ENS_10bfloat16_tEfNS_4arch4Sm80ELb1ELb0ELb0ELb0ELb1ELb0ELb1ELb1EEENS1_21CollectiveEpilogueFwdINS6_IJS8_SA_S9_EEENS6_IJNS7_ILi1EEESI_SI_EEESC_SE_Li128ELb0ELb1ELb1ELb0EEENS1_30DynamicPersistentTileSchedulerILi128ELi128ELb1ELb1ELb0EEEEEEEEEvNT_6ParamsE --------------------------
	.section	.nv.info._ZN7cutlass13device_kernelIN5flash19enable_sm80_to_sm89INS1_16FlashAttnFwdSm80INS1_25CollectiveMainloopFwdSm80ILi4ELi1ELb0EN4cute5tupleIJNS5_1CILi128EEENS7_ILi112EEENS7_ILi64EEEEEELi64ENS_10bfloat16_tEfNS_4arch4Sm80ELb1ELb0ELb0ELb0ELb1ELb0ELb1ELb1EEENS1_21CollectiveEpilogueFwdINS6_IJS8_SA_S9_EEENS6_IJNS7_ILi1EEESI_SI_EEESC_SE_Li128ELb0ELb1ELb1ELb0EEENS1_30DynamicPersistentTileSchedulerILi128ELi128ELb1ELb1ELb0EEEEEEEEEvNT_6ParamsE,"",@"SHT_CUDA_INFO"
	.sectionflags	@""
	.align	4


	//----- nvinfo : EIATTR_CUDA_API_VERSION
	.align		4
        /*0000*/ 	.byte	0x04, 0x37
        /*0002*/ 	.short	(.L_234 - .L_233)
.L_233:
        /*0004*/ 	.word	0x00000082


	//----- nvinfo : EIATTR_SW2861232_WAR
	.align		4
.L_234:
        /*0008*/ 	.byte	0x01, 0x35
	.zero		2


	//----- nvinfo : EIATTR_PARAM_CBANK
	.align		4
        /*000c*/ 	.byte	0x04, 0x0a
        /*000e*/ 	.short	(.L_236 - .L_235)
	.align		4
.L_235:
        /*0010*/ 	.word	index@(.nv.constant0._ZN7cutlass13device_kernelIN5flash19enable_sm80_to_sm89INS1_16FlashAttnFwdSm80INS1_25CollectiveMainloopFwdSm80ILi4ELi1ELb0EN4cute5tupleIJNS5_1CILi128EEENS7_ILi112EEENS7_ILi64EEEEEELi64ENS_10bfloat16_tEfNS_4arch4Sm80ELb1ELb0ELb0ELb0ELb1ELb0ELb1ELb1EEENS1_21CollectiveEpilogueFwdINS6_IJS8_SA_S9_EEENS6_IJNS7_ILi1EEESI_SI_EEESC_SE_Li128ELb0ELb1ELb1ELb0EEENS1_30DynamicPersistentTileSchedulerILi128ELi128ELb1ELb1ELb0EEEEEEEEEvNT_6ParamsE)
        /*0014*/ 	.short	0x0160
        /*0016*/ 	.short	0x0428


	//----- nvinfo : EIATTR_CBANK_PARAM_SIZE
	.align		4
.L_236:
        /*0018*/ 	.byte	0x03, 0x19
        /*001a*/ 	.short	0x0428


	//----- nvinfo : EIATTR_KPARAM_INFO
	.align		4
        /*001c*/ 	.byte	0x04, 0x17
        /*001e*/ 	.short	(.L_238 - .L_237)
.L_237:
        /*0020*/ 	.word	0x00000000
        /*0024*/ 	.short	0x0000
        /*0026*/ 	.short	0x0000
        /*0028*/ 	.byte	0x00, 0xf0, 0xa1, 0x10


	//----- nvinfo : EIATTR_MAXREG_COUNT
	.align		4
.L_238:
        /*002c*/ 	.byte	0x03, 0x1b
        /*002e*/ 	.short	0x00ff


	//----- nvinfo : EIATTR_NUM_BARRIERS
	.align		4
        /*0030*/ 	.byte	0x02, 0x4c
        /*0032*/ 	.byte	0x06
	.zero		1


	//----- nvinfo : EIATTR_ANNOTATIONS
	.align		4
        /*0034*/ 	.byte	0x04, 0x55
        /*0036*/ 	.short	(.L_240 - .L_239)


	//   ....[0]....
.L_239:
        /* <DEDUP_REMOVED lines=65> */


	//----- nvinfo : EIATTR_MERCURY_ISA_VERSION
	.align		4
.L_240:
        /*0438*/ 	.byte	0x03, 0x5f
        /*043a*/ 	.short	0x0000


	//----- nvinfo : EIATTR_INT_WARP_WIDE_INSTR_OFFSETS
	.align		4
        /*043c*/ 	.byte	0x04, 0x31
        /*043e*/ 	.short	(.L_242 - .L_241)


	//   ....[0]....
.L_241:
        /*0440*/ 	.word	0x00011970


	//   ....[1]....
        /*0444*/ 	.word	0x000119f0


	//----- nvinfo : EIATTR_COOP_GROUP_MASK_REGIDS
	.align		4
.L_242:
        /*0448*/ 	.byte	0x04, 0x29
        /*044a*/ 	.short	(.L_244 - .L_243)


	//   ....[0]....
.L_243:
        /*044c*/ 	.word	0xffffffff


	//   ....[1]....
        /*0450*/ 	.word	0xffffffff


	//   ....[2]....
        /*0454*/ 	.word	0xffffffff


	//   ....[3]....
        /*0458*/ 	.word	0xffffffff


	//   ....[4]....
        /*045c*/ 	.word	0xffffffff


	//   ....[5]....
        /*0460*/ 	.word	0xffffffff


	//   ....[6]....
        /*0464*/ 	.word	0xffffffff


	//   ....[7]....
        /*0468*/ 	.word	0xffffffff


	//   ....[8]....
        /*046c*/ 	.word	0xffffffff


	//   ....[9]....
        /*0470*/ 	.word	0xffffffff


	//   ....[10]....
        /*0474*/ 	.word	0xffffffff


	//   ....[11]....
        /*0478*/ 	.word	0xffffffff


	//   ....[12]....
        /*047c*/ 	.word	0xffffffff


	//   ....[13]....
        /*0480*/ 	.word	0xffffffff


	//   ....[14]....
        /*0484*/ 	.word	0xffffffff


	//   ....[15]....
        /*0488*/ 	.word	0xffffffff


	//   ....[16]....
        /*048c*/ 	.word	0xffffffff


	//   ....[17]....
        /*0490*/ 	.word	0xffffffff


	//   ....[18]....
        /*0494*/ 	.word	0xffffffff


	//   ....[19]....
        /*0498*/ 	.word	0xffffffff


	//   ....[20]....
        /*049c*/ 	.word	0xffffffff


	//   ....[21]....
        /*04a0*/ 	.word	0xffffffff


	//   ....[22]....
        /*04a4*/ 	.word	0xffffffff


	//   ....[23]....
        /*04a8*/ 	.word	0xffffffff


	//   ....[24]....
        /*04ac*/ 	.word	0xffffffff


	//   ....[25]....
        /*04b0*/ 	.word	0xffffffff


	//   ....[26]....
        /*04b4*/ 	.word	0xffffffff


	//   ....[27]....
        /*04b8*/ 	.word	0xffffffff


	//   ....[28]....
        /*04bc*/ 	.word	0xffffffff


	//   ....[29]....
        /*04c0*/ 	.word	0xffffffff


	//   ....[30]....
        /*04c4*/ 	.word	0xffffffff


	//   ....[31]....
        /*04c8*/ 	.word	0xffffffff


	//   ....[32]....
        /*04cc*/ 	.word	0xffffffff


	//   ....[33]....
        /*04d0*/ 	.word	0xffffffff


	//   ....[34]....
        /*04d4*/ 	.word	0xffffffff


	//   ....[35]....
        /*04d8*/ 	.word	0xffffffff


	//   ....[36]....
        /*04dc*/ 	.word	0xffffffff


	//   ....[37]....
        /*04e0*/ 	.word	0xffffffff


	//   ....[38]....
        /*04e4*/ 	.word	0xffffffff


	//   ....[39]....
        /*04e8*/ 	.word	0xffffffff


	//   ....[40]....
        /*04ec*/ 	.word	0xffffffff


	//   ....[41]....
        /*04f0*/ 	.word	0xffffffff


	//   ....[42]....
        /*04f4*/ 	.word	0xffffffff


	//   ....[43]....
        /*04f8*/ 	.word	0xffffffff


	//   ....[44]....
        /*04fc*/ 	.word	0xffffffff


	//   ....[45]....
        /*0500*/ 	.word	0xffffffff


	//   ....[46]....
        /*0504*/ 	.word	0xffffffff


	//   ....[47]....
        /*0508*/ 	.word	0xffffffff


	//   ....[48]....
        /*050c*/ 	.word	0xffffffff


	//   ....[49]....
        /*0510*/ 	.word	0xffffffff


	//   ....[50]....
        /*0514*/ 	.word	0xffffffff


	//   ....[51]....
        /*0518*/ 	.word	0xffffffff


	//   ....[52]....
        /*051c*/ 	.word	0xffffffff


	//   ....[53]....
        /*0520*/ 	.word	0xffffffff


	//   ....[54]....
        /*0524*/ 	.word	0xffffffff


	//   ....[55]....
        /*0528*/ 	.word	0xffffffff


	//   ....[56]....
        /*052c*/ 	.word	0xffffffff


	//   ....[57]....
        /*0530*/ 	.word	0xffffffff


	//   ....[58]....
        /*0534*/ 	.word	0xffffffff


	//   ....[59]....
        /*0538*/ 	.word	0xffffffff


	//   ....[60]....
        /*053c*/ 	.word	0xffffffff


	//   ....[61]....
        /*0540*/ 	.word	0xffffffff


	//   ....[62]....
        /*0544*/ 	.word	0xffffffff


	//   ....[63]....
        /*0548*/ 	.word	0xffffffff


	//   ....[64]....
        /*054c*/ 	.word	0xffffffff


	//   ....[65]....
        /*0550*/ 	.word	0xffffffff


	//   ....[66]....
        /*0554*/ 	.word	0xffffffff


	//   ....[67]....
        /*0558*/ 	.word	0xffffffff


	//   ....[68]....
        /*055c*/ 	.word	0xffffffff


	//   ....[69]....
        /*0560*/ 	.word	0xffffffff


	//   ....[70]....
        /*0564*/ 	.word	0xffffffff


	//   ....[71]....
        /*0568*/ 	.word	0xffffffff


	//   ....[72]....
        /*056c*/ 	.word	0xffffffff


	//   ....[73]....
        /*0570*/ 	.word	0xffffffff


	//   ....[74]....
        /*0574*/ 	.word	0xffffffff


	//   ....[75]....
        /*0578*/ 	.word	0xffffffff


	//   ....[76]....
        /*057c*/ 	.word	0xffffffff


	//   ....[77]....
        /*0580*/ 	.word	0xffffffff


	//   ....[78]....
        /*0584*/ 	.word	0xffffffff


	//   ....[79]....
        /*0588*/ 	.word	0xffffffff


	//   ....[80]....
        /*058c*/ 	.word	0xffffffff


	//   ....[81]....
        /*0590*/ 	.word	0xffffffff


	//   ....[82]....
        /*0594*/ 	.word	0xffffffff


	//   ....[83]....
        /*0598*/ 	.word	0xffffffff


	//   ....[84]....
        /*059c*/ 	.word	0xffffffff


	//   ....[85]....
        /*05a0*/ 	.word	0xffffffff


	//   ....[86]....
        /*05a4*/ 	.word	0xffffffff


	//   ....[87]....
        /*05a8*/ 	.word	0xffffffff


	//   ....[88]....
        /*05ac*/ 	.word	0xffffffff


	//   ....[89]....
        /*05b0*/ 	.word	0xffffffff


	//   ....[90]....
        /*05b4*/ 	.word	0xffffffff


	//   ....[91]....
        /*05b8*/ 	.word	0xffffffff


	//   ....[92]....
        /*05bc*/ 	.word	0xffffffff


	//   ....[93]....
        /*05c0*/ 	.word	0xffffffff


	//   ....[94]....
        /*05c4*/ 	.word	0xffffffff


	//   ....[95]....
        /*05c8*/ 	.word	0xffffffff


	//   ....[96]....
        /*05cc*/ 	.word	0xffffffff


	//   ....[97]....
        /*05d0*/ 	.word	0xffffffff


	//   ....[98]....
        /*05d4*/ 	.word	0xffffffff


	//   ....[99]....
        /*05d8*/ 	.word	0xffffffff


	//   ....[100]....
        /*05dc*/ 	.word	0xffffffff


	//   ....[101]....
        /*05e0*/ 	.word	0xffffffff


	//   ....[102]....
        /*05e4*/ 	.word	0xffffffff


	//   ....[103]....
        /*05e8*/ 	.word	0xffffffff


	//   ....[104]....
        /*05ec*/ 	.word	0xffffffff


	//   ....[105]....
        /*05f0*/ 	.word	0xffffffff


	//   ....[106]....
        /*05f4*/ 	.word	0xffffffff


	//   ....[107]....
        /*05f8*/ 	.word	0xffffffff


	//   ....[108]....
        /*05fc*/ 	.word	0xffffffff


	//   ....[109]....
        /*0600*/ 	.word	0xffffffff


	//   ....[110]....
        /*0604*/ 	.word	0xffffffff


	//   ....[111]....
        /*0608*/ 	.word	0xffffffff


	//   ....[112]....
        /*060c*/ 	.word	0xffffffff


	//   ....[113]....
        /*0610*/ 	.word	0xffffffff


	//   ....[114]....
        /*0614*/ 	.word	0xffffffff


	//   ....[115]....
        /*0618*/ 	.word	0xffffffff


	//   ....[116]....
        /*061c*/ 	.word	0xffffffff


	//   ....[117]....
        /*0620*/ 	.word	0xffffffff


	//   ....[118]....
        /*0624*/ 	.word	0xffffffff


	//   ....[119]....
        /*0628*/ 	.word	0xffffffff


	//   ....[120]....
        /*062c*/ 	.word	0xffffffff


	//   ....[121]....
        /*0630*/ 	.word	0xffffffff


	//   ....[122]....
        /*0634*/ 	.word	0xffffffff


	//   ....[123]....
        /*0638*/ 	.word	0xffffffff


	//   ....[124]....
        /*063c*/ 	.word	0xffffffff


	//   ....[125]....
        /*0640*/ 	.word	0xffffffff


	//   ....[126]....
        /*0644*/ 	.word	0xffffffff


	//   ....[127]....
        /*0648*/ 	.word	0xffffffff


	//   ....[128]....
        /*064c*/ 	.word	0xffffffff


	//   ....[129]....
        /*0650*/ 	.word	0xffffffff


	//   ....[130]....
        /*0654*/ 	.word	0xffffffff


	//   ....[131]....
        /*0658*/ 	.word	0xffffffff


	//   ....[132]....
        /*065c*/ 	.word	0xffffffff


	//   ....[133]....
        /*0660*/ 	.word	0xffffffff


	//   ....[134]....
        /*0664*/ 	.word	0xffffffff


	//   ....[135]....
        /*0668*/ 	.word	0xffffffff


	//   ....[136]....
        /*066c*/ 	.word	0xffffffff


	//   ....[137]....
        /*0670*/ 	.word	0xffffffff


	//   ....[138]....
        /*0674*/ 	.word	0xffffffff


	//   ....[139]....
        /*0678*/ 	.word	0xffffffff


	//   ....[140]....
        /*067c*/ 	.word	0xffffffff


	//   ....[141]....
        /*0680*/ 	.word	0xffffffff


	//   ....[142]....
        /*0684*/ 	.word	0xffffffff


	//   ....[143]....
        /*0688*/ 	.word	0xffffffff


	//   ....[144]....
        /*068c*/ 	.word	0xffffffff


	//   ....[145]....
        /*0690*/ 	.word	0xffffffff


	//   ....[146]....
        /*0694*/ 	.word	0xffffffff


	//   ....[147]....
        /*0698*/ 	.word	0xffffffff


	//   ....[148]....
        /*069c*/ 	.word	0xffffffff


	//   ....[149]....
        /*06a0*/ 	.word	0xffffffff


	//   ....[150]....
        /*06a4*/ 	.word	0xffffffff


	//   ....[151]....
        /*06a8*/ 	.word	0xffffffff


	//   ....[152]....
        /*06ac*/ 	.word	0xffffffff


	//   ....[153]....
        /*06b0*/ 	.word	0xffffffff


	//   ....[154]....
        /*06b4*/ 	.word	0xffffffff


	//   ....[155]....
        /*06b8*/ 	.word	0xffffffff


	//   ....[156]....
        /*06bc*/ 	.word	0xffffffff


	//   ....[157]....
        /*06c0*/ 	.word	0xffffffff


	//   ....[158]....
        /*06c4*/ 	.word	0xffffffff


	//   ....[159]....
        /*06c8*/ 	.word	0xffffffff


	//   ....[160]....
        /*06cc*/ 	.word	0xffffffff


	//   ....[161]....
        /*06d0*/ 	.word	0xffffffff


	//   ....[162]....
        /*06d4*/ 	.word	0xffffffff


	//   ....[163]....
        /*06d8*/ 	.word	0xffffffff


	//   ....[164]....
        /*06dc*/ 	.word	0xffffffff


	//   ....[165]....
        /*06e0*/ 	.word	0xffffffff


	//   ....[166]....
        /*06e4*/ 	.word	0xffffffff


	//   ....[167]....
        /*06e8*/ 	.word	0xffffffff


	//   ....[168]....
        /*06ec*/ 	.word	0xffffffff


	//   ....[169]....
        /*06f0*/ 	.word	0xffffffff


	//   ....[170]....
        /*06f4*/ 	.word	0xffffffff


	//   ....[171]....
        /*06f8*/ 	.word	0xffffffff


	//   ....[172]....
        /*06fc*/ 	.word	0xffffffff


	//   ....[173]....
        /*0700*/ 	.word	0xffffffff


	//   ....[174]....
        /*0704*/ 	.word	0xffffffff


	//   ....[175]....
        /*0708*/ 	.word	0xffffffff


	//   ....[176]....
        /*070c*/ 	.word	0xffffffff


	//   ....[177]....
        /*0710*/ 	.word	0xffffffff


	//   ....[178]....
        /*0714*/ 	.word	0xffffffff


	//   ....[179]....
        /*0718*/ 	.word	0xffffffff


	//   ....[180]....
        /*071c*/ 	.word	0xffffffff


	//   ....[181]....
        /*0720*/ 	.word	0xffffffff


	//   ....[182]....
        /*0724*/ 	.word	0xffffffff


	//   ....[183]....
        /*0728*/ 	.word	0xffffffff


	//   ....[184]....
        /*072c*/ 	.word	0xffffffff


	//   ....[185]....
        /*0730*/ 	.word	0xffffffff


	//   ....[186]....
        /*0734*/ 	.word	0xffffffff


	//   ....[187]....
        /*0738*/ 	.word	0xffffffff


	//   ....[188]....
        /*073c*/ 	.word	0xffffffff


	//   ....[189]....
        /*0740*/ 	.word	0xffffffff


	//   ....[190]....
        /*0744*/ 	.word	0xffffffff


	//   ....[191]....
        /*0748*/ 	.word	0xffffffff


	//   ....[192]....
        /*074c*/ 	.word	0xffffffff


	//   ....[193]....
        /*0750*/ 	.word	0xffffffff


	//   ....[194]....
        /*0754*/ 	.word	0xffffffff


	//   ....[195]....
        /*0758*/ 	.word	0xffffffff


	//   ....[196]....
        /*075c*/ 	.word	0xffffffff


	//   ....[197]....
        /*0760*/ 	.word	0xffffffff


	//   ....[198]....
        /*0764*/ 	.word	0xffffffff


	//   ....[199]....
        /*0768*/ 	.word	0xffffffff


	//   ....[200]....
        /*076c*/ 	.word	0xffffffff


	//   ....[201]....
        /*0770*/ 	.word	0xffffffff


	//   ....[202]....
        /*0774*/ 	.word	0xffffffff


	//   ....[203]....
        /*0778*/ 	.word	0xffffffff


	//   ....[204]....
        /*077c*/ 	.word	0xffffffff


	//   ....[205]....
        /*0780*/ 	.word	0xffffffff


	//   ....[206]....
        /*0784*/ 	.word	0xffffffff


	//   ....[207]....
        /*0788*/ 	.word	0xffffffff


	//   ....[208]....
        /*078c*/ 	.word	0xffffffff


	//   ....[209]....
        /*0790*/ 	.word	0xffffffff


	//   ....[210]....
        /*0794*/ 	.word	0xffffffff


	//   ....[211]....
        /*0798*/ 	.word	0xffffffff


	//   ....[212]....
        /*079c*/ 	.word	0xffffffff


	//   ....[213]....
        /*07a0*/ 	.word	0xffffffff


	//   ....[214]....
        /*07a4*/ 	.word	0xffffffff


	//   ....[215]....
        /*07a8*/ 	.word	0xffffffff


	//   ....[216]....
        /*07ac*/ 	.word	0xffffffff


	//   ....[217]....
        /*07b0*/ 	.word	0xffffffff


	//   ....[218]....
        /*07b4*/ 	.word	0xffffffff


	//   ....[219]....
        /*07b8*/ 	.word	0xffffffff


	//   ....[220]....
        /*07bc*/ 	.word	0xffffffff


	//   ....[221]....
        /*07c0*/ 	.word	0xffffffff


	//   ....[222]....
        /*07c4*/ 	.word	0xffffffff


	//   ....[223]....
        /*07c8*/ 	.word	0xffffffff


	//   ....[224]....
        /*07cc*/ 	.word	0xffffffff


	//   ....[225]....
        /*07d0*/ 	.word	0xffffffff


	//   ....[226]....
        /*07d4*/ 	.word	0xffffffff


	//   ....[227]....
        /*07d8*/ 	.word	0xffffffff


	//   ....[228]....
        /*07dc*/ 	.word	0xffffffff


	//   ....[229]....
        /*07e0*/ 	.word	0xffffffff


	//   ....[230]....
        /*07e4*/ 	.word	0xffffffff


	//   ....[231]....
        /*07e8*/ 	.word	0xffffffff


	//   ....[232]....
        /*07ec*/ 	.word	0xffffffff


	//   ....[233]....
        /*07f0*/ 	.word	0xffffffff


	//   ....[234]....
        /*07f4*/ 	.word	0xffffffff


	//   ....[235]....
        /*07f8*/ 	.word	0xffffffff


	//   ....[236]....
        /*07fc*/ 	.word	0xffffffff


	//   ....[237]....
        /*0800*/ 	.word	0xffffffff


	//   ....[238]....
        /*0804*/ 	.word	0xffffffff


	//   ....[239]....
        /*0808*/ 	.word	0xffffffff


	//   ....[240]....
        /*080c*/ 	.word	0xffffffff


	//   ....[241]....
        /*0810*/ 	.word	0xffffffff


	//   ....[242]....
        /*0814*/ 	.word	0xffffffff


	//   ....[243]....
        /*0818*/ 	.word	0xffffffff


	//   ....[244]....
        /*081c*/ 	.word	0xffffffff


	//   ....[245]....
        /*0820*/ 	.word	0xffffffff


	//   ....[246]....
        /*0824*/ 	.word	0xffffffff


	//   ....[247]....
        /*0828*/ 	.word	0xffffffff


	//   ....[248]....
        /*082c*/ 	.word	0xffffffff


	//   ....[249]....
        /*0830*/ 	.word	0xffffffff


	//   ....[250]....
        /*0834*/ 	.word	0xffffffff


	//   ....[251]....
        /*0838*/ 	.word	0xffffffff


	//   ....[252]....
        /*083c*/ 	.word	0xffffffff


	//   ....[253]....
        /*0840*/ 	.word	0xffffffff


	//   ....[254]....
        /*0844*/ 	.word	0xffffffff


	//   ....[255]....
        /*0848*/ 	.word	0xffffffff


	//   ....[0]....
        /*084c*/ 	.word	0xffffffff


	//   ....[1]....
        /*0850*/ 	.word	0xffffffff


	//   ....[2]....
        /*0854*/ 	.word	0xffffffff


	//   ....[3]....
        /*0858*/ 	.word	0xffffffff


	//   ....[4]....
        /*085c*/ 	.word	0xffffffff


	//   ....[5]....
        /*0860*/ 	.word	0xffffffff


	//   ....[6]....
        /*0864*/ 	.word	0xffffffff


	//   ....[7]....
        /*0868*/ 	.word	0xffffffff


	//   ....[8]....
        /*086c*/ 	.word	0xffffffff


	//   ....[9]....
        /*0870*/ 	.word	0xffffffff


	//   ....[10]....
        /*0874*/ 	.word	0xffffffff


	//   ....[11]....
        /*0878*/ 	.word	0xffffffff


	//   ....[12]....
        /*087c*/ 	.word	0xffffffff


	//   ....[13]....
        /*0880*/ 	.word	0xffffffff


	//   ....[14]....
        /*0884*/ 	.word	0xffffffff


	//   ....[15]....
        /*0888*/ 	.word	0xffffffff


	//   ....[16]....
        /*088c*/ 	.word	0xffffffff


	//   ....[17]....
        /*0890*/ 	.word	0xffffffff


	//   ....[18]....
        /*0894*/ 	.word	0xffffffff


	//   ....[19]....
        /*0898*/ 	.word	0xffffffff


	//   ....[20]....
        /*089c*/ 	.word	0xffffffff


	//   ....[21]....
        /*08a0*/ 	.word	0xffffffff


	//   ....[22]....
        /*08a4*/ 	.word	0xffffffff


	//   ....[23]....
        /*08a8*/ 	.word	0xffffffff


	//   ....[24]....
        /*08ac*/ 	.word	0xffffffff


	//   ....[25]....
        /*08b0*/ 	.word	0xffffffff


	//   ....[26]....
        /*08b4*/ 	.word	0xffffffff


	//   ....[27]....
        /*08b8*/ 	.word	0xffffffff


	//   ....[28]....
        /*08bc*/ 	.word	0xffffffff


	//   ....[29]....
        /*08c0*/ 	.word	0xffffffff


	//   ....[30]....
        /*08c4*/ 	.word	0xffffffff


	//   ....[31]....
        /*08c8*/ 	.word	0xffffffff


	//----- nvinfo : EIATTR_COOP_GROUP_INSTR_OFFSETS
	.align		4
.L_244:
        /*08cc*/ 	.byte	0x04, 0x28
        /*08ce*/ 	.short	(.L_246 - .L_245)


	//   ....[0]....
.L_245:
        /*08d0*/ 	.word	0x00000050


	//   ....[1]....
        /*08d4*/ 	.word	0x00000060


	//   ....[2]....
        /*08d8*/ 	.word	0x00001550


	//   ....[3]....
        /*08dc*/ 	.word	0x00001570


	//   ....[4]....
        /*08e0*/ 	.word	0x000016c0


	//   ....[5]....
        /*08e4*/ 	.word	0x000016d0


	//   ....[6]....
        /*08e8*/ 	.word	0x000017b0


	//   ....[7]....
        /*08ec*/ 	.word	0x000017d0


	//   ....[8]....
        /*08f0*/ 	.word	0x000018b0


	//   ....[9]....
        /*08f4*/ 	.word	0x000018c0


	//   ....[10]....
        /*08f8*/ 	.word	0x000019a0


	//   ....[11]....
        /*08fc*/ 	.word	0x000019c0


	//   ....[12]....
        /*0900*/ 	.word	0x00001aa0


	//   ....[13]....
        /*0904*/ 	.word	0x00001ab0


	//   ....[14]....
        /*0908*/ 	.word	0x00001b90


	//   ....[15]....
        /*090c*/ 	.word	0x00001bb0


	//   ....[16]....
        /*0910*/ 	.word	0x00001c90


	//   ....[17]....
        /*0914*/ 	.word	0x00001ca0


	//   ....[18]....
        /*0918*/ 	.word	0x00002120


	//   ....[19]....
        /*091c*/ 	.word	0x00002140


	//   ....[20]....
        /*0920*/ 	.word	0x00002150


	//   ....[21]....
        /*0924*/ 	.word	0x00002170


	//   ....[22]....
        /*0928*/ 	.word	0x00002180


	//   ....[23]....
        /*092c*/ 	.word	0x000021a0


	//   ....[24]....
        /*0930*/ 	.word	0x000021c0


	//   ....[25]....
        /*0934*/ 	.word	0x000021e0


	//   ....[26]....
        /*0938*/ 	.word	0x00002200


	//   ....[27]....
        /*093c*/ 	.word	0x00002220


	//   ....[28]....
        /*0940*/ 	.word	0x00002240


	//   ....[29]....
        /*0944*/ 	.word	0x00002260


	//   ....[30]....
        /*0948*/ 	.word	0x00002270


	//   ....[31]....
        /*094c*/ 	.word	0x00002280


	//   ....[32]....
        /*0950*/ 	.word	0x00002700


	//   ....[33]....
        /*0954*/ 	.word	0x00002740


	//   ....[34]....
        /*0958*/ 	.word	0x00002760


	//   ....[35]....
        /*095c*/ 	.word	0x00002770


	//   ....[36]....
        /*0960*/ 	.word	0x00002850


	//   ....[37]....
        /*0964*/ 	.word	0x00002860


	//   ....[38]....
        /*0968*/ 	.word	0x00002870


	//   ....[39]....
        /*096c*/ 	.word	0x000028a0


	//   ....[40]....
        /*0970*/ 	.word	0x000028d0


	//   ....[41]....
        /*0974*/ 	.word	0x00002910


	//   ....[42]....
        /*0978*/ 	.word	0x00002930


	//   ....[43]....
        /*097c*/ 	.word	0x00002960


	//   ....[44]....
        /*0980*/ 	.word	0x00002990


	//   ....[45]....
        /*0984*/ 	.word	0x00002be0


	//   ....[46]....
        /*0988*/ 	.word	0x000035a0


	//   ....[47]....
        /*098c*/ 	.word	0x000035c0


	//   ....[48]....
        /*0990*/ 	.word	0x000035d0


	//   ....[49]....
        /*0994*/ 	.word	0x000035e0


	//   ....[50]....
        /*0998*/ 	.word	0x000035f0


	//   ....[51]....
        /*099c*/ 	.word	0x00003600


	//   ....[52]....
        /*09a0*/ 	.word	0x00003610


	//   ....[53]....
        /*09a4*/ 	.word	0x00003620


	//   ....[54]....
        /*09a8*/ 	.word	0x00003640


	//   ....[55]....
        /*09ac*/ 	.word	0x00003670


	//   ....[56]....
        /*09b0*/ 	.word	0x00003690


	//   ....[57]....
        /*09b4*/ 	.word	0x000036b0


	//   ....[58]....
        /*09b8*/ 	.word	0x00003720


	//   ....[59]....
        /*09bc*/ 	.word	0x00003740


	//   ....[60]....
        /*09c0*/ 	.word	0x000038f0


	//   ....[61]....
        /*09c4*/ 	.word	0x00003cb0


	//   ....[62]....
        /*09c8*/ 	.word	0x00003cc0


	//   ....[63]....
        /*09cc*/ 	.word	0x00003cd0


	//   ....[64]....
        /*09d0*/ 	.word	0x00004e50


	//   ....[65]....
        /*09d4*/ 	.word	0x00004e80


	//   ....[66]....
        /*09d8*/ 	.word	0x00004ea0


	//   ....[67]....
        /*09dc*/ 	.word	0x00004eb0


	//   ....[68]....
        /*09e0*/ 	.word	0x00004ee0


	//   ....[69]....
        /*09e4*/ 	.word	0x00004f00


	//   ....[70]....
        /*09e8*/ 	.word	0x00004f20


	//   ....[71]....
        /*09ec*/ 	.word	0x00004f30


	//   ....[72]....
        /*09f0*/ 	.word	0x00007c70


	//   ....[73]....
        /*09f4*/ 	.word	0x00007c90


	//   ....[74]....
        /*09f8*/ 	.word	0x00007ca0


	//   ....[75]....
        /*09fc*/ 	.word	0x00007cb0


	//   ....[76]....
        /*0a00*/ 	.word	0x00007cc0


	//   ....[77]....
        /*0a04*/ 	.word	0x00007cd0


	//   ....[78]....
        /*0a08*/ 	.word	0x00007ce0


	//   ....[79]....
        /*0a0c*/ 	.word	0x00007cf0


	//   ....[80]....
        /*0a10*/ 	.word	0x00007d00


	//   ....[81]....
        /*0a14*/ 	.word	0x00007d10


	//   ....[82]....
        /*0a18*/ 	.word	0x00007d20


	//   ....[83]....
        /*0a1c*/ 	.word	0x00007d30


	//   ....[84]....
        /*0a20*/ 	.word	0x00007d40


	//   ....[85]....
        /*0a24*/ 	.word	0x00007d50


	//   ....[86]....
        /*0a28*/ 	.word	0x00008a00


	//   ....[87]....
        /*0a2c*/ 	.word	0x00008a20


	//   ....[88]....
        /*0a30*/ 	.word	0x00008a80


	//   ....[89]....
        /*0a34*/ 	.word	0x00008a90


	//   ....[90]....
        /*0a38*/ 	.word	0x00008ad0


	//   ....[91]....
        /*0a3c*/ 	.word	0x00008ae0


	//   ....[92]....
        /*0a40*/ 	.word	0x00008b20


	//   ....[93]....
        /*0a44*/ 	.word	0x00008b30


	//   ....[94]....
        /*0a48*/ 	.word	0x00008b70


	//   ....[95]....
        /*0a4c*/ 	.word	0x00008b80


	//   ....[96]....
        /*0a50*/ 	.word	0x00008bc0


	//   ....[97]....
        /*0a54*/ 	.word	0x00008bd0


	//   ....[98]....
        /*0a58*/ 	.word	0x00008be0


	//   ....[99]....
        /*0a5c*/ 	.word	0x00008bf0


	//   ....[100]....
        /*0a60*/ 	.word	0x00008d60


	//   ....[101]....
        /*0a64*/ 	.word	0x00009120


	//   ....[102]....
        /*0a68*/ 	.word	0x00009150


	//   ....[103]....
        /*0a6c*/ 	.word	0x00009180


	//   ....[104]....
        /*0a70*/ 	.word	0x00009e70


	//   ....[105]....
        /*0a74*/ 	.word	0x00009f70


	//   ....[106]....
        /*0a78*/ 	.word	0x0000a060


	//   ....[107]....
        /*0a7c*/ 	.word	0x0000a130


	//   ....[108]....
        /*0a80*/ 	.word	0x0000a1b0


	//   ....[109]....
        /*0a84*/ 	.word	0x0000a1d0


	//   ....[110]....
        /*0a88*/ 	.word	0x0000a3b0


	//   ....[111]....
        /*0a8c*/ 	.word	0x0000a3d0


	//   ....[112]....
        /*0a90*/ 	.word	0x0000d050


	//   ....[113]....
        /*0a94*/ 	.word	0x0000d090


	//   ....[114]....
        /*0a98*/ 	.word	0x0000d0b0


	//   ....[115]....
        /*0a9c*/ 	.word	0x0000d0d0


	//   ....[116]....
        /*0aa0*/ 	.word	0x0000d0f0


	//   ....[117]....
        /*0aa4*/ 	.word	0x0000d110


	//   ....[118]....
        /*0aa8*/ 	.word	0x0000d130


	//   ....[119]....
        /*0aac*/ 	.word	0x0000d150


	//   ....[120]....
        /*0ab0*/ 	.word	0x0000d170


	//   ....[121]....
        /*0ab4*/ 	.word	0x0000d190


	//   ....[122]....
        /*0ab8*/ 	.word	0x0000d1b0


	//   ....[123]....
        /*0abc*/ 	.word	0x0000d1d0


	//   ....[124]....
        /*0ac0*/ 	.word	0x0000d1f0


	//   ....[125]....
        /*0ac4*/ 	.word	0x0000d3a0


	//   ....[126]....
        /*0ac8*/ 	.word	0x0000dd80


	//   ....[127]....
        /*0acc*/ 	.word	0x0000dda0


	//   ....[128]....
        /*0ad0*/ 	.word	0x0000de00


	//   ....[129]....
        /*0ad4*/ 	.word	0x0000de10


	//   ....[130]....
        /*0ad8*/ 	.word	0x0000de50


	//   ....[131]....
        /*0adc*/ 	.word	0x0000de60


	//   ....[132]....
        /*0ae0*/ 	.word	0x0000dea0


	//   ....[133]....
        /*0ae4*/ 	.word	0x0000deb0


	//   ....[134]....
        /*0ae8*/ 	.word	0x0000def0


	//   ....[135]....
        /*0aec*/ 	.word	0x0000df00


	//   ....[136]....
        /*0af0*/ 	.word	0x0000df40


	//   ....[137]....
        /*0af4*/ 	.word	0x0000df50


	//   ....[138]....
        /*0af8*/ 	.word	0x0000df60


	//   ....[139]....
        /*0afc*/ 	.word	0x0000df70


	//   ....[140]....
        /*0b00*/ 	.word	0x0000e740


	//   ....[141]....
        /*0b04*/ 	.word	0x0000e760


	//   ....[142]....
        /*0b08*/ 	.word	0x0000e770


	//   ....[143]....
        /*0b0c*/ 	.word	0x0000e7a0


	//   ....[144]....
        /*0b10*/ 	.word	0x0000e7b0


	//   ....[145]....
        /*0b14*/ 	.word	0x0000e7d0


	//   ....[146]....
        /*0b18*/ 	.word	0x0000e800


	//   ....[147]....
        /*0b1c*/ 	.word	0x0000e820


	//   ....[148]....
        /*0b20*/ 	.word	0x00011180


	//   ....[149]....
        /*0b24*/ 	.word	0x000111e0


	//   ....[150]....
        /*0b28*/ 	.word	0x00011200


	//   ....[151]....
        /*0b2c*/ 	.word	0x00011220


	//   ....[152]....
        /*0b30*/ 	.word	0x00011230


	//   ....[153]....
        /*0b34*/ 	.word	0x00011250


	//   ....[154]....
        /*0b38*/ 	.word	0x00011270


	//   ....[155]....
        /*0b3c*/ 	.word	0x00011280


	//   ....[156]....
        /*0b40*/ 	.word	0x00011b40


	//   ....[157]....
        /*0b44*/ 	.word	0x00012070


	//   ....[158]....
        /*0b48*/ 	.word	0x00012080


	//   ....[159]....
        /*0b4c*/ 	.word	0x00012090


	//   ....[160]....
        /*0b50*/ 	.word	0x000120c0


	//   ....[161]....
        /*0b54*/ 	.word	0x00012120


	//   ....[162]....
        /*0b58*/ 	.word	0x00012150


	//   ....[163]....
        /*0b5c*/ 	.word	0x00012170


	//   ....[164]....
        /*0b60*/ 	.word	0x00012180


	//   ....[165]....
        /*0b64*/ 	.word	0x00012270


	//   ....[166]....
        /*0b68*/ 	.word	0x000122a0


	//   ....[167]....
        /*0b6c*/ 	.word	0x00012500


	//   ....[168]....
        /*0b70*/ 	.word	0x00012520


	//   ....[169]....
        /*0b74*/ 	.word	0x00012750


	//   ....[170]....
        /*0b78*/ 	.word	0x00012770


	//   ....[171]....
        /*0b7c*/ 	.word	0x000129a0


	//   ....[172]....
        /*0b80*/ 	.word	0x000129b0


	//   ....[173]....
        /*0b84*/ 	.word	0x00012f40


	//   ....[174]....
        /*0b88*/ 	.word	0x00013050


	//   ....[175]....
        /*0b8c*/ 	.word	0x000130c0


	//   ....[176]....
        /*0b90*/ 	.word	0x00013130


	//   ....[177]....
        /*0b94*/ 	.word	0x00013190


	//   ....[178]....
        /*0b98*/ 	.word	0x00013200


	//   ....[179]....
        /*0b9c*/ 	.word	0x00013270


	//   ....[180]....
        /*0ba0*/ 	.word	0x000132e0


	//   ....[181]....
        /*0ba4*/ 	.word	0x00013340


	//   ....[182]....
        /*0ba8*/ 	.word	0x000133b0


	//   ....[183]....
        /*0bac*/ 	.word	0x00013420


	//   ....[184]....
        /*0bb0*/ 	.word	0x00013490


	//   ....[185]....
        /*0bb4*/ 	.word	0x000134f0


	//   ....[186]....
        /*0bb8*/ 	.word	0x00013560


	//   ....[187]....
        /*0bbc*/ 	.word	0x000135d0


	//   ....[188]....
        /*0bc0*/ 	.word	0x00013640


	//   ....[189]....
        /*0bc4*/ 	.word	0x000136a0


	//   ....[190]....
        /*0bc8*/ 	.word	0x00013710


	//   ....[191]....
        /*0bcc*/ 	.word	0x00013780


	//   ....[192]....
        /*0bd0*/ 	.word	0x00013830


	//   ....[193]....
        /*0bd4*/ 	.word	0x00013890


	//   ....[194]....
        /*0bd8*/ 	.word	0x00013940


	//   ....[195]....
        /*0bdc*/ 	.word	0x000139a0


	//   ....[196]....
        /*0be0*/ 	.word	0x00013a50


	//   ....[197]....
        /*0be4*/ 	.word	0x00013ab0


	//   ....[198]....
        /*0be8*/ 	.word	0x00013b60


	//   ....[199]....
        /*0bec*/ 	.word	0x00013bc0


	//   ....[200]....
        /*0bf0*/ 	.word	0x00013c70


	//   ....[201]....
        /*0bf4*/ 	.word	0x00013cd0


	//   ....[202]....
        /*0bf8*/ 	.word	0x00013d80


	//   ....[203]....
        /*0bfc*/ 	.word	0x00013de0


	//   ....[204]....
        /*0c00*/ 	.word	0x00013e50


	//   ....[205]....
        /*0c04*/ 	.word	0x00013ec0


	//   ....[206]....
        /*0c08*/ 	.word	0x000142b0


	//   ....[207]....
        /*0c0c*/ 	.word	0x000146a0


	//   ....[208]....
        /*0c10*/ 	.word	0x00015140


	//   ....[209]....
        /*0c14*/ 	.word	0x00015190


	//   ....[210]....
        /*0c18*/ 	.word	0x000151e0


	//   ....[211]....
        /*0c1c*/ 	.word	0x00015230


	//   ....[212]....
        /*0c20*/ 	.word	0x00015280


	//   ....[213]....
        /*0c24*/ 	.word	0x000152d0


	//   ....[214]....
        /*0c28*/ 	.word	0x00015320


	//   ....[215]....
        /*0c2c*/ 	.word	0x00015370


	//   ....[216]....
        /*0c30*/ 	.word	0x000153e0


	//   ....[217]....
        /*0c34*/ 	.word	0x00015450


	//   ....[218]....
        /*0c38*/ 	.word	0x00015500


	//   ....[219]....
        /*0c3c*/ 	.word	0x00015560


	//   ....[220]....
        /*0c40*/ 	.word	0x00015610


	//   ....[221]....
        /*0c44*/ 	.word	0x00015670


	//   ....[222]....
        /*0c48*/ 	.word	0x00015720


	//   ....[223]....
        /*0c4c*/ 	.word	0x00015780


	//   ....[224]....
        /*0c50*/ 	.word	0x00015830


	//   ....[225]....
        /*0c54*/ 	.word	0x00015890


	//   ....[226]....
        /*0c58*/ 	.word	0x00015940


	//   ....[227]....
        /*0c5c*/ 	.word	0x000159a0


	//   ....[228]....
        /*0c60*/ 	.word	0x00015a50


	//   ....[229]....
        /*0c64*/ 	.word	0x00015ab0


	//   ....[230]....
        /*0c68*/ 	.word	0x00015b20


	//   ....[231]....
        /*0c6c*/ 	.word	0x00015b90


	//   ....[232]....
        /*0c70*/ 	.word	0x00015c40


	//   ....[233]....
        /*0c74*/ 	.word	0x00015ca0


	//   ....[234]....
        /*0c78*/ 	.word	0x00015d50


	//   ....[235]....
        /*0c7c*/ 	.word	0x00015db0


	//   ....[236]....
        /*0c80*/ 	.word	0x00015e60


	//   ....[237]....
        /*0c84*/ 	.word	0x00015ec0


	//   ....[238]....
        /*0c88*/ 	.word	0x00015f70


	//   ....[239]....
        /*0c8c*/ 	.word	0x00015fd0


	//   ....[240]....
        /*0c90*/ 	.word	0x00016080


	//   ....[241]....
        /*0c94*/ 	.word	0x000160e0


	//   ....[242]....
        /*0c98*/ 	.word	0x00016190


	//   ....[243]....
        /*0c9c*/ 	.word	0x000161f0


	//   ....[244]....
        /*0ca0*/ 	.word	0x00016260


	//   ....[245]....
        /*0ca4*/ 	.word	0x000162d0


	//   ....[246]....
        /*0ca8*/ 	.word	0x000166b0


	//   ....[247]....
        /*0cac*/ 	.word	0x00016a90


	//   ....[248]....
        /*0cb0*/ 	.word	0x00017550


	//   ....[249]....
        /*0cb4*/ 	.word	0x00017590


	//   ....[250]....
        /*0cb8*/ 	.word	0x000175e0


	//   ....[251]....
        /*0cbc*/ 	.word	0x00017620


	//   ....[252]....
        /*0cc0*/ 	.word	0x00017670


	//   ....[253]....
        /*0cc4*/ 	.word	0x000176b0


	//   ....[254]....
        /*0cc8*/ 	.word	0x00017700


	//   ....[255]....
        /*0ccc*/ 	.word	0x00017740


	//   ....[0]....
        /*0cd0*/ 	.word	0x000177a0


	//   ....[1]....
        /*0cd4*/ 	.word	0x00017810


	//   ....[2]....
        /*0cd8*/ 	.word	0x00017880


	//   ....[3]....
        /*0cdc*/ 	.word	0x00017930


	//   ....[4]....
        /*0ce0*/ 	.word	0x00017990


	//   ....[5]....
        /*0ce4*/ 	.word	0x00017a40


	//   ....[6]....
        /*0ce8*/ 	.word	0x00017aa0


	//   ....[7]....
        /*0cec*/ 	.word	0x00017b50


	//   ....[8]....
        /*0cf0*/ 	.word	0x00017bb0


	//   ....[9]....
        /*0cf4*/ 	.word	0x00017c60


	//   ....[10]....
        /*0cf8*/ 	.word	0x00017cc0


	//   ....[11]....
        /*0cfc*/ 	.word	0x00017d70


	//   ....[12]....
        /*0d00*/ 	.word	0x00017dd0


	//   ....[13]....
        /*0d04*/ 	.word	0x00017e80


	//   ....[14]....
        /*0d08*/ 	.word	0x00017ee0


	//   ....[15]....
        /*0d0c*/ 	.word	0x00017f30


	//   ....[16]....
        /*0d10*/ 	.word	0x00017f70


	//   ....[17]....
        /*0d14*/ 	.word	0x00017fc0


	//   ....[18]....
        /*0d18*/ 	.word	0x00018000


	//   ....[19]....
        /*0d1c*/ 	.word	0x00018050


	//   ....[20]....
        /*0d20*/ 	.word	0x00018090


	//   ....[21]....
        /*0d24*/ 	.word	0x000180e0


	//   ....[22]....
        /*0d28*/ 	.word	0x00018120


	//   ....[23]....
        /*0d2c*/ 	.word	0x00018170


	//   ....[24]....
        /*0d30*/ 	.word	0x000181d0


	//   ....[25]....
        /*0d34*/ 	.word	0x00018220


	//   ....[26]....
        /*0d38*/ 	.word	0x00018270


	//   ....[27]....
        /*0d3c*/ 	.word	0x000182c0


	//   ....[28]....
        /*0d40*/ 	.word	0x00018320


	//   ....[29]....
        /*0d44*/ 	.word	0x00018370


	//   ....[30]....
        /*0d48*/ 	.word	0x000183d0


	//   ....[31]....
        /*0d4c*/ 	.word	0x00018440


	//----- nvinfo : EIATTR_EXIT_INSTR_OFFSETS
	.align		4
.L_246:
        /*0d50*/ 	.byte	0x04, 0x1c
        /*0d52*/ 	.short	(.L_248 - .L_247)


	//   ....[0]....
.L_247:
        /*0d54*/ 	.word	0x000000b0


	//   ....[1]....
        /*0d58*/ 	.word	0x00013000


	//----- nvinfo : EIATTR_MAX_THREADS
	.align		4
.L_248:
        /*0d5c*/ 	.byte	0x04, 0x05
        /*0d5e*/ 	.short	(.L_250 - .L_249)
.L_249:
        /*0d60*/ 	.word	0x00000080
        /*0d64*/ 	.word	0x00000001
        /*0d68*/ 	.word	0x00000001


	//----- nvinfo : EIATTR_CRS_STACK_SIZE
	.align		4
.L_250:
        /*0d6c*/ 	.byte	0x04, 0x1e
        /*0d6e*/ 	.short	(.L_252 - .L_251)
.L_251:
        /*0d70*/ 	.word	0x00000000
.L_252:


//--------------------- .nv.info._ZN7cutlass13device_kernelIN5flash19enable_sm80_to_sm89INS1_16FlashAttnFwdSm80INS1_25CollectiveMainloopFwdSm80ILi4ELi1ELb0EN4cute5tupleIJNS5_1CILi128EEENS7_ILi80EEENS7_ILi64EEEEEELi64ENS_10bfloat16_tEfNS_4arch4Sm80ELb1ELb0ELb0ELb1ELb1ELb0ELb1ELb1EEENS1_21CollectiveEpilogueFwdINS6_IJS8_SA_S9_EEENS6_IJNS7_ILi1EEESI_SI_EEESC_SE_Li128ELb1ELb1ELb1ELb0EEENS1_36VarlenDynamicPersistentTileSchedulerILi128ELi80ELi128ELi128ELb1ELb1ELb0ELb1ELb1ELb1EEEEEEEEEvNT_6ParamsE --------------------------
	.section	.nv.info._ZN7cutlass13device_kernelIN5flash19enable_sm80_to_sm89INS1_16FlashAttnFwdSm80INS1_25CollectiveMainloopFwdSm80ILi4ELi1ELb0EN4cute5tupleIJNS5_1CILi128EEENS7_ILi80EEENS7_ILi64EEEEEELi64ENS_10bfloat16_tEfNS_4arch4Sm80ELb1ELb0ELb0ELb1ELb1ELb0ELb1ELb1EEENS1_21CollectiveEpilogueFwdINS6_IJS8_SA_S9_EEENS6_IJNS7_ILi1EEESI_SI_EEESC_SE_Li128ELb1ELb1ELb1ELb0EEENS1_36VarlenDynamicPersistentTileSchedulerILi128ELi80ELi128ELi128ELb1ELb1ELb0ELb1ELb1ELb1EEEEEEEEEvNT_6ParamsE,"",@"SHT_CUDA_INFO"
	.sectionflags	@""
	.align	4


	//----- nvinfo : EIATTR_CUDA_API_VERSION
	.align		4
        /*0000*/ 	.byte	0x04, 0x37
        /*0002*/ 	.short	(.L_254 - .L_253)
.L_253:
        /*0004*/ 	.word	0x00000082


	//----- nvinfo : EIATTR_SW2861232_WAR
	.align		4
.L_254:
        /*0008*/ 	.byte	0x01, 0x35
	.zero		2


	//----- nvinfo : EIATTR_PARAM_CBANK
	.align		4
        /*000c*/ 	.byte	0x04, 0x0a
        /*000e*/ 	.short	(.L_256 - .L_255)
	.align		4
.L_255:
        /*0010*/ 	.word	index@(.nv.constant0._ZN7cutlass13device_kernelIN5flash19enable_sm80_to_sm89INS1_16FlashAttnFwdSm80INS1_25CollectiveMainloopFwdSm80ILi4ELi1ELb0EN4cute5tupleIJNS5_1CILi128EEENS7_ILi80EEENS7_ILi64EEEEEELi64ENS_10bfloat16_tEfNS_4arch4Sm80ELb1ELb0ELb0ELb1ELb1ELb0ELb1ELb1EEENS1_21CollectiveEpilogueFwdINS6_IJS8_SA_S9_EEENS6_IJNS7_ILi1EEESI_SI_EEESC_SE_Li128ELb1ELb1ELb1ELb0EEENS1_36VarlenDynamicPersistentTileSchedulerILi128ELi80ELi128ELi128ELb1ELb1ELb0ELb1ELb1ELb1EEEEEEEEEvNT_6ParamsE)
        /*0014*/ 	.short	0x0160
        /*0016*/ 	.short	0x0438


	//----- nvinfo : EIATTR_CBANK_PARAM_SIZE
	.align		4
.L_256:
        /*0018*/ 	.byte	0x03, 0x19
        /*001a*/ 	.short	0x0438


	//----- nvinfo : EIATTR_KPARAM_INFO
	.align		4
        /*001c*/ 	.byte	0x04, 0x17
        /*001e*/ 	.short	(.L_258 - .L_257)
.L_257:
        /*0020*/ 	.word	0x00000000
        /*0024*/ 	.short	0x0000
        /*0026*/ 	.short	0x0000
        /*0028*/ 	.byte	0x00, 0xf0, 0xe1, 0x10


	//----- nvinfo : EIATTR_MAXREG_COUNT
	.align		4
.L_258:
        /*002c*/ 	.byte	0x03, 0x1b
        /*002e*/ 	.short	0x00ff


	//----- nvinfo : EIATTR_NUM_BARRIERS
	.align		4
        /*0030*/ 	.byte	0x02, 0x4c
        /*0032*/ 	.byte	0x06
	.zero		1


	//----- nvinfo : EIATTR_ANNOTATIONS
	.align		4
        /*0034*/ 	.byte	0x04, 0x55
        /*0036*/ 	.short	(.L_260 - .L_259)


	//   ....[0]....
.L_259:
        /* <DEDUP_REMOVED lines=106> */


	//----- nvinfo : EIATTR_MERCURY_ISA_VERSION
	.align		4
.L_260:
        /*06c0*/ 	.byte	0x03, 0x5f
        /*06c2*/ 	.short	0x0000


	//----- nvinfo : EIATTR_INT_WARP_WIDE_INSTR_OFFSETS
	.align		4
        /*06c4*/ 	.byte	0x04, 0x31
        /*06c6*/ 	.short	(.L_262 - .L_261)


	//   ....[0]....
.L_261:
        /*06c8*/ 	.word	0x0000e7d0


	//   ....[1]....
        /*06cc*/ 	.word	0x0000e850


	//----- nvinfo : EIATTR_COOP_GROUP_MASK_REGIDS
	.align		4
.L_262:
        /*06d0*/ 	.byte	0x04, 0x29
        /*06d2*/ 	.short	(.L_264 - .L_263)


	//   ....[0]....
.L_263:
        /*06d4*/ 	.word	0xffffffff


	//   ....[1]....
        /*06d8*/ 	.word	0xffffffff


	//   ....[2]....
        /*06dc*/ 	.word	0xffffffff


	//   ....[3]....
        /*06e0*/ 	.word	0xffffffff


	//   ....[4]....
        /*06e4*/ 	.word	0xffffffff


	//   ....[5]....
        /*06e8*/ 	.word	0xffffffff


	//   ....[6]....
        /*06ec*/ 	.word	0xffffffff


	//   ....[7]....
        /*06f0*/ 	.word	0xffffffff


	//   ....[8]....
        /*06f4*/ 	.word	0xffffffff


	//   ....[9]....
        /*06f8*/ 	.word	0xffffffff


	//   ....[10]....
        /*06fc*/ 	.word	0xffffffff


	//   ....[11]....
        /*0700*/ 	.word	0xffffffff


	//   ....[12]....
        /*0704*/ 	.word	0xffffffff


	//   ....[13]....
        /*0708*/ 	.word	0xffffffff


	//   ....[14]....
        /*070c*/ 	.word	0xffffffff


	//   ....[15]....
        /*0710*/ 	.word	0xffffffff


	//   ....[16]....
        /*0714*/ 	.word	0xffffffff


	//   ....[17]....
        /*0718*/ 	.word	0xffffffff


	//   ....[18]....
        /*071c*/ 	.word	0xffffffff


	//   ....[19]....
        /*0720*/ 	.word	0xffffffff


	//   ....[20]....
        /*0724*/ 	.word	0xffffffff


	//   ....[21]....
        /*0728*/ 	.word	0xffffffff


	//   ....[22]....
        /*072c*/ 	.word	0xffffffff


	//   ....[23]....
        /*0730*/ 	.word	0xffffffff


	//   ....[24]....
        /*0734*/ 	.word	0xffffffff


	//   ....[25]....
        /*0738*/ 	.word	0xffffffff


	//   ....[26]....
        /*073c*/ 	.word	0xffffffff


	//   ....[27]....
        /*0740*/ 	.word	0xffffffff


	//   ....[28]....
        /*0744*/ 	.word	0xffffffff


	//   ....[29]....
        /*0748*/ 	.word	0xffffffff


	//   ....[30]....
        /*074c*/ 	.word	0xffffffff


	//   ....[31]....
        /*0750*/ 	.word	0xffffffff


	//   ....[32]....
        /*0754*/ 	.word	0xffffffff


	//   ....[33]....
        /*0758*/ 	.word	0xffffffff


	//   ....[34]....
        /*075c*/ 	.word	0xffffffff


	//   ....[35]....
        /*0760*/ 	.word	0xffffffff


	//   ....[36]....
        /*0764*/ 	.word	0xffffffff


	//   ....[37]....
        /*0768*/ 	.word	0xffffffff


	//   ....[38]....
        /*076c*/ 	.word	0xffffffff


	//   ....[39]....
        /*0770*/ 	.word	0xffffffff


	//   ....[40]....
        /*0774*/ 	.word	0xffffffff


	//   ....[41]....
        /*0778*/ 	.word	0xffffffff


	//   ....[42]....
        /*077c*/ 	.word	0xffffffff


	//   ....[43]....
        /*0780*/ 	.word	0xffffffff


	//   ....[44]....
        /*0784*/ 	.word	0xffffffff


	//   ....[45]....
        /*0788*/ 	.word	0xffffffff


	//   ....[46]....
        /*078c*/ 	.word	0xffffffff


	//   ....[47]....
        /*0790*/ 	.word	0xffffffff


	//   ....[48]....
        /*0794*/ 	.word	0xffffffff


	//   ....[49]....
        /*0798*/ 	.word	0xffffffff


	//   ....[50]....
        /*079c*/ 	.word	0xffffffff


	//   ....[51]....
        /*07a0*/ 	.word	0xffffffff


	//   ....[52]....
        /*07a4*/ 	.word	0xffffffff


	//   ....[53]....
        /*07a8*/ 	.word	0xffffffff


	//   ....[54]....
        /*07ac*/ 	.word	0xffffffff


	//   ....[55]....
        /*07b0*/ 	.word	0xffffffff


	//   ....[56]....
        /*07b4*/ 	.word	0xffffffff


	//   ....[57]....
        /*07b8*/ 	.word	0xffffffff


	//   ....[58]....
        /*07bc*/ 	.word	0xffffffff


	//   ....[59]....
        /*07c0*/ 	.word	0xffffffff


	//   ....[60]....
        /*07c4*/ 	.word	0xffffffff


	//   ....[61]....
        /*07c8*/ 	.word	0xffffffff


	//   ....[62]....
        /*07cc*/ 	.word	0xffffffff


	//   ....[63]....
        /*07d0*/ 	.word	0xffffffff


	//   ....[64]....
        /*07d4*/ 	.word	0xffffffff


	//   ....[65]....
        /*07d8*/ 	.word	0xffffffff


	//   ....[66]....
        /*07dc*/ 	.word	0xffffffff


	//   ....[67]....
        /*07e0*/ 	.word	0xffffffff


	//   ....[68]....
        /*07e4*/ 	.word	0xffffffff


	//   ....[69]....
        /*07e8*/ 	.word	0xffffffff


	//   ....[70]....
        /*07ec*/ 	.word	0xffffffff


	//   ....[71]....
        /*07f0*/ 	.word	0xffffffff


	//   ....[72]....
        /*07f4*/ 	.word	0xffffffff


	//   ....[73]....
        /*07f8*/ 	.word	0xffffffff


	//   ....[74]....
        /*07fc*/ 	.word	0xffffffff


	//   ....[75]....
        /*0800*/ 	.word	0xffffffff


	//   ....[76]....
        /*0804*/ 	.word	0xffffffff


	//   ....[77]....
        /*0808*/ 	.word	0xffffffff


	//   ....[78]....
        /*080c*/ 	.word	0xffffffff


	//   ....[79]....
        /*0810*/ 	.word	0xffffffff


	//   ....[80]....
        /*0814*/ 	.word	0xffffffff


	//   ....[81]....
        /*0818*/ 	.word	0xffffffff


	//   ....[82]....
        /*081c*/ 	.word	0xffffffff


	//   ....[83]....
        /*0820*/ 	.word	0xffffffff


	//   ....[84]....
        /*0824*/ 	.word	0xffffffff


	//   ....[85]....
        /*0828*/ 	.word	0xffffffff


	//   ....[86]....
        /*082c*/ 	.word	0xffffffff


	//   ....[87]....
        /*0830*/ 	.word	0xffffffff


	//   ....[88]....
        /*0834*/ 	.word	0xffffffff


	//   ....[89]....
        /*0838*/ 	.word	0xffffffff


	//   ....[90]....
        /*083c*/ 	.word	0xffffffff


	//   ....[91]....
        /*0840*/ 	.word	0xffffffff


	//   ....[92]....
        /*0844*/ 	.word	0xffffffff


	//   ....[93]....
        /*0848*/ 	.word	0xffffffff


	//   ....[94]....
        /*084c*/ 	.word	0xffffffff


	//   ....[95]....
        /*0850*/ 	.word	0xffffffff


	//   ....[96]....
        /*0854*/ 	.word	0xffffffff


	//   ....[97]....
        /*0858*/ 	.word	0xffffffff


	//   ....[98]....
        /*085c*/ 	.word	0xffffffff


	//   ....[99]....
        /*0860*/ 	.word	0xffffffff


	//   ....[100]....
        /*0864*/ 	.word	0xffffffff


	//   ....[101]....
        /*0868*/ 	.word	0xffffffff


	//   ....[102]....
        /*086c*/ 	.word	0xffffffff


	//   ....[103]....
        /*0870*/ 	.word	0xffffffff


	//   ....[104]....
        /*0874*/ 	.word	0xffffffff


	//   ....[105]....
        /*0878*/ 	.word	0xffffffff


	//   ....[106]....
        /*087c*/ 	.word	0xffffffff


	//   ....[107]....
        /*0880*/ 	.word	0xffffffff


	//   ....[108]....
        /*0884*/ 	.word	0xffffffff


	//   ....[109]....
        /*0888*/ 	.word	0xffffffff


	//   ....[110]....
        /*088c*/ 	.word	0xffffffff


	//   ....[111]....
        /*0890*/ 	.word	0xffffffff


	//   ....[112]....
        /*0894*/ 	.word	0xffffffff


	//   ....[113]....
        /*0898*/ 	.word	0xffffffff


	//   ....[114]....
        /*089c*/ 	.word	0xffffffff


	//   ....[115]....
        /*08a0*/ 	.word	0xffffffff


	//   ....[116]....
        /*08a4*/ 	.word	0xffffffff


	//   ....[117]....
        /*08a8*/ 	.word	0xffffffff


	//   ....[118]....
        /*08ac*/ 	.word	0xffffffff


	//   ....[119]....
        /*08b0*/ 	.word	0xffffffff


	//   ....[120]....
        /*08b4*/ 	.word	0xffffffff


	//   ....[121]....
        /*08b8*/ 	.word	0xffffffff


	//   ....[122]....
        /*08bc*/ 	.word	0xffffffff


	//   ....[123]....
        /*08c0*/ 	.word	0xffffffff


	//   ....[124]....
        /*08c4*/ 	.word	0xffffffff


	//   ....[125]....
        /*08c8*/ 	.word	0xffffffff


	//   ....[126]....
        /*08cc*/ 	.word	0xffffffff


	//   ....[127]....
        /*08d0*/ 	.word	0xffffffff


	//   ....[128]....
        /*08d4*/ 	.word	0xffffffff


	//   ....[129]....
        /*08d8*/ 	.word	0xffffffff


	//   ....[130]....
        /*08dc*/ 	.word	0xffffffff


	//   ....[131]....
        /*08e0*/ 	.word	0xffffffff


	//   ....[132]....
        /*08e4*/ 	.word	0xffffffff


	//   ....[133]....
        /*08e8*/ 	.word	0xffffffff


	//   ....[134]....
        /*08ec*/ 	.word	0xffffffff


	//   ....[135]....
        /*08f0*/ 	.word	0xffffffff


	//   ....[136]....
        /*08f4*/ 	.word	0xffffffff


	//   ....[137]....
        /*08f8*/ 	.word	0xffffffff


	//   ....[138]....
        /*08fc*/ 	.word	0xffffffff


	//   ....[139]....
        /*0900*/ 	.word	0xffffffff


	//   ....[140]....
        /*0904*/ 	.word	0xffffffff


	//   ....[141]....
        /*0908*/ 	.word	0xffffffff


	//   ....[142]....
        /*090c*/ 	.word	0xffffffff


	//   ....[143]....
        /*0910*/ 	.word	0xffffffff


	//   ....[144]....
        /*0914*/ 	.word	0xffffffff


	//   ....[145]....
        /*0918*/ 	.word	0xffffffff


	//   ....[146]....
        /*091c*/ 	.word	0xffffffff


	//   ....[147]....
        /*0920*/ 	.word	0xffffffff


	//   ....[148]....
        /*0924*/ 	.word	0xffffffff


	//   ....[149]....
        /*0928*/ 	.word	0xffffffff


	//   ....[150]....
        /*092c*/ 	.word	0xffffffff


	//   ....[151]....
        /*0930*/ 	.word	0xffffffff


	//   ....[152]....
        /*0934*/ 	.word	0xffffffff


	//   ....[153]....
        /*0938*/ 	.word	0xffffffff


	//   ....[154]....
        /*093c*/ 	.word	0xffffffff


	//   ....[155]....
        /*0940*/ 	.word	0xffffffff


	//   ....[156]....
        /*0944*/ 	.word	0xffffffff


	//   ....[157]....
        /*0948*/ 	.word	0xffffffff


	//   ....[158]....
        /*094c*/ 	.word	0xffffffff


	//   ....[159]....
        /*0950*/ 	.word	0xffffffff


	//   ....[160]....
        /*0954*/ 	.word	0xffffffff


	//   ....[161]....
        /*0958*/ 	.word	0xffffffff


	//   ....[162]....
        /*095c*/ 	.word	0xffffffff


	//   ....[163]....
        /*0960*/ 	.word	0xffffffff


	//   ....[164]....
        /*0964*/ 	.word	0xffffffff


	//   ....[165]....
        /*0968*/ 	.word	0xffffffff


	//   ....[166]....
        /*096c*/ 	.word	0xffffffff


	//   ....[167]....
        /*0970*/ 	.word	0xffffffff


	//   ....[168]....
        /*0974*/ 	.word	0xffffffff


	//   ....[169]....
        /*0978*/ 	.word	0xffffffff


	//   ....[170]....
        /*097c*/ 	.word	0xffffffff


	//   ....[171]....
        /*0980*/ 	.word	0xffffffff


	//   ....[172]....
        /*0984*/ 	.word	0xffffffff


	//   ....[173]....
        /*0988*/ 	.word	0xffffffff


	//   ....[174]....
        /*098c*/ 	.word	0xffffffff


	//   ....[175]....
        /*0990*/ 	.word	0xffffffff


	//   ....[176]....
        /*0994*/ 	.word	0xffffffff


	//   ....[177]....
        /*0998*/ 	.word	0xffffffff


	//   ....[178]....
        /*099c*/ 	.word	0xffffffff


	//   ....[179]....
        /*09a0*/ 	.word	0xffffffff


	//   ....[180]....
        /*09a4*/ 	.word	0xffffffff


	//   ....[181]....
        /*09a8*/ 	.word	0xffffffff


	//   ....[182]....
        /*09ac*/ 	.word	0xffffffff


	//   ....[183]....
        /*09b0*/ 	.word	0xffffffff


	//   ....[184]....
        /*09b4*/ 	.word	0xffffffff


	//   ....[185]....
        /*09b8*/ 	.word	0xffffffff


	//   ....[186]....
        /*09bc*/ 	.word	0xffffffff


	//   ....[187]....
        /*09c0*/ 	.word	0xffffffff


	//   ....[188]....
        /*09c4*/ 	.word	0xffffffff


	//   ....[189]....
        /*09c8*/ 	.word	0xffffffff


	//   ....[190]....
        /*09cc*/ 	.word	0xffffffff


	//   ....[191]....
        /*09d0*/ 	.word	0xffffffff


	//   ....[192]....
        /*09d4*/ 	.word	0xffffffff


	//   ....[193]....
        /*09d8*/ 	.word	0xffffffff


	//   ....[194]....
        /*09dc*/ 	.word	0xffffffff


	//   ....[195]....
        /*09e0*/ 	.word	0xffffffff


	//   ....[196]....
        /*09e4*/ 	.word	0xffffffff


	//   ....[197]....
        /*09e8*/ 	.word	0xffffffff


	//   ....[198]....
        /*09ec*/ 	.word	0xffffffff


	//   ....[199]....
        /*09f0*/ 	.word	0xffffffff


	//   ....[200]....
        /*09f4*/ 	.word	0xffffffff


	//   ....[201]....
        /*09f8*/ 	.word	0xffffffff


	//   ....[202]....
        /*09fc*/ 	.word	0xffffffff


	//   ....[203]....
        /*0a00*/ 	.word	0xffffffff


	//   ....[204]....
        /*0a04*/ 	.word	0xffffffff


	//   ....[205]....
        /*0a08*/ 	.word	0xffffffff


	//   ....[206]....
        /*0a0c*/ 	.word	0xffffffff


	//   ....[207]....
        /*0a10*/ 	.word	0xffffffff


	//   ....[208]....
        /*0a14*/ 	.word	0xffffffff


	//   ....[209]....
        /*0a18*/ 	.word	0xffffffff


	//   ....[210]....
        /*0a1c*/ 	.word	0xffffffff


	//   ....[211]....
        /*0a20*/ 	.word	0xffffffff


	//   ....[212]....
        /*0a24*/ 	.word	0xffffffff


	//   ....[213]....
        /*0a28*/ 	.word	0xffffffff


	//   ....[214]....
        /*0a2c*/ 	.word	0xffffffff


	//   ....[215]....
        /*0a30*/ 	.word	0xffffffff


	//   ....[216]....
        /*0a34*/ 	.word	0xffffffff


	//   ....[217]....
        /*0a38*/ 	.word	0xffffffff


	//   ....[218]....
        /*0a3c*/ 	.word	0xffffffff


	//   ....[219]....
        /*0a40*/ 	.word	0xffffffff


	//   ....[220]....
        /*0a44*/ 	.word	0xffffffff


	//   ....[221]....
        /*0a48*/ 	.word	0xffffffff


	//   ....[222]....
        /*0a4c*/ 	.word	0xffffffff


	//   ....[223]....
        /*0a50*/ 	.word	0xffffffff


	//   ....[224]....
        /*0a54*/ 	.word	0xffffffff


	//   ....[225]....
        /*0a58*/ 	.word	0xffffffff


	//   ....[226]....
        /*0a5c*/ 	.word	0xffffffff


	//   ....[227]....
        /*0a60*/ 	.word	0xffffffff


	//   ....[228]....
        /*0a64*/ 	.word	0xffffffff


	//   ....[229]....
        /*0a68*/ 	.word	0xffffffff


	//   ....[230]....
        /*0a6c*/ 	.word	0xffffffff


	//   ....[231]....
        /*0a70*/ 	.word	0xffffffff


	//   ....[232]....
        /*0a74*/ 	.word	0xffffffff


	//   ....[233]....
        /*0a78*/ 	.word	0xffffffff


	//   ....[234]....
        /*0a7c*/ 	.word	0xffffffff


	//   ....[235]....
        /*0a80*/ 	.word	0xffffffff


	//   ....[236]....
        /*0a84*/ 	.word	0xffffffff


	//   ....[237]....
        /*0a88*/ 	.word	0xffffffff


	//   ....[238]....
        /*0a8c*/ 	.word	0xffffffff


	//   ....[239]....
        /*0a90*/ 	.word	0xffffffff


	//   ....[240]....
        /*0a94*/ 	.word	0xffffffff


	//   ....[241]....
        /*0a98*/ 	.word	0xffffffff


	//   ....[242]....
        /*0a9c*/ 	.word	0xffffffff


	//   ....[243]....
        /*0aa0*/ 	.word	0xffffffff


	//   ....[244]....
        /*0aa4*/ 	.word	0xffffffff


	//   ....[245]....
        /*0aa8*/ 	.word	0xffffffff


	//   ....[246]....
        /*0aac*/ 	.word	0xffffffff


	//   ....[247]....
        /*0ab0*/ 	.word	0xffffffff


	//   ....[248]....
        /*0ab4*/ 	.word	0xffffffff


	//   ....[249]....
        /*0ab8*/ 	.word	0xffffffff


	//   ....[250]....
        /*0abc*/ 	.word	0xffffffff


	//   ....[251]....
        /*0ac0*/ 	.word	0xffffffff


	//   ....[252]....
        /*0ac4*/ 	.word	0xffffffff


	//   ....[253]....
        /*0ac8*/ 	.word	0xffffffff


	//   ....[254]....
        /*0acc*/ 	.word	0xffffffff


	//   ....[255]....
        /*0ad0*/ 	.word	0xffffffff


	//   ....[0]....
        /*0ad4*/ 	.word	0xffffffff


	//   ....[1]....
        /*0ad8*/ 	.word	0xffffffff


	//   ....[2]....
        /*0adc*/ 	.word	0xffffffff


	//   ....[3]....
        /*0ae0*/ 	.word	0xffffffff


	//   ....[4]....
        /*0ae4*/ 	.word	0xffffffff


	//   ....[5]....
        /*0ae8*/ 	.word	0xffffffff


	//   ....[6]....
        /*0aec*/ 	.word	0xffffffff


	//   ....[7]....
        /*0af0*/ 	.word	0xffffffff


	//   ....[8]....
        /*0af4*/ 	.word	0xffffffff


	//   ....[9]....
        /*0af8*/ 	.word	0xffffffff


	//   ....[10]....
        /*0afc*/ 	.word	0xffffffff


	//   ....[11]....
        /*0b00*/ 	.word	0xffffffff


	//   ....[12]....
        /*0b04*/ 	.word	0xffffffff


	//   ....[13]....
        /*0b08*/ 	.word	0xffffffff


	//   ....[14]....
        /*0b0c*/ 	.word	0xffffffff


	//   ....[15]....
        /*0b10*/ 	.word	0xffffffff


	//   ....[16]....
        /*0b14*/ 	.word	0xffffffff


	//   ....[17]....
        /*0b18*/ 	.word	0xffffffff


	//   ....[18]....
        /*0b1c*/ 	.word	0xffffffff


	//   ....[19]....
        /*0b20*/ 	.word	0xffffffff


	//   ....[20]....
        /*0b24*/ 	.word	0xffffffff


	//   ....[21]....
        /*0b28*/ 	.word	0xffffffff


	//   ....[22]....
        /*0b2c*/ 	.word	0xffffffff


	//   ....[23]....
        /*0b30*/ 	.word	0xffffffff


	//   ....[24]....
        /*0b34*/ 	.word	0xffffffff


	//   ....[25]....
        /*0b38*/ 	.word	0xffffffff


	//   ....[26]....
        /*0b3c*/ 	.word	0xffffffff


	//   ....[27]....
        /*0b40*/ 	.word	0xffffffff


	//   ....[28]....
        /*0b44*/ 	.word	0xffffffff


	//   ....[29]....
        /*0b48*/ 	.word	0xffffffff


	//   ....[30]....
        /*0b4c*/ 	.word	0xffffffff


	//   ....[31]....
        /*0b50*/ 	.word	0xffffffff


	//   ....[32]....
        /*0b54*/ 	.word	0xffffffff


	//   ....[33]....
        /*0b58*/ 	.word	0xffffffff


	//   ....[34]....
        /*0b5c*/ 	.word	0xffffffff


	//   ....[35]....
        /*0b60*/ 	.word	0xffffffff


	//   ....[36]....
        /*0b64*/ 	.word	0xffffffff


	//   ....[37]....
        /*0b68*/ 	.word	0xffffffff


	//   ....[38]....
        /*0b6c*/ 	.word	0xffffffff


	//   ....[39]....
        /*0b70*/ 	.word	0xffffffff


	//   ....[40]....
        /*0b74*/ 	.word	0xffffffff


	//   ....[41]....
        /*0b78*/ 	.word	0xffffffff


	//   ....[42]....
        /*0b7c*/ 	.word	0xffffffff


	//   ....[43]....
        /*0b80*/ 	.word	0xffffffff


	//   ....[44]....
        /*0b84*/ 	.word	0xffffffff


	//   ....[45]....
        /*0b88*/ 	.word	0xffffffff


	//   ....[46]....
        /*0b8c*/ 	.word	0xffffffff


	//   ....[47]....
        /*0b90*/ 	.word	0xffffffff


	//   ....[48]....
        /*0b94*/ 	.word	0xffffffff


	//   ....[49]....
        /*0b98*/ 	.word	0xffffffff


	//   ....[50]....
        /*0b9c*/ 	.word	0xffffffff


	//   ....[51]....
        /*0ba0*/ 	.word	0xffffffff


	//   ....[52]....
        /*0ba4*/ 	.word	0xffffffff


	//   ....[53]....
        /*0ba8*/ 	.word	0xffffffff


	//   ....[54]....
        /*0bac*/ 	.word	0xffffffff


	//   ....[55]....
        /*0bb0*/ 	.word	0xffffffff


	//   ....[56]....
        /*0bb4*/ 	.word	0xffffffff


	//   ....[57]....
        /*0bb8*/ 	.word	0xffffffff


	//   ....[58]....
        /*0bbc*/ 	.word	0xffffffff


	//   ....[59]....
        /*0bc0*/ 	.word	0xffffffff


	//   ....[60]....
        /*0bc4*/ 	.word	0xffffffff


	//   ....[61]....
        /*0bc8*/ 	.word	0xffffffff


	//   ....[62]....
        /*0bcc*/ 	.word	0xffffffff


	//   ....[63]....
        /*0bd0*/ 	.word	0xffffffff


	//   ....[64]....
        /*0bd4*/ 	.word	0xffffffff


	//   ....[65]....
        /*0bd8*/ 	.word	0xffffffff


	//   ....[66]....
        /*0bdc*/ 	.word	0xffffffff


	//   ....[67]....
        /*0be0*/ 	.word	0xffffffff


	//   ....[68]....
        /*0be4*/ 	.word	0xffffffff


	//   ....[69]....
        /*0be8*/ 	.word	0xffffffff


	//   ....[70]....
        /*0bec*/ 	.word	0xffffffff


	//   ....[71]....
        /*0bf0*/ 	.word	0xffffffff


	//   ....[72]....
        /*0bf4*/ 	.word	0xffffffff


	//   ....[73]....
        /*0bf8*/ 	.word	0xffffffff


	//   ....[74]....
        /*0bfc*/ 	.word	0xffffffff


	//   ....[75]....
        /*0c00*/ 	.word	0xffffffff


	//   ....[76]....
        /*0c04*/ 	.word	0xffffffff


	//   ....[77]....
        /*0c08*/ 	.word	0xffffffff


	//   ....[78]....
        /*0c0c*/ 	.word	0xffffffff


	//   ....[79]....
        /*0c10*/ 	.word	0xffffffff


	//   ....[80]....
        /*0c14*/ 	.word	0xffffffff


	//   ....[81]....
        /*0c18*/ 	.word	0xffffffff


	//   ....[82]....
        /*0c1c*/ 	.word	0xffffffff


	//   ....[83]....
        /*0c20*/ 	.word	0xffffffff


	//   ....[84]....
        /*0c24*/ 	.word	0xffffffff


	//   ....[85]....
        /*0c28*/ 	.word	0xffffffff


	//   ....[86]....
        /*0c2c*/ 	.word	0xffffffff


	//   ....[87]....
        /*0c30*/ 	.word	0xffffffff


	//   ....[88]....
        /*0c34*/ 	.word	0xffffffff


	//   ....[89]....
        /*0c38*/ 	.word	0xffffffff


	//   ....[90]....
        /*0c3c*/ 	.word	0xffffffff


	//   ....[91]....
        /*0c40*/ 	.word	0xffffffff


	//   ....[92]....
        /*0c44*/ 	.word	0xffffffff


	//   ....[93]....
        /*0c48*/ 	.word	0xffffffff


	//   ....[94]....
        /*0c4c*/ 	.word	0xffffffff


	//   ....[95]....
        /*0c50*/ 	.word	0xffffffff


	//   ....[96]....
        /*0c54*/ 	.word	0xffffffff


	//   ....[97]....
        /*0c58*/ 	.word	0xffffffff


	//   ....[98]....
        /*0c5c*/ 	.word	0xffffffff


	//   ....[99]....
        /*0c60*/ 	.word	0xffffffff


	//   ....[100]....
        /*0c64*/ 	.word	0xffffffff


	//   ....[101]....
        /*0c68*/ 	.word	0xffffffff


	//   ....[102]....
        /*0c6c*/ 	.word	0xffffffff


	//   ....[103]....
        /*0c70*/ 	.word	0xffffffff


	//   ....[104]....
        /*0c74*/ 	.word	0xffffffff


	//   ....[105]....
        /*0c78*/ 	.word	0xffffffff


	//   ....[106]....
        /*0c7c*/ 	.word	0xffffffff


	//   ....[107]....
        /*0c80*/ 	.word	0xffffffff


	//   ....[108]....
        /*0c84*/ 	.word	0xffffffff


	//   ....[109]....
        /*0c88*/ 	.word	0xffffffff


	//   ....[110]....
        /*0c8c*/ 	.word	0xffffffff


	//   ....[111]....
        /*0c90*/ 	.word	0xffffffff


	//   ....[112]....
        /*0c94*/ 	.word	0xffffffff


	//   ....[113]....
        /*0c98*/ 	.word	0xffffffff


	//   ....[114]....
        /*0c9c*/ 	.word	0xffffffff


	//   ....[115]....
        /*0ca0*/ 	.word	0xffffffff


	//   ....[116]....
        /*0ca4*/ 	.word	0xffffffff


	//   ....[117]....
        /*0ca8*/ 	.word	0xffffffff


	//----- nvinfo : EIATTR_COOP_GROUP_INSTR_OFFSETS
	.align		4
.L_264:
        /*0cac*/ 	.byte	0x04, 0x28
        /*0cae*/ 	.short	(.L_266 - .L_265)


	//   ....[0]....
.L_265:
        /*0cb0*/ 	.word	0x00000050


	//   ....[1]....
        /*0cb4*/ 	.word	0x00000200


	//   ....[2]....
        /*0cb8*/ 	.word	0x00000230


	//   ....[3]....
        /*0cbc*/ 	.word	0x00000260


	//   ....[4]....
        /*0cc0*/ 	.word	0x00000290


	//   ....[5]....
        /*0cc4*/ 	.word	0x000002c0


	//   ....[6]....
        /*0cc8*/ 	.word	0x000002f0


	//   ....[7]....
        /*0ccc*/ 	.word	0x00000450


	//   ....[8]....
        /*0cd0*/ 	.word	0x00000490


	//   ....[9]....
        /*0cd4*/ 	.word	0x000004c0


	//   ....[10]....
        /*0cd8*/ 	.word	0x000004f0


	//   ....[11]....
        /*0cdc*/ 	.word	0x00000520


	//   ....[12]....
        /*0ce0*/ 	.word	0x00000550


	//   ....[13]....
        /*0ce4*/ 	.word	0x000005e0


	//   ....[14]....
        /*0ce8*/ 	.word	0x00000630


	//   ....[15]....
        /*0cec*/ 	.word	0x00000650


	//   ....[16]....
        /*0cf0*/ 	.word	0x000006b0


	//   ....[17]....
        /*0cf4*/ 	.word	0x000027f0


	//   ....[18]....
        /*0cf8*/ 	.word	0x00002810


	//   ....[19]....
        /*0cfc*/ 	.word	0x00002960


	//   ....[20]....
        /*0d00*/ 	.word	0x00002970


	//   ....[21]....
        /*0d04*/ 	.word	0x00002a50


	//   ....[22]....
        /*0d08*/ 	.word	0x00002a70


	//   ....[23]....
        /*0d0c*/ 	.word	0x00002b50


	//   ....[24]....
        /*0d10*/ 	.word	0x00002b60


	//   ....[25]....
        /*0d14*/ 	.word	0x00002c40


	//   ....[26]....
        /*0d18*/ 	.word	0x00002c60


	//   ....[27]....
        /*0d1c*/ 	.word	0x00002d40


	//   ....[28]....
        /*0d20*/ 	.word	0x00002d50


	//   ....[29]....
        /*0d24*/ 	.word	0x00002e30


	//   ....[30]....
        /*0d28*/ 	.word	0x00002e50


	//   ....[31]....
        /*0d2c*/ 	.word	0x00002f30


	//   ....[32]....
        /*0d30*/ 	.word	0x00002f40


	//   ....[33]....
        /*0d34*/ 	.word	0x000033a0


	//   ....[34]....
        /*0d38*/ 	.word	0x000033c0


	//   ....[35]....
        /*0d3c*/ 	.word	0x000033d0


	//   ....[36]....
        /*0d40*/ 	.word	0x000033e0


	//   ....[37]....
        /*0d44*/ 	.word	0x000033f0


	//   ....[38]....
        /*0d48*/ 	.word	0x00003400


	//   ....[39]....
        /*0d4c*/ 	.word	0x00003410


	//   ....[40]....
        /*0d50*/ 	.word	0x00003430


	//   ....[41]....
        /*0d54*/ 	.word	0x000034b0


	//   ....[42]....
        /*0d58*/ 	.word	0x000034c0


	//   ....[43]....
        /*0d5c*/ 	.word	0x000036d0


	//   ....[44]....
        /*0d60*/ 	.word	0x000037b0


	//   ....[45]....
        /*0d64*/ 	.word	0x000037c0


	//   ....[46]....
        /*0d68*/ 	.word	0x00003860


	//   ....[47]....
        /*0d6c*/ 	.word	0x00003870


	//   ....[48]....
        /*0d70*/ 	.word	0x00003890


	//   ....[49]....
        /*0d74*/ 	.word	0x000038a0


	//   ....[50]....
        /*0d78*/ 	.word	0x000038d0


	//   ....[51]....
        /*0d7c*/ 	.word	0x00003920


	//   ....[52]....
        /*0d80*/ 	.word	0x00003940


	//   ....[53]....
        /*0d84*/ 	.word	0x000041b0


	//   ....[54]....
        /*0d88*/ 	.word	0x000041d0


	//   ....[55]....
        /*0d8c*/ 	.word	0x000041f0


	//   ....[56]....
        /*0d90*/ 	.word	0x00004200


	//   ....[57]....
        /*0d94*/ 	.word	0x00004210


	//   ....[58]....
        /*0d98*/ 	.word	0x00004220


	//   ....[59]....
        /*0d9c*/ 	.word	0x00004230


	//   ....[60]....
        /*0da0*/ 	.word	0x00004240


	//   ....[61]....
        /*0da4*/ 	.word	0x00004270


	//   ....[62]....
        /*0da8*/ 	.word	0x000042a0


	//   ....[63]....
        /*0dac*/ 	.word	0x000044a0


	//   ....[64]....
        /*0db0*/ 	.word	0x00004760


	//   ....[65]....
        /*0db4*/ 	.word	0x00004770


	//   ....[66]....
        /*0db8*/ 	.word	0x00004780


	//   ....[67]....
        /*0dbc*/ 	.word	0x00005410


	//   ....[68]....
        /*0dc0*/ 	.word	0x00005430


	//   ....[69]....
        /*0dc4*/ 	.word	0x00005450


	//   ....[70]....
        /*0dc8*/ 	.word	0x00005460


	//   ....[71]....
        /*0dcc*/ 	.word	0x00005490


	//   ....[72]....
        /*0dd0*/ 	.word	0x000054b0


	//   ....[73]....
        /*0dd4*/ 	.word	0x000054d0


	//   ....[74]....
        /*0dd8*/ 	.word	0x000054e0


	//   ....[75]....
        /*0ddc*/ 	.word	0x00007120


	//   ....[76]....
        /*0de0*/ 	.word	0x00007140


	//   ....[77]....
        /*0de4*/ 	.word	0x00007160


	//   ....[78]....
        /*0de8*/ 	.word	0x00007170


	//   ....[79]....
        /*0dec*/ 	.word	0x00007180


	//   ....[80]....
        /*0df0*/ 	.word	0x00007190


	//   ....[81]....
        /*0df4*/ 	.word	0x000071a0


	//   ....[82]....
        /*0df8*/ 	.word	0x000071b0


	//   ....[83]....
        /*0dfc*/ 	.word	0x000071c0


	//   ....[84]....
        /*0e00*/ 	.word	0x000071d0


	//   ....[85]....
        /*0e04*/ 	.word	0x00007bc0


	//   ....[86]....
        /*0e08*/ 	.word	0x00007be0


	//   ....[87]....
        /*0e0c*/ 	.word	0x00007c00


	//   ....[88]....
        /*0e10*/ 	.word	0x00007c10


	//   ....[89]....
        /*0e14*/ 	.word	0x00007c20


	//   ....[90]....
        /*0e18*/ 	.word	0x00007c30


	//   ....[91]....
        /*0e1c*/ 	.word	0x00007c40


	//   ....[92]....
        /*0e20*/ 	.word	0x00007c50


	//   ....[93]....
        /*0e24*/ 	.word	0x00007c60


	//   ....[94]....
        /*0e28*/ 	.word	0x00007c70


	//   ....[95]....
        /*0e2c*/ 	.word	0x00007ec0


	//   ....[96]....
        /*0e30*/ 	.word	0x00008180


	//   ....[97]....
        /*0e34*/ 	.word	0x00008190


	//   ....[98]....
        /*0e38*/ 	.word	0x000081a0


	//   ....[99]....
        /*0e3c*/ 	.word	0x00008e20


	//   ....[100]....
        /*0e40*/ 	.word	0x00008e60


	//   ....[101]....
        /*0e44*/ 	.word	0x00008e70


	//   ....[102]....
        /*0e48*/ 	.word	0x00008e80


	//   ....[103]....
        /*0e4c*/ 	.word	0x00008eb0


	//   ....[104]....
        /*0e50*/ 	.word	0x00008ed0


	//   ....[105]....
        /*0e54*/ 	.word	0x00008ef0


	//   ....[106]....
        /*0e58*/ 	.word	0x00008f00


	//   ....[107]....
        /*0e5c*/ 	.word	0x0000b000


	//   ....[108]....
        /*0e60*/ 	.word	0x0000b020


	//   ....[109]....
        /*0e64*/ 	.word	0x0000b070


	//   ....[110]....
        /*0e68*/ 	.word	0x0000b090


	//   ....[111]....
        /*0e6c*/ 	.word	0x0000b0b0


	//   ....[112]....
        /*0e70*/ 	.word	0x0000b0d0


	//   ....[113]....
        /*0e74*/ 	.word	0x0000b0f0


	//   ....[114]....
        /*0e78*/ 	.word	0x0000b110


	//   ....[115]....
        /*0e7c*/ 	.word	0x0000b130


	//   ....[116]....
        /*0e80*/ 	.word	0x0000b270


	//   ....[117]....
        /*0e84*/ 	.word	0x0000ba40


	//   ....[118]....
        /*0e88*/ 	.word	0x0000ba60


	//   ....[119]....
        /*0e8c*/ 	.word	0x0000ba90


	//   ....[120]....
        /*0e90*/ 	.word	0x0000bab0


	//   ....[121]....
        /*0e94*/ 	.word	0x0000bac0


	//   ....[122]....
        /*0e98*/ 	.word	0x0000bad0


	//   ....[123]....
        /*0e9c*/ 	.word	0x0000bae0


	//   ....[124]....
        /*0ea0*/ 	.word	0x0000baf0


	//   ....[125]....
        /*0ea4*/ 	.word	0x0000bb00


	//   ....[126]....
        /*0ea8*/ 	.word	0x0000bb10


	//   ....[127]....
        /*0eac*/ 	.word	0x0000c1a0


	//   ....[128]....
        /*0eb0*/ 	.word	0x0000c1b0


	//   ....[129]....
        /*0eb4*/ 	.word	0x0000c1c0


	//   ....[130]....
        /*0eb8*/ 	.word	0x0000c1d0


	//   ....[131]....
        /*0ebc*/ 	.word	0x0000c200


	//   ....[132]....
        /*0ec0*/ 	.word	0x0000c220


	//   ....[133]....
        /*0ec4*/ 	.word	0x0000c240


	//   ....[134]....
        /*0ec8*/ 	.word	0x0000c250


	//   ....[135]....
        /*0ecc*/ 	.word	0x0000e010


	//   ....[136]....
        /*0ed0*/ 	.word	0x0000e040


	//   ....[137]....
        /*0ed4*/ 	.word	0x0000e050


	//   ....[138]....
        /*0ed8*/ 	.word	0x0000e060


	//   ....[139]....
        /*0edc*/ 	.word	0x0000e070


	//   ....[140]....
        /*0ee0*/ 	.word	0x0000e0a0


	//   ....[141]....
        /*0ee4*/ 	.word	0x0000e0c0


	//   ....[142]....
        /*0ee8*/ 	.word	0x0000e0e0


	//   ....[143]....
        /*0eec*/ 	.word	0x0000f2d0


	//   ....[144]....
        /*0ef0*/ 	.word	0x0000f2f0


	//   ....[145]....
        /*0ef4*/ 	.word	0x0000f310


	//   ....[146]....
        /*0ef8*/ 	.word	0x0000f320


	//   ....[147]....
        /*0efc*/ 	.word	0x0000f330


	//   ....[148]....
        /*0f00*/ 	.word	0x0000f340


	//   ....[149]....
        /*0f04*/ 	.word	0x0000f350


	//   ....[150]....
        /*0f08*/ 	.word	0x0000f360


	//   ....[151]....
        /*0f0c*/ 	.word	0x0000f710


	//   ....[152]....
        /*0f10*/ 	.word	0x0000f730


	//   ....[153]....
        /*0f14*/ 	.word	0x0000f800


	//   ....[154]....
        /*0f18*/ 	.word	0x0000f810


	//   ....[155]....
        /*0f1c*/ 	.word	0x0000f890


	//   ....[156]....
        /*0f20*/ 	.word	0x0000f8b0


	//   ....[157]....
        /*0f24*/ 	.word	0x0000f930


	//   ....[158]....
        /*0f28*/ 	.word	0x0000f940


	//   ....[159]....
        /*0f2c*/ 	.word	0x0000f9c0


	//   ....[160]....
        /*0f30*/ 	.word	0x0000f9e0


	//   ....[161]....
        /*0f34*/ 	.word	0x0000fa60


	//   ....[162]....
        /*0f38*/ 	.word	0x0000fa70


	//   ....[163]....
        /*0f3c*/ 	.word	0x0000faf0


	//   ....[164]....
        /*0f40*/ 	.word	0x0000fb10


	//   ....[165]....
        /*0f44*/ 	.word	0x0000fb90


	//   ....[166]....
        /*0f48*/ 	.word	0x0000fba0


	//   ....[167]....
        /*0f4c*/ 	.word	0x0000fe30


	//   ....[168]....
        /*0f50*/ 	.word	0x0000fe50


	//   ....[169]....
        /*0f54*/ 	.word	0x000101a0


	//   ....[170]....
        /*0f58*/ 	.word	0x000101b0


	//   ....[171]....
        /*0f5c*/ 	.word	0x00010500


	//   ....[172]....
        /*0f60*/ 	.word	0x00010520


	//   ....[173]....
        /*0f64*/ 	.word	0x00010870


	//   ....[174]....
        /*0f68*/ 	.word	0x00010880


	//   ....[175]....
        /*0f6c*/ 	.word	0x00011320


	//   ....[176]....
        /*0f70*/ 	.word	0x00011340


	//   ....[177]....
        /*0f74*/ 	.word	0x00011420


	//   ....[178]....
        /*0f78*/ 	.word	0x00011430


	//   ....[179]....
        /*0f7c*/ 	.word	0x000114b0


	//   ....[180]....
        /*0f80*/ 	.word	0x000114d0


	//   ....[181]....
        /*0f84*/ 	.word	0x00011550


	//   ....[182]....
        /*0f88*/ 	.word	0x00011560


	//   ....[183]....
        /*0f8c*/ 	.word	0x000115e0


	//   ....[184]....
        /*0f90*/ 	.word	0x00011600


	//   ....[185]....
        /*0f94*/ 	.word	0x00011680


	//   ....[186]....
        /*0f98*/ 	.word	0x00011690


	//   ....[187]....
        /*0f9c*/ 	.word	0x00011710


	//   ....[188]....
        /*0fa0*/ 	.word	0x00011730


	//   ....[189]....
        /*0fa4*/ 	.word	0x000117b0


	//   ....[190]....
        /*0fa8*/ 	.word	0x000117c0


	//   ....[191]....
        /*0fac*/ 	.word	0x00011920


	//   ....[192]....
        /*0fb0*/ 	.word	0x00011940


	//   ....[193]....
        /*0fb4*/ 	.word	0x00011a70


	//   ....[194]....
        /*0fb8*/ 	.word	0x00011ab0


	//   ....[195]....
        /*0fbc*/ 	.word	0x00011ae0


	//   ....[196]....
        /*0fc0*/ 	.word	0x00011b10


	//   ....[197]....
        /*0fc4*/ 	.word	0x00011b40


	//   ....[198]....
        /*0fc8*/ 	.word	0x00011b70


	//   ....[199]....
        /*0fcc*/ 	.word	0x00011cd0


	//   ....[200]....
        /*0fd0*/ 	.word	0x00011d10


	//   ....[201]....
        /*0fd4*/ 	.word	0x00011d40


	//   ....[202]....
        /*0fd8*/ 	.word	0x00011d70


	//   ....[203]....
        /*0fdc*/ 	.word	0x00011da0


	//   ....[204]....
        /*0fe0*/ 	.word	0x00011dd0


	//   ....[205]....
        /*0fe4*/ 	.word	0x00011e60


	//   ....[206]....
        /*0fe8*/ 	.word	0x00011ec0


	//   ....[207]....
        /*0fec*/ 	.word	0x00011ed0


	//   ....[208]....
        /*0ff0*/ 	.word	0x00011f30


	//   ....[209]....
        /*0ff4*/ 	.word	0x00012990


	//   ....[210]....
        /*0ff8*/ 	.word	0x000129f0


	//   ....[211]....
        /*0ffc*/ 	.word	0x00012a40


	//   ....[212]....
        /*1000*/ 	.word	0x00012a90


	//   ....[213]....
        /*1004*/ 	.word	0x00012ae0


	//   ....[214]....
        /*1008*/ 	.word	0x00012b50


	//   ....[215]....
        /*100c*/ 	.word	0x00012ba0


	//   ....[216]....
        /*1010*/ 	.word	0x00012c10


	//   ....[217]....
        /*1014*/ 	.word	0x00012c80


	//   ....[218]....
        /*1018*/ 	.word	0x00012cf0


	//   ....[219]....
        /*101c*/ 	.word	0x00012d60


	//   ....[220]....
        /*1020*/ 	.word	0x00012dd0


	//   ....[221]....
        /*1024*/ 	.word	0x00012e40


	//   ....[222]....
        /*1028*/ 	.word	0x00012ea0


	//   ....[223]....
        /*102c*/ 	.word	0x00012f10


	//   ....[224]....
        /*1030*/ 	.word	0x00012f80


	//   ....[225]....
        /*1034*/ 	.word	0x00012ff0


	//   ....[226]....
        /*1038*/ 	.word	0x00013050


	//   ....[227]....
        /*103c*/ 	.word	0x000130c0


	//   ....[228]....
        /*1040*/ 	.word	0x00013130


	//   ....[229]....
        /*1044*/ 	.word	0x000131a0


	//   ....[230]....
        /*1048*/ 	.word	0x00013200


	//   ....[231]....
        /*104c*/ 	.word	0x00013270


	//   ....[232]....
        /*1050*/ 	.word	0x000132e0


	//   ....[233]....
        /*1054*/ 	.word	0x00013350


	//   ....[234]....
        /*1058*/ 	.word	0x000133b0


	//   ....[235]....
        /*105c*/ 	.word	0x00013420


	//   ....[236]....
        /*1060*/ 	.word	0x00013490


	//   ....[237]....
        /*1064*/ 	.word	0x00013560


	//   ....[238]....
        /*1068*/ 	.word	0x000135c0


	//   ....[239]....
        /*106c*/ 	.word	0x000136a0


	//   ....[240]....
        /*1070*/ 	.word	0x00013700


	//   ....[241]....
        /*1074*/ 	.word	0x000137e0


	//   ....[242]....
        /*1078*/ 	.word	0x00013840


	//   ....[243]....
        /*107c*/ 	.word	0x00013920


	//   ....[244]....
        /*1080*/ 	.word	0x00013980


	//   ....[245]....
        /*1084*/ 	.word	0x000139f0


	//   ....[246]....
        /*1088*/ 	.word	0x00013a60


	//   ....[247]....
        /*108c*/ 	.word	0x00013d50


	//   ....[248]....
        /*1090*/ 	.word	0x00014040


	//   ....[249]....
        /*1094*/ 	.word	0x000147e0


	//   ....[250]....
        /*1098*/ 	.word	0x00014830


	//   ....[251]....
        /*109c*/ 	.word	0x00014880


	//   ....[252]....
        /*10a0*/ 	.word	0x000148d0


	//   ....[253]....
        /*10a4*/ 	.word	0x00014920


	//   ....[254]....
        /*10a8*/ 	.word	0x00014970


	//   ....[255]....
        /*10ac*/ 	.word	0x000149c0


	//   ....[0]....
        /*10b0*/ 	.word	0x00014a10


	//   ....[1]....
        /*10b4*/ 	.word	0x00014a80


	//   ....[2]....
        /*10b8*/ 	.word	0x00014af0


	//   ....[3]....
        /*10bc*/ 	.word	0x00014bc0


	//   ....[4]....
        /*10c0*/ 	.word	0x00014c20


	//   ....[5]....
        /*10c4*/ 	.word	0x00014d00


	//   ....[6]....
        /*10c8*/ 	.word	0x00014d60


	//   ....[7]....
        /*10cc*/ 	.word	0x00014e40


	//   ....[8]....
        /*10d0*/ 	.word	0x00014ea0


	//   ....[9]....
        /*10d4*/ 	.word	0x00014f80


	//   ....[10]....
        /*10d8*/ 	.word	0x00014fe0


	//   ....[11]....
        /*10dc*/ 	.word	0x00015050


	//   ....[12]....
        /*10e0*/ 	.word	0x000150c0


	//   ....[13]....
        /*10e4*/ 	.word	0x00015190


	//   ....[14]....
        /*10e8*/ 	.word	0x000151f0


	//   ....[15]....
        /*10ec*/ 	.word	0x000152d0


	//   ....[16]....
        /*10f0*/ 	.word	0x00015330


	//   ....[17]....
        /*10f4*/ 	.word	0x00015410


	//   ....[18]....
        /*10f8*/ 	.word	0x00015470


	//   ....[19]....
        /*10fc*/ 	.word	0x00015550


	//   ....[20]....
        /*1100*/ 	.word	0x000155b0


	//   ....[21]....
        /*1104*/ 	.word	0x00015620


	//   ....[22]....
        /*1108*/ 	.word	0x00015690


	//   ....[23]....
        /*110c*/ 	.word	0x00015970


	//   ....[24]....
        /*1110*/ 	.word	0x00015c50


	//   ....[25]....
        /*1114*/ 	.word	0x00016410


	//   ....[26]....
        /*1118*/ 	.word	0x00016450


	//   ....[27]....
        /*111c*/ 	.word	0x000164a0


	//   ....[28]....
        /*1120*/ 	.word	0x000164e0


	//   ....[29]....
        /*1124*/ 	.word	0x00016530


	//   ....[30]....
        /*1128*/ 	.word	0x00016570


	//   ....[31]....
        /*112c*/ 	.word	0x000165c0


	//   ....[32]....
        /*1130*/ 	.word	0x00016610


	//   ....[33]....
        /*1134*/ 	.word	0x00016670


	//   ....[34]....
        /*1138*/ 	.word	0x000166e0


	//   ....[35]....
        /*113c*/ 	.word	0x00016750


	//   ....[36]....
        /*1140*/ 	.word	0x00016830


	//   ....[37]....
        /*1144*/ 	.word	0x00016890


	//   ....[38]....
        /*1148*/ 	.word	0x00016970


	//   ....[39]....
        /*114c*/ 	.word	0x000169d0


	//   ....[40]....
        /*1150*/ 	.word	0x00016ab0


	//   ....[41]....
        /*1154*/ 	.word	0x00016b10


	//   ....[42]....
        /*1158*/ 	.word	0x00016bf0


	//   ....[43]....
        /*115c*/ 	.word	0x00016c50


	//   ....[44]....
        /*1160*/ 	.word	0x00016ca0


	//   ....[45]....
        /*1164*/ 	.word	0x00016ce0


	//   ....[46]....
        /*1168*/ 	.word	0x00016d30


	//   ....[47]....
        /*116c*/ 	.word	0x00016d70


	//   ....[48]....
        /*1170*/ 	.word	0x00016dc0


	//   ....[49]....
        /*1174*/ 	.word	0x00016e00


	//   ....[50]....
        /*1178*/ 	.word	0x00016e50


	//   ....[51]....
        /*117c*/ 	.word	0x00016e90


	//   ....[52]....
        /*1180*/ 	.word	0x00016ee0


	//   ....[53]....
        /*1184*/ 	.word	0x00016f30


	//   ....[54]....
        /*1188*/ 	.word	0x00016f80


	//   ....[55]....
        /*118c*/ 	.word	0x00016fd0


	//   ....[56]....
        /*1190*/ 	.word	0x00017020


	//   ....[57]....
        /*1194*/ 	.word	0x00017070


	//   ....[58]....
        /*1198*/ 	.word	0x000170c0


	//   ....[59]....
        /*119c*/ 	.word	0x00017110


	//   ....[60]....
        /*11a0*/ 	.word	0x00017180


	//   ....[61]....
        /*11a4*/ 	.word	0x000171f0


	//   ....[62]....
        /*11a8*/ 	.word	0x00017260


	//   ....[63]....
        /*11ac*/ 	.word	0x000172c0


	//   ....[64]....
        /*11b0*/ 	.word	0x00017330


	//   ....[65]....
        /*11b4*/ 	.word	0x000173a0


	//   ....[66]....
        /*11b8*/ 	.word	0x00017410


	//   ....[67]....
        /*11bc*/ 	.word	0x00017470


	//   ....[68]....
        /*11c0*/ 	.word	0x000174e0


	//   ....[69]....
        /*11c4*/ 	.word	0x00017550


	//   ....[70]....
        /*11c8*/ 	.word	0x000175c0


	//   ....[71]....
        /*11cc*/ 	.word	0x00017620


	//   ....[72]....
        /*11d0*/ 	.word	0x00017690


	//   ....[73]....
        /*11d4*/ 	.word	0x00017700


	//   ....[74]....
        /*11d8*/ 	.word	0x00017770


	//   ....[75]....
        /*11dc*/ 	.word	0x000177d0


	//   ....[76]....
        /*11e0*/ 	.word	0x00017840


	//   ....[77]....
        /*11e4*/ 	.word	0x000178b0


	//   ....[78]....
        /*11e8*/ 	.word	0x00017920


	//   ....[79]....
        /*11ec*/ 	.word	0x00017980


	//   ....[80]....
        /*11f0*/ 	.word	0x000179f0


	//   ....[81]....
        /*11f4*/ 	.word	0x00017a60


	//   ....[82]....
        /*11f8*/ 	.word	0x00017ad0


	//   ....[83]....
        /*11fc*/ 	.word	0x00017b30


	//   ....[84]....
        /*1200*/ 	.word	0x00017ba0


	//   ....[85]....
        /*1204*/ 	.word	0x00017c10


	//   ....[86]....
        /*1208*/ 	.word	0x00017c80


	//   ....[87]....
        /*120c*/ 	.word	0x00017ce0


	//   ....[88]....
        /*1210*/ 	.word	0x00017d50


	//   ....[89]....
        /*1214*/ 	.word	0x00017dc0


	//   ....[90]....
        /*1218*/ 	.word	0x00017e30


	//   ....[91]....
        /*121c*/ 	.word	0x00017e90


	//   ....[92]....
        /*1220*/ 	.word	0x00017f00


	//   ....[93]....
        /*1224*/ 	.word	0x00017f70


	//   ....[94]....
        /*1228*/ 	.word	0x00017fe0


	//   ....[95]....
        /*122c*/ 	.word	0x00018040


	//   ....[96]....
        /*1230*/ 	.word	0x000180b0


	//   ....[97]....
        /*1234*/ 	.word	0x00018120


	//   ....[98]....
        /*1238*/ 	.word	0x00018190


	//   ....[99]....
        /*123c*/ 	.word	0x000181f0


	//   ....[100]....
        /*1240*/ 	.word	0x00018260


	//   ....[101]....
        /*1244*/ 	.word	0x000182d0


	//   ....[102]....
        /*1248*/ 	.word	0x00018320


	//   ....[103]....
        /*124c*/ 	.word	0x00018360


	//   ....[104]....
        /*1250*/ 	.word	0x000183b0


	//   ....[105]....
        /*1254*/ 	.word	0x00018400


	//   ....[106]....
        /*1258*/ 	.word	0x00018450


	//   ....[107]....
        /*125c*/ 	.word	0x000184c0


	//   ....[108]....
        /*1260*/ 	.word	0x00018510


	//   ....[109]....
        /*1264*/ 	.word	0x00018560


	//   ....[110]....
        /*1268*/ 	.word	0x000185b0


	//   ....[111]....
        /*126c*/ 	.word	0x00018600


	//   ....[112]....
        /*1270*/ 	.word	0x00018650


	//   ....[113]....
        /*1274*/ 	.word	0x000186c0


	//   ....[114]....
        /*1278*/ 	.word	0x00018710


	//   ....[115]....
        /*127c*/ 	.word	0x00018780


	//   ....[116]....
        /*1280*/ 	.word	0x000187e0


	//   ....[117]....
        /*1284*/ 	.word	0x00018850


	//----- nvinfo : EIATTR_EXIT_INSTR_OFFSETS
	.align		4
.L_266:
        /*1288*/ 	.byte	0x04, 0x1c
        /*128a*/ 	.short	(.L_268 - .L_267)


	//   ....[0]....
.L_267:
        /*128c*/ 	.word	0x000010d0


	//   ....[1]....
        /*1290*/ 	.word	0x00012950


	//----- nvinfo : EIATTR_MAX_THREADS
	.align		4
.L_268:
        /*1294*/ 	.byte	0x04, 0x05
        /*1296*/ 	.short	(.L_270 - .L_269)
.L_269:
        /*1298*/ 	.word	0x00000080
        /*129c*/ 	.word	0x00000001
        /*12a0*/ 	.word	0x00000001


	//----- nvinfo : EIATTR_CRS_STACK_SIZE
	.align		4
.L_270:
        /*12a4*/ 	.byte	0x04, 0x1e
        /*12a6*/ 	.short	(.L_272 - .L_271)
.L_271:
        /*12a8*/ 	.word	0x00000000
.L_272:


//--------------------- .nv.info._ZN7cutlass13device_kernelIN5flash19enable_sm80_to_sm89INS1_16FlashAttnFwdSm80INS1_25CollectiveMainloopFwdSm80ILi4ELi1ELb0EN4cute5tupleIJNS5_1CILi128EEENS7_ILi80EEENS7_ILi64EEEEEELi64ENS_10bfloat16_tEfNS_4arch4Sm80ELb1ELb0ELb0ELb1ELb1ELb1ELb1ELb1EEENS1_21CollectiveEpilogueFwdINS6_IJS8_SA_S9_EEENS6_IJNS7_ILi1EEESI_SI_EEESC_SE_Li128ELb1ELb1ELb1ELb0EEENS1_36VarlenDynamicPersistentTileSchedulerILi128ELi80ELi128ELi128ELb1ELb1ELb0ELb1ELb1ELb1EEEEEEEEEvNT_6ParamsE --------------------------
	.section	.nv.info._ZN7cutlass13device_kernelIN5flash19enable_sm80_to_sm89INS1_16FlashAttnFwdSm80INS1_25CollectiveMainloopFwdSm80ILi4ELi1ELb0EN4cute5tupleIJNS5_1CILi128EEENS7_ILi80EEENS7_ILi64EEEEEELi64ENS_10bfloat16_tEfNS_4arch4Sm80ELb1ELb0ELb0ELb1ELb1ELb1ELb1ELb1EEENS1_21CollectiveEpilogueFwdINS6_IJS8_SA_S9_EEENS6_IJNS7_ILi1EEESI_SI_EEESC_SE_Li128ELb1ELb1ELb1ELb0EEENS1_36VarlenDynamicPersistentTileSchedulerILi128ELi80ELi128ELi128ELb1ELb1ELb0ELb1ELb1ELb1EEEEEEEEEvNT_6ParamsE,"",@"SHT_CUDA_INFO"
	.sectionflags	@""
	.align	4


	//----- nvinfo : EIATTR_CUDA_API_VERSION
	.align		4
        /*0000*/ 	.byte	0x04, 0x37
        /*0002*/ 	.short	(.L_274 - .L_273)
.L_273:
        /*0004*/ 	.word	0x00000082


	//----- nvinfo : EIATTR_SW2861232_WAR
	.align		4
.L_274:
        /*0008*/ 	.byte	0x01, 0x35
	.zero		2


	//----- nvinfo : EIATTR_PARAM_CBANK
	.align		4
        /*000c*/ 	.byte	0x04, 0x0a
        /*000e*/ 	.short	(.L_276 - .L_275)
	.align		4
.L_275:
        /*0010*/ 	.word	index@(.nv.constant0._ZN7cutlass13device_kernelIN5flash19enable_sm80_to_sm89INS1_16FlashAttnFwdSm80INS1_25CollectiveMainloopFwdSm80ILi4ELi1ELb0EN4cute5tupleIJNS5_1CILi128EEENS7_ILi80EEENS7_ILi64EEEEEELi64ENS_10bfloat16_tEfNS_4arch4Sm80ELb1ELb0ELb0ELb1ELb1ELb1ELb1ELb1EEENS1_21CollectiveEpilogueFwdINS6_IJS8_SA_S9_EEENS6_IJNS7_ILi1EEESI_SI_EEESC_SE_Li128ELb1ELb1ELb1ELb0EEENS1_36VarlenDynamicPersistentTileSchedulerILi128ELi80ELi128ELi128ELb1ELb1ELb0ELb1ELb1ELb1EEEEEEEEEvNT_6ParamsE)
        /*0014*/ 	.short	0x0160
        /*0016*/ 	.short	0x0438


	//----- nvinfo : EIATTR_CBANK_PARAM_SIZE
	.align		4
.L_276:
        /*0018*/ 	.byte	0x03, 0x19
        /*001a*/ 	.short	0x0438


	//----- nvinfo : EIATTR_KPARAM_INFO
	.align		4
        /*001c*/ 	.byte	0x04, 0x17
        /*001e*/ 	.short	(.L_278 - .L_277)
.L_277:
        /*0020*/ 	.word	0x00000000
        /*0024*/ 	.short	0x0000
        /*0026*/ 	.short	0x0000
        /*0028*/ 	.byte	0x00, 0xf0, 0xe1, 0x10


	//----- nvinfo : EIATTR_MAXREG_COUNT
	.align		4
.L_278:
        /*002c*/ 	.byte	0x03, 0x1b
        /*002e*/ 	.short	0x00ff


	//----- nvinfo : EIATTR_NUM_BARRIERS
	.align		4
        /*0030*/ 	.byte	0x02, 0x4c
        /*0032*/ 	.byte	0x06
	.zero		1


	//----- nvinfo : EIATTR_ANNOTATIONS
	.align		4
        /*0034*/ 	.byte	0x04, 0x55
        /*0036*/ 	.short	(.L_280 - .L_279)


	//   ....[0]....
.L_279:
        /* <DEDUP_REMOVED lines=133> */


	//----- nvinfo : EIATTR_MERCURY_ISA_VERSION
	.align		4
.L_280:
        /*0878*/ 	.byte	0x03, 0x5f
        /*087a*/ 	.short	0x0000


	//----- nvinfo : EIATTR_INT_WARP_WIDE_INSTR_OFFSETS
	.align		4
        /*087c*/ 	.byte	0x04, 0x31
        /*087e*/ 	.short	(.L_282 - .L_281)


	//   ....[0]....
.L_281:
        /*0880*/ 	.word	0x00019970


	//   ....[1]....
        /*0884*/ 	.word	0x000199f0


	//----- nvinfo : EIATTR_COOP_GROUP_MASK_REGIDS
	.align		4
.L_282:
        /*0888*/ 	.byte	0x04, 0x29
        /*088a*/ 	.short	(.L_284 - .L_283)


	//   ....[0]....
.L_283:
        /*088c*/ 	.word	0xffffffff


	//   ....[1]....
        /*0890*/ 	.word	0xffffffff


	//   ....[2]....
        /*0894*/ 	.word	0xffffffff


	//   ....[3]....
        /*0898*/ 	.word	0xffffffff


	//   ....[4]....
        /*089c*/ 	.word	0xffffffff


	//   ....[5]....
        /*08a0*/ 	.word	0xffffffff


	//   ....[6]....
        /*08a4*/ 	.word	0xffffffff


	//   ....[7]....
        /*08a8*/ 	.word	0xffffffff


	//   ....[8]....
        /*08ac*/ 	.word	0xffffffff


	//   ....[9]....
        /*08b0*/ 	.word	0xffffffff


	//   ....[10]....
        /*08b4*/ 	.word	0xffffffff


	//   ....[11]....
        /*08b8*/ 	.word	0xffffffff


	//   ....[12]....
        /*08bc*/ 	.word	0xffffffff


	//   ....[13]....
        /*08c0*/ 	.word	0xffffffff


	//   ....[14]....
        /*08c4*/ 	.word	0xffffffff


	//   ....[15]....
        /*08c8*/ 	.word	0xffffffff


	//   ....[16]....
        /*08cc*/ 	.word	0xffffffff


	//   ....[17]....
        /*08d0*/ 	.word	0xffffffff


	//   ....[18]....
        /*08d4*/ 	.word	0xffffffff


	//   ....[19]....
        /*08d8*/ 	.word	0xffffffff


	//   ....[20]....
        /*08dc*/ 	.word	0xffffffff


	//   ....[21]....
        /*08e0*/ 	.word	0xffffffff


	//   ....[22]....
        /*08e4*/ 	.word	0xffffffff


	//   ....[23]....
        /*08e8*/ 	.word	0xffffffff


	//   ....[24]....
        /*08ec*/ 	.word	0xffffffff


	//   ....[25]....
        /*08f0*/ 	.word	0xffffffff


	//   ....[26]....
        /*08f4*/ 	.word	0xffffffff


	//   ....[27]....
        /*08f8*/ 	.word	0xffffffff


	//   ....[28]....
        /*08fc*/ 	.word	0xffffffff


	//   ....[29]....
        /*0900*/ 	.word	0xffffffff


	//   ....[30]....
        /*0904*/ 	.word	0xffffffff


	//   ....[31]....
        /*0908*/ 	.word	0xffffffff


	//   ....[32]....
        /*090c*/ 	.word	0xffffffff


	//   ....[33]....
        /*0910*/ 	.word	0xffffffff


	//   ....[34]....
        /*0914*/ 	.word	0xffffffff


	//   ....[35]....
        /*0918*/ 	.word	0xffffffff


	//   ....[36]....
        /*091c*/ 	.word	0xffffffff


	//   ....[37]....
        /*0920*/ 	.word	0xffffffff


	//   ....[38]....
        /*0924*/ 	.word	0xffffffff


	//   ....[39]....
        /*0928*/ 	.word	0xffffffff


	//   ....[40]....
        /*092c*/ 	.word	0xffffffff


	//   ....[41]....
        /*0930*/ 	.word	0xffffffff


	//   ....[42]....
        /*0934*/ 	.word	0xffffffff


	//   ....[43]....
        /*0938*/ 	.word	0xffffffff


	//   ....[44]....
        /*093c*/ 	.word	0xffffffff


	//   ....[45]....
        /*0940*/ 	.word	0xffffffff


	//   ....[46]....
        /*0944*/ 	.word	0xffffffff


	//   ....[47]....
        /*0948*/ 	.word	0xffffffff


	//   ....[48]....
        /*094c*/ 	.word	0xffffffff


	//   ....[49]....
        /*0950*/ 	.word	0xffffffff


	//   ....[50]....
        /*0954*/ 	.word	0xffffffff


	//   ....[51]....
        /*0958*/ 	.word	0xffffffff


	//   ....[52]....
        /*095c*/ 	.word	0xffffffff


	//   ....[53]....
        /*0960*/ 	.word	0xffffffff


	//   ....[54]....
        /*0964*/ 	.word	0xffffffff


	//   ....[55]....
        /*0968*/ 	.word	0xffffffff


	//   ....[56]....
        /*096c*/ 	.word	0xffffffff


	//   ....[57]....
        /*0970*/ 	.word	0xffffffff


	//   ....[58]....
        /*0974*/ 	.word	0xffffffff


	//   ....[59]....
        /*0978*/ 	.word	0xffffffff


	//   ....[60]....
        /*097c*/ 	.word	0xffffffff


	//   ....[61]....
        /*0980*/ 	.word	0xffffffff


	//   ....[62]....
        /*0984*/ 	.word	0xffffffff


	//   ....[63]....
        /*0988*/ 	.word	0xffffffff


	//   ....[64]....
        /*098c*/ 	.word	0xffffffff


	//   ....[65]....
        /*0990*/ 	.word	0xffffffff


	//   ....[66]....
        /*0994*/ 	.word	0xffffffff


	//   ....[67]....
        /*0998*/ 	.word	0xffffffff


	//   ....[68]....
        /*099c*/ 	.word	0xffffffff


	//   ....[69]....
        /*09a0*/ 	.word	0xffffffff


	//   ....[70]....
        /*09a4*/ 	.word	0xffffffff


	//   ....[71]....
        /*09a8*/ 	.word	0xffffffff


	//   ....[72]....
        /*09ac*/ 	.word	0xffffffff


	//   ....[73]....
        /*09b0*/ 	.word	0xffffffff


	//   ....[74]....
        /*09b4*/ 	.word	0xffffffff


	//   ....[75]....
        /*09b8*/ 	.word	0xffffffff


	//   ....[76]....
        /*09bc*/ 	.word	0xffffffff


	//   ....[77]....
        /*09c0*/ 	.word	0xffffffff


	//   ....[78]....
        /*09c4*/ 	.word	0xffffffff


	//   ....[79]....
        /*09c8*/ 	.word	0xffffffff


	//   ....[80]....
        /*09cc*/ 	.word	0xffffffff


	//   ....[81]....
        /*09d0*/ 	.word	0xffffffff


	//   ....[82]....
        /*09d4*/ 	.word	0xffffffff


	//   ....[83]....
        /*09d8*/ 	.word	0xffffffff


	//   ....[84]....
        /*09dc*/ 	.word	0xffffffff


	//   ....[85]....
        /*09e0*/ 	.word	0xffffffff


	//   ....[86]....
        /*09e4*/ 	.word	0xffffffff


	//   ....[87]....
        /*09e8*/ 	.word	0xffffffff


	//   ....[88]....
        /*09ec*/ 	.word	0xffffffff


	//   ....[89]....
        /*09f0*/ 	.word	0xffffffff


	//   ....[90]....
        /*09f4*/ 	.word	0xffffffff


	//   ....[91]....
        /*09f8*/ 	.word	0xffffffff


	//   ....[92]....
        /*09fc*/ 	.word	0xffffffff


	//   ....[93]....
        /*0a00*/ 	.word	0xffffffff


	//   ....[94]....
        /*0a04*/ 	.word	0xffffffff


	//   ....[95]....
        /*0a08*/ 	.word	0xffffffff


	//   ....[96]....
        /*0a0c*/ 	.word	0xffffffff


	//   ....[97]....
        /*0a10*/ 	.word	0xffffffff


	//   ....[98]....
        /*0a14*/ 	.word	0xffffffff


	//   ....[99]....
        /*0a18*/ 	.word	0xffffffff


	//   ....[100]....
        /*0a1c*/ 	.word	0xffffffff


	//   ....[101]....
        /*0a20*/ 	.word	0xffffffff


	//   ....[102]....
        /*0a24*/ 	.word	0xffffffff


	//   ....[103]....
        /*0a28*/ 	.word	0xffffffff


	//   ....[104]....
        /*0a2c*/ 	.word	0xffffffff


	//   ....[105]....
        /*0a30*/ 	.word	0xffffffff


	//   ....[106]....
        /*0a34*/ 	.word	0xffffffff


	//   ....[107]....
        /*0a38*/ 	.word	0xffffffff


	//   ....[108]....
        /*0a3c*/ 	.word	0xffffffff


	//   ....[109]....
        /*0a40*/ 	.word	0xffffffff


	//   ....[110]....
        /*0a44*/ 	.word	0xffffffff


	//   ....[111]....
        /*0a48*/ 	.word	0xffffffff


	//   ....[112]....
        /*0a4c*/ 	.word	0xffffffff


	//   ....[113]....
        /*0a50*/ 	.word	0xffffffff


	//   ....[114]....
        /*0a54*/ 	.word	0xffffffff


	//   ....[115]....
        /*0a58*/ 	.word	0xffffffff


	//   ....[116]....
        /*0a5c*/ 	.word	0xffffffff


	//   ....[117]....
        /*0a60*/ 	.word	0xffffffff


	//   ....[118]....
        /*0a64*/ 	.word	0xffffffff


	//   ....[119]....
        /*0a68*/ 	.word	0xffffffff


	//   ....[120]....
        /*0a6c*/ 	.word	0xffffffff


	//   ....[121]....
        /*0a70*/ 	.word	0xffffffff


	//   ....[122]....
        /*0a74*/ 	.word	0xffffffff


	//   ....[123]....
        /*0a78*/ 	.word	0xffffffff


	//   ....[124]....
        /*0a7c*/ 	.word	0xffffffff


	//   ....[125]....
        /*0a80*/ 	.word	0xffffffff


	//   ....[126]....
        /*0a84*/ 	.word	0xffffffff


	//   ....[127]....
        /*0a88*/ 	.word	0xffffffff


	//   ....[128]....
        /*0a8c*/ 	.word	0xffffffff


	//   ....[129]....
        /*0a90*/ 	.word	0xffffffff


	//   ....[130]....
        /*0a94*/ 	.word	0xffffffff


	//   ....[131]....
        /*0a98*/ 	.word	0xffffffff


	//   ....[132]....
        /*0a9c*/ 	.word	0xffffffff


	//   ....[133]....
        /*0aa0*/ 	.word	0xffffffff


	//   ....[134]....
        /*0aa4*/ 	.word	0xffffffff


	//   ....[135]....
        /*0aa8*/ 	.word	0xffffffff


	//   ....[136]....
        /*0aac*/ 	.word	0xffffffff


	//   ....[137]....
        /*0ab0*/ 	.word	0xffffffff


	//   ....[138]....
        /*0ab4*/ 	.word	0xffffffff


	//   ....[139]....
        /*0ab8*/ 	.word	0xffffffff


	//   ....[140]....
        /*0abc*/ 	.word	0xffffffff


	//   ....[141]....
        /*0ac0*/ 	.word	0xffffffff


	//   ....[142]....
        /*0ac4*/ 	.word	0xffffffff


	//   ....[143]....
        /*0ac8*/ 	.word	0xffffffff


	//   ....[144]....
        /*0acc*/ 	.word	0xffffffff


	//   ....[145]....
        /*0ad0*/ 	.word	0xffffffff


	//   ....[146]....
        /*0ad4*/ 	.word	0xffffffff


	//   ....[147]....
        /*0ad8*/ 	.word	0xffffffff


	//   ....[148]....
        /*0adc*/ 	.word	0xffffffff


	//   ....[149]....
        /*0ae0*/ 	.word	0xffffffff


	//   ....[150]....
        /*0ae4*/ 	.word	0xffffffff


	//   ....[151]....
        /*0ae8*/ 	.word	0xffffffff


	//   ....[152]....
        /*0aec*/ 	.word	0xffffffff


	//   ....[153]....
        /*0af0*/ 	.word	0xffffffff


	//   ....[154]....
        /*0af4*/ 	.word	0xffffffff


	//   ....[155]....
        /*0af8*/ 	.word	0xffffffff


	//   ....[156]....
        /*0afc*/ 	.word	0xffffffff


	//   ....[157]....
        /*0b00*/ 	.word	0xffffffff


	//   ....[158]....
        /*0b04*/ 	.word	0xffffffff


	//   ....[159]....
        /*0b08*/ 	.word	0xffffffff


	//   ....[160]....
        /*0b0c*/ 	.word	0xffffffff


	//   ....[161]....
        /*0b10*/ 	.word	0xffffffff


	//   ....[162]....
        /*0b14*/ 	.word	0xffffffff


	//   ....[163]....
        /*0b18*/ 	.word	0xffffffff


	//   ....[164]....
        /*0b1c*/ 	.word	0xffffffff


	//   ....[165]....
        /*0b20*/ 	.word	0xffffffff


	//   ....[166]....
        /*0b24*/ 	.word	0xffffffff


	//   ....[167]....
        /*0b28*/ 	.word	0xffffffff


	//   ....[168]....
        /*0b2c*/ 	.word	0xffffffff


	//   ....[169]....
        /*0b30*/ 	.word	0xffffffff


	//   ....[170]....
        /*0b34*/ 	.word	0xffffffff


	//   ....[171]....
        /*0b38*/ 	.word	0xffffffff


	//   ....[172]....
        /*0b3c*/ 	.word	0xffffffff


	//   ....[173]....
        /*0b40*/ 	.word	0xffffffff


	//   ....[174]....
        /*0b44*/ 	.word	0xffffffff


	//   ....[175]....
        /*0b48*/ 	.word	0xffffffff


	//   ....[176]....
        /*0b4c*/ 	.word	0xffffffff


	//   ....[177]....
        /*0b50*/ 	.word	0xffffffff


	//   ....[178]....
        /*0b54*/ 	.word	0xffffffff


	//   ....[179]....
        /*0b58*/ 	.word	0xffffffff


	//   ....[180]....
        /*0b5c*/ 	.word	0xffffffff


	//   ....[181]....
        /*0b60*/ 	.word	0xffffffff


	//   ....[182]....
        /*0b64*/ 	.word	0xffffffff


	//   ....[183]....
        /*0b68*/ 	.word	0xffffffff


	//   ....[184]....
        /*0b6c*/ 	.word	0xffffffff


	//   ....[185]....
        /*0b70*/ 	.word	0xffffffff


	//   ....[186]....
        /*0b74*/ 	.word	0xffffffff


	//   ....[187]....
        /*0b78*/ 	.word	0xffffffff


	//   ....[188]....
        /*0b7c*/ 	.word	0xffffffff


	//   ....[189]....
        /*0b80*/ 	.word	0xffffffff


	//   ....[190]....
        /*0b84*/ 	.word	0xffffffff


	//   ....[191]....
        /*0b88*/ 	.word	0xffffffff


	//   ....[192]....
        /*0b8c*/ 	.word	0xffffffff


	//   ....[193]....
        /*0b90*/ 	.word	0xffffffff


	//   ....[194]....
        /*0b94*/ 	.word	0xffffffff


	//   ....[195]....
        /*0b98*/ 	.word	0xffffffff


	//   ....[196]....
        /*0b9c*/ 	.word	0xffffffff


	//   ....[197]....
        /*0ba0*/ 	.word	0xffffffff


	//   ....[198]....
        /*0ba4*/ 	.word	0xffffffff


	//   ....[199]....
        /*0ba8*/ 	.word	0xffffffff


	//   ....[200]....
        /*0bac*/ 	.word	0xffffffff


	//   ....[201]....
        /*0bb0*/ 	.word	0xffffffff


	//   ....[202]....
        /*0bb4*/ 	.word	0xffffffff


	//   ....[203]....
        /*0bb8*/ 	.word	0xffffffff


	//   ....[204]....
        /*0bbc*/ 	.word	0xffffffff


	//   ....[205]....
        /*0bc0*/ 	.word	0xffffffff


	//   ....[206]....
        /*0bc4*/ 	.word	0xffffffff


	//   ....[207]....
        /*0bc8*/ 	.word	0xffffffff


	//   ....[208]....
        /*0bcc*/ 	.word	0xffffffff


	//   ....[209]....
        /*0bd0*/ 	.word	0xffffffff


	//   ....[210]....
        /*0bd4*/ 	.word	0xffffffff


	//   ....[211]....
        /*0bd8*/ 	.word	0xffffffff


	//   ....[212]....
        /*0bdc*/ 	.word	0xffffffff


	//   ....[213]....
        /*0be0*/ 	.word	0xffffffff


	//   ....[214]....
        /*0be4*/ 	.word	0xffffffff


	//   ....[215]....
        /*0be8*/ 	.word	0xffffffff


	//   ....[216]....
        /*0bec*/ 	.word	0xffffffff


	//   ....[217]....
        /*0bf0*/ 	.word	0xffffffff


	//   ....[218]....
        /*0bf4*/ 	.word	0xffffffff


	//   ....[219]....
        /*0bf8*/ 	.word	0xffffffff


	//   ....[220]....
        /*0bfc*/ 	.word	0xffffffff


	//   ....[221]....
        /*0c00*/ 	.word	0xffffffff


	//   ....[222]....
        /*0c04*/ 	.word	0xffffffff


	//   ....[223]....
        /*0c08*/ 	.word	0xffffffff


	//   ....[224]....
        /*0c0c*/ 	.word	0xffffffff


	//   ....[225]....
        /*0c10*/ 	.word	0xffffffff


	//   ....[226]....
        /*0c14*/ 	.word	0xffffffff


	//   ....[227]....
        /*0c18*/ 	.word	0xffffffff


	//   ....[228]....
        /*0c1c*/ 	.word	0xffffffff


	//   ....[229]....
        /*0c20*/ 	.word	0xffffffff


	//   ....[230]....
        /*0c24*/ 	.word	0xffffffff


	//   ....[231]....
        /*0c28*/ 	.word	0xffffffff


	//   ....[232]....
        /*0c2c*/ 	.word	0xffffffff


	//   ....[233]....
        /*0c30*/ 	.word	0xffffffff


	//   ....[234]....
        /*0c34*/ 	.word	0xffffffff


	//   ....[235]....
        /*0c38*/ 	.word	0xffffffff


	//   ....[236]....
        /*0c3c*/ 	.word	0xffffffff


	//   ....[237]....
        /*0c40*/ 	.word	0xffffffff


	//   ....[238]....
        /*0c44*/ 	.word	0xffffffff


	//   ....[239]....
        /*0c48*/ 	.word	0xffffffff


	//   ....[240]....
        /*0c4c*/ 	.word	0xffffffff


	//   ....[241]....
        /*0c50*/ 	.word	0xffffffff


	//   ....[242]....
        /*0c54*/ 	.word	0xffffffff


	//   ....[243]....
        /*0c58*/ 	.word	0xffffffff


	//   ....[244]....
        /*0c5c*/ 	.word	0xffffffff


	//   ....[245]....
        /*0c60*/ 	.word	0xffffffff


	//   ....[246]....
        /*0c64*/ 	.word	0xffffffff


	//   ....[247]....
        /*0c68*/ 	.word	0xffffffff


	//   ....[248]....
        /*0c6c*/ 	.word	0xffffffff


	//   ....[249]....
        /*0c70*/ 	.word	0xffffffff


	//   ....[250]....
        /*0c74*/ 	.word	0xffffffff


	//   ....[251]....
        /*0c78*/ 	.word	0xffffffff


	//   ....[252]....
        /*0c7c*/ 	.word	0xffffffff


	//   ....[253]....
        /*0c80*/ 	.word	0xffffffff


	//   ....[254]....
        /*0c84*/ 	.word	0xffffffff


	//   ....[255]....
        /*0c88*/ 	.word	0xffffffff


	//   ....[0]....
        /*0c8c*/ 	.word	0xffffffff


	//   ....[1]....
        /*0c90*/ 	.word	0xffffffff


	//   ....[2]....
        /*0c94*/ 	.word	0xffffffff


	//   ....[3]....
        /*0c98*/ 	.word	0xffffffff


	//   ....[4]....
        /*0c9c*/ 	.word	0xffffffff


	//   ....[5]....
        /*0ca0*/ 	.word	0xffffffff


	//   ....[6]....
        /*0ca4*/ 	.word	0xffffffff


	//   ....[7]....
        /*0ca8*/ 	.word	0xffffffff


	//   ....[8]....
        /*0cac*/ 	.word	0xffffffff


	//   ....[9]....
        /*0cb0*/ 	.word	0xffffffff


	//   ....[10]....
        /*0cb4*/ 	.word	0xffffffff


	//   ....[11]....
        /*0cb8*/ 	.word	0xffffffff


	//   ....[12]....
        /*0cbc*/ 	.word	0xffffffff


	//   ....[13]....
        /*0cc0*/ 	.word	0xffffffff


	//   ....[14]....
        /*0cc4*/ 	.word	0xffffffff


	//   ....[15]....
        /*0cc8*/ 	.word	0xffffffff


	//   ....[16]....
        /*0ccc*/ 	.word	0xffffffff


	//   ....[17]....
        /*0cd0*/ 	.word	0xffffffff


	//   ....[18]....
        /*0cd4*/ 	.word	0xffffffff


	//   ....[19]....
        /*0cd8*/ 	.word	0xffffffff


	//   ....[20]....
        /*0cdc*/ 	.word	0xffffffff


	//   ....[21]....
        /*0ce0*/ 	.word	0xffffffff


	//   ....[22]....
        /*0ce4*/ 	.word	0xffffffff


	//   ....[23]....
        /*0ce8*/ 	.word	0xffffffff


	//   ....[24]....
        /*0cec*/ 	.word	0xffffffff


	//   ....[25]....
        /*0cf0*/ 	.word	0xffffffff


	//   ....[26]....
        /*0cf4*/ 	.word	0xffffffff


	//   ....[27]....
        /*0cf8*/ 	.word	0xffffffff


	//   ....[28]....
        /*0cfc*/ 	.word	0xffffffff


	//   ....[29]....
        /*0d00*/ 	.word	0xffffffff


	//   ....[30]....
        /*0d04*/ 	.word	0xffffffff


	//   ....[31]....
        /*0d08*/ 	.word	0xffffffff


	//   ....[32]....
        /*0d0c*/ 	.word	0xffffffff


	//   ....[33]....
        /*0d10*/ 	.word	0xffffffff


	//   ....[34]....
        /*0d14*/ 	.word	0xffffffff


	//   ....[35]....
        /*0d18*/ 	.word	0xffffffff


	//   ....[36]....
        /*0d1c*/ 	.word	0xffffffff


	//   ....[37]....
        /*0d20*/ 	.word	0xffffffff


	//   ....[38]....
        /*0d24*/ 	.word	0xffffffff


	//   ....[39]....
        /*0d28*/ 	.word	0xffffffff


	//   ....[40]....
        /*0d2c*/ 	.word	0xffffffff


	//   ....[41]....
        /*0d30*/ 	.word	0xffffffff


	//   ....[42]....
        /*0d34*/ 	.word	0xffffffff


	//   ....[43]....
        /*0d38*/ 	.word	0xffffffff


	//   ....[44]....
        /*0d3c*/ 	.word	0xffffffff


	//   ....[45]....
        /*0d40*/ 	.word	0xffffffff


	//   ....[46]....
        /*0d44*/ 	.word	0xffffffff


	//   ....[47]....
        /*0d48*/ 	.word	0xffffffff


	//   ....[48]....
        /*0d4c*/ 	.word	0xffffffff


	//   ....[49]....
        /*0d50*/ 	.word	0xffffffff


	//   ....[50]....
        /*0d54*/ 	.word	0xffffffff


	//   ....[51]....
        /*0d58*/ 	.word	0xffffffff


	//   ....[52]....
        /*0d5c*/ 	.word	0xffffffff


	//   ....[53]....
        /*0d60*/ 	.word	0xffffffff


	//   ....[54]....
        /*0d64*/ 	.word	0xffffffff


	//   ....[55]....
        /*0d68*/ 	.word	0xffffffff


	//   ....[56]....
        /*0d6c*/ 	.word	0xffffffff


	//   ....[57]....
        /*0d70*/ 	.word	0xffffffff


	//   ....[58]....
        /*0d74*/ 	.word	0xffffffff


	//   ....[59]....
        /*0d78*/ 	.word	0xffffffff


	//   ....[60]....
        /*0d7c*/ 	.word	0xffffffff


	//   ....[61]....
        /*0d80*/ 	.word	0xffffffff


	//   ....[62]....
        /*0d84*/ 	.word	0xffffffff


	//   ....[63]....
        /*0d88*/ 	.word	0xffffffff


	//   ....[64]....
        /*0d8c*/ 	.word	0xffffffff


	//   ....[65]....
        /*0d90*/ 	.word	0xffffffff


	//   ....[66]....
        /*0d94*/ 	.word	0xffffffff


	//   ....[67]....
        /*0d98*/ 	.word	0xffffffff


	//   ....[68]....
        /*0d9c*/ 	.word	0xffffffff


	//   ....[69]....
        /*0da0*/ 	.word	0xffffffff


	//   ....[70]....
        /*0da4*/ 	.word	0xffffffff


	//   ....[71]....
        /*0da8*/ 	.word	0xffffffff


	//   ....[72]....
        /*0dac*/ 	.word	0xffffffff


	//   ....[73]....
        /*0db0*/ 	.word	0xffffffff


	//   ....[74]....
        /*0db4*/ 	.word	0xffffffff


	//   ....[75]....
        /*0db8*/ 	.word	0xffffffff


	//   ....[76]....
        /*0dbc*/ 	.word	0xffffffff


	//   ....[77]....
        /*0dc0*/ 	.word	0xffffffff


	//   ....[78]....
        /*0dc4*/ 	.word	0xffffffff


	//   ....[79]....
        /*0dc8*/ 	.word	0xffffffff


	//   ....[80]....
        /*0dcc*/ 	.word	0xffffffff


	//   ....[81]....
        /*0dd0*/ 	.word	0xffffffff


	//   ....[82]....
        /*0dd4*/ 	.word	0xffffffff


	//   ....[83]....
        /*0dd8*/ 	.word	0xffffffff


	//   ....[84]....
        /*0ddc*/ 	.word	0xffffffff


	//   ....[85]....
        /*0de0*/ 	.word	0xffffffff


	//   ....[86]....
        /*0de4*/ 	.word	0xffffffff


	//   ....[87]....
        /*0de8*/ 	.word	0xffffffff


	//   ....[88]....
        /*0dec*/ 	.word	0xffffffff


	//   ....[89]....
        /*0df0*/ 	.word	0xffffffff


	//   ....[90]....
        /*0df4*/ 	.word	0xffffffff


	//   ....[91]....
        /*0df8*/ 	.word	0xffffffff


	//   ....[92]....
        /*0dfc*/ 	.word	0xffffffff


	//   ....[93]....
        /*0e00*/ 	.word	0xffffffff


	//   ....[94]....
        /*0e04*/ 	.word	0xffffffff


	//   ....[95]....
        /*0e08*/ 	.word	0xffffffff


	//   ....[96]....
        /*0e0c*/ 	.word	0xffffffff


	//   ....[97]....
        /*0e10*/ 	.word	0xffffffff


	//   ....[98]....
        /*0e14*/ 	.word	0xffffffff


	//   ....[99]....
        /*0e18*/ 	.word	0xffffffff


	//   ....[100]....
        /*0e1c*/ 	.word	0xffffffff


	//   ....[101]....
        /*0e20*/ 	.word	0xffffffff


	//   ....[102]....
        /*0e24*/ 	.word	0xffffffff


	//   ....[103]....
        /*0e28*/ 	.word	0xffffffff


	//   ....[104]....
        /*0e2c*/ 	.word	0xffffffff


	//   ....[105]....
        /*0e30*/ 	.word	0xffffffff


	//   ....[106]....
        /*0e34*/ 	.word	0xffffffff


	//   ....[107]....
        /*0e38*/ 	.word	0xffffffff


	//   ....[108]....
        /*0e3c*/ 	.word	0xffffffff


	//   ....[109]....
        /*0e40*/ 	.word	0xffffffff


	//   ....[110]....
        /*0e44*/ 	.word	0xffffffff


	//   ....[111]....
        /*0e48*/ 	.word	0xffffffff


	//   ....[112]....
        /*0e4c*/ 	.word	0xffffffff


	//   ....[113]....
        /*0e50*/ 	.word	0xffffffff


	//   ....[114]....
        /*0e54*/ 	.word	0xffffffff


	//   ....[115]....
        /*0e58*/ 	.word	0xffffffff


	//   ....[116]....
        /*0e5c*/ 	.word	0xffffffff


	//   ....[117]....
        /*0e60*/ 	.word	0xffffffff


	//   ....[118]....
        /*0e64*/ 	.word	0xffffffff


	//   ....[119]....
        /*0e68*/ 	.word	0xffffffff


	//   ....[120]....
        /*0e6c*/ 	.word	0xffffffff


	//   ....[121]....
        /*0e70*/ 	.word	0xffffffff


	//   ....[122]....
        /*0e74*/ 	.word	0xffffffff


	//   ....[123]....
        /*0e78*/ 	.word	0xffffffff


	//   ....[124]....
        /*0e7c*/ 	.word	0xffffffff


	//   ....[125]....
        /*0e80*/ 	.word	0xffffffff


	//   ....[126]....
        /*0e84*/ 	.word	0xffffffff


	//   ....[127]....
        /*0e88*/ 	.word	0xffffffff


	//   ....[128]....
        /*0e8c*/ 	.word	0xffffffff


	//   ....[129]....
        /*0e90*/ 	.word	0xffffffff


	//   ....[130]....
        /*0e94*/ 	.word	0xffffffff


	//   ....[131]....
        /*0e98*/ 	.word	0xffffffff


	//   ....[132]....
        /*0e9c*/ 	.word	0xffffffff


	//   ....[133]....
        /*0ea0*/ 	.word	0xffffffff


	//   ....[134]....
        /*0ea4*/ 	.word	0xffffffff


	//   ....[135]....
        /*0ea8*/ 	.word	0xffffffff


	//   ....[136]....
        /*0eac*/ 	.word	0xffffffff


	//   ....[137]....
        /*0eb0*/ 	.word	0xffffffff


	//   ....[138]....
        /*0eb4*/ 	.word	0xffffffff


	//   ....[139]....
        /*0eb8*/ 	.word	0xffffffff


	//   ....[140]....
        /*0ebc*/ 	.word	0xffffffff


	//   ....[141]....
        /*0ec0*/ 	.word	0xffffffff


	//   ....[142]....
        /*0ec4*/ 	.word	0xffffffff


	//   ....[143]....
        /*0ec8*/ 	.word	0xffffffff


	//   ....[144]....
        /*0ecc*/ 	.word	0xffffffff


	//   ....[145]....
        /*0ed0*/ 	.word	0xffffffff


	//   ....[146]....
        /*0ed4*/ 	.word	0xffffffff


	//   ....[147]....
        /*0ed8*/ 	.word	0xffffffff


	//   ....[148]....
        /*0edc*/ 	.word	0xffffffff


	//   ....[149]....
        /*0ee0*/ 	.word	0xffffffff


	//   ....[150]....
        /*0ee4*/ 	.word	0xffffffff


	//   ....[151]....
        /*0ee8*/ 	.word	0xffffffff


	//   ....[152]....
        /*0eec*/ 	.word	0xffffffff


	//   ....[153]....
        /*0ef0*/ 	.word	0xffffffff


	//   ....[154]....
        /*0ef4*/ 	.word	0xffffffff


	//   ....[155]....
        /*0ef8*/ 	.word	0xffffffff


	//   ....[156]....
        /*0efc*/ 	.word	0xffffffff


	//   ....[157]....
        /*0f00*/ 	.word	0xffffffff


	//   ....[158]....
        /*0f04*/ 	.word	0xffffffff


	//   ....[159]....
        /*0f08*/ 	.word	0xffffffff


	//   ....[160]....
        /*0f0c*/ 	.word	0xffffffff


	//   ....[161]....
        /*0f10*/ 	.word	0xffffffff


	//   ....[162]....
        /*0f14*/ 	.word	0xffffffff


	//   ....[163]....
        /*0f18*/ 	.word	0xffffffff


	//   ....[164]....
        /*0f1c*/ 	.word	0xffffffff


	//   ....[165]....
        /*0f20*/ 	.word	0xffffffff


	//   ....[166]....
        /*0f24*/ 	.word	0xffffffff


	//   ....[167]....
        /*0f28*/ 	.word	0xffffffff


	//   ....[168]....
        /*0f2c*/ 	.word	0xffffffff


	//   ....[169]....
        /*0f30*/ 	.word	0xffffffff


	//   ....[170]....
        /*0f34*/ 	.word	0xffffffff


	//   ....[171]....
        /*0f38*/ 	.word	0xffffffff


	//   ....[172]....
        /*0f3c*/ 	.word	0xffffffff


	//   ....[173]....
        /*0f40*/ 	.word	0xffffffff


	//----- nvinfo : EIATTR_COOP_GROUP_INSTR_OFFSETS
	.align		4
.L_284:
        /*0f44*/ 	.byte	0x04, 0x28
        /*0f46*/ 	.short	(.L_286 - .L_285)


	//   ....[0]....
.L_285:
        /*0f48*/ 	.word	0x00000050


	//   ....[1]....
        /*0f4c*/ 	.word	0x00000200


	//   ....[2]....
        /*0f50*/ 	.word	0x00000230


	//   ....[3]....
        /*0f54*/ 	.word	0x00000260


	//   ....[4]....
        /*0f58*/ 	.word	0x00000290


	//   ....[5]....
        /*0f5c*/ 	.word	0x000002c0


	//   ....[6]....
        /*0f60*/ 	.word	0x000002f0


	//   ....[7]....
        /*0f64*/ 	.word	0x00000450


	//   ....[8]....
        /*0f68*/ 	.word	0x00000490


	//   ....[9]....
        /*0f6c*/ 	.word	0x000004c0


	//   ....[10]....
        /*0f70*/ 	.word	0x000004f0


	//   ....[11]....
        /*0f74*/ 	.word	0x00000520


	//   ....[12]....
        /*0f78*/ 	.word	0x00000550


	//   ....[13]....
        /*0f7c*/ 	.word	0x000005e0


	//   ....[14]....
        /*0f80*/ 	.word	0x00000630


	//   ....[15]....
        /*0f84*/ 	.word	0x00000650


	//   ....[16]....
        /*0f88*/ 	.word	0x000006b0


	//   ....[17]....
        /*0f8c*/ 	.word	0x00003f60


	//   ....[18]....
        /*0f90*/ 	.word	0x00003fb0


	//   ....[19]....
        /*0f94*/ 	.word	0x000047a0


	//   ....[20]....
        /*0f98*/ 	.word	0x000047c0


	//   ....[21]....
        /*0f9c*/ 	.word	0x00004f30


	//   ....[22]....
        /*0fa0*/ 	.word	0x00004f40


	//   ....[23]....
        /*0fa4*/ 	.word	0x000057a0


	//   ....[24]....
        /*0fa8*/ 	.word	0x000057d0


	//   ....[25]....
        /*0fac*/ 	.word	0x00006410


	//   ....[26]....
        /*0fb0*/ 	.word	0x00006440


	//   ....[27]....
        /*0fb4*/ 	.word	0x00006c00


	//   ....[28]....
        /*0fb8*/ 	.word	0x00006c20


	//   ....[29]....
        /*0fbc*/ 	.word	0x00007400


	//   ....[30]....
        /*0fc0*/ 	.word	0x00007430


	//   ....[31]....
        /*0fc4*/ 	.word	0x00007560


	//   ....[32]....
        /*0fc8*/ 	.word	0x00007590


	//   ....[33]....
        /*0fcc*/ 	.word	0x00007680


	//   ....[34]....
        /*0fd0*/ 	.word	0x000076a0


	//   ....[35]....
        /*0fd4*/ 	.word	0x00007c50


	//   ....[36]....
        /*0fd8*/ 	.word	0x00007c80


	//   ....[37]....
        /*0fdc*/ 	.word	0x00007de0


	//   ....[38]....
        /*0fe0*/ 	.word	0x00007e10


	//   ....[39]....
        /*0fe4*/ 	.word	0x00007f00


	//   ....[40]....
        /*0fe8*/ 	.word	0x00007f30


	//   ....[41]....
        /*0fec*/ 	.word	0x00008af0


	//   ....[42]....
        /*0ff0*/ 	.word	0x00008b10


	//   ....[43]....
        /*0ff4*/ 	.word	0x00008be0


	//   ....[44]....
        /*0ff8*/ 	.word	0x00008bf0


	//   ....[45]....
        /*0ffc*/ 	.word	0x00008cc0


	//   ....[46]....
        /*1000*/ 	.word	0x00008ce0


	//   ....[47]....
        /*1004*/ 	.word	0x00008db0


	//   ....[48]....
        /*1008*/ 	.word	0x00008dc0


	//   ....[49]....
        /*100c*/ 	.word	0x00008e90


	//   ....[50]....
        /*1010*/ 	.word	0x00008eb0


	//   ....[51]....
        /*1014*/ 	.word	0x00008f80


	//   ....[52]....
        /*1018*/ 	.word	0x00008f90


	//   ....[53]....
        /*101c*/ 	.word	0x00009060


	//   ....[54]....
        /*1020*/ 	.word	0x00009080


	//   ....[55]....
        /*1024*/ 	.word	0x00009150


	//   ....[56]....
        /*1028*/ 	.word	0x00009160


	//   ....[57]....
        /*102c*/ 	.word	0x000095d0


	//   ....[58]....
        /*1030*/ 	.word	0x000095e0


	//   ....[59]....
        /*1034*/ 	.word	0x000095f0


	//   ....[60]....
        /*1038*/ 	.word	0x00009600


	//   ....[61]....
        /*103c*/ 	.word	0x00009620


	//   ....[62]....
        /*1040*/ 	.word	0x00009630


	//   ....[63]....
        /*1044*/ 	.word	0x00009680


	//   ....[64]....
        /*1048*/ 	.word	0x000096b0


	//   ....[65]....
        /*104c*/ 	.word	0x000096c0


	//   ....[66]....
        /*1050*/ 	.word	0x00009730


	//   ....[67]....
        /*1054*/ 	.word	0x00009a90


	//   ....[68]....
        /*1058*/ 	.word	0x00009ab0


	//   ....[69]....
        /*105c*/ 	.word	0x00009ad0


	//   ....[70]....
        /*1060*/ 	.word	0x00009af0


	//   ....[71]....
        /*1064*/ 	.word	0x00009cd0


	//   ....[72]....
        /*1068*/ 	.word	0x00009d10


	//   ....[73]....
        /*106c*/ 	.word	0x00009d60


	//   ....[74]....
        /*1070*/ 	.word	0x00009da0


	//   ....[75]....
        /*1074*/ 	.word	0x00009fb0


	//   ....[76]....
        /*1078*/ 	.word	0x00009ff0


	//   ....[77]....
        /*107c*/ 	.word	0x0000a040


	//   ....[78]....
        /*1080*/ 	.word	0x0000a080


	//   ....[79]....
        /*1084*/ 	.word	0x0000a2b0


	//   ....[80]....
        /*1088*/ 	.word	0x0000a2f0


	//   ....[81]....
        /*108c*/ 	.word	0x0000a340


	//   ....[82]....
        /*1090*/ 	.word	0x0000a380


	//   ....[83]....
        /*1094*/ 	.word	0x0000c120


	//   ....[84]....
        /*1098*/ 	.word	0x0000c180


	//   ....[85]....
        /*109c*/ 	.word	0x0000c1b0


	//   ....[86]....
        /*10a0*/ 	.word	0x0000c1c0


	//   ....[87]....
        /*10a4*/ 	.word	0x0000c2a0


	//   ....[88]....
        /*10a8*/ 	.word	0x0000c2b0


	//   ....[89]....
        /*10ac*/ 	.word	0x0000c2c0


	//   ....[90]....
        /*10b0*/ 	.word	0x0000c2d0


	//   ....[91]....
        /*10b4*/ 	.word	0x0000c500


	//   ....[92]....
        /*10b8*/ 	.word	0x0000c540


	//   ....[93]....
        /*10bc*/ 	.word	0x0000c560


	//   ....[94]....
        /*10c0*/ 	.word	0x0000c570


	//   ....[95]....
        /*10c4*/ 	.word	0x0000c650


	//   ....[96]....
        /*10c8*/ 	.word	0x0000c700


	//   ....[97]....
        /*10cc*/ 	.word	0x0000c770


	//   ....[98]....
        /*10d0*/ 	.word	0x0000c780


	//   ....[99]....
        /*10d4*/ 	.word	0x0000e850


	//   ....[100]....
        /*10d8*/ 	.word	0x0000e870


	//   ....[101]....
        /*10dc*/ 	.word	0x0000e880


	//   ....[102]....
        /*10e0*/ 	.word	0x0000e8a0


	//   ....[103]....
        /*10e4*/ 	.word	0x0000e8b0


	//   ....[104]....
        /*10e8*/ 	.word	0x0000e960


	//   ....[105]....
        /*10ec*/ 	.word	0x0000e9c0


	//   ....[106]....
        /*10f0*/ 	.word	0x0000e9e0


	//   ....[107]....
        /*10f4*/ 	.word	0x0000e9f0


	//   ....[108]....
        /*10f8*/ 	.word	0x0000ea10


	//   ....[109]....
        /*10fc*/ 	.word	0x0000f210


	//   ....[110]....
        /*1100*/ 	.word	0x0000f230


	//   ....[111]....
        /*1104*/ 	.word	0x0000f250


	//   ....[112]....
        /*1108*/ 	.word	0x0000f260


	//   ....[113]....
        /*110c*/ 	.word	0x0000f270


	//   ....[114]....
        /*1110*/ 	.word	0x0000f280


	//   ....[115]....
        /*1114*/ 	.word	0x0000f290


	//   ....[116]....
        /*1118*/ 	.word	0x0000f2a0


	//   ....[117]....
        /*111c*/ 	.word	0x0000f2d0


	//   ....[118]....
        /*1120*/ 	.word	0x0000f300


	//   ....[119]....
        /*1124*/ 	.word	0x0000f510


	//   ....[120]....
        /*1128*/ 	.word	0x0000f7d0


	//   ....[121]....
        /*112c*/ 	.word	0x0000f7e0


	//   ....[122]....
        /*1130*/ 	.word	0x0000f7f0


	//   ....[123]....
        /*1134*/ 	.word	0x00010480


	//   ....[124]....
        /*1138*/ 	.word	0x000104a0


	//   ....[125]....
        /*113c*/ 	.word	0x000104c0


	//   ....[126]....
        /*1140*/ 	.word	0x000104d0


	//   ....[127]....
        /*1144*/ 	.word	0x00010500


	//   ....[128]....
        /*1148*/ 	.word	0x00010520


	//   ....[129]....
        /*114c*/ 	.word	0x00010540


	//   ....[130]....
        /*1150*/ 	.word	0x00010550


	//   ....[131]....
        /*1154*/ 	.word	0x000121d0


	//   ....[132]....
        /*1158*/ 	.word	0x000121f0


	//   ....[133]....
        /*115c*/ 	.word	0x00012270


	//   ....[134]....
        /*1160*/ 	.word	0x00012280


	//   ....[135]....
        /*1164*/ 	.word	0x000122c0


	//   ....[136]....
        /*1168*/ 	.word	0x000122d0


	//   ....[137]....
        /*116c*/ 	.word	0x00012310


	//   ....[138]....
        /*1170*/ 	.word	0x00012320


	//   ....[139]....
        /*1174*/ 	.word	0x00012330


	//   ....[140]....
        /*1178*/ 	.word	0x00012340


	//   ....[141]....
        /*117c*/ 	.word	0x00012ce0


	//   ....[142]....
        /*1180*/ 	.word	0x00012d00


	//   ....[143]....
        /*1184*/ 	.word	0x00012d20


	//   ....[144]....
        /*1188*/ 	.word	0x00012d80


	//   ....[145]....
        /*118c*/ 	.word	0x00012d90


	//   ....[146]....
        /*1190*/ 	.word	0x00012dd0


	//   ....[147]....
        /*1194*/ 	.word	0x00012de0


	//   ....[148]....
        /*1198*/ 	.word	0x00012e20


	//   ....[149]....
        /*119c*/ 	.word	0x00012e30


	//   ....[150]....
        /*11a0*/ 	.word	0x00012e40


	//   ....[151]....
        /*11a4*/ 	.word	0x00013000


	//   ....[152]....
        /*11a8*/ 	.word	0x000132b0


	//   ....[153]....
        /*11ac*/ 	.word	0x000132c0


	//   ....[154]....
        /*11b0*/ 	.word	0x000132d0


	//   ....[155]....
        /*11b4*/ 	.word	0x00013bd0


	//   ....[156]....
        /*11b8*/ 	.word	0x00013bf0


	//   ....[157]....
        /*11bc*/ 	.word	0x00013d50


	//   ....[158]....
        /*11c0*/ 	.word	0x00013d70


	//   ....[159]....
        /*11c4*/ 	.word	0x00013ed0


	//   ....[160]....
        /*11c8*/ 	.word	0x00013ef0


	//   ....[161]....
        /*11cc*/ 	.word	0x00014050


	//   ....[162]....
        /*11d0*/ 	.word	0x00014070


	//   ....[163]....
        /*11d4*/ 	.word	0x00016130


	//   ....[164]....
        /*11d8*/ 	.word	0x00016180


	//   ....[165]....
        /*11dc*/ 	.word	0x000161b0


	//   ....[166]....
        /*11e0*/ 	.word	0x000161d0


	//   ....[167]....
        /*11e4*/ 	.word	0x000161f0


	//   ....[168]....
        /*11e8*/ 	.word	0x00016210


	//   ....[169]....
        /*11ec*/ 	.word	0x00016230


	//   ....[170]....
        /*11f0*/ 	.word	0x00016250


	//   ....[171]....
        /*11f4*/ 	.word	0x00016280


	//   ....[172]....
        /*11f8*/ 	.word	0x000163b0


	//   ....[173]....
        /*11fc*/ 	.word	0x00016bc0


	//   ....[174]....
        /*1200*/ 	.word	0x00016be0


	//   ....[175]....
        /*1204*/ 	.word	0x00016c30


	//   ....[176]....
        /*1208*/ 	.word	0x00016c50


	//   ....[177]....
        /*120c*/ 	.word	0x00016c80


	//   ....[178]....
        /*1210*/ 	.word	0x00016ca0


	//   ....[179]....
        /*1214*/ 	.word	0x00016cd0


	//   ....[180]....
        /*1218*/ 	.word	0x00016cf0


	//   ....[181]....
        /*121c*/ 	.word	0x00016d10


	//   ....[182]....
        /*1220*/ 	.word	0x00016d50


	//   ....[183]....
        /*1224*/ 	.word	0x00017320


	//   ....[184]....
        /*1228*/ 	.word	0x00017340


	//   ....[185]....
        /*122c*/ 	.word	0x00017360


	//   ....[186]....
        /*1230*/ 	.word	0x00017380


	//   ....[187]....
        /*1234*/ 	.word	0x000173a0


	//   ....[188]....
        /*1238*/ 	.word	0x000173c0


	//   ....[189]....
        /*123c*/ 	.word	0x000173e0


	//   ....[190]....
        /*1240*/ 	.word	0x00017400


	//   ....[191]....
        /*1244*/ 	.word	0x000191b0


	//   ....[192]....
        /*1248*/ 	.word	0x000191e0


	//   ....[193]....
        /*124c*/ 	.word	0x000191f0


	//   ....[194]....
        /*1250*/ 	.word	0x00019200


	//   ....[195]....
        /*1254*/ 	.word	0x00019210


	//   ....[196]....
        /*1258*/ 	.word	0x00019240


	//   ....[197]....
        /*125c*/ 	.word	0x00019260


	//   ....[198]....
        /*1260*/ 	.word	0x00019280


	//   ....[199]....
        /*1264*/ 	.word	0x0001a490


	//   ....[200]....
        /*1268*/ 	.word	0x0001a4b0


	//   ....[201]....
        /*126c*/ 	.word	0x0001a4c0


	//   ....[202]....
        /*1270*/ 	.word	0x0001a4d0


	//   ....[203]....
        /*1274*/ 	.word	0x0001a4e0


	//   ....[204]....
        /*1278*/ 	.word	0x0001a4f0


	//   ....[205]....
        /*127c*/ 	.word	0x0001a510


	//   ....[206]....
        /*1280*/ 	.word	0x0001a580


	//   ....[207]....
        /*1284*/ 	.word	0x0001a970


	//   ....[208]....
        /*1288*/ 	.word	0x0001a990


	//   ....[209]....
        /*128c*/ 	.word	0x0001a9f0


	//   ....[210]....
        /*1290*/ 	.word	0x0001aa00


	//   ....[211]....
        /*1294*/ 	.word	0x0001aa70


	//   ....[212]....
        /*1298*/ 	.word	0x0001aa90


	//   ....[213]....
        /*129c*/ 	.word	0x0001ab00


	//   ....[214]....
        /*12a0*/ 	.word	0x0001ab10


	//   ....[215]....
        /*12a4*/ 	.word	0x0001ab80


	//   ....[216]....
        /*12a8*/ 	.word	0x0001aba0


	//   ....[217]....
        /*12ac*/ 	.word	0x0001ac10


	//   ....[218]....
        /*12b0*/ 	.word	0x0001ac20


	//   ....[219]....
        /*12b4*/ 	.word	0x0001ac90


	//   ....[220]....
        /*12b8*/ 	.word	0x0001acb0


	//   ....[221]....
        /*12bc*/ 	.word	0x0001ad20


	//   ....[222]....
        /*12c0*/ 	.word	0x0001ad30


	//   ....[223]....
        /*12c4*/ 	.word	0x0001afb0


	//   ....[224]....
        /*12c8*/ 	.word	0x0001afd0


	//   ....[225]....
        /*12cc*/ 	.word	0x0001b320


	//   ....[226]....
        /*12d0*/ 	.word	0x0001b330


	//   ....[227]....
        /*12d4*/ 	.word	0x0001b680


	//   ....[228]....
        /*12d8*/ 	.word	0x0001b6a0


	//   ....[229]....
        /*12dc*/ 	.word	0x0001ba10


	//   ....[230]....
        /*12e0*/ 	.word	0x0001ba20


	//   ....[231]....
        /*12e4*/ 	.word	0x0001c570


	//   ....[232]....
        /*12e8*/ 	.word	0x0001c590


	//   ....[233]....
        /*12ec*/ 	.word	0x0001c600


	//   ....[234]....
        /*12f0*/ 	.word	0x0001c610


	//   ....[235]....
        /*12f4*/ 	.word	0x0001c680


	//   ....[236]....
        /*12f8*/ 	.word	0x0001c6a0


	//   ....[237]....
        /*12fc*/ 	.word	0x0001c710


	//   ....[238]....
        /*1300*/ 	.word	0x0001c720


	//   ....[239]....
        /*1304*/ 	.word	0x0001c790


	//   ....[240]....
        /*1308*/ 	.word	0x0001c7b0


	//   ....[241]....
        /*130c*/ 	.word	0x0001c820


	//   ....[242]....
        /*1310*/ 	.word	0x0001c830


	//   ....[243]....
        /*1314*/ 	.word	0x0001c8a0


	//   ....[244]....
        /*1318*/ 	.word	0x0001c8c0


	//   ....[245]....
        /*131c*/ 	.word	0x0001c930


	//   ....[246]....
        /*1320*/ 	.word	0x0001c940


	//   ....[247]....
        /*1324*/ 	.word	0x0001ca90


	//   ....[248]....
        /*1328*/ 	.word	0x0001cab0


	//   ....[249]....
        /*132c*/ 	.word	0x0001cbe0


	//   ....[250]....
        /*1330*/ 	.word	0x0001cc20


	//   ....[251]....
        /*1334*/ 	.word	0x0001cc50


	//   ....[252]....
        /*1338*/ 	.word	0x0001cc80


	//   ....[253]....
        /*133c*/ 	.word	0x0001ccb0


	//   ....[254]....
        /*1340*/ 	.word	0x0001cce0


	//   ....[255]....
        /*1344*/ 	.word	0x0001ce40


	//   ....[0]....
        /*1348*/ 	.word	0x0001ce80


	//   ....[1]....
        /*134c*/ 	.word	0x0001ceb0


	//   ....[2]....
        /*1350*/ 	.word	0x0001cee0


	//   ....[3]....
        /*1354*/ 	.word	0x0001cf10


	//   ....[4]....
        /*1358*/ 	.word	0x0001cf40


	//   ....[5]....
        /*135c*/ 	.word	0x0001cfd0


	//   ....[6]....
        /*1360*/ 	.word	0x0001d030


	//   ....[7]....
        /*1364*/ 	.word	0x0001d040


	//   ....[8]....
        /*1368*/ 	.word	0x0001d0a0


	//   ....[9]....
        /*136c*/ 	.word	0x0001db00


	//   ....[10]....
        /*1370*/ 	.word	0x0001db60


	//   ....[11]....
        /*1374*/ 	.word	0x0001dbb0


	//   ....[12]....
        /*1378*/ 	.word	0x0001dc00


	//   ....[13]....
        /*137c*/ 	.word	0x0001dc50


	//   ....[14]....
        /*1380*/ 	.word	0x0001dcc0


	//   ....[15]....
        /*1384*/ 	.word	0x0001dd10


	//   ....[16]....
        /*1388*/ 	.word	0x0001dd80


	//   ....[17]....
        /*138c*/ 	.word	0x0001ddf0


	//   ....[18]....
        /*1390*/ 	.word	0x0001de60


	//   ....[19]....
        /*1394*/ 	.word	0x0001ded0


	//   ....[20]....
        /*1398*/ 	.word	0x0001df40


	//   ....[21]....
        /*139c*/ 	.word	0x0001dfb0


	//   ....[22]....
        /*13a0*/ 	.word	0x0001e010


	//   ....[23]....
        /*13a4*/ 	.word	0x0001e080


	//   ....[24]....
        /*13a8*/ 	.word	0x0001e0f0


	//   ....[25]....
        /*13ac*/ 	.word	0x0001e160


	//   ....[26]....
        /*13b0*/ 	.word	0x0001e1c0


	//   ....[27]....
        /*13b4*/ 	.word	0x0001e230


	//   ....[28]....
        /*13b8*/ 	.word	0x0001e2a0


	//   ....[29]....
        /*13bc*/ 	.word	0x0001e310


	//   ....[30]....
        /*13c0*/ 	.word	0x0001e370


	//   ....[31]....
        /*13c4*/ 	.word	0x0001e3e0


	//   ....[32]....
        /*13c8*/ 	.word	0x0001e450


	//   ....[33]....
        /*13cc*/ 	.word	0x0001e4c0


	//   ....[34]....
        /*13d0*/ 	.word	0x0001e520


	//   ....[35]....
        /*13d4*/ 	.word	0x0001e590


	//   ....[36]....
        /*13d8*/ 	.word	0x0001e600


	//   ....[37]....
        /*13dc*/ 	.word	0x0001e6d0


	//   ....[38]....
        /*13e0*/ 	.word	0x0001e730


	//   ....[39]....
        /*13e4*/ 	.word	0x0001e810


	//   ....[40]....
        /*13e8*/ 	.word	0x0001e870


	//   ....[41]....
        /*13ec*/ 	.word	0x0001e950


	//   ....[42]....
        /*13f0*/ 	.word	0x0001e9b0


	//   ....[43]....
        /*13f4*/ 	.word	0x0001ea90


	//   ....[44]....
        /*13f8*/ 	.word	0x0001eaf0


	//   ....[45]....
        /*13fc*/ 	.word	0x0001eb60


	//   ....[46]....
        /*1400*/ 	.word	0x0001ebd0


	//   ....[47]....
        /*1404*/ 	.word	0x0001eec0


	//   ....[48]....
        /*1408*/ 	.word	0x0001f1b0


	//   ....[49]....
        /*140c*/ 	.word	0x0001f950


	//   ....[50]....
        /*1410*/ 	.word	0x0001f9a0


	//   ....[51]....
        /*1414*/ 	.word	0x0001f9f0


	//   ....[52]....
        /*1418*/ 	.word	0x0001fa40


	//   ....[53]....
        /*141c*/ 	.word	0x0001fa90


	//   ....[54]....
        /*1420*/ 	.word	0x0001fae0


	//   ....[55]....
        /*1424*/ 	.word	0x0001fb30


	//   ....[56]....
        /*1428*/ 	.word	0x0001fb80


	//   ....[57]....
        /*142c*/ 	.word	0x0001fbf0


	//   ....[58]....
        /*1430*/ 	.word	0x0001fc60


	//   ....[59]....
        /*1434*/ 	.word	0x0001fd30


	//   ....[60]....
        /*1438*/ 	.word	0x0001fd90


	//   ....[61]....
        /*143c*/ 	.word	0x0001fe70


	//   ....[62]....
        /*1440*/ 	.word	0x0001fed0


	//   ....[63]....
        /*1444*/ 	.word	0x0001ffb0


	//   ....[64]....
        /*1448*/ 	.word	0x00020010


	//   ....[65]....
        /*144c*/ 	.word	0x000200f0


	//   ....[66]....
        /*1450*/ 	.word	0x00020150


	//   ....[67]....
        /*1454*/ 	.word	0x000201c0


	//   ....[68]....
        /*1458*/ 	.word	0x00020230


	//   ....[69]....
        /*145c*/ 	.word	0x00020300


	//   ....[70]....
        /*1460*/ 	.word	0x00020360


	//   ....[71]....
        /*1464*/ 	.word	0x00020440


	//   ....[72]....
        /*1468*/ 	.word	0x000204a0


	//   ....[73]....
        /*146c*/ 	.word	0x00020580


	//   ....[74]....
        /*1470*/ 	.word	0x000205e0


	//   ....[75]....
        /*1474*/ 	.word	0x000206c0


	//   ....[76]....
        /*1478*/ 	.word	0x00020720


	//   ....[77]....
        /*147c*/ 	.word	0x00020790


	//   ....[78]....
        /*1480*/ 	.word	0x00020800


	//   ....[79]....
        /*1484*/ 	.word	0x00020ae0


	//   ....[80]....
        /*1488*/ 	.word	0x00020dc0


	//   ....[81]....
        /*148c*/ 	.word	0x00021580


	//   ....[82]....
        /*1490*/ 	.word	0x000215c0


	//   ....[83]....
        /*1494*/ 	.word	0x00021610


	//   ....[84]....
        /*1498*/ 	.word	0x00021650


	//   ....[85]....
        /*149c*/ 	.word	0x000216a0


	//   ....[86]....
        /*14a0*/ 	.word	0x000216e0


	//   ....[87]....
        /*14a4*/ 	.word	0x00021730


	//   ....[88]....
        /*14a8*/ 	.word	0x00021770


	//   ....[89]....
        /*14ac*/ 	.word	0x000217d0


	//   ....[90]....
        /*14b0*/ 	.word	0x00021840


	//   ....[91]....
        /*14b4*/ 	.word	0x000218b0


	//   ....[92]....
        /*14b8*/ 	.word	0x00021990


	//   ....[93]....
        /*14bc*/ 	.word	0x000219f0


	//   ....[94]....
        /*14c0*/ 	.word	0x00021ad0


	//   ....[95]....
        /*14c4*/ 	.word	0x00021b30


	//   ....[96]....
        /*14c8*/ 	.word	0x00021c10


	//   ....[97]....
        /*14cc*/ 	.word	0x00021c70


	//   ....[98]....
        /*14d0*/ 	.word	0x00021d50


	//   ....[99]....
        /*14d4*/ 	.word	0x00021db0


	//   ....[100]....
        /*14d8*/ 	.word	0x00021e00


	//   ....[101]....
        /*14dc*/ 	.word	0x00021e40


	//   ....[102]....
        /*14e0*/ 	.word	0x00021e90


	//   ....[103]....
        /*14e4*/ 	.word	0x00021ed0


	//   ....[104]....
        /*14e8*/ 	.word	0x00021f20


	//   ....[105]....
        /*14ec*/ 	.word	0x00021f60


	//   ....[106]....
        /*14f0*/ 	.word	0x00021fb0


	//   ....[107]....
        /*14f4*/ 	.word	0x00021ff0


	//   ....[108]....
        /*14f8*/ 	.word	0x00022040


	//   ....[109]....
        /*14fc*/ 	.word	0x00022090


	//   ....[110]....
        /*1500*/ 	.word	0x000220e0


	//   ....[111]....
        /*1504*/ 	.word	0x00022130


	//   ....[112]....
        /*1508*/ 	.word	0x00022180


	//   ....[113]....
        /*150c*/ 	.word	0x000221d0


	//   ....[114]....
        /*1510*/ 	.word	0x00022220


	//   ....[115]....
        /*1514*/ 	.word	0x00022270


	//   ....[116]....
        /*1518*/ 	.word	0x000222e0


	//   ....[117]....
        /*151c*/ 	.word	0x00022350


	//   ....[118]....
        /*1520*/ 	.word	0x000223c0


	//   ....[119]....
        /*1524*/ 	.word	0x00022420


	//   ....[120]....
        /*1528*/ 	.word	0x00022490


	//   ....[121]....
        /*152c*/ 	.word	0x00022500


	//   ....[122]....
        /*1530*/ 	.word	0x00022570


	//   ....[123]....
        /*1534*/ 	.word	0x000225d0


	//   ....[124]....
        /*1538*/ 	.word	0x00022640


	//   ....[125]....
        /*153c*/ 	.word	0x000226b0


	//   ....[126]....
        /*1540*/ 	.word	0x00022720


	//   ....[127]....
        /*1544*/ 	.word	0x00022780


	//   ....[128]....
        /*1548*/ 	.word	0x000227f0


	//   ....[129]....
        /*154c*/ 	.word	0x00022860


	//   ....[130]....
        /*1550*/ 	.word	0x000228d0


	//   ....[131]....
        /*1554*/ 	.word	0x00022930


	//   ....[132]....
        /*1558*/ 	.word	0x000229a0


	//   ....[133]....
        /*155c*/ 	.word	0x00022a10


	//   ....[134]....
        /*1560*/ 	.word	0x00022a80


	//   ....[135]....
        /*1564*/ 	.word	0x00022ae0


	//   ....[136]....
        /*1568*/ 	.word	0x00022b50


	//   ....[137]....
        /*156c*/ 	.word	0x00022bc0


	//   ....[138]....
        /*1570*/ 	.word	0x00022c30


	//   ....[139]....
        /*1574*/ 	.word	0x00022c90


	//   ....[140]....
        /*1578*/ 	.word	0x00022d00


	//   ....[141]....
        /*157c*/ 	.word	0x00022d70


	//   ....[142]....
        /*1580*/ 	.word	0x00022de0


	//   ....[143]....
        /*1584*/ 	.word	0x00022e40


	//   ....[144]....
        /*1588*/ 	.word	0x00022eb0


	//   ....[145]....
        /*158c*/ 	.word	0x00022f20


	//   ....[146]....
        /*1590*/ 	.word	0x00022f90


	//   ....[147]....
        /*1594*/ 	.word	0x00022ff0


	//   ....[148]....
        /*1598*/ 	.word	0x00023060


	//   ....[149]....
        /*159c*/ 	.word	0x000230d0


	//   ....[150]....
        /*15a0*/ 	.word	0x00023140


	//   ....[151]....
        /*15a4*/ 	.word	0x000231a0


	//   ....[152]....
        /*15a8*/ 	.word	0x00023210


	//   ....[153]....
        /*15ac*/ 	.word	0x00023280


	//   ....[154]....
        /*15b0*/ 	.word	0x000232f0


	//   ....[155]....
        /*15b4*/ 	.word	0x00023350


	//   ....[156]....
        /*15b8*/ 	.word	0x000233c0


	//   ....[157]....
        /*15bc*/ 	.word	0x00023430


	//   ....[158]....
        /*15c0*/ 	.word	0x00023480


	//   ....[159]....
        /*15c4*/ 	.word	0x000234c0


	//   ....[160]....
        /*15c8*/ 	.word	0x00023510


	//   ....[161]....
        /*15cc*/ 	.word	0x00023560


	//   ....[162]....
        /*15d0*/ 	.word	0x000235b0


	//   ....[163]....
        /*15d4*/ 	.word	0x00023620


	//   ....[164]....
        /*15d8*/ 	.word	0x00023670


	//   ....[165]....
        /*15dc*/ 	.word	0x000236c0


	//   ....[166]....
        /*15e0*/ 	.word	0x00023710


	//   ....[167]....
        /*15e4*/ 	.word	0x00023760


	//   ....[168]....
        /*15e8*/ 	.word	0x000237b0


	//   ....[169]....
        /*15ec*/ 	.word	0x00023820


	//   ....[170]....
        /*15f0*/ 	.word	0x00023870


	//   ....[171]....
        /*15f4*/ 	.word	0x000238e0


	//   ....[172]....
        /*15f8*/ 	.word	0x00023940


	//   ....[173]....
        /*15fc*/ 	.word	0x000239b0


	//----- nvinfo : EIATTR_EXIT_INSTR_OFFSETS
	.align		4
.L_286:
        /*1600*/ 	.byte	0x04, 0x1c
        /*1602*/ 	.short	(.L_288 - .L_287)


	//   ....[0]....
.L_287:
        /*1604*/ 	.word	0x000010d0


	//   ....[1]....
        /*1608*/ 	.word	0x0001dac0


	//----- nvinfo : EIATTR_MAX_THREADS
	.align		4
.L_288:
        /*160c*/ 	.byte	0x04, 0x05
        /*160e*/ 	.short	(.L_290 - .L_289)
.L_289:
        /*1610*/ 	.word	0x00000080
        /*1614*/ 	.word	0x00000001
        /*1618*/ 	.word	0x00000001


	//----- nvinfo : EIATTR_CRS_STACK_SIZE
	.align		4
.L_290:
        /*161c*/ 	.byte	0x04, 0x1e
        /*161e*/ 	.short	(.L_292 - .L_291)
.L_291:
        /*1620*/ 	.word	0x00000000
.L_292:


//--------------------- .nv.callgraph             --------------------------
	.section	.nv.callgraph,"",@"SHT_CUDA_CALLGRAPH"
	.align	4
	.sectionentsize	8
	.align		4
        /*0000*/ 	.word	0x00000000
	.align		4
        /*0004*/ 	.word	0xffffffff
	.align		4
        /*0008*/ 	.word	0x00000000
	.align		4
        /*000c*/ 	.word	0xfffffffe
	.align		4
        /*0010*/ 	.word	0x00000000
	.align		4
        /*0014*/ 	.word	0xfffffffd
	.align		4
        /*0018*/ 	.word	0x00000000
	.align		4
        /*001c*/ 	.word	0xfffffffc


//--------------------- .nv.rel.action            --------------------------
	.section	.nv.rel.action,"",@"SHT_CUDA_RELOCINFO"
	.align	8
	.sectionentsize	8
        /*0000*/ 	.byte	0x73, 0x00, 0x00, 0x00, 0x00, 0x00, 0x00, 0x00, 0x00, 0x00, 0x00, 0x11, 0x25, 0x00, 0x05, 0x36


//--------------------- .nv.constant4             --------------------------
	.section	.nv.constant4,"a",@progbits
	.align	8
	.align		8
.nv.constant4:
        /*0000*/ 	.dword	_ZN77_INTERNAL_c3abf77a_41_flash_fwd_hdim64_bf16_paged_split_sm80_cu_21e1f8cb_33014cuda3std3__45__cpo5beginE
	.align		8
        /*0008*/ 	.dword	_ZN77_INTERNAL_c3abf77a_41_flash_fwd_hdim64_bf16_paged_split_sm80_cu_21e1f8cb_33014cuda3std3__45__cpo3endE
	.align		8
        /*0010*/ 	.dword	_ZN77_INTERNAL_c3abf77a_41_flash_fwd_hdim64_bf16_paged_split_sm80_cu_21e1f8cb_33014cuda3std3__45__cpo6cbeginE
	.align		8
        /*0018*/ 	.dword	_ZN77_INTERNAL_c3abf77a_41_flash_fwd_hdim64_bf16_paged_split_sm80_cu_21e1f8cb_33014cuda3std3__45__cpo4cendE
	.align		8
        /*0020*/ 	.dword	_ZN77_INTERNAL_c3abf77a_41_flash_fwd_hdim64_bf16_paged_split_sm80_cu_21e1f8cb_33014cuda3std3__479_GLOBAL__N__c3abf77a_41_flash_fwd_hdim64_bf16_paged_split_sm80_cu_21e1f8cb_33016ignoreE
	.align		8
        /*0028*/ 	.dword	_ZN77_INTERNAL_c3abf77a_41_flash_fwd_hdim64_bf16_paged_split_sm80_cu_21e1f8cb_33014cuda3std3__419piecewise_constructE
	.align		8
        /*0030*/ 	.dword	_ZN77_INTERNAL_c3abf77a_41_flash_fwd_hdim64_bf16_paged_split_sm80_cu_21e1f8cb_33014cuda3std3__48in_placeE
	.align		8
        /*0038*/ 	.dword	_ZN77_INTERNAL_c3abf77a_41_flash_fwd_hdim64_bf16_paged_split_sm80_cu_21e1f8cb_33014cuda3std6ranges3__45__cpo4swapE
	.align		8
        /*0040*/ 	.dword	_ZN77_INTERNAL_c3abf77a_41_flash_fwd_hdim64_bf16_paged_split_sm80_cu_21e1f8cb_33014cuda3std6ranges3__45__cpo9iter_moveE
	.align		8
        /*0048*/ 	.dword	_ZN77_INTERNAL_c3abf77a_41_flash_fwd_hdim64_bf16_paged_split_sm80_cu_21e1f8cb_33014cute7productE
	.align		8
        /*0050*/ 	.dword	_ZN77_INTERNAL_c3abf77a_41_flash_fwd_hdim64_bf16_paged_split_sm80_cu_21e1f8cb_33014cute1_E


//--------------------- .nv.constant0._ZN7cutlass13device_kernelIN5flash19enable_sm80_to_sm89INS1_16FlashAttnFwdSm80INS1_25CollectiveMainloopFwdSm80ILi4ELi1ELb0EN4cute5tupleIJNS5_1CILi128EEENS7_ILi112EEENS7_ILi64EEEEEELi64ENS_10bfloat16_tEfNS_4arch4Sm80ELb0ELb0ELb0ELb0ELb1ELb0ELb1ELb1EEENS1_21CollectiveEpilogueFwdINS6_IJS8_SA_S9_EEENS6_IJNS7_ILi1EEESI_SI_EEESC_SE_Li128ELb0ELb1ELb1ELb0EEENS1_19SingleTileSchedulerILb0ELb1ELb1ELi128EEEEEEEEEvNT_6ParamsE --------------------------
	.section	.nv.constant0._ZN7cutlass13device_kernelIN5flash19enable_sm80_to_sm89INS1_16FlashAttnFwdSm80INS1_25CollectiveMainloopFwdSm80ILi4ELi1ELb0EN4cute5tupleIJNS5_1CILi128EEENS7_ILi112EEENS7_ILi64EEEEEELi64ENS_10bfloat16_tEfNS_4arch4Sm80ELb0ELb0ELb0ELb0ELb1ELb0ELb1ELb1EEENS1_21CollectiveEpilogueFwdINS6_IJS8_SA_S9_EEENS6_IJNS7_ILi1EEESI_SI_EEESC_SE_Li128ELb0ELb1ELb1ELb0EEENS1_19SingleTileSchedulerILb0ELb1ELb1ELi128EEEEEEEEEvNT_6ParamsE,"a",@progbits
	.sectionflags	@""
	.align	4
.nv.constant0._ZN7cutlass13device_kernelIN5flash19enable_sm80_to_sm89INS1_16FlashAttnFwdSm80INS1_25CollectiveMainloopFwdSm80ILi4ELi1ELb0EN4cute5tupleIJNS5_1CILi128EEENS7_ILi112EEENS7_ILi64EEEEEELi64ENS_10bfloat16_tEfNS_4arch4Sm80ELb0ELb0ELb0ELb0ELb1ELb0ELb1ELb1EEENS1_21CollectiveEpilogueFwdINS6_IJS8_SA_S9_EEENS6_IJNS7_ILi1EEESI_SI_EEESC_SE_Li128ELb0ELb1ELb1ELb0EEENS1_19SingleTileSchedulerILb0ELb1ELb1ELi128EEEEEEEEEvNT_6ParamsE:
	.zero		1400


//--------------------- .nv.constant0._ZN7cutlass13device_kernelIN5flash19enable_sm80_to_sm89INS1_16FlashAttnFwdSm80INS1_25CollectiveMainloopFwdSm80ILi4ELi1ELb0EN4cute5tupleIJNS5_1CILi128EEENS7_ILi80EEENS7_ILi64EEEEEELi64ENS_10bfloat16_tEfNS_4arch4Sm80ELb0ELb0ELb0ELb1ELb1ELb0ELb1ELb1EEENS1_21CollectiveEpilogueFwdINS6_IJS8_SA_S9_EEENS6_IJNS7_ILi1EEESI_SI_EEESC_SE_Li128ELb1ELb1ELb1ELb0EEENS1_36VarlenDynamicPersistentTileSchedulerILi128ELi80ELi128ELi128ELb1ELb1ELb0ELb0ELb1ELb1EEEEEEEEEvNT_6ParamsE --------------------------
	.section	.nv.constant0._ZN7cutlass13device_kernelIN5flash19enable_sm80_to_sm89INS1_16FlashAttnFwdSm80INS1_25CollectiveMainloopFwdSm80ILi4ELi1ELb0EN4cute5tupleIJNS5_1CILi128EEENS7_ILi80EEENS7_ILi64EEEEEELi64ENS_10bfloat16_tEfNS_4arch4Sm80ELb0ELb0ELb0ELb1ELb1ELb0ELb1ELb1EEENS1_21CollectiveEpilogueFwdINS6_IJS8_SA_S9_EEENS6_IJNS7_ILi1EEESI_SI_EEESC_SE_Li128ELb1ELb1ELb1ELb0EEENS1_36VarlenDynamicPersistentTileSchedulerILi128ELi80ELi128ELi128ELb1ELb1ELb0ELb0ELb1ELb1EEEEEEEEEvNT_6ParamsE,"a",@progbits
	.sectionflags	@""
	.align	4
.nv.constant0._ZN7cutlass13device_kernelIN5flash19enable_sm80_to_sm89INS1_16FlashAttnFwdSm80INS1_25CollectiveMainloopFwdSm80ILi4ELi1ELb0EN4cute5tupleIJNS5_1CILi128EEENS7_ILi80EEENS7_ILi64EEEEEELi64ENS_10bfloat16_tEfNS_4arch4Sm80ELb0ELb0ELb0ELb1ELb1ELb0ELb1ELb1EEENS1_21CollectiveEpilogueFwdINS6_IJS8_SA_S9_EEENS6_IJNS7_ILi1EEESI_SI_EEESC_SE_Li128ELb1ELb1ELb1ELb0EEENS1_36VarlenDynamicPersistentTileSchedulerILi128ELi80ELi128ELi128ELb1ELb1ELb0ELb0ELb1ELb1EEEEEEEEEvNT_6ParamsE:
	.zero		1432


//--------------------- .nv.constant0._ZN7cutlass13device_kernelIN5flash19enable_sm80_to_sm89INS1_16FlashAttnFwdSm80INS1_25CollectiveMainloopFwdSm80ILi4ELi1ELb0EN4cute5tupleIJNS5_1CILi128EEENS7_ILi80EEENS7_ILi64EEEEEELi64ENS_10bfloat16_tEfNS_4arch4Sm80ELb0ELb0ELb0ELb1ELb1ELb1ELb1ELb1EEENS1_21CollectiveEpilogueFwdINS6_IJS8_SA_S9_EEENS6_IJNS7_ILi1EEESI_SI_EEESC_SE_Li128ELb1ELb1ELb1ELb0EEENS1_36VarlenDynamicPersistentTileSchedulerILi128ELi80ELi128ELi128ELb1ELb1ELb0ELb0ELb1ELb1EEEEEEEEEvNT_6ParamsE --------------------------
	.section	.nv.constant0._ZN7cutlass13device_kernelIN5flash19enable_sm80_to_sm89INS1_16FlashAttnFwdSm80INS1_25CollectiveMainloopFwdSm80ILi4ELi1ELb0EN4cute5tupleIJNS5_1CILi128EEENS7_ILi80EEENS7_ILi64EEEEEELi64ENS_10bfloat16_tEfNS_4arch4Sm80ELb0ELb0ELb0ELb1ELb1ELb1ELb1ELb1EEENS1_21CollectiveEpilogueFwdINS6_IJS8_SA_S9_EEENS6_IJNS7_ILi1EEESI_SI_EEESC_SE_Li128ELb1ELb1ELb1ELb0EEENS1_36VarlenDynamicPersistentTileSchedulerILi128ELi80ELi128ELi128ELb1ELb1ELb0ELb0ELb1ELb1EEEEEEEEEvNT_6ParamsE,"a",@progbits
	.sectionflags	@""
	.align	4
.nv.constant0._ZN7cutlass13device_kernelIN5flash19enable_sm80_to_sm89INS1_16FlashAttnFwdSm80INS1_25CollectiveMainloopFwdSm80ILi4ELi1ELb0EN4cute5tupleIJNS5_1CILi128EEENS7_ILi80EEENS7_ILi64EEEEEELi64ENS_10bfloat16_tEfNS_4arch4Sm80ELb0ELb0ELb0ELb1ELb1ELb1ELb1ELb1EEENS1_21CollectiveEpilogueFwdINS6_IJS8_SA_S9_EEENS6_IJNS7_ILi1EEESI_SI_EEESC_SE_Li128ELb1ELb1ELb1ELb0EEENS1_36VarlenDynamicPersistentTileSchedulerILi128ELi80ELi128ELi128ELb1ELb1ELb0ELb0ELb1ELb1EEEEEEEEEvNT_6ParamsE:
	.zero		1432


//--------------------- .nv.constant0._ZN7cutlass13device_kernelIN5flash19enable_sm80_to_sm89INS1_16FlashAttnFwdSm80INS1_25CollectiveMainloopFwdSm80ILi4ELi1ELb0EN4cute5tupleIJNS5_1CILi128EEENS7_ILi96EEENS7_ILi64EEEEEELi64ENS_10bfloat16_tEfNS_4arch4Sm80ELb0ELb1ELb0ELb0ELb1ELb0ELb1ELb1EEENS1_21CollectiveEpilogueFwdINS6_IJS8_SA_S9_EEENS6_IJNS7_ILi1EEESI_SI_EEESC_SE_Li128ELb0ELb1ELb1ELb0EEENS1_19SingleTileSchedulerILb0ELb1ELb1ELi128EEEEEEEEEvNT_6ParamsE --------------------------
	.section	.nv.constant0._ZN7cutlass13device_kernelIN5flash19enable_sm80_to_sm89INS1_16FlashAttnFwdSm80INS1_25CollectiveMainloopFwdSm80ILi4ELi1ELb0EN4cute5tupleIJNS5_1CILi128EEENS7_ILi96EEENS7_ILi64EEEEEELi64ENS_10bfloat16_tEfNS_4arch4Sm80ELb0ELb1ELb0ELb0ELb1ELb0ELb1ELb1EEENS1_21CollectiveEpilogueFwdINS6_IJS8_SA_S9_EEENS6_IJNS7_ILi1EEESI_SI_EEESC_SE_Li128ELb0ELb1ELb1ELb0EEENS1_19SingleTileSchedulerILb0ELb1ELb1ELi128EEEEEEEEEvNT_6ParamsE,"a",@progbits
	.sectionflags	@""
	.align	4
.nv.constant0._ZN7cutlass13device_kernelIN5flash19enable_sm80_to_sm89INS1_16FlashAttnFwdSm80INS1_25CollectiveMainloopFwdSm80ILi4ELi1ELb0EN4cute5tupleIJNS5_1CILi128EEENS7_ILi96EEENS7_ILi64EEEEEELi64ENS_10bfloat16_tEfNS_4arch4Sm80ELb0ELb1ELb0ELb0ELb1ELb0ELb1ELb1EEENS1_21CollectiveEpilogueFwdINS6_IJS8_SA_S9_EEENS6_IJNS7_ILi1EEESI_SI_EEESC_SE_Li128ELb0ELb1ELb1ELb0EEENS1_19SingleTileSchedulerILb0ELb1ELb1ELi128EEEEEEEEEvNT_6ParamsE:
	.zero		1400


//--------------------- .nv.constant0._ZN7cutlass13device_kernelIN5flash19enable_sm80_to_sm89INS1_16FlashAttnFwdSm80INS1_25CollectiveMainloopFwdSm80ILi4ELi1ELb0EN4cute5tupleIJNS5_1CILi128EEENS7_ILi80EEENS7_ILi64EEEEEELi64ENS_10bfloat16_tEfNS_4arch4Sm80ELb0ELb1ELb0ELb1ELb1ELb0ELb1ELb1EEENS1_21CollectiveEpilogueFwdINS6_IJS8_SA_S9_EEENS6_IJNS7_ILi1EEESI_SI_EEESC_SE_Li128ELb1ELb1ELb1ELb0EEENS1_36VarlenDynamicPersistentTileSchedulerILi128ELi80ELi128ELi128ELb1ELb1ELb0ELb1ELb0ELb1EEEEEEEEEvNT_6ParamsE --------------------------
	.section	.nv.constant0._ZN7cutlass13device_kernelIN5flash19enable_sm80_to_sm89INS1_16FlashAttnFwdSm80INS1_25CollectiveMainloopFwdSm80ILi4ELi1ELb0EN4cute5tupleIJNS5_1CILi128EEENS7_ILi80EEENS7_ILi64EEEEEELi64ENS_10bfloat16_tEfNS_4arch4Sm80ELb0ELb1ELb0ELb1ELb1ELb0ELb1ELb1EEENS1_21CollectiveEpilogueFwdINS6_IJS8_SA_S9_EEENS6_IJNS7_ILi1EEESI_SI_EEESC_SE_Li128ELb1ELb1ELb1ELb0EEENS1_36VarlenDynamicPersistentTileSchedulerILi128ELi80ELi128ELi128ELb1ELb1ELb0ELb1ELb0ELb1EEEEEEEEEvNT_6ParamsE,"a",@progbits
	.sectionflags	@""
	.align	4
.nv.constant0._ZN7cutlass13device_kernelIN5flash19enable_sm80_to_sm89INS1_16FlashAttnFwdSm80INS1_25CollectiveMainloopFwdSm80ILi4ELi1ELb0EN4cute5tupleIJNS5_1CILi128EEENS7_ILi80EEENS7_ILi64EEEEEELi64ENS_10bfloat16_tEfNS_4arch4Sm80ELb0ELb1ELb0ELb1ELb1ELb0ELb1ELb1EEENS1_21CollectiveEpilogueFwdINS6_IJS8_SA_S9_EEENS6_IJNS7_ILi1EEESI_SI_EEESC_SE_Li128ELb1ELb1ELb1ELb0EEENS1_36VarlenDynamicPersistentTileSchedulerILi128ELi80ELi128ELi128ELb1ELb1ELb0ELb1ELb0ELb1EEEEEEEEEvNT_6ParamsE:
	.zero		1432


//--------------------- .nv.constant0._ZN7cutlass13device_kernelIN5flash19enable_sm80_to_sm89INS1_16FlashAttnFwdSm80INS1_25CollectiveMainloopFwdSm80ILi4ELi1ELb0EN4cute5tupleIJNS5_1CILi128EEENS7_ILi80EEENS7_ILi64EEEEEELi64ENS_10bfloat16_tEfNS_4arch4Sm80ELb0ELb1ELb0ELb1ELb1ELb1ELb1ELb1EEENS1_21CollectiveEpilogueFwdINS6_IJS8_SA_S9_EEENS6_IJNS7_ILi1EEESI_SI_EEESC_SE_Li128ELb1ELb1ELb1ELb0EEENS1_36VarlenDynamicPersistentTileSchedulerILi128ELi80ELi128ELi128ELb1ELb1ELb0ELb1ELb0ELb1EEEEEEEEEvNT_6ParamsE --------------------------
	.section	.nv.constant0._ZN7cutlass13device_kernelIN5flash19enable_sm80_to_sm89INS1_16FlashAttnFwdSm80INS1_25CollectiveMainloopFwdSm80ILi4ELi1ELb0EN4cute5tupleIJNS5_1CILi128EEENS7_ILi80EEENS7_ILi64EEEEEELi64ENS_10bfloat16_tEfNS_4arch4Sm80ELb0ELb1ELb0ELb1ELb1ELb1ELb1ELb1EEENS1_21CollectiveEpilogueFwdINS6_IJS8_SA_S9_EEENS6_IJNS7_ILi1EEESI_SI_EEESC_SE_Li128ELb1ELb1ELb1ELb0EEENS1_36VarlenDynamicPersistentTileSchedulerILi128ELi80ELi128ELi128ELb1ELb1ELb0ELb1ELb0ELb1EEEEEEEEEvNT_6ParamsE,"a",@progbits
	.sectionflags	@""
	.align	4
.nv.constant0._ZN7cutlass13device_kernelIN5flash19enable_sm80_to_sm89INS1_16FlashAttnFwdSm80INS1_25CollectiveMainloopFwdSm80ILi4ELi1ELb0EN4cute5tupleIJNS5_1CILi128EEENS7_ILi80EEENS7_ILi64EEEEEELi64ENS_10bfloat16_tEfNS_4arch4Sm80ELb0ELb1ELb0ELb1ELb1ELb1ELb1ELb1EEENS1_21CollectiveEpilogueFwdINS6_IJS8_SA_S9_EEENS6_IJNS7_ILi1EEESI_SI_EEESC_SE_Li128ELb1ELb1ELb1ELb0EEENS1_36VarlenDynamicPersistentTileSchedulerILi128ELi80ELi128ELi128ELb1ELb1ELb0ELb1ELb0ELb1EEEEEEEEEvNT_6ParamsE:
	.zero		1432


//--------------------- .nv.constant0._ZN7cutlass13device_kernelIN5flash19enable_sm80_to_sm89INS1_16FlashAttnFwdSm80INS1_25CollectiveMainloopFwdSm80ILi4ELi1ELb0EN4cute5tupleIJNS5_1CILi128EEENS7_ILi112EEENS7_ILi64EEEEEELi64ENS_10bfloat16_tEfNS_4arch4Sm80ELb1ELb0ELb0ELb0ELb1ELb0ELb1ELb1EEENS1_21CollectiveEpilogueFwdINS6_IJS8_SA_S9_EEENS6_IJNS7_ILi1EEESI_SI_EEESC_SE_Li128ELb0ELb1ELb1ELb0EEENS1_30DynamicPersistentTileSchedulerILi128ELi128ELb1ELb1ELb0EEEEEEEEEvNT_6ParamsE --------------------------
	.section	.nv.constant0._ZN7cutlass13device_kernelIN5flash19enable_sm80_to_sm89INS1_16FlashAttnFwdSm80INS1_25CollectiveMainloopFwdSm80ILi4ELi1ELb0EN4cute5tupleIJNS5_1CILi128EEENS7_ILi112EEENS7_ILi64EEEEEELi64ENS_10bfloat16_tEfNS_4arch4Sm80ELb1ELb0ELb0ELb0ELb1ELb0ELb1ELb1EEENS1_21CollectiveEpilogueFwdINS6_IJS8_SA_S9_EEENS6_IJNS7_ILi1EEESI_SI_EEESC_SE_Li128ELb0ELb1ELb1ELb0EEENS1_30DynamicPersistentTileSchedulerILi128ELi128ELb1ELb1ELb0EEEEEEEEEvNT_6ParamsE,"a",@progbits
	.sectionflags	@""
	.align	4
.nv.constant0._ZN7cutlass13device_kernelIN5flash19enable_sm80_to_sm89INS1_16FlashAttnFwdSm80INS1_25CollectiveMainloopFwdSm80ILi4ELi1ELb0EN4cute5tupleIJNS5_1CILi128EEENS7_ILi112EEENS7_ILi64EEEEEELi64ENS_10bfloat16_tEfNS_4arch4Sm80ELb1ELb0ELb0ELb0ELb1ELb0ELb1ELb1EEENS1_21CollectiveEpilogueFwdINS6_IJS8_SA_S9_EEENS6_IJNS7_ILi1EEESI_SI_EEESC_SE_Li128ELb0ELb1ELb1ELb0EEENS1_30DynamicPersistentTileSchedulerILi128ELi128ELb1ELb1ELb0EEEEEEEEEvNT_6ParamsE:
	.zero		1416


//--------------------- .nv.constant0._ZN7cutlass13device_kernelIN5flash19enable_sm80_to_sm89INS1_16FlashAttnFwdSm80INS1_25CollectiveMainloopFwdSm80ILi4ELi1ELb0EN4cute5tupleIJNS5_1CILi128EEENS7_ILi80EEENS7_ILi64EEEEEELi64ENS_10bfloat16_tEfNS_4arch4Sm80ELb1ELb0ELb0ELb1ELb1ELb0ELb1ELb1EEENS1_21CollectiveEpilogueFwdINS6_IJS8_SA_S9_EEENS6_IJNS7_ILi1EEESI_SI_EEESC_SE_Li128ELb1ELb1ELb1ELb0EEENS1_36VarlenDynamicPersistentTileSchedulerILi128ELi80ELi128ELi128ELb1ELb1ELb0ELb1ELb1ELb1EEEEEEEEEvNT_6ParamsE --------------------------
	.section	.nv.constant0._ZN7cutlass13device_kernelIN5flash19enable_sm80_to_sm89INS1_16FlashAttnFwdSm80INS1_25CollectiveMainloopFwdSm80ILi4ELi1ELb0EN4cute5tupleIJNS5_1CILi128EEENS7_ILi80EEENS7_ILi64EEEEEELi64ENS_10bfloat16_tEfNS_4arch4Sm80ELb1ELb0ELb0ELb1ELb1ELb0ELb1ELb1EEENS1_21CollectiveEpilogueFwdINS6_IJS8_SA_S9_EEENS6_IJNS7_ILi1EEESI_SI_EEESC_SE_Li128ELb1ELb1ELb1ELb0EEENS1_36VarlenDynamicPersistentTileSchedulerILi128ELi80ELi128ELi128ELb1ELb1ELb0ELb1ELb1ELb1EEEEEEEEEvNT_6ParamsE,"a",@progbits
	.sectionflags	@""
	.align	4
.nv.constant0._ZN7cutlass13device_kernelIN5flash19enable_sm80_to_sm89INS1_16FlashAttnFwdSm80INS1_25CollectiveMainloopFwdSm80ILi4ELi1ELb0EN4cute5tupleIJNS5_1CILi128EEENS7_ILi80EEENS7_ILi64EEEEEELi64ENS_10bfloat16_tEfNS_4arch4Sm80ELb1ELb0ELb0ELb1ELb1ELb0ELb1ELb1EEENS1_21CollectiveEpilogueFwdINS6_IJS8_SA_S9_EEENS6_IJNS7_ILi1EEESI_SI_EEESC_SE_Li128ELb1ELb1ELb1ELb0EEENS1_36VarlenDynamicPersistentTileSchedulerILi128ELi80ELi128ELi128ELb1ELb1ELb0ELb1ELb1ELb1EEEEEEEEEvNT_6ParamsE:
	.zero		1432


//--------------------- .nv.constant0._ZN7cutlass13device_kernelIN5flash19enable_sm80_to_sm89INS1_16FlashAttnFwdSm80INS1_25CollectiveMainloopFwdSm80ILi4ELi1ELb0EN4cute5tupleIJNS5_1CILi128EEENS7_ILi80EEENS7_ILi64EEEEEELi64ENS_10bfloat16_tEfNS_4arch4Sm80ELb1ELb0ELb0ELb1ELb1ELb1ELb1ELb1EEENS1_21CollectiveEpilogueFwdINS6_IJS8_SA_S9_EEENS6_IJNS7_ILi1EEESI_SI_EEESC_SE_Li128ELb1ELb1ELb1ELb0EEENS1_36VarlenDynamicPersistentTileSchedulerILi128ELi80ELi128ELi128ELb1ELb1ELb0ELb1ELb1ELb1EEEEEEEEEvNT_6ParamsE --------------------------
	.section	.nv.constant0._ZN7cutlass13device_kernelIN5flash19enable_sm80_to_sm89INS1_16FlashAttnFwdSm80INS1_25CollectiveMainloopFwdSm80ILi4ELi1ELb0EN4cute5tupleIJNS5_1CILi128EEENS7_ILi80EEENS7_ILi64EEEEEELi64ENS_10bfloat16_tEfNS_4arch4Sm80ELb1ELb0ELb0ELb1ELb1ELb1ELb1ELb1EEENS1_21CollectiveEpilogueFwdINS6_IJS8_SA_S9_EEENS6_IJNS7_ILi1EEESI_SI_EEESC_SE_Li128ELb1ELb1ELb1ELb0EEENS1_36VarlenDynamicPersistentTileSchedulerILi128ELi80ELi128ELi128ELb1ELb1ELb0ELb1ELb1ELb1EEEEEEEEEvNT_6ParamsE,"a",@progbits
	.sectionflags	@""
	.align	4
.nv.constant0._ZN7cutlass13device_kernelIN5flash19enable_sm80_to_sm89INS1_16FlashAttnFwdSm80INS1_25CollectiveMainloopFwdSm80ILi4ELi1ELb0EN4cute5tupleIJNS5_1CILi128EEENS7_ILi80EEENS7_ILi64EEEEEELi64ENS_10bfloat16_tEfNS_4arch4Sm80ELb1ELb0ELb0ELb1ELb1ELb1ELb1ELb1EEENS1_21CollectiveEpilogueFwdINS6_IJS8_SA_S9_EEENS6_IJNS7_ILi1EEESI_SI_EEESC_SE_Li128ELb1ELb1ELb1ELb0EEENS1_36VarlenDynamicPersistentTileSchedulerILi128ELi80ELi128ELi128ELb1ELb1ELb0ELb1ELb1ELb1EEEEEEEEEvNT_6ParamsE:
	.zero		1432


//--------------------- .text._ZN7cutlass13device_kernelIN5flash19enable_sm80_to_sm89INS1_16FlashAttnFwdSm80INS1_25CollectiveMainloopFwdSm80ILi4ELi1ELb0EN4cute5tupleIJNS5_1CILi128EEENS7_ILi112EEENS7_ILi64EEEEEELi64ENS_10bfloat16_tEfNS_4arch4Sm80ELb0ELb0ELb0ELb0ELb1ELb0ELb1ELb1EEENS1_21CollectiveEpilogueFwdINS6_IJS8_SA_S9_EEENS6_IJNS7_ILi1EEESI_SI_EEESC_SE_Li128ELb0ELb1ELb1ELb0EEENS1_19SingleTileSchedulerILb0ELb1ELb1ELi128EEEEEEEEEvNT_6ParamsE --------------------------
	.section	.text._ZN7cutlass13device_kernelIN5flash19enable_sm80_to_sm89INS1_16FlashAttnFwdSm80INS1_25CollectiveMainloopFwdSm80ILi4ELi1ELb0EN4cute5tupleIJNS5_1CILi128EEENS7_ILi112EEENS7_ILi64EEEEEELi64ENS_10bfloat16_tEfNS_4arch4Sm80ELb0ELb0ELb0ELb0ELb1ELb0ELb1ELb1EEENS1_21CollectiveEpilogueFwdINS6_IJS8_SA_S9_EEENS6_IJNS7_ILi1EEESI_SI_EEESC_SE_Li128ELb0ELb1ELb1ELb0EEENS1_19SingleTileSchedulerILb0ELb1ELb1ELi128EEEEEEEEEvNT_6ParamsE,"ax",@progbits
	.sectioninfo	@"SHI_REGISTERS=255"
	.align	128
.text._ZN7cutlass13device_kernelIN5flash19enable_sm80_to_sm89INS1_16FlashAttnFwdSm80INS1_25CollectiveMainloopFwdSm80ILi4ELi1ELb0EN4cute5tupleIJNS5_1CILi128EEENS7_ILi112EEENS7_ILi64EEEEEELi64ENS_10bfloat16_tEfNS_4arch4Sm80ELb0ELb0ELb0ELb0ELb1ELb0ELb1ELb1EEENS1_21CollectiveEpilogueFwdINS6_IJS8_SA_S9_EEENS6_IJNS7_ILi1EEESI_SI_EEESC_SE_Li128ELb0ELb1ELb1ELb0EEENS1_19SingleTileSchedulerILb0ELb1ELb1ELi128EEEEEEEEEvNT_6ParamsE:
        .type           _ZN7cutlass13device_kernelIN5flash19enable_sm80_to_sm89INS1_16FlashAttnFwdSm80INS1_25CollectiveMainloopFwdSm80ILi4ELi1ELb0EN4cute5tupleIJNS5_1CILi128EEENS7_ILi112EEENS7_ILi64EEEEEELi64ENS_10bfloat16_tEfNS_4arch4Sm80ELb0ELb0ELb0ELb0ELb1ELb0ELb1ELb1EEENS1_21CollectiveEpilogueFwdINS6_IJS8_SA_S9_EEENS6_IJNS7_ILi1EEESI_SI_EEESC_SE_Li128ELb0ELb1ELb1ELb0EEENS1_19SingleTileSchedulerILb0ELb1ELb1ELi128EEEEEEEEEvNT_6ParamsE,@function
        .size           _ZN7cutlass13device_kernelIN5flash19enable_sm80_to_sm89INS1_16FlashAttnFwdSm80INS1_25CollectiveMainloopFwdSm80ILi4ELi1ELb0EN4cute5tupleIJNS5_1CILi128EEENS7_ILi112EEENS7_ILi64EEEEEELi64ENS_10bfloat16_tEfNS_4arch4Sm80ELb0ELb0ELb0ELb0ELb1ELb0ELb1ELb1EEENS1_21CollectiveEpilogueFwdINS6_IJS8_SA_S9_EEENS6_IJNS7_ILi1EEESI_SI_EEESC_SE_Li128ELb0ELb1ELb1ELb0EEENS1_19SingleTileSchedulerILb0ELb1ELb1ELi128EEEEEEEEEvNT_6ParamsE,(.L_x_1909 - _ZN7cutlass13device_kernelIN5flash19enable_sm80_to_sm89INS1_16FlashAttnFwdSm80INS1_25CollectiveMainloopFwdSm80ILi4ELi1ELb0EN4cute5tupleIJNS5_1CILi128EEENS7_ILi112EEENS7_ILi64EEEEEELi64ENS_10bfloat16_tEfNS_4arch4Sm80ELb0ELb0ELb0ELb0ELb1ELb0ELb1ELb1EEENS1_21CollectiveEpilogueFwdINS6_IJS8_SA_S9_EEENS6_IJNS7_ILi1EEESI_SI_EEESC_SE_Li128ELb0ELb1ELb1ELb0EEENS1_19SingleTileSchedulerILb0ELb1ELb1ELi128EEEEEEEEEvNT_6ParamsE)
        .other          _ZN7cutlass13device_kernelIN5flash19enable_sm80_to_sm89INS1_16FlashAttnFwdSm80INS1_25CollectiveMainloopFwdSm80ILi4ELi1ELb0EN4cute5tupleIJNS5_1CILi128EEENS7_ILi112EEENS7_ILi64EEEEEELi64ENS_10bfloat16_tEfNS_4arch4Sm80ELb0ELb0ELb0ELb0ELb1ELb0ELb1ELb1EEENS1_21CollectiveEpilogueFwdINS6_IJS8_SA_S9_EEENS6_IJNS7_ILi1EEESI_SI_EEESC_SE_Li128ELb0ELb1ELb1ELb0EEENS1_19SingleTileSchedulerILb0ELb1ELb1ELi128EEEEEEEEEvNT_6ParamsE,@"STO_CUDA_ENTRY STV_DEFAULT"
_ZN7cutlass13device_kernelIN5flash19enable_sm80_to_sm89INS1_16FlashAttnFwdSm80INS1_25CollectiveMainloopFwdSm80ILi4ELi1ELb0EN4cute5tupleIJNS5_1CILi128EEENS7_ILi112EEENS7_ILi64EEEEEELi64ENS_10bfloat16_tEfNS_4arch4Sm80ELb0ELb0ELb0ELb0ELb1ELb0ELb1ELb1EEENS1_21CollectiveEpilogueFwdINS6_IJS8_SA_S9_EEENS6_IJNS7_ILi1EEESI_SI_EEESC_SE_Li128ELb0ELb1ELb1ELb0EEENS1_19SingleTileSchedulerILb0ELb1ELb1ELi128EEEEEEEEEvNT_6ParamsE:
[----:B------:R-:W-:Y:S02]  /*0000*/  MOV R1, c[0x0][0x28] ;  /* 0x00000a0000017a02 */ /* 0x000fe40000000f00 */
[----:B------:R-:W1:Y:S01]  /*0010*/  S2R R224, SR_TID.X ;  /* 0x0000000000e07919 */ /* 0x000e620000002100 */
[----:B------:R-:W2:Y:S01]  /*0020*/  S2UR UR7, SR_CTAID.Y ;  /* 0x00000000000779c3 */ /* 0x000ea20000002600 */
[----:B------:R-:W-:-:S07]  /*0030*/  IADD3 R1, R1, -0x20, RZ ;  /* 0xffffffe001017810 */ /* 0x000fce0007ffe0ff */
[----:B------:R-:W3:Y:S01]  /*0040*/  S2UR UR6, SR_CTAID.Z ;  /* 0x00000000000679c3 */ /* 0x000ee20000002700 */
[----:B-1----:R-:W-:-:S06]  /*0050*/  SHF.R.U32.HI R0, RZ, 0x5, R224 ;  /* 0x00000005ff007819 */ /* 0x002fcc00000116e0 */
[----:B------:R-:W1:Y:S02]  /*0060*/  SHFL.IDX PT, R0, R0, RZ, 0x1f ;  /* 0x00001fff00007589 */ /* 0x000e6400000e0000 */
[----:B-1----:R-:W-:-:S13]  /*0070*/  ISETP.NE.AND P0, PT, R0, RZ, PT ;  /* 0x000000ff0000720c */ /* 0x002fda0003f05270 */
[----:B--23--:R-:W-:Y:S05]  /*0080*/  @!P0 BRA `(.L_x_0) ;  /* 0x0000009000008947 */ /* 0x00cfea0003800000 */
[----:B------:R-:W-:Y:S01]  /*0090*/  MOV R0, c[0x0][0x550] ;  /* 0x0001540000007a02 */ /* 0x000fe20000000f00 */
[----:B------:R-:W-:-:S03]  /*00a0*/  UMOV UR10, UR7 ;  /* 0x00000007000a7c82 */ /* 0x000fc60008000000 */
[----:B------:R-:W-:-:S13]  /*00b0*/  ISETP.NE.AND P0, PT, R0, 0x1, PT ;  /* 0x000000010000780c */ /* 0x000fda0003f05270 */
[----:B------:R-:W-:Y:S05]  /*00c0*/  @!P0 BRA `(.L_x_1) ;  /* 0x000000b000008947 */ /* 0x000fea0003800000 */
[----:B------:R-:W-:Y:S02]  /*00d0*/  ULDC UR4, c[0x0][0x554] ;  /* 0x0001550000047ab9 */ /* 0x000fe40000000800 */
[----:B------:R-:W-:Y:S02]  /*00e0*/  UIMAD.WIDE.U32 UR4, UR7, UR4, URZ ;  /* 0x00000004070472a5 */ /* 0x000fe4000f8e003f */
[----:B------:R-:W-:Y:S02]  /*00f0*/  ULDC UR10, c[0x0][0x558] ;  /* 0x00015600000a7ab9 */ /* 0x000fe40000000800 */
[----:B------:R-:W-:Y:S01]  /*0100*/  USHF.R.U32.HI UR10, URZ, UR10, UR5 ;  /* 0x0000000a3f0a7299 */ /* 0x000fe20008011605 */
[----:B------:R-:W-:Y:S05]  /*0110*/  BRA `(.L_x_1) ;  /* 0x0000006000007947 */ /* 0x000fea0003800000 */
.L_x_0:
[----:B------:R-:W-:Y:S02]  /*0120*/  ULDC.64 UR4, c[0x0][0x550] ;  /* 0x0001540000047ab9 */ /* 0x000fe40000000a00 */
[----:B------:R-:W-:Y:S02]  /*0130*/  UISETP.NE.AND UP0, UPT, UR4, 0x1, UPT ;  /* 0x000000010400788c */ /* 0x000fe4000bf05270 */
[----:B------:R-:W-:-:S02]  /*0140*/  UIMAD.WIDE.U32 UR8, UR7, UR5, URZ ;  /* 0x00000005070872a5 */ /* 0x000fc4000f8e003f */
[----:B------:R-:W-:Y:S02]  /*0150*/  ULDC UR4, c[0x0][0x558] ;  /* 0x0001560000047ab9 */ /* 0x000fe40000000800 */
[----:B------:R-:W-:-:S05]  /*0160*/  UMOV UR10, UR7 ;  /* 0x00000007000a7c82 */ /* 0x000fca0008000000 */
[----:B------:R-:W-:-:S03]  /*0170*/  @UP0 USHF.R.U32.HI UR10, URZ, UR4, UR9 ;  /* 0x000000043f0a0299 */ /* 0x000fc60008011609 */
.L_x_1:
[----:B------:R-:W-:Y:S01]  /*0180*/  ISETP.LE.AND P0, PT, RZ, UR6, PT ;  /* 0x00000006ff007c0c */ /* 0x000fe2000bf03270 */
[----:B------:R-:W-:Y:S02]  /*0190*/  UIADD3 UR4, -UR10, URZ, URZ ;  /* 0x0000003f0a047290 */ /* 0x000fe4000fffe13f */
[----:B------:R-:W-:Y:S02]  /*01a0*/  ULDC UR8, c[0x0][0x550] ;  /* 0x0001540000087ab9 */ /* 0x000fe40000000800 */
[----:B------:R-:W-:-:S08]  /*01b0*/  UIMAD UR8, UR4, UR8, UR7 ;  /* 0x00000008040872a4 */ /* 0x000fd0000f8e0207 */
[----:B------:R-:W-:Y:S05]  /*01c0*/  @!P0 EXIT ;  /* 0x000000000000894d */ /* 0x000fea0003800000 */
[----:B------:R-:W-:Y:S02]  /*01d0*/  ULDC.64 UR4, c[0x0][0x370] ;  /* 0x0000dc0000047ab9 */ /* 0x000fe40000000a00 */
[----:B------:R-:W-:Y:S02]  /*01e0*/  UISETP.NE.U32.AND UP0, UPT, URZ, UR4, UPT ;  /* 0x000000043f00728c */ /* 0x000fe4000bf05070 */
[----:B------:R-:W-:Y:S02]  /*01f0*/  ULDC.64 UR12, c[0x0][0x370] ;  /* 0x0000dc00000c7ab9 */ /* 0x000fe40000000a00 */
[----:B------:R-:W-:Y:S02]  /*0200*/  UISETP.NE.AND.EX UP0, UPT, URZ, UR5, UPT, UP0 ;  /* 0x000000053f00728c */ /* 0x000fe4000bf05300 */
[----:B------:R-:W-:-:S04]  /*0210*/  ULDC.64 UR16, c[0x0][0x118] ;  /* 0x0000460000107ab9 */ /* 0x000fc80000000a00 */
[----:B------:R-:W-:-:S05]  /*0220*/  PLOP3.LUT P0, PT, PT, PT, UP0, 0x80, 0x0 ;  /* 0x000000000000781c */ /* 0x000fca0003f0f008 */
[----:B------:R-:W-:Y:S02]  /*0230*/  @UP0 UMOV UR4, 0x4 ;  /* 0x0000000400040882 */ /* 0x000fe40000000000 */
[----:B------:R-:W-:-:S06]  /*0240*/  @UP0 UIMAD.WIDE UR4, UR6, UR4, UR12 ;  /* 0x00000004060402a5 */ /* 0x000fcc000f8e020c */
[----:B------:R-:W-:Y:S02]  /*0250*/  IMAD.U32 R2, RZ, RZ, UR4 ;  /* 0x00000004ff027e24 */ /* 0x000fe4000f8e00ff */
[----:B------:R-:W-:-:S05]  /*0260*/  IMAD.U32 R3, RZ, RZ, UR5 ;  /* 0x00000005ff037e24 */ /* 0x000fca000f8e00ff */
[----:B------:R-:W2:Y:S01]  /*0270*/  @P0 LDG.E R2, [R2.64] ;  /* 0x0000001002020981 */ /* 0x000ea2000c1e1900 */
[----:B------:R-:W-:Y:S02]  /*0280*/  ULDC UR4, c[0x0][0x2ac] ;  /* 0x0000ab0000047ab9 */ /* 0x000fe40000000800 */
[----:B------:R-:W-:Y:S02]  /*0290*/  ULDC UR15, c[0x0][0x1d0] ;  /* 0x00007400000f7ab9 */ /* 0x000fe40000000800 */
[----:B------:R-:W-:Y:S02]  /*02a0*/  UIMAD UR15, UR4, UR15, URZ ;  /* 0x0000000f040f72a4 */ /* 0x000fe4000f8e023f */
[----:B------:R-:W-:Y:S02]  /*02b0*/  UMOV UR9, URZ ;  /* 0x0000003f00097c82 */ /* 0x000fe40008000000 */
[----:B------:R-:W-:Y:S02]  /*02c0*/  UISETP.GE.AND UP0, UPT, UR15, 0x1, UPT ;  /* 0x000000010f00788c */ /* 0x000fe4000bf06270 */
[----:B------:R-:W-:-:S02]  /*02d0*/  UIADD3 UR5, UR15, 0x6f, URZ ;  /* 0x0000006f0f057890 */ /* 0x000fc4000fffe03f */
[----:B------:R-:W-:Y:S02]  /*02e0*/  UMOV UR4, URZ ;  /* 0x0000003f00047c82 */ /* 0x000fe40008000000 */
[----:B------:R-:W-:Y:S02]  /*02f0*/  UIMAD.WIDE UR4, UR5, -0x6db6db6d, UR4 ;  /* 0x92492493050478a5 */ /* 0x000fe4000f8e0204 */
[----:B------:R-:W-:Y:S02]  /*0300*/  UMOV UR19, URZ ;  /* 0x0000003f00137c82 */ /* 0x000fe40008000000 */
[----:B------:R-:W-:-:S04]  /*0310*/  USHF.R.U32.HI UR7, URZ, 0x1f, UR5 ;  /* 0x0000001f3f077899 */ /* 0x000fc80008011605 */
[----:B------:R-:W-:Y:S01]  /*0320*/  ULEA.HI.SX32 UR7, UR5, UR7, 0x1a ;  /* 0x0000000705077291 */ /* 0x000fe2000f8fd23f */
[----:B--2---:R1:W2:Y:S01]  /*0330*/  @P0 R2UR UR9, R2 ;  /* 0x00000000020903c2 */ /* 0x0042a200000e0000 */
[----:B------:R-:W-:-:S13]  /*0340*/  PLOP3.LUT P0, PT, PT, PT, UP0, 0x80, 0x0 ;  /* 0x000000000000781c */ /* 0x000fda0003f0f008 */
[----:B------:R-:W-:Y:S05]  /*0350*/  @!P0 BRA `(.L_x_2) ;  /* 0x0000023000008947 */ /* 0x000fea0003800000 */
[----:B------:R-:W-:Y:S02]  /*0360*/  USHF.R.U32.HI UR4, URZ, 0x10, UR8 ;  /* 0x000000103f047899 */ /* 0x000fe40008011608 */
[----:B------:R-:W-:Y:S02]  /*0370*/  ULDC UR5, c[0x0][0x338] ;  /* 0x0000ce0000057ab9 */ /* 0x000fe40000000800 */
[----:B------:R-:W-:Y:S02]  /*0380*/  UISETP.NE.AND UP0, UPT, UR4, URZ, UPT ;  /* 0x0000003f0400728c */ /* 0x000fe4000bf05270 */
[----:B------:R-:W-:Y:S02]  /*0390*/  UMOV UR18, URZ ;  /* 0x0000003f00127c82 */ /* 0x000fe40008000000 */
[----:B------:R-:W-:-:S04]  /*03a0*/  USEL UR5, UR4, UR5, UP0 ;  /* 0x0000000504057287 */ /* 0x000fc80008000000 */
[----:B------:R-:W-:Y:S02]  /*03b0*/  UIADD3 UR14, UR7, -0x1, UR5 ;  /* 0xffffffff070e7890 */ /* 0x000fe4000fffe005 */
[----:B------:R-:W-:-:S05]  /*03c0*/  IMAD.U32 R3, RZ, RZ, UR5 ;  /* 0x00000005ff037e24 */ /* 0x000fca000f8e00ff */
[----:B------:R-:W-:-:S04]  /*03d0*/  IABS R0, R3 ;  /* 0x0000000300007213 */ /* 0x000fc80000000000 */
[----:B------:R-:W3:Y:S02]  /*03e0*/  R2UR UR13, R0 ;  /* 0x00000000000d73c2 */ /* 0x000ee400000e0000 */
[----:B---3--:R-:W3:Y:S08]  /*03f0*/  I2F.RP R0, UR13 ;  /* 0x0000000d00007d06 */ /* 0x008ef00008209400 */
[----:B---3--:R-:W3:Y:S02]  /*0400*/  MUFU.RCP R0, R0 ;  /* 0x0000000000007308 */ /* 0x008ee40000001000 */
[----:B---3--:R-:W-:-:S06]  /*0410*/  IADD3 R0, R0, 0xffffffe, RZ ;  /* 0x0ffffffe00007810 */ /* 0x008fcc0007ffe0ff */
[----:B------:R-:W3:Y:S02]  /*0420*/  F2I.FTZ.U32.TRUNC.NTZ R0, R0 ;  /* 0x0000000000007305 */ /* 0x000ee4000021f000 */
[----:B---3--:R3:W4:Y:S02]  /*0430*/  R2UR UR19, R0 ;  /* 0x00000000001373c2 */ /* 0x00872400000e0000 */
[----:B---3--:R-:W-:Y:S01]  /*0440*/  IMAD.U32 R0, RZ, RZ, UR14 ;  /* 0x0000000eff007e24 */ /* 0x008fe2000f8e00ff */
[----:B----4-:R-:W-:Y:S02]  /*0450*/  UIADD3 UR4, URZ, -UR19, URZ ;  /* 0x800000133f047290 */ /* 0x010fe4000fffe03f */
[----:B------:R-:W-:Y:S02]  /*0460*/  ULOP3.LUT UR14, UR14, UR5, URZ, 0x3c, !UPT ;  /* 0x000000050e0e7292 */ /* 0x000fe4000f8e3c3f */
[----:B-1----:R-:W-:Y:S01]  /*0470*/  IABS R2, R0 ;  /* 0x0000000000027213 */ /* 0x002fe20000000000 */
[----:B------:R-:W-:Y:S01]  /*0480*/  UIMAD UR4, UR4, UR13, URZ ;  /* 0x0000000d040472a4 */ /* 0x000fe2000f8e023f */
[----:B------:R-:W-:-:S02]  /*0490*/  IABS R0, R3 ;  /* 0x0000000300007213 */ /* 0x000fc40000000000 */
[----:B------:R-:W1:Y:S01]  /*04a0*/  R2UR UR12, R2 ;  /* 0x00000000020c73c2 */ /* 0x000e6200000e0000 */
[----:B------:R-:W-:Y:S02]  /*04b0*/  UIMAD.WIDE.U32 UR18, UR19, UR4, UR18 ;  /* 0x00000004131272a5 */ /* 0x000fe4000f8e0012 */
[----:B------:R-:W-:-:S05]  /*04c0*/  IMAD.MOV R0, RZ, RZ, -R0 ;  /* 0x000000ffff007224 */ /* 0x000fca00078e0a00 */
[----:B------:R-:W3:Y:S01]  /*04d0*/  R2UR UR11, R0 ;  /* 0x00000000000b73c2 */ /* 0x000ee200000e0000 */
[----:B-1----:R-:W-:-:S04]  /*04e0*/  UIMAD.WIDE.U32 UR18, UR19, UR12, URZ ;  /* 0x0000000c131272a5 */ /* 0x002fc8000f8e003f */
[----:B---3--:R-:W-:-:S04]  /*04f0*/  UIMAD UR11, UR19, UR11, UR12 ;  /* 0x0000000b130b72a4 */ /* 0x008fc8000f8e020c */
[----:B------:R-:W-:-:S11]  /*0500*/  UISETP.GT.U32.AND UP0, UPT, UR13, UR11, UPT ;  /* 0x0000000b0d00728c */ /* 0x000fd6000bf04070 */
[----:B------:R-:W-:Y:S02]  /*0510*/  @!UP0 UIADD3 UR11, UR11, -UR13, URZ ;  /* 0x8000000d0b0b8290 */ /* 0x000fe4000fffe03f */
[----:B------:R-:W-:Y:S02]  /*0520*/  @!UP0 UIADD3 UR19, UR19, 0x1, URZ ;  /* 0x0000000113138890 */ /* 0x000fe4000fffe03f */
[----:B------:R-:W-:Y:S02]  /*0530*/  UISETP.GE.U32.AND UP1, UPT, UR11, UR13, UPT ;  /* 0x0000000d0b00728c */ /* 0x000fe4000bf26070 */
[----:B------:R-:W-:-:S09]  /*0540*/  UISETP.GE.AND UP0, UPT, UR14, URZ, UPT ;  /* 0x0000003f0e00728c */ /* 0x000fd2000bf06270 */
[----:B------:R-:W-:Y:S02]  /*0550*/  @UP1 UIADD3 UR19, UR19, 0x1, URZ ;  /* 0x0000000113131890 */ /* 0x000fe4000fffe03f */
[----:B------:R-:W-:Y:S02]  /*0560*/  UISETP.NE.AND UP1, UPT, UR5, URZ, UPT ;  /* 0x0000003f0500728c */ /* 0x000fe4000bf25270 */
[----:B------:R-:W-:-:S09]  /*0570*/  @!UP0 UIADD3 UR19, -UR19, URZ, URZ ;  /* 0x0000003f13138290 */ /* 0x000fd2000fffe13f */
[----:B------:R-:W-:Y:S02]  /*0580*/  @!UP1 ULOP3.LUT UR19, URZ, UR5, URZ, 0x33, !UPT ;  /* 0x000000053f139292 */ /* 0x000fe4000f8e333f */
.L_x_2:
[----:B------:R-:W-:Y:S01]  /*0590*/  ULOP3.LUT UR8, UR8, 0xffff, URZ, 0xc0, !UPT ;  /* 0x0000ffff08087892 */ /* 0x000fe2000f8ec03f */
[----:B------:R-:W-:Y:S01]  /*05a0*/  PLOP3.LUT P4, PT, PT, PT, PT, 0x80, 0x0 ;  /* 0x000000000000781c */ /* 0x000fe20003f8f070 */
[----:B------:R-:W-:Y:S01]  /*05b0*/  CS2R R22, SRZ ;  /* 0x0000000000167805 */ /* 0x000fe2000001ff00 */
[----:B------:R-:W-:Y:S01]  /*05c0*/  CS2R R20, SRZ ;  /* 0x0000000000147805 */ /* 0x000fe2000001ff00 */
[----:B------:R-:W-:Y:S01]  /*05d0*/  UIMAD UR8, UR8, UR19, URZ ;  /* 0x00000013080872a4 */ /* 0x000fe2000f8e023f */
[----:B------:R-:W-:Y:S01]  /*05e0*/  CS2R R186, SRZ ;  /* 0x0000000000ba7805 */ /* 0x000fe2000001ff00 */
[----:B------:R-:W-:Y:S01]  /*05f0*/  CS2R R184, SRZ ;  /* 0x0000000000b87805 */ /* 0x000fe2000001ff00 */
[----:B------:R-:W-:Y:S01]  /*0600*/  CS2R R130, SRZ ;  /* 0x0000000000827805 */ /* 0x000fe2000001ff00 */
[----:B------:R-:W-:Y:S01]  /*0610*/  UIADD3 UR19, UR8, UR19, URZ ;  /* 0x0000001308137290 */ /* 0x000fe2000fffe03f */
[----:B------:R-:W-:Y:S01]  /*0620*/  CS2R R128, SRZ ;  /* 0x0000000000807805 */ /* 0x000fe2000001ff00 */
[----:B------:R-:W-:Y:S01]  /*0630*/  CS2R R126, SRZ ;  /* 0x00000000007e7805 */ /* 0x000fe2000001ff00 */
[----:B------:R-:W-:Y:S01]  /*0640*/  CS2R R124, SRZ ;  /* 0x00000000007c7805 */ /* 0x000fe2000001ff00 */
[----:B------:R-:W-:Y:S01]  /*0650*/  UISETP.LT.AND UP0, UPT, UR7, UR19, UPT ;  /* 0x000000130700728c */ /* 0x000fe2000bf01270 */
[----:B------:R-:W-:Y:S01]  /*0660*/  CS2R R122, SRZ ;  /* 0x00000000007a7805 */ /* 0x000fe2000001ff00 */
[----:B------:R-:W-:Y:S01]  /*0670*/  CS2R R120, SRZ ;  /* 0x0000000000787805 */ /* 0x000fe2000001ff00 */
[----:B------:R-:W-:Y:S01]  /*0680*/  CS2R R182, SRZ ;  /* 0x0000000000b67805 */ /* 0x000fe2000001ff00 */
[----:B------:R-:W-:Y:S01]  /*0690*/  USEL UR7, UR7, UR19, UP0 ;  /* 0x0000001307077287 */ /* 0x000fe20008000000 */
[----:B------:R-:W-:Y:S01]  /*06a0*/  CS2R R180, SRZ ;  /* 0x0000000000b47805 */ /* 0x000fe2000001ff00 */
[----:B------:R-:W-:Y:S01]  /*06b0*/  CS2R R118, SRZ ;  /* 0x0000000000767805 */ /* 0x000fe2000001ff00 */
[----:B------:R-:W-:Y:S01]  /*06c0*/  CS2R R116, SRZ ;  /* 0x0000000000747805 */ /* 0x000fe2000001ff00 */
[----:B------:R-:W-:Y:S01]  /*06d0*/  UISETP.GT.AND UP0, UPT, UR7, UR8, UPT ;  /* 0x000000080700728c */ /* 0x000fe2000bf04270 */
[----:B------:R-:W-:Y:S01]  /*06e0*/  CS2R R178, SRZ ;  /* 0x0000000000b27805 */ /* 0x000fe2000001ff00 */
[----:B------:R-:W-:Y:S01]  /*06f0*/  CS2R R176, SRZ ;  /* 0x0000000000b07805 */ /* 0x000fe2000001ff00 */
[----:B------:R-:W-:Y:S01]  /*0700*/  CS2R R174, SRZ ;  /* 0x0000000000ae7805 */ /* 0x000fe2000001ff00 */
[----:B------:R-:W-:Y:S01]  /*0710*/  CS2R R172, SRZ ;  /* 0x0000000000ac7805 */ /* 0x000fe2000001ff00 */
[----:B------:R-:W-:Y:S01]  /*0720*/  CS2R R166, SRZ ;  /* 0x0000000000a67805 */ /* 0x000fe2000001ff00 */
[----:B------:R-:W-:Y:S01]  /*0730*/  PLOP3.LUT P0, PT, PT, PT, UP0, 0x80, 0x0 ;  /* 0x000000000000781c */ /* 0x000fe20003f0f008 */
[----:B------:R-:W-:Y:S01]  /*0740*/  CS2R R164, SRZ ;  /* 0x0000000000a47805 */ /* 0x000fe2000001ff00 */
        /* <DEDUP_REMOVED lines=14> */
[----:B------:R-:W-:Y:S05]  /*0830*/  @!P0 BRA `(.L_x_3) ;  /* 0x0000acf000008947 */ /* 0x000fea0003800000 */
[----:B------:R-:W-:Y:S02]  /*0840*/  ULDC.64 UR4, c[0x0][0x340] ;  /* 0x0000d00000047ab9 */ /* 0x000fe40000000a00 */
[----:B------:R-:W-:-:S02]  /*0850*/  UISETP.NE.U32.AND UP0, UPT, URZ, UR4, UPT ;  /* 0x000000043f00728c */ /* 0x000fc4000bf05070 */
[----:B------:R-:W-:Y:S02]  /*0860*/  ULDC.64 UR12, c[0x0][0x340] ;  /* 0x0000d000000c7ab9 */ /* 0x000fe40000000a00 */
[----:B------:R-:W-:-:S06]  /*0870*/  UISETP.NE.AND.EX UP0, UPT, URZ, UR5, UPT, UP0 ;  /* 0x000000053f00728c */ /* 0x000fcc000bf05300 */
[----:B------:R-:W-:-:S05]  /*0880*/  PLOP3.LUT P0, PT, PT, PT, UP0, 0x80, 0x0 ;  /* 0x000000000000781c */ /* 0x000fca0003f0f008 */
[----:B------:R-:W-:Y:S02]  /*0890*/  @UP0 UMOV UR4, 0x4 ;  /* 0x0000000400040882 */ /* 0x000fe40000000000 */
[----:B------:R-:W-:-:S06]  /*08a0*/  @UP0 UIMAD.WIDE UR4, UR6, UR4, UR12 ;  /* 0x00000004060402a5 */ /* 0x000fcc000f8e020c */
[----:B-1----:R-:W-:Y:S02]  /*08b0*/  IMAD.U32 R2, RZ, RZ, UR4 ;  /* 0x00000004ff027e24 */ /* 0x002fe4000f8e00ff */
[----:B------:R-:W-:Y:S01]  /*08c0*/  IMAD.U32 R3, RZ, RZ, UR5 ;  /* 0x00000005ff037e24 */ /* 0x000fe2000f8e00ff */
[----:B------:R-:W1:Y:S01]  /*08d0*/  S2R R11, SR_CTAID.X ;  /* 0x00000000000b7919 */ /* 0x000e620000002500 */
[----:B------:R-:W-:Y:S01]  /*08e0*/  SHF.R.S32.HI R21, RZ, 0x1f, R224 ;  /* 0x0000001fff157819 */ /* 0x000fe200000114e0 */
[----:B------:R-:W-:Y:S02]  /*08f0*/  USHF.R.S32.HI UR11, URZ, 0x1f, UR10 ;  /* 0x0000001f3f0b7899 */ /* 0x000fe4000801140a */
[----:B------:R3:W4:Y:S01]  /*0900*/  @P0 LDG.E R7, [R2.64] ;  /* 0x0000001002070981 */ /* 0x000722000c1e1900 */
[----:B------:R-:W-:Y:S01]  /*0910*/  ULDC.64 UR4, c[0x0][0x1b8] ;  /* 0x00006e0000047ab9 */ /* 0x000fe20000000a00 */
[CC--:B------:R-:W-:Y:S01]  /*0920*/  LEA.HI R20, R21.reuse, R224.reuse, RZ, 0x4 ;  /* 0x000000e015147211 */ /* 0x0c0fe200078f20ff */
[----:B------:R-:W-:Y:S01]  /*0930*/  UIMAD UR11, UR11, UR4, URZ ;  /* 0x000000040b0b72a4 */ /* 0x000fe2000f8e023f */
[----:B------:R-:W-:Y:S01]  /*0940*/  LEA.HI R9, R21, R224, RZ, 0x6 ;  /* 0x000000e015097211 */ /* 0x000fe200078f30ff */
[----:B------:R-:W-:Y:S01]  /*0950*/  UIMAD.WIDE.U32 UR18, UR10, UR4, URZ ;  /* 0x000000040a1272a5 */ /* 0x000fe2000f8e003f */
[----:B------:R-:W-:Y:S01]  /*0960*/  BSSY B0, `(.L_x_4) ;  /* 0x000004a000007945 */ /* 0x000fe20003800000 */
[----:B------:R-:W-:-:S02]  /*0970*/  UIMAD UR11, UR10, UR5, UR11 ;  /* 0x000000050a0b72a4 */ /* 0x000fc4000f8e020b */
[----:B------:R-:W-:Y:S02]  /*0980*/  USHF.R.S32.HI UR12, URZ, 0x1f, UR6 ;  /* 0x0000001f3f0c7899 */ /* 0x000fe40008011406 */
[----:B------:R-:W-:Y:S02]  /*0990*/  ULDC.64 UR4, c[0x0][0x1c0] ;  /* 0x0000700000047ab9 */ /* 0x000fe40000000a00 */
[----:B------:R-:W-:Y:S02]  /*09a0*/  UIADD3 UR19, UR19, UR11, URZ ;  /* 0x0000000b13137290 */ /* 0x000fe4000fffe03f */
[----:B------:R-:W-:Y:S02]  /*09b0*/  UIMAD UR12, UR12, UR4, URZ ;  /* 0x000000040c0c72a4 */ /* 0x000fe4000f8e023f */
[----:B------:R-:W-:Y:S02]  /*09c0*/  UIMAD.WIDE.U32 UR18, UR6, UR4, UR18 ;  /* 0x00000004061272a5 */ /* 0x000fe4000f8e0012 */
[----:B------:R-:W-:-:S02]  /*09d0*/  UIMAD UR5, UR6, UR5, UR12 ;  /* 0x00000005060572a4 */ /* 0x000fc4000f8e020c */
[----:B------:R-:W-:Y:S02]  /*09e0*/  ULDC UR4, c[0x0][0x2c4] ;  /* 0x0000b10000047ab9 */ /* 0x000fe40000000800 */
[----:B------:R-:W-:Y:S01]  /*09f0*/  UIADD3 UR5, UR19, UR5, URZ ;  /* 0x0000000513057290 */ /* 0x000fe2000fffe03f */
[----:B---3--:R-:W-:Y:S01]  /*0a00*/  LEA.HI R2, R21, R224, RZ, 0x3 ;  /* 0x000000e015027211 */ /* 0x008fe200078f18ff */
[----:B------:R-:W-:Y:S01]  /*0a10*/  IMAD.MOV.U32 R3, RZ, RZ, c[0x0][0x2c4] ;  /* 0x0000b100ff037624 */ /* 0x000fe200078e00ff */
[----:B------:R-:W-:Y:S02]  /*0a20*/  ULDC UR11, c[0x0][0x168] ;  /* 0x00005a00000b7ab9 */ /* 0x000fe40000000800 */
[----:B------:R-:W-:Y:S01]  /*0a30*/  LOP3.LUT R0, R2, 0xfffffff8, RZ, 0xc0, !PT ;  /* 0xfffffff802007812 */ /* 0x000fe200078ec0ff */
[----:B------:R-:W-:Y:S01]  /*0a40*/  UIMAD UR11, UR4, UR11, URZ ;  /* 0x0000000b040b72a4 */ /* 0x000fe2000f8e023f */
[----:B------:R-:W-:Y:S01]  /*0a50*/  ISETP.NE.AND P1, PT, R3, 0x1, PT ;  /* 0x000000010300780c */ /* 0x000fe20003f25270 */
[----:B------:R-:W-:Y:S01]  /*0a60*/  IMAD.U32 R3, RZ, RZ, UR19 ;  /* 0x00000013ff037e24 */ /* 0x000fe2000f8e00ff */
[----:B------:R-:W-:Y:S01]  /*0a70*/  SHF.R.S32.HI R16, RZ, 0x3, R2 ;  /* 0x00000003ff107819 */ /* 0x000fe20000011402 */
[----:B------:R-:W-:Y:S01]  /*0a80*/  IMAD.IADD R29, R224, 0x1, -R0 ;  /* 0x00000001e01d7824 */ /* 0x000fe200078e0a00 */
[----:B------:R-:W-:Y:S01]  /*0a90*/  MOV R3, UR5 ;  /* 0x0000000500037c02 */ /* 0x000fe20008000f00 */
[----:B------:R-:W-:-:S02]  /*0aa0*/  IMAD.U32 R2, RZ, RZ, UR18 ;  /* 0x00000012ff027e24 */ /* 0x000fc4000f8e00ff */
[C---:B------:R-:W-:Y:S02]  /*0ab0*/  IMAD R225, R29.reuse, 0x10, R16 ;  /* 0x000000101de17824 */ /* 0x040fe400078e0210 */
[----:B------:R-:W-:Y:S02]  /*0ac0*/  IMAD.SHL.U32 R28, R29, 0x8, RZ ;  /* 0x000000081d1c7824 */ /* 0x000fe400078e00ff */
[C---:B-1----:R-:W-:Y:S01]  /*0ad0*/  IMAD R5, R11.reuse, 0x80, R225 ;  /* 0x000000800b057824 */ /* 0x042fe200078e02e1 */
[----:B------:R1:W-:Y:S01]  /*0ae0*/  STL [R1+0x8], R225 ;  /* 0x000008e101007387 */ /* 0x0003e20000100800 */
[----:B------:R-:W-:Y:S02]  /*0af0*/  LEA R11, R11, R16, 0x7 ;  /* 0x000000100b0b7211 */ /* 0x000fe400078e38ff */
[----:B------:R-:W-:Y:S01]  /*0b00*/  @P1 IMAD.HI.U32 R0, R5, c[0x0][0x2c8], RZ ;  /* 0x0000b20005001a27 */ /* 0x000fe200078e00ff */
[----:B------:R-:W-:Y:S02]  /*0b10*/  SHF.R.S32.HI R245, RZ, 0x1f, R28 ;  /* 0x0000001ffff57819 */ /* 0x000fe4000001141c */
[----:B------:R-:W-:Y:S01]  /*0b20*/  ISETP.GE.AND P3, PT, R11, UR11, PT ;  /* 0x0000000b0b007c0c */ /* 0x000fe2000bf66270 */
[----:B------:R-:W-:Y:S01]  /*0b30*/  IMAD.MOV.U32 R4, RZ, RZ, R5 ;  /* 0x000000ffff047224 */ /* 0x000fe200078e0005 */
[----:B------:R-:W-:-:S04]  /*0b40*/  @P1 SHF.R.U32.HI R4, RZ, c[0x0][0x2cc], R0 ;  /* 0x0000b300ff041a19 */ /* 0x000fc80000011600 */
[--C-:B------:R-:W-:Y:S01]  /*0b50*/  SHF.R.S32.HI R6, RZ, 0x1f, R4.reuse ;  /* 0x0000001fff067819 */ /* 0x100fe20000011404 */
[----:B------:R-:W-:Y:S02]  /*0b60*/  IMAD.MOV R0, RZ, RZ, -R4 ;  /* 0x000000ffff007224 */ /* 0x000fe400078e0a04 */
[----:B------:R-:W-:-:S04]  /*0b70*/  IMAD.WIDE.U32 R2, R4, c[0x0][0x1b0], R2 ;  /* 0x00006c0004027a25 */ /* 0x000fc800078e0002 */
[----:B------:R-:W-:Y:S02]  /*0b80*/  IMAD R5, R0, c[0x0][0x2c4], R5 ;  /* 0x0000b10000057a24 */ /* 0x000fe400078e0205 */
[----:B------:R-:W-:-:S03]  /*0b90*/  IMAD R6, R6, c[0x0][0x1b0], RZ ;  /* 0x00006c0006067a24 */ /* 0x000fc600078e02ff */
[----:B------:R-:W-:Y:S01]  /*0ba0*/  SHF.R.S32.HI R0, RZ, 0x1f, R5 ;  /* 0x0000001fff007819 */ /* 0x000fe20000011405 */
[----:B------:R-:W-:-:S04]  /*0bb0*/  IMAD R4, R4, c[0x0][0x1b4], R6 ;  /* 0x00006d0004047a24 */ /* 0x000fc800078e0206 */
[----:B------:R-:W-:Y:S02]  /*0bc0*/  IMAD R0, R0, c[0x0][0x1a8], RZ ;  /* 0x00006a0000007a24 */ /* 0x000fe400078e02ff */
[----:B------:R-:W-:Y:S02]  /*0bd0*/  IMAD.IADD R3, R3, 0x1, R4 ;  /* 0x0000000103037824 */ /* 0x000fe400078e0204 */
[C---:B------:R-:W-:Y:S01]  /*0be0*/  IMAD R4, R5.reuse, c[0x0][0x1ac], R0 ;  /* 0x00006b0005047a24 */ /* 0x040fe200078e0200 */
[----:B------:R-:W-:Y:S01]  /*0bf0*/  LOP3.LUT R0, R20, 0xfffffff0, RZ, 0xc0, !PT ;  /* 0xfffffff014007812 */ /* 0x000fe200078ec0ff */
[----:B------:R-:W-:-:S04]  /*0c00*/  IMAD.WIDE.U32 R2, R5, c[0x0][0x1a8], R2 ;  /* 0x00006a0005027a25 */ /* 0x000fc800078e0002 */
[----:B------:R-:W-:Y:S01]  /*0c10*/  IMAD.IADD R4, R3, 0x1, R4 ;  /* 0x0000000103047824 */ /* 0x000fe200078e0204 */
[----:B------:R-:W-:Y:S01]  /*0c20*/  LEA R8, P1, R2, c[0x0][0x160], 0x1 ;  /* 0x0000580002087a11 */ /* 0x000fe200078208ff */
[----:B------:R-:W-:Y:S02]  /*0c30*/  IMAD.IADD R3, R224, 0x1, -R0 ;  /* 0x00000001e0037824 */ /* 0x000fe400078e0a00 */
[----:B------:R-:W-:Y:S01]  /*0c40*/  IMAD.SHL.U32 R0, R16, 0x40, RZ ;  /* 0x0000004010007824 */ /* 0x000fe200078e00ff */
[----:B------:R-:W-:Y:S01]  /*0c50*/  LEA.HI.X R5, R2, c[0x0][0x164], R4, 0x1, P1 ;  /* 0x0000590002057a11 */ /* 0x000fe200008f0c04 */
[----:B------:R1:W3:Y:S01]  /*0c60*/  SHFL.IDX PT, R6, R8, RZ, 0x181f ;  /* 0x00181fff08067589 */ /* 0x0002e200000e0000 */
[----:B------:R-:W-:Y:S02]  /*0c70*/  SHF.R.S32.HI R2, RZ, 0x1f, R3 ;  /* 0x0000001fff027819 */ /* 0x000fe40000011403 */
[----:B------:R-:W-:Y:S02]  /*0c80*/  LOP3.LUT R0, R0, 0x1c0, RZ, 0xc0, !PT ;  /* 0x000001c000007812 */ /* 0x000fe400078ec0ff */
[----:B------:R-:W-:-:S02]  /*0c90*/  LEA.HI R19, R2, R3, RZ, 0x3 ;  /* 0x0000000302137211 */ /* 0x000fc400078f18ff */
[----:B------:R-:W-:Y:S02]  /*0ca0*/  LOP3.LUT R2, R0, 0x38, R28, 0xf8, !PT ;  /* 0x0000003800027812 */ /* 0x000fe400078ef81c */
[----:B------:R-:W-:Y:S02]  /*0cb0*/  LOP3.LUT R4, R19, 0xfffffff8, RZ, 0xc0, !PT ;  /* 0xfffffff813047812 */ /* 0x000fe400078ec0ff */
[----:B------:R-:W-:-:S03]  /*0cc0*/  SHF.R.U32.HI R0, RZ, 0x3, R0 ;  /* 0x00000003ff007819 */ /* 0x000fc60000011600 */
[----:B------:R-:W-:Y:S01]  /*0cd0*/  IMAD.IADD R18, R3, 0x1, -R4 ;  /* 0x0000000103127824 */ /* 0x000fe200078e0a04 */
[----:B------:R-:W-:Y:S01]  /*0ce0*/  LOP3.LUT R2, R2, R0, RZ, 0x3c, !PT ;  /* 0x0000000002027212 */ /* 0x000fe200078e3cff */
[----:B------:R-:W-:Y:S02]  /*0cf0*/  IMAD.SHL.U32 R0, R9, 0x8, RZ ;  /* 0x0000000809007824 */ /* 0x000fe400078e00ff */
[----:B------:R-:W-:Y:S02]  /*0d00*/  IMAD.MOV.U32 R3, RZ, RZ, 0x10 ;  /* 0x00000010ff037424 */ /* 0x000fe400078e00ff */
[----:B------:R-:W-:Y:S01]  /*0d10*/  IMAD.MOV.U32 R4, RZ, RZ, 0x20 ;  /* 0x00000020ff047424 */ /* 0x000fe200078e00ff */
[----:B------:R-:W-:Y:S01]  /*0d20*/  LOP3.LUT R10, R2, 0xfffffe00, R0, 0xf8, !PT ;  /* 0xfffffe00020a7812 */ /* 0x000fe200078ef800 */
[----:B----4-:R4:W5:Y:S01]  /*0d30*/  @P0 R2UR UR14, R7 ;  /* 0x00000000070e03c2 */ /* 0x01096200000e0000 */
[----:B------:R-:W-:Y:S01]  /*0d40*/  ISETP.GE.AND P0, PT, R28, c[0x0][0x198], PT ;  /* 0x000066001c007a0c */ /* 0x000fe20003f06270 */
[----:B-----5:R-:W-:-:S03]  /*0d50*/  @!UP0 UMOV UR14, UR6 ;  /* 0x00000006000e8c82 */ /* 0x020fc60008000000 */
[----:B------:R-:W-:-:S05]  /*0d60*/  R2P PR, R18, 0x6 ;  /* 0x0000000612007804 */ /* 0x000fca0000000000 */
[----:B------:R-:W-:Y:S02]  /*0d70*/  SEL R3, R3, 0xfffffff0, !P1 ;  /* 0xfffffff003037807 */ /* 0x000fe40004800000 */
[----:B------:R-:W-:Y:S01]  /*0d80*/  SEL R4, R4, 0xffffffe0, !P2 ;  /* 0xffffffe004047807 */ /* 0x000fe20005000000 */
[----:B----4-:R1:W4:Y:S01]  /*0d90*/  SHFL.IDX PT, R7, R5, RZ, 0x181f ;  /* 0x00181fff05077589 */ /* 0x01032200000e0000 */
[----:B------:R-:W-:Y:S05]  /*0da0*/  @P3 BRA `(.L_x_5) ;  /* 0x0000005000003947 */ /* 0x000fea0003800000 */
[----:B---3--:R-:W-:Y:S01]  /*0db0*/  LEA R6, P1, R28, R6, 0x1 ;  /* 0x000000061c067211 */ /* 0x008fe200078208ff */
[----:B------:R-:W-:-:S03]  /*0dc0*/  IMAD.SHL.U32 R0, R10, 0x2, RZ ;  /* 0x000000020a007824 */ /* 0x000fc600078e00ff */
[----:B----4-:R-:W-:-:S05]  /*0dd0*/  LEA.HI.X R7, R28, R7, R245, 0x1, P1 ;  /* 0x000000071c077211 */ /* 0x010fca00008f0cf5 */
[----:B------:R-:W-:Y:S01]  /*0de0*/  @!PT LDS RZ, [RZ] ;  /* 0x00000000fffff984 */ /* 0x000fe20000000800 */
[----:B------:R3:W-:Y:S04]  /*0df0*/  LDGSTS.E.BYPASS.LTC128B.128 [R0+0x7100], [R6.64], !P0 ;  /* 0x0710000006007fae */ /* 0x0007e8000c101d50 */
.L_x_5:
[----:B---3--:R-:W-:Y:S05]  /*0e00*/  BSYNC B0 ;  /* 0x0000000000007941 */ /* 0x008fea0003800000 */
.L_x_4:
[----:B------:R-:W-:Y:S01]  /*0e10*/  IADD3 R2, R11, 0x10, RZ ;  /* 0x000000100b027810 */ /* 0x000fe20007ffe0ff */
[----:B------:R3:W1:Y:S01]  /*0e20*/  SHFL.IDX PT, R0, R5, 0x1, 0x181f ;  /* 0x00381f0005007f89 */ /* 0x00066200000e0000 */
[----:B------:R-:W-:Y:S02]  /*0e30*/  BSSY B0, `(.L_x_6) ;  /* 0x0000009000007945 */ /* 0x000fe40003800000 */
[----:B------:R-:W-:Y:S01]  /*0e40*/  ISETP.GE.AND P1, PT, R2, UR11, PT ;  /* 0x0000000b02007c0c */ /* 0x000fe2000bf26270 */
[----:B------:R3:W4:-:S12]  /*0e50*/  SHFL.IDX PT, R6, R8, 0x1, 0x181f ;  /* 0x00381f0008067f89 */ /* 0x00071800000e0000 */
[----:B------:R-:W-:Y:S05]  /*0e60*/  @P1 BRA `(.L_x_7) ;  /* 0x0000005000001947 */ /* 0x000fea0003800000 */
[----:B----4-:R-:W-:-:S04]  /*0e70*/  LEA R6, P1, R28, R6, 0x1 ;  /* 0x000000061c067211 */ /* 0x010fc800078208ff */
[----:B-1----:R-:W-:Y:S01]  /*0e80*/  LEA.HI.X R7, R28, R0, R245, 0x1, P1 ;  /* 0x000000001c077211 */ /* 0x002fe200008f0cf5 */
[----:B------:R-:W-:-:S05]  /*0e90*/  IMAD.SHL.U32 R0, R10, 0x2, RZ ;  /* 0x000000020a007824 */ /* 0x000fca00078e00ff */
[----:B------:R-:W-:Y:S01]  /*0ea0*/  @!PT LDS RZ, [RZ] ;  /* 0x00000000fffff984 */ /* 0x000fe20000000800 */
[----:B------:R1:W-:Y:S03]  /*0eb0*/  LDGSTS.E.BYPASS.LTC128B.128 [R0+0x7900], [R6.64], !P0 ;  /* 0x0790000006007fae */ /* 0x0003e6000c101d50 */
.L_x_7:
[----:B------:R-:W-:Y:S05]  /*0ec0*/  BSYNC B0 ;  /* 0x0000000000007941 */ /* 0x000fea0003800000 */
.L_x_6:
[----:B------:R-:W-:Y:S01]  /*0ed0*/  IADD3 R2, R11, 0x20, RZ ;  /* 0x000000200b027810 */ /* 0x000fe20007ffe0ff */
[----:B-1----:R1:W3:Y:S01]  /*0ee0*/  SHFL.IDX PT, R0, R5, 0x2, 0x181f ;  /* 0x00581f0005007f89 */ /* 0x0022e200000e0000 */
[----:B------:R-:W-:Y:S02]  /*0ef0*/  BSSY B0, `(.L_x_8) ;  /* 0x0000009000007945 */ /* 0x000fe40003800000 */
[----:B------:R-:W-:Y:S01]  /*0f00*/  ISETP.GE.AND P1, PT, R2, UR11, PT ;  /* 0x0000000b02007c0c */ /* 0x000fe2000bf26270 */
[----:B----4-:R1:W4:-:S12]  /*0f10*/  SHFL.IDX PT, R6, R8, 0x2, 0x181f ;  /* 0x00581f0008067f89 */ /* 0x01031800000e0000 */
[----:B------:R-:W-:Y:S05]  /*0f20*/  @P1 BRA `(.L_x_9) ;  /* 0x0000005000001947 */ /* 0x000fea0003800000 */
[----:B----4-:R-:W-:-:S04]  /*0f30*/  LEA R6, P1, R28, R6, 0x1 ;  /* 0x000000061c067211 */ /* 0x010fc800078208ff */
[----:B---3--:R-:W-:Y:S01]  /*0f40*/  LEA.HI.X R7, R28, R0, R245, 0x1, P1 ;  /* 0x000000001c077211 */ /* 0x008fe200008f0cf5 */
[----:B------:R-:W-:-:S05]  /*0f50*/  IMAD.SHL.U32 R0, R10, 0x2, RZ ;  /* 0x000000020a007824 */ /* 0x000fca00078e00ff */
[----:B------:R-:W-:Y:S01]  /*0f60*/  @!PT LDS RZ, [RZ] ;  /* 0x00000000fffff984 */ /* 0x000fe20000000800 */
[----:B------:R3:W-:Y:S03]  /*0f70*/  LDGSTS.E.BYPASS.LTC128B.128 [R0+0x8100], [R6.64], !P0 ;  /* 0x0810000006007fae */ /* 0x0007e6000c101d50 */
.L_x_9:
[----:B------:R-:W-:Y:S05]  /*0f80*/  BSYNC B0 ;  /* 0x0000000000007941 */ /* 0x000fea0003800000 */
.L_x_8:
[----:B------:R-:W-:Y:S01]  /*0f90*/  IADD3 R2, R11, 0x30, RZ ;  /* 0x000000300b027810 */ /* 0x000fe20007ffe0ff */
[----:B---3--:R3:W1:Y:S01]  /*0fa0*/  SHFL.IDX PT, R0, R5, 0x3, 0x181f ;  /* 0x00781f0005007f89 */ /* 0x00866200000e0000 */
[----:B------:R-:W-:Y:S02]  /*0fb0*/  BSSY B0, `(.L_x_10) ;  /* 0x0000009000007945 */ /* 0x000fe40003800000 */
[----:B------:R-:W-:Y:S01]  /*0fc0*/  ISETP.GE.AND P1, PT, R2, UR11, PT ;  /* 0x0000000b02007c0c */ /* 0x000fe2000bf26270 */
[----:B----4-:R3:W4:-:S12]  /*0fd0*/  SHFL.IDX PT, R6, R8, 0x3, 0x181f ;  /* 0x00781f0008067f89 */ /* 0x01071800000e0000 */
[----:B------:R-:W-:Y:S05]  /*0fe0*/  @P1 BRA `(.L_x_11) ;  /* 0x0000005000001947 */ /* 0x000fea0003800000 */
[----:B----4-:R-:W-:-:S04]  /*0ff0*/  LEA R6, P1, R28, R6, 0x1 ;  /* 0x000000061c067211 */ /* 0x010fc800078208ff */
[----:B-1----:R-:W-:Y:S01]  /*1000*/  LEA.HI.X R7, R28, R0, R245, 0x1, P1 ;  /* 0x000000001c077211 */ /* 0x002fe200008f0cf5 */
[----:B------:R-:W-:-:S05]  /*1010*/  IMAD.SHL.U32 R0, R10, 0x2, RZ ;  /* 0x000000020a007824 */ /* 0x000fca00078e00ff */
[----:B------:R-:W-:Y:S01]  /*1020*/  @!PT LDS RZ, [RZ] ;  /* 0x00000000fffff984 */ /* 0x000fe20000000800 */
[----:B------:R1:W-:Y:S03]  /*1030*/  LDGSTS.E.BYPASS.LTC128B.128 [R0+0x8900], [R6.64], !P0 ;  /* 0x0890000006007fae */ /* 0x0003e6000c101d50 */
.L_x_11:
[----:B------:R-:W-:Y:S05]  /*1040*/  BSYNC B0 ;  /* 0x0000000000007941 */ /* 0x000fea0003800000 */
.L_x_10:
        /* <DEDUP_REMOVED lines=11> */
.L_x_13:
[----:B------:R-:W-:Y:S05]  /*1100*/  BSYNC B0 ;  /* 0x0000000000007941 */ /* 0x000fea0003800000 */
.L_x_12:
        /* <DEDUP_REMOVED lines=11> */
.L_x_15:
[----:B------:R-:W-:Y:S05]  /*11c0*/  BSYNC B0 ;  /* 0x0000000000007941 */ /* 0x000fea0003800000 */
.L_x_14:
        /* <DEDUP_REMOVED lines=11> */
.L_x_17:
[----:B------:R-:W-:Y:S05]  /*1280*/  BSYNC B0 ;  /* 0x0000000000007941 */ /* 0x000fea0003800000 */
.L_x_16:
[----:B-1-3--:R-:W1:Y:S01]  /*1290*/  SHFL.IDX PT, R8, R8, 0x7, 0x181f ;  /* 0x00f81f0008087f89 */ /* 0x00ae6200000e0000 */
[----:B------:R-:W-:Y:S01]  /*12a0*/  UMOV UR6, 0x70 ;  /* 0x0000007000067882 */ /* 0x000fe20000000000 */
[----:B------:R-:W-:Y:S01]  /*12b0*/  IMAD.MOV.U32 R0, RZ, RZ, c[0x0][0x2b8] ;  /* 0x0000ae00ff007624 */ /* 0x000fe200078e00ff */
[----:B------:R-:W-:Y:S01]  /*12c0*/  UIMAD UR6, UR7, UR6, -0x70 ;  /* 0xffffff90070674a4 */ /* 0x000fe2000f8e0206 */
[----:B------:R3:W5:Y:S01]  /*12d0*/  SHFL.IDX PT, R9, R5, 0x7, 0x181f ;  /* 0x00f81f0005097f89 */ /* 0x00076200000e0000 */
[----:B------:R-:W-:Y:S01]  /*12e0*/  IMAD.SHL.U32 R248, R10, 0x2, RZ ;  /* 0x000000020af87824 */ /* 0x000fe200078e00ff */
[----:B------:R-:W-:Y:S01]  /*12f0*/  USHF.R.S32.HI UR18, URZ, 0x1f, UR14 ;  /* 0x0000001f3f127899 */ /* 0x000fe2000801140e */
[----:B------:R-:W-:Y:S01]  /*1300*/  ISETP.NE.AND P5, PT, R0, 0x1, PT ;  /* 0x000000010000780c */ /* 0x000fe20003fa5270 */
[----:B------:R-:W-:Y:S01]  /*1310*/  ULDC.64 UR4, c[0x0][0x2b0] ;  /* 0x0000ac0000047ab9 */ /* 0x000fe20000000a00 */
[----:B------:R-:W-:Y:S01]  /*1320*/  IADD3 R0, R225, UR6, RZ ;  /* 0x00000006e1007c10 */ /* 0x000fe2000fffe0ff */
[----:B------:R-:W-:Y:S01]  /*1330*/  UIMAD UR18, UR18, UR4, URZ ;  /* 0x00000004121272a4 */ /* 0x000fe2000f8e023f */
[----:B------:R-:W-:Y:S01]  /*1340*/  IMAD.MOV.U32 R247, RZ, RZ, RZ ;  /* 0x000000fffff77224 */ /* 0x000fe200078e00ff */
[----:B------:R-:W-:Y:S01]  /*1350*/  UIMAD.WIDE.U32 UR12, UR14, UR4, URZ ;  /* 0x000000040e0c72a5 */ /* 0x000fe2000f8e003f */
[C---:B------:R-:W-:Y:S01]  /*1360*/  ISETP.GE.AND P4, PT, R0.reuse, UR15, PT ;  /* 0x0000000f00007c0c */ /* 0x040fe2000bf86270 */
[----:B------:R-:W-:Y:S01]  /*1370*/  UIMAD UR14, UR14, UR5, UR18 ;  /* 0x000000050e0e72a4 */ /* 0x000fe2000f8e0212 */
[----:B--2---:R-:W-:-:S02]  /*1380*/  IADD3 R2, R0, UR9, RZ ;  /* 0x0000000900027c10 */ /* 0x004fc4000fffe0ff */
[----:B------:R-:W-:Y:S01]  /*1390*/  ISETP.GT.OR P4, PT, R225, 0x6f, P4 ;  /* 0x0000006fe100780c */ /* 0x000fe20002784670 */
[----:B------:R-:W-:Y:S02]  /*13a0*/  UIADD3 UR14, UR13, UR14, URZ ;  /* 0x0000000e0d0e7290 */ /* 0x000fe4000fffe03f */
[----:B------:R-:W-:Y:S01]  /*13b0*/  IMAD.MOV.U32 R0, RZ, RZ, R2 ;  /* 0x000000ffff007224 */ /* 0x000fe200078e0002 */
[----:B------:R-:W-:Y:S01]  /*13c0*/  ULDC.64 UR4, c[0x0][0x1e8] ;  /* 0x00007a0000047ab9 */ /* 0x000fe20000000a00 */
[----:B---3--:R-:W-:-:S04]  /*13d0*/  IADD3 R5, R11, 0x70, RZ ;  /* 0x000000700b057810 */ /* 0x008fc80007ffe0ff */
[----:B------:R-:W-:Y:S01]  /*13e0*/  ISETP.GE.AND P3, PT, R5, UR11, PT ;  /* 0x0000000b05007c0c */ /* 0x000fe2000bf66270 */
[----:B------:R-:W-:-:S05]  /*13f0*/  @P5 IMAD.HI.U32 R5, R2, c[0x0][0x2bc], RZ ;  /* 0x0000af0002055a27 */ /* 0x000fca00078e00ff */
[----:B------:R-:W-:-:S04]  /*1400*/  @P5 SHF.R.U32.HI R0, RZ, c[0x0][0x2c0], R5 ;  /* 0x0000b000ff005a19 */ /* 0x000fc80000011605 */
[----:B------:R-:W-:-:S03]  /*1410*/  @!P4 IADD3 R5, P1, R0, UR12, RZ ;  /* 0x0000000c0005cc10 */ /* 0x000fc6000ff3e0ff */
[----:B-1----:R-:W-:Y:S02]  /*1420*/  @!P3 LEA R8, P2, R28, R8, 0x1 ;  /* 0x000000081c08b211 */ /* 0x002fe400078408ff */
[----:B------:R-:W-:Y:S02]  /*1430*/  @!P4 LEA.HI.X.SX32 R7, R0, UR14, 0x1, P1 ;  /* 0x0000000e0007cc11 */ /* 0x000fe400088f0eff */
[----:B-----5:R-:W-:Y:S02]  /*1440*/  @!P3 LEA.HI.X R9, R28, R9, R245, 0x1, P2 ;  /* 0x000000091c09b211 */ /* 0x020fe400010f0cf5 */
[----:B----4-:R-:W-:-:S03]  /*1450*/  @!P4 LEA R6, P1, R5, c[0x0][0x2a0], 0x2 ;  /* 0x0000a8000506ca11 */ /* 0x010fc600078210ff */
[----:B------:R-:W-:Y:S01]  /*1460*/  @!PT LDS RZ, [RZ] ;  /* 0x00000000fffff984 */ /* 0x000fe20000000800 */
[----:B------:R1:W-:Y:S01]  /*1470*/  @!P3 LDGSTS.E.BYPASS.LTC128B.128 [R248+0xa900], [R8.64], !P0 ;  /* 0x0a90000008f8bfae */ /* 0x0003e2000c101d50 */
[----:B------:R-:W-:-:S03]  /*1480*/  @!P4 LEA.HI.X R7, R5, c[0x0][0x2a4], R7, 0x2, P1 ;  /* 0x0000a9000507ca11 */ /* 0x000fc600008f1407 */
[----:B------:R-:W0:Y:S04]  /*1490*/  LDGDEPBAR ;  /* 0x00000000000079af */ /* 0x000e280000000000 */
[----:B------:R-:W-:Y:S06]  /*14a0*/  BAR.SYNC.DEFER_BLOCKING 0x0 ;  /* 0x0000000000007b1d */ /* 0x000fec0000010000 */
[----:B------:R2:W3:Y:S01]  /*14b0*/  @!P4 LDG.E R247, [R6.64] ;  /* 0x0000001006f7c981 */ /* 0x0004e2000c1e1900 */
[----:B------:R-:W-:Y:S01]  /*14c0*/  IMAD.MOV R0, RZ, RZ, -R0 ;  /* 0x000000ffff007224 */ /* 0x000fe200078e0a00 */
[----:B------:R-:W-:Y:S01]  /*14d0*/  USHF.R.S32.HI UR11, URZ, 0x1f, UR10 ;  /* 0x0000001f3f0b7899 */ /* 0x000fe2000801140a */
[----:B------:R-:W-:Y:S01]  /*14e0*/  ISETP.GE.AND P6, PT, R28, c[0x0][0x1d4], PT ;  /* 0x000075001c007a0c */ /* 0x000fe20003fc6270 */
[----:B------:R-:W-:Y:S01]  /*14f0*/  UIMAD.WIDE.U32 UR20, UR10, UR4, URZ ;  /* 0x000000040a1472a5 */ /* 0x000fe2000f8e003f */
[----:B------:R-:W-:Y:S01]  /*1500*/  IMAD R249, R0, c[0x0][0x2b8], R2 ;  /* 0x0000ae0000f97a24 */ /* 0x000fe200078e0202 */
[----:B------:R-:W-:Y:S01]  /*1510*/  UIMAD UR18, UR11, UR4, URZ ;  /* 0x000000040b1272a4 */ /* 0x000fe2000f8e023f */
[----:B------:R-:W-:Y:S01]  /*1520*/  LEA.HI R138, R21, R224, RZ, 0x5 ;  /* 0x000000e0158a7211 */ /* 0x000fe200078f28ff */
[----:B------:R-:W-:Y:S01]  /*1530*/  UIADD3 UR19, UR7, -0x1, URZ ;  /* 0xffffffff07137890 */ /* 0x000fe2000fffe03f */
[----:B------:R-:W-:Y:S01]  /*1540*/  IMAD R5, R249, c[0x0][0x1e0], RZ ;  /* 0x00007800f9057a24 */ /* 0x000fe200078e02ff */
[----:B------:R-:W-:Y:S01]  /*1550*/  SHF.R.S32.HI R31, RZ, 0x1f, R249 ;  /* 0x0000001fff1f7819 */ /* 0x000fe200000114f9 */
[----:B------:R-:W-:Y:S01]  /*1560*/  UIMAD UR18, UR10, UR5, UR18 ;  /* 0x000000050a1272a4 */ /* 0x000fe2000f8e0212 */
[----:B------:R-:W-:Y:S01]  /*1570*/  IMAD.SHL.U32 R246, R28, 0x2, RZ ;  /* 0x000000021cf67824 */ /* 0x000fe200078e00ff */
[----:B------:R-:W-:Y:S01]  /*1580*/  UIMAD UR15, UR19, -0x70, UR15 ;  /* 0xffffff90130f78a4 */ /* 0x000fe2000f8e020f */
[----:B------:R-:W-:Y:S01]  /*1590*/  IADD3 R250, R248, 0x100, RZ ;  /* 0x00000100f8fa7810 */ /* 0x000fe20007ffe0ff */
[----:B------:R-:W-:Y:S01]  /*15a0*/  IMAD R0, R31, c[0x0][0x1e0], RZ ;  /* 0x000078001f007a24 */ /* 0x000fe200078e02ff */
[----:B------:R-:W-:-:S02]  /*15b0*/  UIADD3 UR18, UR21, UR18, URZ ;  /* 0x0000001215127290 */ /* 0x000fc4000fffe03f */
[----:B------:R-:W-:Y:S01]  /*15c0*/  ULDC.64 UR4, c[0x0][0x210] ;  /* 0x0000840000047ab9 */ /* 0x000fe20000000a00 */
[C---:B------:R-:W-:Y:S01]  /*15d0*/  IMAD R0, R249.reuse, c[0x0][0x1e4], R0 ;  /* 0x00007900f9007a24 */ /* 0x040fe200078e0200 */
[----:B------:R-:W-:Y:S01]  /*15e0*/  IADD3 R30, -R16, UR15, RZ ;  /* 0x0000000f101e7c10 */ /* 0x000fe2000fffe1ff */
[----:B------:R-:W-:Y:S02]  /*15f0*/  UIMAD UR11, UR11, UR4, URZ ;  /* 0x000000040b0b72a4 */ /* 0x000fe4000f8e023f */
[----:B------:R-:W-:Y:S01]  /*1600*/  UIMAD.WIDE.U32 UR22, UR10, UR4, URZ ;  /* 0x000000040a1672a5 */ /* 0x000fe2000f8e003f */
[C---:B------:R-:W-:Y:S01]  /*1610*/  ISETP.GE.AND P1, PT, R30.reuse, 0x1, PT ;  /* 0x000000011e00780c */ /* 0x040fe20003f26270 */
[----:B--2---:R-:W-:Y:S01]  /*1620*/  IMAD.WIDE.U32 R6, R249, c[0x0][0x1e0], RZ ;  /* 0x00007800f9067a25 */ /* 0x004fe200078e00ff */
[C---:B------:R-:W-:Y:S01]  /*1630*/  ISETP.GE.AND P3, PT, R30.reuse, 0x11, PT ;  /* 0x000000111e00780c */ /* 0x040fe20003f66270 */
[----:B------:R-:W-:Y:S01]  /*1640*/  UIMAD UR4, UR10, UR5, UR11 ;  /* 0x000000050a0472a4 */ /* 0x000fe2000f8e020b */
[----:B------:R-:W-:Y:S01]  /*1650*/  ISETP.GE.AND P2, PT, R30, 0x21, PT ;  /* 0x000000211e00780c */ /* 0x000fe20003f46270 */
[----:B------:R-:W-:Y:S01]  /*1660*/  IMAD.IADD R7, R7, 0x1, R0 ;  /* 0x0000000107077824 */ /* 0x000fe200078e0200 */
[----:B------:R-:W-:-:S02]  /*1670*/  UISETP.GT.AND UP0, UPT, UR19, UR8, UPT ;  /* 0x000000081300728c */ /* 0x000fc4000bf04270 */
[----:B------:R-:W-:Y:S01]  /*1680*/  UIADD3 UR4, UR23, UR4, URZ ;  /* 0x0000000417047290 */ /* 0x000fe2000fffe03f */
[----:B---3--:R-:W-:Y:S01]  /*1690*/  SHF.R.S32.HI R56, RZ, 0x1f, R247 ;  /* 0x0000001fff387819 */ /* 0x008fe200000114f7 */
[----:B------:R-:W-:-:S04]  /*16a0*/  IMAD.WIDE.U32 R6, R247, c[0x0][0x1f0], R6 ;  /* 0x00007c00f7067a25 */ /* 0x000fc800078e0006 */
[----:B------:R-:W-:Y:S01]  /*16b0*/  IMAD R2, R56, c[0x0][0x1f0], RZ ;  /* 0x00007c0038027a24 */ /* 0x000fe200078e02ff */
[----:B------:R-:W-:Y:S01]  /*16c0*/  IADD3 R0, P0, R6, UR20, RZ ;  /* 0x0000001406007c10 */ /* 0x000fe2000ff1e0ff */
[C---:B------:R-:W-:Y:S02]  /*16d0*/  IMAD R5, R247.reuse, c[0x0][0x1f0], R5 ;  /* 0x00007c00f7057a24 */ /* 0x040fe400078e0205 */
[----:B------:R-:W-:-:S05]  /*16e0*/  IMAD R2, R247, c[0x0][0x1f4], R2 ;  /* 0x00007d00f7027a24 */ /* 0x000fca00078e0202 */
[----:B------:R-:W-:Y:S02]  /*16f0*/  IADD3.X R6, R7, UR18, R2, P0, !PT ;  /* 0x0000001207067c10 */ /* 0x000fe400087fe402 */
[----:B------:R-:W-:-:S04]  /*1700*/  LEA R2, P0, R0, c[0x0][0x1c8], 0x1 ;  /* 0x0000720000027a11 */ /* 0x000fc800078008ff */
[----:B------:R-:W-:Y:S01]  /*1710*/  LEA.HI.X R0, R0, c[0x0][0x1cc], R6, 0x1, P0 ;  /* 0x0000730000007a11 */ /* 0x000fe200000f0c06 */
[----:B------:R-:W2:Y:S01]  /*1720*/  SHFL.IDX PT, R7, R2, RZ, 0x181f ;  /* 0x00181fff02077589 */ /* 0x000ea200000e0000 */
[----:B------:R-:W-:-:S03]  /*1730*/  IMAD.U32 R6, RZ, RZ, UR10 ;  /* 0x0000000aff067e24 */ /* 0x000fc6000f8e00ff */
[----:B-1----:R-:W1:Y:S01]  /*1740*/  SHFL.IDX PT, R8, R0, RZ, 0x181f ;  /* 0x00181fff00087589 */ /* 0x002e6200000e0000 */
[----:B------:R-:W-:-:S03]  /*1750*/  IMAD R5, R6, c[0x0][0x1e8], R5 ;  /* 0x00007a0006057a24 */ /* 0x000fc600078e0205 */
[----:B------:R-:W-:Y:S02]  /*1760*/  SHFL.IDX PT, R9, R2, 0x1, 0x181f ;  /* 0x00381f0002097f89 */ /* 0x000fe400000e0000 */
[----:B------:R-:W-:Y:S02]  /*1770*/  LEA R5, R5, c[0x0][0x1c8], 0x1 ;  /* 0x0000720005057a11 */ /* 0x000fe400078e08ff */
[----:B------:R-:W3:Y:S04]  /*1780*/  SHFL.IDX PT, R12, R2, 0x2, 0x181f ;  /* 0x00581f00020c7f89 */ /* 0x000ee800000e0000 */
[----:B------:R-:W-:Y:S04]  /*1790*/  SHFL.IDX PT, R13, R0, 0x1, 0x181f ;  /* 0x00381f00000d7f89 */ /* 0x000fe800000e0000 */
[----:B------:R-:W4:Y:S01]  /*17a0*/  SHFL.IDX PT, R17, R0, 0x2, 0x181f ;  /* 0x00581f0000117f89 */ /* 0x000f2200000e0000 */
[----:B--2---:R-:W-:-:S03]  /*17b0*/  @P1 LEA R6, P0, R28, R7, 0x1 ;  /* 0x000000071c061211 */ /* 0x004fc600078008ff */
[----:B------:R-:W2:Y:S01]  /*17c0*/  SHFL.IDX PT, R11, R2, 0x3, 0x181f ;  /* 0x00781f00020b7f89 */ /* 0x000ea200000e0000 */
[----:B-1----:R-:W-:-:S03]  /*17d0*/  @P1 LEA.HI.X R7, R28, R8, R245, 0x1, P0 ;  /* 0x000000081c071211 */ /* 0x002fc600000f0cf5 */
[----:B------:R-:W1:Y:S04]  /*17e0*/  SHFL.IDX PT, R14, R0, 0x3, 0x181f ;  /* 0x00781f00000e7f89 */ /* 0x000e6800000e0000 */
[----:B------:R-:W5:Y:S01]  /*17f0*/  SHFL.IDX PT, R10, R2, 0x4, 0x181f ;  /* 0x00981f00020a7f89 */ /* 0x000f6200000e0000 */
[----:B---3--:R-:W-:-:S03]  /*1800*/  @P2 LEA R8, P0, R28, R12, 0x1 ;  /* 0x0000000c1c082211 */ /* 0x008fc600078008ff */
[----:B------:R3:W-:Y:S01]  /*1810*/  @P1 LDGSTS.E.BYPASS.LTC128B.128 [R248+0x3900], [R6.64], !P6 ;  /* 0x0390000006f81fae */ /* 0x0007e2000f101d50 */
[----:B------:R-:W-:-:S03]  /*1820*/  ISETP.GE.AND P1, PT, R30, 0x31, PT ;  /* 0x000000311e00780c */ /* 0x000fc60003f26270 */
[----:B------:R-:W-:Y:S04]  /*1830*/  SHFL.IDX PT, R15, R5, 0x6, 0x181f ;  /* 0x00d81f00050f7f89 */ /* 0x000fe800000e0000 */
[----:B------:R-:W1:Y:S04]  /*1840*/  SHFL.IDX PT, R2, R2, 0x5, 0x181f ;  /* 0x00b81f0002027f89 */ /* 0x000e6800000e0000 */
[----:B------:R-:W1:Y:S04]  /*1850*/  SHFL.IDX PT, R5, R0, 0x4, 0x181f ;  /* 0x00981f0000057f89 */ /* 0x000e6800000e0000 */
[----:B------:R-:W1:Y:S01]  /*1860*/  SHFL.IDX PT, R12, R0, 0x5, 0x181f ;  /* 0x00b81f00000c7f89 */ /* 0x000e6200000e0000 */
[----:B---3--:R-:W-:-:S02]  /*1870*/  @P3 LEA R6, P4, R28, R9, 0x1 ;  /* 0x000000091c063211 */ /* 0x008fc400078808ff */
[C-C-:B----4-:R-:W-:Y:S02]  /*1880*/  @P2 LEA.HI.X R9, R28.reuse, R17, R245.reuse, 0x1, P0 ;  /* 0x000000111c092211 */ /* 0x150fe400000f0cf5 */
[----:B------:R-:W-:Y:S02]  /*1890*/  @P3 LEA.HI.X R7, R28, R13, R245, 0x1, P4 ;  /* 0x0000000d1c073211 */ /* 0x000fe400020f0cf5 */
[----:B------:R3:W4:Y:S01]  /*18a0*/  SHFL.IDX PT, R13, R0, 0x6, 0x181f ;  /* 0x00d81f00000d7f89 */ /* 0x00072200000e0000 */
[C---:B------:R-:W-:Y:S02]  /*18b0*/  ISETP.GE.AND P4, PT, R30.reuse, 0x41, PT ;  /* 0x000000411e00780c */ /* 0x040fe40003f86270 */
[----:B------:R-:W-:Y:S01]  /*18c0*/  SHF.R.S32.HI R17, RZ, 0x4, R20 ;  /* 0x00000004ff117819 */ /* 0x000fe20000011414 */
[----:B------:R2:W-:Y:S01]  /*18d0*/  @P3 LDGSTS.E.BYPASS.LTC128B.128 [R248+0x4100], [R6.64], !P6 ;  /* 0x0410000006f83fae */ /* 0x0005e2000f101d50 */
[----:B------:R-:W-:-:S03]  /*18e0*/  ISETP.GE.AND P3, PT, R30, 0x51, PT ;  /* 0x000000511e00780c */ /* 0x000fc60003f66270 */
[----:B------:R1:W-:Y:S01]  /*18f0*/  @P2 LDGSTS.E.BYPASS.LTC128B.128 [R248+0x4900], [R8.64], !P6 ;  /* 0x0490000008f82fae */ /* 0x0003e2000f101d50 */
[----:B------:R-:W-:Y:S02]  /*1900*/  ISETP.GE.AND P2, PT, R30, 0x61, PT ;  /* 0x000000611e00780c */ /* 0x000fe40003f46270 */
[----:B---3--:R-:W-:-:S04]  /*1910*/  LEA.HI R0, R20, R17, RZ, 0x1 ;  /* 0x0000001114007211 */ /* 0x008fc800078f08ff */
[----:B------:R-:W-:Y:S02]  /*1920*/  LOP3.LUT R0, R0, 0xfffffffe, RZ, 0xc0, !PT ;  /* 0xfffffffe00007812 */ /* 0x000fe400078ec0ff */
[----:B--2---:R-:W-:-:S04]  /*1930*/  @P1 LEA R6, P0, R28, R11, 0x1 ;  /* 0x0000000b1c061211 */ /* 0x004fc800078008ff */
[C---:B-1----:R-:W-:Y:S02]  /*1940*/  @P1 LEA.HI.X R7, R28.reuse, R14, R245, 0x1, P0 ;  /* 0x0000000e1c071211 */ /* 0x042fe400000f0cf5 */
[----:B-----5:R-:W-:-:S03]  /*1950*/  @P4 LEA R10, P0, R28, R10, 0x1 ;  /* 0x0000000a1c0a4211 */ /* 0x020fc600078008ff */
[----:B------:R1:W-:Y:S01]  /*1960*/  @P1 LDGSTS.E.BYPASS.LTC128B.128 [R248+0x5100], [R6.64], !P6 ;  /* 0x0510000006f81fae */ /* 0x0003e2000f101d50 */
[----:B------:R-:W-:Y:S01]  /*1970*/  @P3 LEA R8, P1, R28, R2, 0x1 ;  /* 0x000000021c083211 */ /* 0x000fe200078208ff */
[----:B------:R-:W-:Y:S01]  /*1980*/  IMAD.SHL.U32 R2, R18, 0x40, RZ ;  /* 0x0000004012027824 */ /* 0x000fe200078e00ff */
[C-C-:B------:R-:W-:Y:S02]  /*1990*/  @P4 LEA.HI.X R11, R28.reuse, R5, R245.reuse, 0x1, P0 ;  /* 0x000000051c0b4211 */ /* 0x140fe400000f0cf5 */
[----:B------:R-:W-:Y:S01]  /*19a0*/  @P3 LEA.HI.X R9, R28, R12, R245, 0x1, P1 ;  /* 0x0000000c1c093211 */ /* 0x000fe200008f0cf5 */
[----:B------:R-:W-:Y:S01]  /*19b0*/  IMAD.IADD R12, R17, 0x1, -R0 ;  /* 0x00000001110c7824 */ /* 0x000fe200078e0a00 */
[----:B------:R-:W-:Y:S01]  /*19c0*/  LOP3.LUT R2, R2, 0x1c0, RZ, 0xc0, !PT ;  /* 0x000001c002027812 */ /* 0x000fe200078ec0ff */
[----:B------:R2:W-:Y:S01]  /*19d0*/  @P4 LDGSTS.E.BYPASS.LTC128B.128 [R248+0x5900], [R10.64], !P6 ;  /* 0x059000000af84fae */ /* 0x0005e2000f101d50 */
[----:B------:R-:W-:Y:S02]  /*19e0*/  IMAD.SHL.U32 R0, R29, 0x40, RZ ;  /* 0x000000401d007824 */ /* 0x000fe400078e00ff */
[----:B------:R-:W-:Y:S01]  /*19f0*/  IMAD.SHL.U32 R5, R12, 0x8, RZ ;  /* 0x000000080c057824 */ /* 0x000fe200078e00ff */
[----:B------:R3:W-:Y:S02]  /*1a00*/  @P3 LDGSTS.E.BYPASS.LTC128B.128 [R248+0x6100], [R8.64], !P6 ;  /* 0x0610000008f83fae */ /* 0x0007e4000f101d50 */
[----:B------:R-:W-:-:S02]  /*1a10*/  LOP3.LUT R0, R0, 0x1c0, RZ, 0xc0, !PT ;  /* 0x000001c000007812 */ /* 0x000fc400078ec0ff */
[----:B-1----:R-:W-:-:S04]  /*1a20*/  @P2 LEA R6, P0, R28, R15, 0x1 ;  /* 0x0000000f1c062211 */ /* 0x002fc800078008ff */
[C-C-:B----4-:R-:W-:Y:S02]  /*1a30*/  @P2 LEA.HI.X R7, R28.reuse, R13, R245.reuse, 0x1, P0 ;  /* 0x0000000d1c072211 */ /* 0x150fe400000f0cf5 */
[----:B------:R-:W-:Y:S02]  /*1a40*/  LOP3.LUT P0, RZ, R29, 0x2, RZ, 0xc0, !PT ;  /* 0x000000021dff7812 */ /* 0x000fe4000780c0ff */
[C---:B------:R-:W-:Y:S01]  /*1a50*/  SHF.L.U64.HI R245, R28.reuse, 0x1, R245 ;  /* 0x000000011cf57819 */ /* 0x040fe200000102f5 */
[----:B------:R1:W-:Y:S01]  /*1a60*/  @P2 LDGSTS.E.BYPASS.LTC128B.128 [R248+0x6900], [R6.64], !P6 ;  /* 0x0690000006f82fae */ /* 0x0003e2000f101d50 */
[----:B------:R-:W-:Y:S01]  /*1a70*/  ISETP.GE.AND P2, PT, R28, c[0x0][0x1d4], PT ;  /* 0x000075001c007a0c */ /* 0x000fe20003f46270 */
[----:B---3--:R-:W-:Y:S02]  /*1a80*/  IMAD.SHL.U32 R8, R16, 0x8, RZ ;  /* 0x0000000810087824 */ /* 0x008fe400078e00ff */
[----:B------:R-:W0:Y:S01]  /*1a90*/  LDGDEPBAR ;  /* 0x00000000000079af */ /* 0x000e220000000000 */
[----:B------:R-:W-:-:S02]  /*1aa0*/  ISETP.LT.OR P4, PT, R30, 0x1, P2 ;  /* 0x000000011e00780c */ /* 0x000fc40001781670 */
[----:B------:R-:W-:Y:S02]  /*1ab0*/  ISETP.LT.OR P1, PT, R30, 0x11, P2 ;  /* 0x000000111e00780c */ /* 0x000fe40001721670 */
[----:B------:R-:W-:Y:S02]  /*1ac0*/  LOP3.LUT R8, R0, 0x8, R8, 0xf8, !PT ;  /* 0x0000000800087812 */ /* 0x000fe400078ef808 */
[----:B-1----:R-:W-:Y:S01]  /*1ad0*/  SHF.R.U32.HI R6, RZ, 0x3, R0 ;  /* 0x00000003ff067819 */ /* 0x002fe20000011600 */
[----:B------:R-:W-:-:S04]  /*1ae0*/  DEPBAR.LE SB0, 0x1 ;  /* 0x000080400000791a */ /* 0x000fc80000000000 */
[----:B------:R-:W-:-:S04]  /*1af0*/  DEPBAR.LE SB0, 0x0 ;  /* 0x000080000000791a */ /* 0x000fc80000000000 */
[----:B------:R-:W-:Y:S01]  /*1b00*/  LOP3.LUT R7, R2, 0x8, R5, 0xf8, !PT ;  /* 0x0000000802077812 */ /* 0x000fe200078ef805 */
[----:B------:R-:W-:Y:S01]  /*1b10*/  IMAD.SHL.U32 R5, R19, 0x40, RZ ;  /* 0x0000004013057824 */ /* 0x000fe200078e00ff */
[----:B------:R-:W-:Y:S01]  /*1b20*/  SHF.R.U32.HI R2, RZ, 0x3, R2 ;  /* 0x00000003ff027819 */ /* 0x000fe20000011602 */
[----:B------:R-:W-:Y:S01]  /*1b30*/  IMAD.SHL.U32 R0, R138, 0x20, RZ ;  /* 0x000000208a007824 */ /* 0x000fe200078e00ff */
[----:B------:R-:W-:Y:S02]  /*1b40*/  LOP3.LUT R6, R8, R6, RZ, 0x3c, !PT ;  /* 0x0000000608067212 */ /* 0x000fe400078e3cff */
[----:B------:R-:W-:Y:S02]  /*1b50*/  LOP3.LUT R137, R7, R2, RZ, 0x3c, !PT ;  /* 0x0000000207897212 */ /* 0x000fe400078e3cff */
[----:B------:R-:W-:Y:S02]  /*1b60*/  LOP3.LUT R136, R5, 0xfffffe00, RZ, 0xc0, !PT ;  /* 0xfffffe0005887812 */ /* 0x000fe400078ec0ff */
[----:B------:R-:W-:Y:S01]  /*1b70*/  LOP3.LUT R2, R0, 0x7ffffc00, RZ, 0xc0, !PT ;  /* 0x7ffffc0000027812 */ /* 0x000fe200078ec0ff */
[----:B------:R-:W-:-:S02]  /*1b80*/  IMAD R0, R12, 0x200, R6 ;  /* 0x000002000c007824 */ /* 0x000fc400078e0206 */
[----:B------:R-:W-:Y:S01]  /*1b90*/  IMAD.WIDE.U32 R6, R249, c[0x0][0x208], RZ ;  /* 0x00008200f9067a25 */ /* 0x000fe200078e00ff */
[----:B------:R-:W-:-:S03]  /*1ba0*/  IADD3 R2, R137, R136, R2 ;  /* 0x0000008889027210 */ /* 0x000fc60007ffe002 */
[----:B------:R-:W-:Y:S01]  /*1bb0*/  IMAD.SHL.U32 R139, R0, 0x2, RZ ;  /* 0x00000002008b7824 */ /* 0x000fe200078e00ff */
[----:B------:R-:W-:Y:S01]  /*1bc0*/  BAR.SYNC.DEFER_BLOCKING 0x0 ;  /* 0x0000000000007b1d */ /* 0x000fe20000010000 */
[----:B------:R-:W-:Y:S02]  /*1bd0*/  IMAD.SHL.U32 R234, R2, 0x2, RZ ;  /* 0x0000000202ea7824 */ /* 0x000fe400078e00ff */
[----:B------:R-:W-:Y:S01]  /*1be0*/  IMAD R2, R56, c[0x0][0x218], RZ ;  /* 0x0000860038027a24 */ /* 0x000fe200078e02ff */
[----:B------:R-:W-:Y:S01]  /*1bf0*/  IADD3 R0, R139, 0x3900, RZ ;  /* 0x000039008b007810 */ /* 0x000fe20007ffe0ff */
[----:B------:R-:W-:Y:S01]  /*1c00*/  IMAD R237, R3, 0x2, R234 ;  /* 0x0000000203ed7824 */ /* 0x000fe200078e02ea */
[----:B------:R-:W-:Y:S01]  /*1c10*/  IADD3 R238, R139, 0x3920, RZ ;  /* 0x000039208bee7810 */ /* 0x000fe20007ffe0ff */
[----:B------:R-:W-:Y:S01]  /*1c20*/  IMAD R2, R247, c[0x0][0x21c], R2 ;  /* 0x00008700f7027a24 */ /* 0x000fe200078e0202 */
[----:B------:R-:W-:Y:S01]  /*1c30*/  @P0 IADD3 R238, R0, -0x20, RZ ;  /* 0xffffffe000ee0810 */ /* 0x000fe20007ffe0ff */
[----:B------:R-:W-:-:S02]  /*1c40*/  IMAD R0, R31, c[0x0][0x208], RZ ;  /* 0x000082001f007a24 */ /* 0x000fc400078e02ff */
[----:B------:R-:W-:Y:S01]  /*1c50*/  IMAD R235, R4, 0x2, R234 ;  /* 0x0000000204eb7824 */ /* 0x000fe200078e02ea */
[C---:B------:R-:W-:Y:S01]  /*1c60*/  IADD3 R244, R238.reuse, 0x800, RZ ;  /* 0x00000800eef47810 */ /* 0x040fe20007ffe0ff */
[----:B------:R-:W-:Y:S01]  /*1c70*/  IMAD R0, R249, c[0x0][0x20c], R0 ;  /* 0x00008300f9007a24 */ /* 0x000fe200078e0200 */
[C---:B------:R-:W-:Y:S01]  /*1c80*/  IADD3 R243, R238.reuse, 0x1000, RZ ;  /* 0x00001000eef37810 */ /* 0x040fe20007ffe0ff */
[----:B------:R-:W-:Y:S01]  /*1c90*/  IMAD R236, R3, 0x2, R235 ;  /* 0x0000000203ec7824 */ /* 0x000fe200078e02eb */
[C---:B------:R-:W-:Y:S01]  /*1ca0*/  IADD3 R242, R238.reuse, 0x1800, RZ ;  /* 0x00001800eef27810 */ /* 0x040fe20007ffe0ff */
[----:B------:R-:W-:Y:S01]  /*1cb0*/  IMAD.IADD R7, R7, 0x1, R0 ;  /* 0x0000000107077824 */ /* 0x000fe200078e0200 */
[C---:B------:R-:W-:Y:S02]  /*1cc0*/  IADD3 R241, R238.reuse, 0x2000, RZ ;  /* 0x00002000eef17810 */ /* 0x040fe40007ffe0ff */
[C---:B------:R-:W-:Y:S01]  /*1cd0*/  IADD3 R240, R238.reuse, 0x2800, RZ ;  /* 0x00002800eef07810 */ /* 0x040fe20007ffe0ff */
[----:B------:R-:W-:Y:S01]  /*1ce0*/  IMAD.WIDE.U32 R6, R247, c[0x0][0x218], R6 ;  /* 0x00008600f7067a25 */ /* 0x000fe200078e0006 */
[----:B------:R-:W-:Y:S01]  /*1cf0*/  IADD3 R239, R238, 0x3000, RZ ;  /* 0x00003000eeef7810 */ /* 0x000fe20007ffe0ff */
[----:B--2---:R-:W-:Y:S03]  /*1d00*/  LDSM.16.M88.4 R8, [R234+0x9100] ;  /* 0x00910000ea08783b */ /* 0x004fe60000000200 */
[----:B------:R-:W-:Y:S01]  /*1d10*/  IADD3 R0, P0, R6, UR22, RZ ;  /* 0x0000001606007c10 */ /* 0x000fe2000ff1e0ff */
[----:B------:R-:W1:Y:S03]  /*1d20*/  LDSM.16.M88.4 R32, [R139+0x3900] ;  /* 0x003900008b20783b */ /* 0x000e660000000200 */
[----:B------:R-:W-:Y:S01]  /*1d30*/  IADD3.X R6, R7, UR4, R2, P0, !PT ;  /* 0x0000000407067c10 */ /* 0x000fe200087fe402 */
[----:B------:R-:W2:Y:S01]  /*1d40*/  LDSM.16.M88.4 R24, [R139+0x4100] ;  /* 0x004100008b18783b */ /* 0x000ea20000000200 */
[----:B------:R-:W-:-:S03]  /*1d50*/  LEA R2, P0, R0, c[0x0][0x1f8], 0x1 ;  /* 0x00007e0000027a11 */ /* 0x000fc600078008ff */
[----:B------:R-:W3:Y:S01]  /*1d60*/  LDSM.16.M88.4 R20, [R139+0x4900] ;  /* 0x004900008b14783b */ /* 0x000ee20000000200 */
[----:B------:R-:W-:-:S03]  /*1d70*/  LEA.HI.X R0, R0, c[0x0][0x1fc], R6, 0x1, P0 ;  /* 0x00007f0000007a11 */ /* 0x000fc600000f0c06 */
[----:B------:R-:W4:Y:S04]  /*1d80*/  LDSM.16.M88.4 R16, [R139+0x5100] ;  /* 0x005100008b10783b */ /* 0x000f280000000200 */
[----:B------:R-:W5:Y:S04]  /*1d90*/  LDSM.16.M88.4 R36, [R139+0x5900] ;  /* 0x005900008b24783b */ /* 0x000f680000000200 */
[----:B------:R-:W4:Y:S04]  /*1da0*/  LDSM.16.M88.4 R40, [R139+0x6100] ;  /* 0x006100008b28783b */ /* 0x000f280000000200 */
[----:B------:R-:W4:Y:S04]  /*1db0*/  LDSM.16.M88.4 R44, [R139+0x6900] ;  /* 0x006900008b2c783b */ /* 0x000f280000000200 */
[----:B------:R-:W5:Y:S04]  /*1dc0*/  LDSM.16.M88.4 R12, [R234+0x7100] ;  /* 0x00710000ea0c783b */ /* 0x000f680000000200 */
[----:B------:R-:W3:Y:S04]  /*1dd0*/  SHFL.IDX PT, R5, R2, RZ, 0x181f ;  /* 0x00181fff02057589 */ /* 0x000ee800000e0000 */
[----:B------:R-:W-:Y:S01]  /*1de0*/  SHFL.IDX PT, R6, R2, 0x1, 0x181f ;  /* 0x00381f0002067f89 */ /* 0x000fe200000e0000 */
[C---:B-1----:R-:W-:Y:S03]  /*1df0*/  HMMA.16816.F32.BF16 R52, R8.reuse, R32, RZ ;  /* 0x000000200834723c */ /* 0x042fe600000418ff */
[----:B------:R-:W-:Y:S04]  /*1e00*/  SHFL.IDX PT, R7, R2, 0x2, 0x181f ;  /* 0x00581f0002077f89 */ /* 0x000fe800000e0000 */
[----:B------:R-:W-:Y:S01]  /*1e10*/  LDSM.16.M88.4 R76, [R238+0x1000] ;  /* 0x00100000ee4c783b */ /* 0x000fe20000000200 */
[C---:B--2---:R-:W-:Y:S03]  /*1e20*/  HMMA.16816.F32.BF16 R60, R8.reuse, R24, RZ ;  /* 0x00000018083c723c */ /* 0x044fe600000418ff */
[----:B------:R-:W-:Y:S04]  /*1e30*/  LDSM.16.M88.4 R48, [R238+0x1800] ;  /* 0x00180000ee30783b */ /* 0x000fe80000000200 */
[----:B------:R-:W-:Y:S01]  /*1e40*/  LDSM.16.M88.4 R80, [R238+0x800] ;  /* 0x00080000ee50783b */ /* 0x000fe20000000200 */
[C---:B---3--:R-:W-:Y:S03]  /*1e50*/  HMMA.16816.F32.BF16 R64, R8.reuse, R20, RZ ;  /* 0x000000140840723c */ /* 0x048fe600000418ff */
[----:B------:R-:W-:Y:S05]  /*1e60*/  LDSM.16.M88.4 R84, [R238] ;  /* 0x00000000ee54783b */ /* 0x000fea0000000200 */
[C---:B----4-:R-:W-:Y:S08]  /*1e70*/  HMMA.16816.F32.BF16 R68, R8.reuse, R16, RZ ;  /* 0x000000100844723c */ /* 0x050ff000000418ff */
[C---:B-----5:R-:W-:Y:S08]  /*1e80*/  HMMA.16816.F32.BF16 R96, R8.reuse, R36, RZ ;  /* 0x000000240860723c */ /* 0x060ff000000418ff */
[C---:B------:R-:W-:Y:S08]  /*1e90*/  HMMA.16816.F32.BF16 R92, R8.reuse, R40, RZ ;  /* 0x00000028085c723c */ /* 0x040ff000000418ff */
[C---:B------:R-:W-:Y:S08]  /*1ea0*/  HMMA.16816.F32.BF16 R72, R8.reuse, R44, RZ ;  /* 0x0000002c0848723c */ /* 0x040ff000000418ff */
[C---:B------:R-:W-:Y:S08]  /*1eb0*/  HMMA.16816.F32.BF16 R104, R8.reuse, R34, RZ ;  /* 0x000000220868723c */ /* 0x040ff000000418ff */
[C---:B------:R-:W-:Y:S08]  /*1ec0*/  HMMA.16816.F32.BF16 R88, R8.reuse, R26, RZ ;  /* 0x0000001a0858723c */ /* 0x040ff000000418ff */
[C---:B------:R-:W-:Y:S08]  /*1ed0*/  HMMA.16816.F32.BF16 R100, R8.reuse, R22, RZ ;  /* 0x000000160864723c */ /* 0x040ff000000418ff */
[C---:B------:R-:W-:Y:S08]  /*1ee0*/  HMMA.16816.F32.BF16 R116, R8.reuse, R18, RZ ;  /* 0x000000120874723c */ /* 0x040ff000000418ff */
[C---:B------:R-:W-:Y:S08]  /*1ef0*/  HMMA.16816.F32.BF16 R112, R8.reuse, R38, RZ ;  /* 0x000000260870723c */ /* 0x040ff000000418ff */
[C---:B------:R-:W-:Y:S08]  /*1f00*/  HMMA.16816.F32.BF16 R108, R8.reuse, R42, RZ ;  /* 0x0000002a086c723c */ /* 0x040ff000000418ff */
[----:B------:R-:W-:Y:S01]  /*1f10*/  HMMA.16816.F32.BF16 R120, R8, R46, RZ ;  /* 0x0000002e0878723c */ /* 0x000fe200000418ff */
[----:B------:R-:W1:Y:S04]  /*1f20*/  SHFL.IDX PT, R8, R0, RZ, 0x181f ;  /* 0x00181fff00087589 */ /* 0x000e6800000e0000 */
[----:B------:R-:W-:Y:S03]  /*1f30*/  SHFL.IDX PT, R10, R0, 0x1, 0x181f ;  /* 0x00381f00000a7f89 */ /* 0x000fe600000e0000 */
[C---:B------:R-:W-:Y:S01]  /*1f40*/  HMMA.16816.F32.BF16 R168, R12.reuse, R32, RZ ;  /* 0x000000200ca8723c */ /* 0x040fe200000418ff */
[----:B------:R-:W-:Y:S04]  /*1f50*/  SHFL.IDX PT, R9, R2, 0x3, 0x181f ;  /* 0x00781f0002097f89 */ /* 0x000fe800000e0000 */
[----:B------:R-:W-:Y:S03]  /*1f60*/  SHFL.IDX PT, R11, R2, 0x4, 0x181f ;  /* 0x00981f00020b7f89 */ /* 0x000fe600000e0000 */
[C---:B------:R-:W-:Y:S01]  /*1f70*/  HMMA.16816.F32.BF16 R220, R12.reuse, R34, RZ ;  /* 0x000000220cdc723c */ /* 0x040fe200000418ff */
[----:B------:R-:W-:Y:S07]  /*1f80*/  LDSM.16.M88.4 R32, [R238+0x3000] ;  /* 0x00300000ee20783b */ /* 0x000fee0000000200 */
[C---:B------:R-:W-:Y:S01]  /*1f90*/  HMMA.16816.F32.BF16 R184, R12.reuse, R24, RZ ;  /* 0x000000180cb8723c */ /* 0x040fe200000418ff */
[----:B------:R-:W-:Y:S07]  /*1fa0*/  SHFL.IDX PT, R25, R0, 0x4, 0x181f ;  /* 0x00981f0000197f89 */ /* 0x000fee00000e0000 */
[C---:B------:R-:W-:Y:S01]  /*1fb0*/  HMMA.16816.F32.BF16 R216, R12.reuse, R26, RZ ;  /* 0x0000001a0cd8723c */ /* 0x040fe200000418ff */
[----:B------:R-:W-:Y:S07]  /*1fc0*/  SHFL.IDX PT, R26, R0, 0x5, 0x181f ;  /* 0x00b81f00001a7f89 */ /* 0x000fee00000e0000 */
[C---:B------:R-:W-:Y:S07]  /*1fd0*/  HMMA.16816.F32.BF16 R164, R12.reuse, R20, RZ ;  /* 0x000000140ca4723c */ /* 0x040fee00000418ff */
[-C--:B------:R-:W-:Y:S01]  /*1fe0*/  IADD3 R20, P3, R5, R246.reuse, RZ ;  /* 0x000000f605147210 */ /* 0x080fe20007f7e0ff */
[C---:B------:R-:W-:Y:S01]  /*1ff0*/  HMMA.16816.F32.BF16 R212, R12.reuse, R22, RZ ;  /* 0x000000160cd4723c */ /* 0x040fe200000418ff */
[----:B------:R-:W-:Y:S03]  /*2000*/  SHFL.IDX PT, R23, R0, 0x3, 0x181f ;  /* 0x00781f0000177f89 */ /* 0x000fe600000e0000 */
[----:B-1----:R-:W-:Y:S01]  /*2010*/  IMAD.X R21, R8, 0x1, R245, P3 ;  /* 0x0000000108157824 */ /* 0x002fe200018e06f5 */
[----:B------:R-:W-:Y:S03]  /*2020*/  SHFL.IDX PT, R22, R2, 0x5, 0x181f ;  /* 0x00b81f0002167f89 */ /* 0x000fe600000e0000 */
[C---:B------:R-:W-:Y:S01]  /*2030*/  HMMA.16816.F32.BF16 R160, R12.reuse, R16, RZ ;  /* 0x000000100ca0723c */ /* 0x040fe200000418ff */
[----:B------:R-:W-:Y:S04]  /*2040*/  SHFL.IDX PT, R2, R2, 0x6, 0x181f ;  /* 0x00d81f0002027f89 */ /* 0x000fe800000e0000 */
[----:B------:R-:W-:Y:S03]  /*2050*/  SHFL.IDX PT, R5, R0, 0x6, 0x181f ;  /* 0x00d81f0000057f89 */ /* 0x000fe600000e0000 */
[C---:B------:R-:W-:Y:S01]  /*2060*/  HMMA.16816.F32.BF16 R176, R12.reuse, R18, RZ ;  /* 0x000000120cb0723c */ /* 0x040fe200000418ff */
[----:B------:R-:W1:Y:S07]  /*2070*/  LDSM.16.M88.4 R16, [R237+0x9100] ;  /* 0x00910000ed10783b */ /* 0x000e6e0000000200 */
[C---:B------:R-:W-:Y:S08]  /*2080*/  HMMA.16816.F32.BF16 R156, R12.reuse, R36, RZ ;  /* 0x000000240c9c723c */ /* 0x040ff000000418ff */
[C---:B------:R-:W-:Y:S01]  /*2090*/  HMMA.16816.F32.BF16 R172, R12.reuse, R38, RZ ;  /* 0x000000260cac723c */ /* 0x040fe200000418ff */
[----:B------:R-:W-:Y:S07]  /*20a0*/  LDSM.16.M88.4 R36, [R238+0x2800] ;  /* 0x00280000ee24783b */ /* 0x000fee0000000200 */
[C---:B------:R-:W-:Y:S08]  /*20b0*/  HMMA.16816.F32.BF16 R152, R12.reuse, R40, RZ ;  /* 0x000000280c98723c */ /* 0x040ff000000418ff */
[C---:B------:R-:W-:Y:S01]  /*20c0*/  HMMA.16816.F32.BF16 R180, R12.reuse, R42, RZ ;  /* 0x0000002a0cb4723c */ /* 0x040fe200000418ff */
[----:B------:R-:W-:Y:S07]  /*20d0*/  LDSM.16.M88.4 R40, [R238+0x2000] ;  /* 0x00200000ee28783b */ /* 0x000fee0000000200 */
[C---:B------:R-:W-:Y:S08]  /*20e0*/  HMMA.16816.F32.BF16 R144, R12.reuse, R44, RZ ;  /* 0x0000002c0c90723c */ /* 0x040ff000000418ff */
[----:B------:R-:W-:Y:S01]  /*20f0*/  HMMA.16816.F32.BF16 R148, R12, R46, RZ ;  /* 0x0000002e0c94723c */ /* 0x000fe200000418ff */
[----:B------:R-:W2:Y:S06]  /*2100*/  SHFL.IDX PT, R13, R0, 0x2, 0x181f ;  /* 0x00581f00000d7f89 */ /* 0x000eac00000e0000 */
[-C--:B------:R-:W-:Y:S01]  /*2110*/  IADD3 R14, P0, R6, R246.reuse, RZ ;  /* 0x000000f6060e7210 */ /* 0x080fe20007f1e0ff */
[----:B-1----:R-:W-:Y:S01]  /*2120*/  HMMA.16816.F32.BF16 R128, R16, R76, R64 ;  /* 0x0000004c1080723c */ /* 0x002fe20000041840 */
[----:B------:R-:W-:-:S03]  /*2130*/  IADD3 R12, P3, R7, R246, RZ ;  /* 0x000000f6070c7210 */ /* 0x000fc60007f7e0ff */
[----:B------:R-:W-:Y:S01]  /*2140*/  IMAD.X R15, R10, 0x1, R245, P0 ;  /* 0x000000010a0f7824 */ /* 0x000fe200000e06f5 */
[----:B------:R-:W-:-:S03]  /*2150*/  IADD3 R6, P0, R9, R246, RZ ;  /* 0x000000f609067210 */ /* 0x000fc60007f1e0ff */
[----:B------:R-:W-:Y:S02]  /*2160*/  HMMA.16816.F32.BF16 R124, R16, R48, R68 ;  /* 0x00000030107c723c */ /* 0x000fe40000041844 */
[----:B------:R-:W-:Y:S01]  /*2170*/  IMAD.X R7, R23, 0x1, R245, P0 ;  /* 0x0000000117077824 */ /* 0x000fe200000e06f5 */
[----:B------:R-:W-:-:S05]  /*2180*/  IADD3 R22, P0, R22, R246, RZ ;  /* 0x000000f616167210 */ /* 0x000fca0007f1e0ff */
[--C-:B------:R-:W-:Y:S01]  /*2190*/  IMAD.X R23, R26, 0x1, R245.reuse, P0 ;  /* 0x000000011a177824 */ /* 0x100fe200000e06f5 */
[C---:B------:R-:W-:Y:S01]  /*21a0*/  ISETP.LT.OR P0, PT, R30.reuse, 0x31, P2 ;  /* 0x000000311e00780c */ /* 0x040fe20001701670 */
[--C-:B--2---:R-:W-:Y:S01]  /*21b0*/  IMAD.X R13, R13, 0x1, R245.reuse, P3 ;  /* 0x000000010d0d7824 */ /* 0x104fe200018e06f5 */
[----:B------:R-:W-:Y:S01]  /*21c0*/  IADD3 R24, P3, R11, R246, RZ ;  /* 0x000000f60b187210 */ /* 0x000fe20007f7e0ff */
[----:B------:R-:W-:Y:S01]  /*21d0*/  IMAD.MOV.U32 R0, RZ, RZ, 0x40 ;  /* 0x00000040ff007424 */ /* 0x000fe200078e00ff */
[----:B------:R-:W1:Y:S01]  /*21e0*/  LDSM.16.M88.4 R8, [R237+0x7100] ;  /* 0x00710000ed08783b */ /* 0x000e620000000200 */
[----:B------:R-:W-:Y:S02]  /*21f0*/  HMMA.16816.F32.BF16 R44, R16, R32, R72 ;  /* 0x00000020102c723c */ /* 0x000fe40000041848 */
[----:B------:R-:W-:Y:S01]  /*2200*/  IMAD.X R25, R25, 0x1, R245, P3 ;  /* 0x0000000119197824 */ /* 0x000fe200018e06f5 */
[C---:B------:R-:W-:Y:S01]  /*2210*/  ISETP.LT.OR P3, PT, R30.reuse, 0x21, P2 ;  /* 0x000000211e00780c */ /* 0x040fe20001761670 */
[----:B------:R-:W-:Y:S01]  /*2220*/  @!PT LDS RZ, [RZ] ;  /* 0x00000000fffff984 */ /* 0x000fe20000000800 */
[----:B------:R-:W-:Y:S01]  /*2230*/  @!PT LDS RZ, [RZ] ;  /* 0x00000000fffff984 */ /* 0x000fe20000000800 */
[----:B------:R-:W-:Y:S01]  /*2240*/  @!PT LDS RZ, [RZ] ;  /* 0x00000000fffff984 */ /* 0x000fe20000000800 */
[----:B------:R2:W-:Y:S01]  /*2250*/  LDGSTS.E.BYPASS.LTC128B.128 [R248+0x100], [R20.64], !P4 ;  /* 0x0010000014f87fae */ /* 0x0005e2000e101d50 */
[----:B------:R-:W-:-:S03]  /*2260*/  ISETP.LT.OR P4, PT, R30, 0x41, P2 ;  /* 0x000000411e00780c */ /* 0x000fc60001781670 */
[----:B------:R3:W-:Y:S01]  /*2270*/  LDGSTS.E.BYPASS.LTC128B.128 [R248+0x900], [R14.64], !P1 ;  /* 0x009000000ef87fae */ /* 0x0007e2000c901d50 */
[----:B------:R-:W-:Y:S01]  /*2280*/  LOP3.LUT P1, RZ, R29, 0x4, RZ, 0xc0, !PT ;  /* 0x000000041dff7812 */ /* 0x000fe2000782c0ff */
[----:B------:R-:W-:Y:S03]  /*2290*/  HMMA.16816.F32.BF16 R204, R16, R78, R100 ;  /* 0x0000004e10cc723c */ /* 0x000fe60000041864 */
[----:B------:R-:W-:-:S03]  /*22a0*/  SEL R0, R0, 0xffffffc0, !P1 ;  /* 0xffffffc000007807 */ /* 0x000fc60004800000 */
[----:B------:R3:W-:Y:S01]  /*22b0*/  LDGSTS.E.BYPASS.LTC128B.128 [R248+0x1100], [R12.64], !P3 ;  /* 0x011000000cf87fae */ /* 0x0007e2000d901d50 */
[C---:B------:R-:W-:Y:S01]  /*22c0*/  ISETP.LT.OR P3, PT, R30.reuse, 0x51, P2 ;  /* 0x000000511e00780c */ /* 0x040fe20001761670 */
[----:B------:R-:W-:Y:S01]  /*22d0*/  IMAD.IADD R233, R139, 0x1, R0 ;  /* 0x000000018be97824 */ /* 0x000fe200078e0200 */
[----:B------:R-:W-:Y:S01]  /*22e0*/  ISETP.LT.OR P2, PT, R30, 0x61, P2 ;  /* 0x000000611e00780c */ /* 0x000fe20001741670 */
[----:B------:R4:W-:Y:S01]  /*22f0*/  LDGSTS.E.BYPASS.LTC128B.128 [R248+0x1900], [R6.64], !P0 ;  /* 0x0190000006f87fae */ /* 0x0009e2000c101d50 */
[----:B------:R-:W-:Y:S01]  /*2300*/  HMMA.16816.F32.BF16 R140, R16, R84, R52 ;  /* 0x00000054108c723c */ /* 0x000fe20000041834 */
[----:B------:R-:W-:Y:S01]  /*2310*/  IMAD.IADD R232, R0, 0x1, R238 ;  /* 0x0000000100e87824 */ /* 0x000fe200078e02ee */
[----:B------:R-:W-:Y:S01]  /*2320*/  LOP3.LUT R0, R137, R136, RZ, 0xfc, !PT ;  /* 0x0000008889007212 */ /* 0x000fe200078efcff */
[----:B------:R5:W-:Y:S01]  /*2330*/  LDGSTS.E.BYPASS.LTC128B.128 [R248+0x2100], [R24.64], !P4 ;  /* 0x0210000018f87fae */ /* 0x000be2000e101d50 */
[----:B------:R-:W-:-:S04]  /*2340*/  ISETP.GT.AND P4, PT, R225, 0x6f, PT ;  /* 0x0000006fe100780c */ /* 0x000fc80003f84270 */
[C---:B------:R-:W-:Y:S01]  /*2350*/  HMMA.16816.F32.BF16 R132, R16.reuse, R80, R60 ;  /* 0x000000501084723c */ /* 0x040fe2000004183c */
[----:B------:R2:W-:Y:S07]  /*2360*/  LDGSTS.E.BYPASS.LTC128B.128 [R248+0x2900], [R22.64], !P3 ;  /* 0x0290000016f87fae */ /* 0x0005ee000d901d50 */
[C---:B------:R-:W-:Y:S08]  /*2370*/  HMMA.16816.F32.BF16 R96, R16.reuse, R40, R96 ;  /* 0x000000281060723c */ /* 0x040ff00000041860 */
[----:B---3--:R-:W-:Y:S01]  /*2380*/  HMMA.16816.F32.BF16 R12, R16, R82, R88 ;  /* 0x00000052100c723c */ /* 0x008fe20000041858 */
[----:B----4-:R-:W-:-:S05]  /*2390*/  IADD3 R6, P0, R2, R246, RZ ;  /* 0x000000f602067210 */ /* 0x010fca0007f1e0ff */
[----:B------:R-:W-:Y:S02]  /*23a0*/  IMAD.X R7, R5, 0x1, R245, P0 ;  /* 0x0000000105077824 */ /* 0x000fe400000e06f5 */
[C---:B------:R-:W-:Y:S01]  /*23b0*/  HMMA.16816.F32.BF16 R92, R16.reuse, R36, R92 ;  /* 0x00000024105c723c */ /* 0x040fe2000004185c */
[----:B------:R-:W-:Y:S02]  /*23c0*/  PLOP3.LUT P0, PT, PT, PT, UP0, 0x80, 0x0 ;  /* 0x000000000000781c */ /* 0x000fe40003f0f008 */
[----:B------:R3:W-:Y:S04]  /*23d0*/  LDGSTS.E.BYPASS.LTC128B.128 [R248+0x3100], [R6.64], !P2 ;  /* 0x0310000006f87fae */ /* 0x0007e8000d101d50 */
[----:B--2---:R-:W-:Y:S01]  /*23e0*/  LDSM.16.M88.4 R20, [R235+0x9100] ;  /* 0x00910000eb14783b */ /* 0x004fe20000000200 */
[C---:B------:R-:W-:Y:S03]  /*23f0*/  HMMA.16816.F32.BF16 R104, R16.reuse, R86, R104 ;  /* 0x000000561068723c */ /* 0x040fe60000041868 */
[----:B------:R-:W2:Y:S04]  /*2400*/  LDSM.16.M88.4 R64, [R233+0x4900] ;  /* 0x00490000e940783b */ /* 0x000ea80000000200 */
[----:B------:R-:W4:Y:S01]  /*2410*/  LDSM.16.M88.4 R68, [R233+0x4100] ;  /* 0x00410000e944783b */ /* 0x000f220000000200 */
[C---:B------:R-:W-:Y:S03]  /*2420*/  HMMA.16816.F32.BF16 R116, R16.reuse, R50, R116 ;  /* 0x000000321074723c */ /* 0x040fe60000041874 */
[----:B------:R-:W2:Y:S04]  /*2430*/  LDSM.16.M88.4 R72, [R233+0x3900] ;  /* 0x00390000e948783b */ /* 0x000ea80000000200 */
[----:B------:R-:W2:Y:S01]  /*2440*/  LDSM.16.M88.4 R88, [R233+0x6900] ;  /* 0x00690000e958783b */ /* 0x000ea20000000200 */
[C---:B------:R-:W-:Y:S03]  /*2450*/  HMMA.16816.F32.BF16 R112, R16.reuse, R42, R112 ;  /* 0x0000002a1070723c */ /* 0x040fe60000041870 */
[----:B------:R-:W2:Y:S04]  /*2460*/  LDSM.16.M88.4 R56, [R233+0x5900] ;  /* 0x00590000e938783b */ /* 0x000ea80000000200 */
[----:B------:R-:W2:Y:S01]  /*2470*/  LDSM.16.M88.4 R52, [R233+0x6100] ;  /* 0x00610000e934783b */ /* 0x000ea20000000200 */
[C---:B------:R-:W-:Y:S03]  /*2480*/  HMMA.16816.F32.BF16 R108, R16.reuse, R38, R108 ;  /* 0x00000026106c723c */ /* 0x040fe6000004186c */
[----:B------:R-:W-:Y:S04]  /*2490*/  LDSM.16.M88.4 R60, [R233+0x5100] ;  /* 0x00510000e93c783b */ /* 0x000fe80000000200 */
[----:B------:R-:W-:Y:S01]  /*24a0*/  LDSM.16.M88.4 R28, [R232+0x2800] ;  /* 0x00280000e81c783b */ /* 0x000fe20000000200 */
[----:B------:R-:W-:Y:S03]  /*24b0*/  HMMA.16816.F32.BF16 R100, R16, R34, R120 ;  /* 0x000000221064723c */ /* 0x000fe60000041878 */
[----:B------:R-:W2:Y:S04]  /*24c0*/  LDSM.16.M88.4 R16, [R235+0x7100] ;  /* 0x00710000eb10783b */ /* 0x000ea80000000200 */
[----:B-----5:R-:W-:Y:S01]  /*24d0*/  LDSM.16.M88.4 R24, [R232+0x3000] ;  /* 0x00300000e818783b */ /* 0x020fe20000000200 */
[C---:B-1----:R-:W-:Y:S03]  /*24e0*/  HMMA.16816.F32.BF16 R120, R8.reuse, R84, R168 ;  /* 0x000000540878723c */ /* 0x042fe600000418a8 */
[----:B------:R-:W0:Y:S05]  /*24f0*/  LDGDEPBAR ;  /* 0x00000000000079af */ /* 0x000e2a0000000000 */
[C---:B------:R-:W-:Y:S08]  /*2500*/  HMMA.16816.F32.BF16 R184, R8.reuse, R80, R184 ;  /* 0x0000005008b8723c */ /* 0x040ff000000418b8 */
[C---:B------:R-:W-:Y:S08]  /*2510*/  HMMA.16816.F32.BF16 R84, R8.reuse, R86, R220 ;  /* 0x000000560854723c */ /* 0x040ff000000418dc */
[C---:B------:R-:W-:Y:S08]  /*2520*/  HMMA.16816.F32.BF16 R188, R8.reuse, R76, R164 ;  /* 0x0000004c08bc723c */ /* 0x040ff000000418a4 */
[C---:B------:R-:W-:Y:S08]  /*2530*/  HMMA.16816.F32.BF16 R196, R8.reuse, R40, R156 ;  /* 0x0000002808c4723c */ /* 0x040ff0000004189c */
[C---:B------:R-:W-:Y:S08]  /*2540*/  HMMA.16816.F32.BF16 R80, R8.reuse, R82, R216 ;  /* 0x000000520850723c */ /* 0x040ff000000418d8 */
[C---:B------:R-:W-:Y:S08]  /*2550*/  HMMA.16816.F32.BF16 R192, R8.reuse, R48, R160 ;  /* 0x0000003008c0723c */ /* 0x040ff000000418a0 */
[C---:B------:R-:W-:Y:S08]  /*2560*/  HMMA.16816.F32.BF16 R76, R8.reuse, R78, R212 ;  /* 0x0000004e084c723c */ /* 0x040ff000000418d4 */
[C---:B------:R-:W-:Y:S01]  /*2570*/  HMMA.16816.F32.BF16 R156, R8.reuse, R50, R176 ;  /* 0x00000032089c723c */ /* 0x040fe200000418b0 */
[----:B------:R-:W-:Y:S07]  /*2580*/  LDSM.16.M88.4 R48, [R232] ;  /* 0x00000000e830783b */ /* 0x000fee0000000200 */
[C---:B------:R-:W-:Y:S01]  /*2590*/  HMMA.16816.F32.BF16 R168, R8.reuse, R42, R172 ;  /* 0x0000002a08a8723c */ /* 0x040fe200000418ac */
[----:B------:R-:W-:Y:S07]  /*25a0*/  LDSM.16.M88.4 R40, [R232+0x1000] ;  /* 0x00100000e828783b */ /* 0x000fee0000000200 */
[C---:B------:R-:W-:Y:S08]  /*25b0*/  HMMA.16816.F32.BF16 R200, R8.reuse, R36, R152 ;  /* 0x0000002408c8723c */ /* 0x040ff00000041898 */
[C---:B------:R-:W-:Y:S01]  /*25c0*/  HMMA.16816.F32.BF16 R180, R8.reuse, R38, R180 ;  /* 0x0000002608b4723c */ /* 0x040fe200000418b4 */
[----:B------:R-:W-:Y:S07]  /*25d0*/  LDSM.16.M88.4 R36, [R232+0x1800] ;  /* 0x00180000e824783b */ /* 0x000fee0000000200 */
[C---:B------:R-:W-:Y:S08]  /*25e0*/  HMMA.16816.F32.BF16 R208, R8.reuse, R32, R144 ;  /* 0x0000002008d0723c */ /* 0x040ff00000041890 */
[----:B------:R-:W-:Y:S01]  /*25f0*/  HMMA.16816.F32.BF16 R176, R8, R34, R148 ;  /* 0x0000002208b0723c */ /* 0x000fe20000041894 */
[----:B------:R-:W1:Y:S04]  /*2600*/  LDSM.16.M88.4 R8, [R236+0x9100] ;  /* 0x00910000ec08783b */ /* 0x000e680000000200 */
[----:B------:R-:W-:Y:S03]  /*2610*/  LDSM.16.M88.4 R32, [R232+0x2000] ;  /* 0x00200000e820783b */ /* 0x000fe60000000200 */
[C---:B--2---:R-:W-:Y:S08]  /*2620*/  HMMA.16816.F32.BF16 R160, R20.reuse, R64, R128 ;  /* 0x0000004014a0723c */ /* 0x044ff00000041880 */
[C---:B----4-:R-:W-:Y:S01]  /*2630*/  HMMA.16816.F32.BF16 R128, R20.reuse, R70, R12 ;  /* 0x000000461480723c */ /* 0x050fe2000004180c */
[----:B------:R-:W2:Y:S07]  /*2640*/  LDSM.16.M88.4 R12, [R236+0x7100] ;  /* 0x00710000ec0c783b */ /* 0x000eae0000000200 */
[C---:B------:R-:W-:Y:S08]  /*2650*/  HMMA.16816.F32.BF16 R172, R20.reuse, R72, R140 ;  /* 0x0000004814ac723c */ /* 0x040ff0000004188c */
[----:B------:R-:W-:Y:S01]  /*2660*/  HMMA.16816.F32.BF16 R140, R20, R88, R44 ;  /* 0x00000058148c723c */ /* 0x000fe2000004182c */
[----:B------:R-:W4:Y:S01]  /*2670*/  LDSM.16.M88.4 R44, [R232+0x800] ;  /* 0x00080000e82c783b */ /* 0x000f220000000200 */
[----:B------:R-:W-:-:S06]  /*2680*/  DEPBAR.LE SB0, 0x0 ;  /* 0x000080000000791a */ /* 0x000fcc0000000000 */
[C---:B------:R-:W-:Y:S08]  /*2690*/  HMMA.16816.F32.BF16 R164, R20.reuse, R68, R132 ;  /* 0x0000004414a4723c */ /* 0x040ff00000041884 */
[C---:B------:R-:W-:Y:S08]  /*26a0*/  HMMA.16816.F32.BF16 R148, R20.reuse, R56, R96 ;  /* 0x000000381494723c */ /* 0x040ff00000041860 */
[C---:B------:R-:W-:Y:S08]  /*26b0*/  HMMA.16816.F32.BF16 R132, R20.reuse, R74, R104 ;  /* 0x0000004a1484723c */ /* 0x040ff00000041868 */
[C---:B------:R-:W-:Y:S08]  /*26c0*/  HMMA.16816.F32.BF16 R144, R20.reuse, R52, R92 ;  /* 0x000000341490723c */ /* 0x040ff0000004185c */
[----:B------:R-:W-:Y:S08]  /*26d0*/  HMMA.16816.F32.BF16 R104, R20, R90, R100 ;  /* 0x0000005a1468723c */ /* 0x000ff00000041864 */
[----:B------:R-:W-:Y:S08]  /*26e0*/  HMMA.16816.F32.BF16 R96, R16, R74, R84 ;  /* 0x0000004a1060723c */ /* 0x000ff00000041854 */
[----:B------:R-:W-:Y:S08]  /*26f0*/  HMMA.16816.F32.BF16 R152, R20, R60, R124 ;  /* 0x0000003c1498723c */ /* 0x000ff0000004187c */
[C---:B------:R-:W-:Y:S08]  /*2700*/  HMMA.16816.F32.BF16 R100, R16.reuse, R72, R120 ;  /* 0x000000481064723c */ /* 0x040ff00000041878 */
[C---:B------:R-:W-:Y:S08]  /*2710*/  HMMA.16816.F32.BF16 R92, R16.reuse, R68, R184 ;  /* 0x00000044105c723c */ /* 0x040ff000000418b8 */
[----:B------:R-:W-:Y:S08]  /*2720*/  HMMA.16816.F32.BF16 R84, R16, R70, R80 ;  /* 0x000000461054723c */ /* 0x000ff00000041850 */
[C---:B------:R-:W-:Y:S08]  /*2730*/  HMMA.16816.F32.BF16 R124, R20.reuse, R66, R204 ;  /* 0x00000042147c723c */ /* 0x040ff000000418cc */
[----:B------:R-:W-:Y:S08]  /*2740*/  HMMA.16816.F32.BF16 R116, R20, R62, R116 ;  /* 0x0000003e1474723c */ /* 0x000ff00000041874 */
[C---:B------:R-:W-:Y:S08]  /*2750*/  HMMA.16816.F32.BF16 R80, R16.reuse, R64, R188 ;  /* 0x000000401050723c */ /* 0x040ff000000418bc */
[C---:B------:R-:W-:Y:S08]  /*2760*/  HMMA.16816.F32.BF16 R76, R16.reuse, R66, R76 ;  /* 0x00000042104c723c */ /* 0x040ff0000004184c */
[C---:B------:R-:W-:Y:S08]  /*2770*/  HMMA.16816.F32.BF16 R72, R16.reuse, R60, R192 ;  /* 0x0000003c1048723c */ /* 0x040ff000000418c0 */
[----:B------:R-:W-:Y:S08]  /*2780*/  HMMA.16816.F32.BF16 R68, R16, R62, R156 ;  /* 0x0000003e1044723c */ /* 0x000ff0000004189c */
[----:B------:R-:W-:Y:S08]  /*2790*/  HMMA.16816.F32.BF16 R112, R20, R58, R112 ;  /* 0x0000003a1470723c */ /* 0x000ff00000041870 */
[C---:B------:R-:W-:Y:S08]  /*27a0*/  HMMA.16816.F32.BF16 R64, R16.reuse, R56, R196 ;  /* 0x000000381040723c */ /* 0x040ff000000418c4 */
[----:B------:R-:W-:Y:S08]  /*27b0*/  HMMA.16816.F32.BF16 R60, R16, R58, R168 ;  /* 0x0000003a103c723c */ /* 0x000ff000000418a8 */
[----:B------:R-:W-:Y:S08]  /*27c0*/  HMMA.16816.F32.BF16 R108, R20, R54, R108 ;  /* 0x00000036146c723c */ /* 0x000ff0000004186c */
[C---:B------:R-:W-:Y:S08]  /*27d0*/  HMMA.16816.F32.BF16 R56, R16.reuse, R52, R200 ;  /* 0x000000341038723c */ /* 0x040ff000000418c8 */
[C---:B------:R-:W-:Y:S08]  /*27e0*/  HMMA.16816.F32.BF16 R52, R16.reuse, R54, R180 ;  /* 0x000000361034723c */ /* 0x040ff000000418b4 */
[C---:B------:R-:W-:Y:S08]  /*27f0*/  HMMA.16816.F32.BF16 R20, R16.reuse, R88, R208 ;  /* 0x000000581014723c */ /* 0x040ff000000418d0 */
[----:B------:R-:W-:Y:S08]  /*2800*/  HMMA.16816.F32.BF16 R16, R16, R90, R176 ;  /* 0x0000005a1010723c */ /* 0x000ff000000418b0 */
[C---:B-1----:R-:W-:Y:S08]  /*2810*/  HMMA.16816.F32.BF16 R144, R8.reuse, R28, R144 ;  /* 0x0000001c0890723c */ /* 0x042ff00000041890 */
[----:B------:R-:W-:Y:S08]  /*2820*/  HMMA.16816.F32.BF16 R108, R8, R30, R108 ;  /* 0x0000001e086c723c */ /* 0x000ff0000004186c */
[C---:B--2---:R-:W-:Y:S08]  /*2830*/  HMMA.16816.F32.BF16 R56, R12.reuse, R28, R56 ;  /* 0x0000001c0c38723c */ /* 0x044ff00000041838 */
[----:B------:R-:W-:Y:S08]  /*2840*/  HMMA.16816.F32.BF16 R52, R12, R30, R52 ;  /* 0x0000001e0c34723c */ /* 0x000ff00000041834 */
[C---:B------:R-:W-:Y:S08]  /*2850*/  HMMA.16816.F32.BF16 R172, R8.reuse, R48, R172 ;  /* 0x0000003008ac723c */ /* 0x040ff000000418ac */
[C---:B------:R-:W-:Y:S08]  /*2860*/  HMMA.16816.F32.BF16 R132, R8.reuse, R50, R132 ;  /* 0x000000320884723c */ /* 0x040ff00000041884 */
[C---:B------:R-:W-:Y:S08]  /*2870*/  HMMA.16816.F32.BF16 R168, R8.reuse, R36, R152 ;  /* 0x0000002408a8723c */ /* 0x040ff00000041898 */
[----:B------:R-:W-:Y:S08]  /*2880*/  HMMA.16816.F32.BF16 R176, R8, R24, R140 ;  /* 0x0000001808b0723c */ /* 0x000ff0000004188c */
[C---:B------:R-:W-:Y:S08]  /*2890*/  HMMA.16816.F32.BF16 R100, R12.reuse, R48, R100 ;  /* 0x000000300c64723c */ /* 0x040ff00000041864 */
[C---:B------:R-:W-:Y:S08]  /*28a0*/  HMMA.16816.F32.BF16 R96, R12.reuse, R50, R96 ;  /* 0x000000320c60723c */ /* 0x040ff00000041860 */
[----:B------:R-:W-:Y:S08]  /*28b0*/  HMMA.16816.F32.BF16 R28, R12, R24, R20 ;  /* 0x000000180c1c723c */ /* 0x000ff00000041814 */
[C---:B----4-:R-:W-:Y:S08]  /*28c0*/  HMMA.16816.F32.BF16 R164, R8.reuse, R44, R164 ;  /* 0x0000002c08a4723c */ /* 0x050ff000000418a4 */
[C---:B------:R-:W-:Y:S08]  /*28d0*/  HMMA.16816.F32.BF16 R128, R8.reuse, R46, R128 ;  /* 0x0000002e0880723c */ /* 0x040ff00000041880 */
[C---:B------:R-:W-:Y:S08]  /*28e0*/  HMMA.16816.F32.BF16 R160, R8.reuse, R40, R160 ;  /* 0x0000002808a0723c */ /* 0x040ff000000418a0 */
[C---:B------:R-:W-:Y:S08]  /*28f0*/  HMMA.16816.F32.BF16 R156, R8.reuse, R42, R124 ;  /* 0x0000002a089c723c */ /* 0x040ff0000004187c */
[C---:B------:R-:W-:Y:S08]  /*2900*/  HMMA.16816.F32.BF16 R152, R8.reuse, R38, R116 ;  /* 0x000000260898723c */ /* 0x040ff00000041874 */
[C---:B------:R-:W-:Y:S08]  /*2910*/  HMMA.16816.F32.BF16 R148, R8.reuse, R32, R148 ;  /* 0x000000200894723c */ /* 0x040ff00000041894 */
[C---:B------:R-:W-:Y:S08]  /*2920*/  HMMA.16816.F32.BF16 R88, R8.reuse, R34, R112 ;  /* 0x000000220858723c */ /* 0x040ff00000041870 */
[----:B------:R-:W-:Y:S08]  /*2930*/  HMMA.16816.F32.BF16 R140, R8, R26, R104 ;  /* 0x0000001a088c723c */ /* 0x000ff00000041868 */
[C---:B------:R-:W-:Y:S08]  /*2940*/  HMMA.16816.F32.BF16 R48, R12.reuse, R44, R92 ;  /* 0x0000002c0c30723c */ /* 0x040ff0000004185c */
[C---:B------:R-:W-:Y:S08]  /*2950*/  HMMA.16816.F32.BF16 R84, R12.reuse, R46, R84 ;  /* 0x0000002e0c54723c */ /* 0x040ff00000041854 */
[C---:B------:R-:W-:Y:S08]  /*2960*/  HMMA.16816.F32.BF16 R80, R12.reuse, R40, R80 ;  /* 0x000000280c50723c */ /* 0x040ff00000041850 */
[C---:B------:R-:W-:Y:S08]  /*2970*/  HMMA.16816.F32.BF16 R76, R12.reuse, R42, R76 ;  /* 0x0000002a0c4c723c */ /* 0x040ff0000004184c */
[C---:B------:R-:W-:Y:S08]  /*2980*/  HMMA.16816.F32.BF16 R72, R12.reuse, R36, R72 ;  /* 0x000000240c48723c */ /* 0x040ff00000041848 */
[C---:B------:R-:W-:Y:S08]  /*2990*/  HMMA.16816.F32.BF16 R68, R12.reuse, R38, R68 ;  /* 0x000000260c44723c */ /* 0x040ff00000041844 */
[C---:B------:R-:W-:Y:S08]  /*29a0*/  HMMA.16816.F32.BF16 R64, R12.reuse, R32, R64 ;  /* 0x000000200c40723c */ /* 0x040ff00000041840 */
[C---:B------:R-:W-:Y:S08]  /*29b0*/  HMMA.16816.F32.BF16 R60, R12.reuse, R34, R60 ;  /* 0x000000220c3c723c */ /* 0x040ff0000004183c */
[----:B------:R-:W-:Y:S01]  /*29c0*/  HMMA.16816.F32.BF16 R20, R12, R26, R16 ;  /* 0x0000001a0c14723c */ /* 0x000fe20000041810 */
[----:B------:R-:W-:Y:S06]  /*29d0*/  BAR.SYNC.DEFER_BLOCKING 0x0 ;  /* 0x0000000000007b1d */ /* 0x000fec0000010000 */
[----:B------:R-:W-:Y:S05]  /*29e0*/  @!P0 BRA `(.L_x_18) ;  /* 0x000003e000008947 */ /* 0x000fea0003800000 */
[----:B---3--:R-:W-:Y:S02]  /*29f0*/  IMAD.U32 R2, RZ, RZ, UR9 ;  /* 0x00000009ff027e24 */ /* 0x008fe4000f8e00ff */
[----:B------:R-:W-:-:S03]  /*2a00*/  IMAD.MOV.U32 R247, RZ, RZ, RZ ;  /* 0x000000fffff77224 */ /* 0x000fc600078e00ff */
[----:B------:R-:W-:-:S04]  /*2a10*/  IADD3 R2, R225, UR6, R2 ;  /* 0x00000006e1027c10 */ /* 0x000fc8000fffe002 */
[----:B------:R-:W-:-:S05]  /*2a20*/  IADD3 R5, R2, -0x70, RZ ;  /* 0xffffff9002057810 */ /* 0x000fca0007ffe0ff */
[----:B------:R-:W-:-:S04]  /*2a30*/  @P5 IMAD.HI.U32 R6, R5, c[0x0][0x2bc], RZ ;  /* 0x0000af0005065a27 */ /* 0x000fc800078e00ff */
[----:B------:R-:W-:Y:S01]  /*2a40*/  IMAD.MOV.U32 R2, RZ, RZ, R5 ;  /* 0x000000ffff027224 */ /* 0x000fe200078e0005 */
[----:B------:R-:W-:-:S04]  /*2a50*/  @P5 SHF.R.U32.HI R2, RZ, c[0x0][0x2c0], R6 ;  /* 0x0000b000ff025a19 */ /* 0x000fc80000011606 */
[----:B------:R-:W-:-:S04]  /*2a60*/  @!P4 IADD3 R7, P0, R2, UR12, RZ ;  /* 0x0000000c0207cc10 */ /* 0x000fc8000ff1e0ff */
[----:B------:R-:W-:Y:S02]  /*2a70*/  @!P4 LEA.HI.X.SX32 R8, R2, UR14, 0x1, P0 ;  /* 0x0000000e0208cc11 */ /* 0x000fe400080f0eff */
[----:B------:R-:W-:-:S04]  /*2a80*/  @!P4 LEA R6, P0, R7, c[0x0][0x2a0], 0x2 ;  /* 0x0000a8000706ca11 */ /* 0x000fc800078010ff */
[----:B------:R-:W-:-:S05]  /*2a90*/  @!P4 LEA.HI.X R7, R7, c[0x0][0x2a4], R8, 0x2, P0 ;  /* 0x0000a9000707ca11 */ /* 0x000fca00000f1408 */
[----:B------:R1:W2:Y:S01]  /*2aa0*/  @!P4 LDG.E R247, [R6.64] ;  /* 0x0000001006f7c981 */ /* 0x0002a2000c1e1900 */
[----:B------:R-:W-:-:S04]  /*2ab0*/  IMAD.MOV R2, RZ, RZ, -R2 ;  /* 0x000000ffff027224 */ /* 0x000fc800078e0a02 */
[----:B------:R-:W-:-:S05]  /*2ac0*/  IMAD R249, R2, c[0x0][0x2b8], R5 ;  /* 0x0000ae0002f97a24 */ /* 0x000fca00078e0205 */
[----:B------:R-:W-:-:S05]  /*2ad0*/  SHF.R.S32.HI R2, RZ, 0x1f, R249 ;  /* 0x0000001fff027819 */ /* 0x000fca00000114f9 */
[----:B------:R-:W-:-:S04]  /*2ae0*/  IMAD R2, R2, c[0x0][0x1e0], RZ ;  /* 0x0000780002027a24 */ /* 0x000fc800078e02ff */
[C---:B------:R-:W-:Y:S02]  /*2af0*/  IMAD R2, R249.reuse, c[0x0][0x1e4], R2 ;  /* 0x00007900f9027a24 */ /* 0x040fe400078e0202 */
[----:B-1----:R-:W-:-:S04]  /*2b00*/  IMAD.WIDE.U32 R6, R249, c[0x0][0x1e0], RZ ;  /* 0x00007800f9067a25 */ /* 0x002fc800078e00ff */
[----:B------:R-:W-:Y:S01]  /*2b10*/  IMAD.IADD R7, R7, 0x1, R2 ;  /* 0x0000000107077824 */ /* 0x000fe200078e0202 */
[----:B--2---:R-:W-:-:S03]  /*2b20*/  SHF.R.S32.HI R2, RZ, 0x1f, R247 ;  /* 0x0000001fff027819 */ /* 0x004fc600000114f7 */
[----:B------:R-:W-:-:S04]  /*2b30*/  IMAD.WIDE.U32 R6, R247, c[0x0][0x1f0], R6 ;  /* 0x00007c00f7067a25 */ /* 0x000fc800078e0006 */
[----:B------:R-:W-:Y:S01]  /*2b40*/  IMAD R5, R2, c[0x0][0x1f0], RZ ;  /* 0x00007c0002057a24 */ /* 0x000fe200078e02ff */
[----:B------:R-:W-:-:S03]  /*2b50*/  IADD3 R2, P1, R6, UR20, RZ ;  /* 0x0000001406027c10 */ /* 0x000fc6000ff3e0ff */
[----:B------:R-:W-:Y:S01]  /*2b60*/  IMAD R6, R247, c[0x0][0x1f4], R5 ;  /* 0x00007d00f7067a24 */ /* 0x000fe200078e0205 */
[----:B------:R-:W-:-:S04]  /*2b70*/  LEA R5, P0, R2, c[0x0][0x1c8], 0x1 ;  /* 0x0000720002057a11 */ /* 0x000fc800078008ff */
[----:B------:R-:W-:Y:S01]  /*2b80*/  IADD3.X R6, R7, UR18, R6, P1, !PT ;  /* 0x0000001207067c10 */ /* 0x000fe20008ffe406 */
[----:B------:R-:W-:Y:S03]  /*2b90*/  SHFL.IDX PT, R10, R5, 0x2, 0x181f ;  /* 0x00581f00050a7f89 */ /* 0x000fe600000e0000 */
[----:B------:R-:W-:Y:S01]  /*2ba0*/  LEA.HI.X R2, R2, c[0x0][0x1cc], R6, 0x1, P0 ;  /* 0x0000730002027a11 */ /* 0x000fe200000f0c06 */
[----:B------:R-:W1:Y:S04]  /*2bb0*/  SHFL.IDX PT, R7, R5, RZ, 0x181f ;  /* 0x00181fff05077589 */ /* 0x000e6800000e0000 */
[----:B------:R-:W2:Y:S04]  /*2bc0*/  SHFL.IDX PT, R6, R5, 0x1, 0x181f ;  /* 0x00381f0005067f89 */ /* 0x000ea800000e0000 */
[----:B------:R-:W3:Y:S04]  /*2bd0*/  SHFL.IDX PT, R9, R2, RZ, 0x181f ;  /* 0x00181fff02097589 */ /* 0x000ee800000e0000 */
[----:B------:R-:W4:Y:S04]  /*2be0*/  SHFL.IDX PT, R11, R2, 0x1, 0x181f ;  /* 0x00381f00020b7f89 */ /* 0x000f2800000e0000 */
[----:B------:R-:W5:Y:S04]  /*2bf0*/  SHFL.IDX PT, R12, R5, 0x3, 0x181f ;  /* 0x00781f00050c7f89 */ /* 0x000f6800000e0000 */
[----:B------:R-:W5:Y:S04]  /*2c00*/  SHFL.IDX PT, R13, R5, 0x4, 0x181f ;  /* 0x00981f00050d7f89 */ /* 0x000f6800000e0000 */
[----:B------:R-:W5:Y:S01]  /*2c10*/  SHFL.IDX PT, R15, R2, 0x2, 0x181f ;  /* 0x00581f00020f7f89 */ /* 0x000f6200000e0000 */
[----:B-1----:R-:W-:-:S03]  /*2c20*/  IADD3 R8, P1, R7, R246, RZ ;  /* 0x000000f607087210 */ /* 0x002fc60007f3e0ff */
[----:B------:R-:W-:Y:S01]  /*2c30*/  SHFL.IDX PT, R16, R5, 0x5, 0x181f ;  /* 0x00b81f0005107f89 */ /* 0x000fe200000e0000 */
[----:B--2---:R-:W-:-:S03]  /*2c40*/  IADD3 R6, P0, R6, R246, RZ ;  /* 0x000000f606067210 */ /* 0x004fc60007f1e0ff */
[----:B------:R-:W-:Y:S01]  /*2c50*/  SHFL.IDX PT, R5, R5, 0x6, 0x181f ;  /* 0x00d81f0005057f89 */ /* 0x000fe200000e0000 */
[----:B---3--:R-:W-:-:S03]  /*2c60*/  IMAD.X R9, R9, 0x1, R245, P1 ;  /* 0x0000000109097824 */ /* 0x008fc600008e06f5 */
[----:B------:R-:W1:Y:S01]  /*2c70*/  SHFL.IDX PT, R19, R2, 0x3, 0x181f ;  /* 0x00781f0002137f89 */ /* 0x000e6200000e0000 */
[----:B----4-:R-:W-:Y:S01]  /*2c80*/  IMAD.X R7, R11, 0x1, R245, P0 ;  /* 0x000000010b077824 */ /* 0x010fe200000e06f5 */
[-C--:B------:R-:W-:Y:S02]  /*2c90*/  IADD3 R14, P0, R10, R246.reuse, RZ ;  /* 0x000000f60a0e7210 */ /* 0x080fe40007f1e0ff */
[----:B------:R-:W2:Y:S01]  /*2ca0*/  SHFL.IDX PT, R18, R2, 0x4, 0x181f ;  /* 0x00981f0002127f89 */ /* 0x000ea200000e0000 */
[----:B-----5:R-:W-:-:S03]  /*2cb0*/  IADD3 R12, P3, R12, R246, RZ ;  /* 0x000000f60c0c7210 */ /* 0x020fc60007f7e0ff */
[----:B------:R-:W3:Y:S01]  /*2cc0*/  SHFL.IDX PT, R17, R2, 0x5, 0x181f ;  /* 0x00b81f0002117f89 */ /* 0x000ee200000e0000 */
[----:B------:R-:W-:-:S03]  /*2cd0*/  IADD3 R10, P2, R13, R246, RZ ;  /* 0x000000f60d0a7210 */ /* 0x000fc60007f5e0ff */
[----:B------:R-:W4:Y:S01]  /*2ce0*/  SHFL.IDX PT, R2, R2, 0x6, 0x181f ;  /* 0x00d81f0002027f89 */ /* 0x000f2200000e0000 */
[----:B------:R-:W-:-:S03]  /*2cf0*/  IMAD.X R15, R15, 0x1, R245, P0 ;  /* 0x000000010f0f7824 */ /* 0x000fc600000e06f5 */
[----:B------:R5:W-:Y:S04]  /*2d00*/  LDGSTS.E.BYPASS.LTC128B.128 [R248+0x3900], [R8.64], !P6 ;  /* 0x0390000008f87fae */ /* 0x000be8000f101d50 */
[----:B------:R3:W-:Y:S01]  /*2d10*/  LDGSTS.E.BYPASS.LTC128B.128 [R248+0x4100], [R6.64], !P6 ;  /* 0x0410000006f87fae */ /* 0x0007e2000f101d50 */
[----:B-1----:R-:W-:-:S03]  /*2d20*/  IMAD.X R13, R19, 0x1, R245, P3 ;  /* 0x00000001130d7824 */ /* 0x002fc600018e06f5 */
[----:B------:R1:W-:Y:S01]  /*2d30*/  LDGSTS.E.BYPASS.LTC128B.128 [R248+0x4900], [R14.64], !P6 ;  /* 0x049000000ef87fae */ /* 0x0003e2000f101d50 */
[----:B--2---:R-:W-:-:S03]  /*2d40*/  IMAD.X R11, R18, 0x1, R245, P2 ;  /* 0x00000001120b7824 */ /* 0x004fc600010e06f5 */
[----:B------:R1:W-:Y:S04]  /*2d50*/  LDGSTS.E.BYPASS.LTC128B.128 [R248+0x5100], [R12.64], !P6 ;  /* 0x051000000cf87fae */ /* 0x0003e8000f101d50 */
[----:B------:R1:W-:Y:S01]  /*2d60*/  LDGSTS.E.BYPASS.LTC128B.128 [R248+0x5900], [R10.64], !P6 ;  /* 0x059000000af87fae */ /* 0x0003e2000f101d50 */
[-C--:B-----5:R-:W-:Y:S02]  /*2d70*/  IADD3 R8, P1, R16, R246.reuse, RZ ;  /* 0x000000f610087210 */ /* 0x0a0fe40007f3e0ff */
[----:B---3--:R-:W-:-:S03]  /*2d80*/  IADD3 R6, P0, R5, R246, RZ ;  /* 0x000000f605067210 */ /* 0x008fc60007f1e0ff */
[--C-:B------:R-:W-:Y:S02]  /*2d90*/  IMAD.X R9, R17, 0x1, R245.reuse, P1 ;  /* 0x0000000111097824 */ /* 0x100fe400008e06f5 */
[----:B----4-:R-:W-:-:S03]  /*2da0*/  IMAD.X R7, R2, 0x1, R245, P0 ;  /* 0x0000000102077824 */ /* 0x010fc600000e06f5 */
[----:B------:R1:W-:Y:S04]  /*2db0*/  LDGSTS.E.BYPASS.LTC128B.128 [R248+0x6100], [R8.64], !P6 ;  /* 0x0610000008f87fae */ /* 0x0003e8000f101d50 */
[----:B------:R1:W-:Y:S02]  /*2dc0*/  LDGSTS.E.BYPASS.LTC128B.128 [R248+0x6900], [R6.64], !P6 ;  /* 0x0690000006f87fae */ /* 0x0003e4000f101d50 */
.L_x_18:
[----:B---3--:R-:W-:Y:S01]  /*2dd0*/  LOP3.LUT R2, R138, 0xffffffe0, RZ, 0xc0, !PT ;  /* 0xffffffe08a027812 */ /* 0x008fe200078ec0ff */
[----:B-1----:R-:W-:Y:S01]  /*2de0*/  IMAD.MOV.U32 R6, RZ, RZ, -0x2 ;  /* 0xfffffffeff067424 */ /* 0x002fe200078e00ff */
[----:B------:R-:W-:Y:S01]  /*2df0*/  STL [R1+0x1c], R235 ;  /* 0x00001ceb01007387 */ /* 0x000fe20000100800 */
[----:B------:R-:W-:Y:S02]  /*2e00*/  IMAD.SHL.U32 R228, R0, 0x2, RZ ;  /* 0x0000000200e47824 */ /* 0x000fe400078e00ff */
[----:B------:R-:W-:Y:S01]  /*2e10*/  IMAD.IADD R2, R224, 0x1, -R2 ;  /* 0x00000001e0027824 */ /* 0x000fe200078e0a02 */
[----:B------:R-:W-:Y:S01]  /*2e20*/  STL [R1+0x18], R234 ;  /* 0x000018ea01007387 */ /* 0x000fe20000100800 */
[----:B------:R-:W-:Y:S01]  /*2e30*/  IMAD R229, R4, 0x2, R228 ;  /* 0x0000000204e57824 */ /* 0x000fe200078e02e4 */
[----:B------:R-:W-:-:S02]  /*2e40*/  LEA R231, R3, R228, 0x1 ;  /* 0x000000e403e77211 */ /* 0x000fc400078e08ff */
[----:B------:R-:W-:Y:S01]  /*2e50*/  SHF.R.S32.HI R5, RZ, 0x1f, R2 ;  /* 0x0000001fff057819 */ /* 0x000fe20000011402 */
[----:B------:R-:W-:Y:S01]  /*2e60*/  STL [R1+0x14], R233 ;  /* 0x000014e901007387 */ /* 0x000fe20000100800 */
[----:B------:R-:W-:Y:S02]  /*2e70*/  IMAD R230, R3, 0x2, R229 ;  /* 0x0000000203e67824 */ /* 0x000fe400078e02e5 */
[----:B------:R-:W-:Y:S01]  /*2e80*/  LEA.HI R5, R5, R2, RZ, 0x2 ;  /* 0x0000000205057211 */ /* 0x000fe200078f10ff */
[----:B------:R1:W-:Y:S03]  /*2e90*/  STL [R1+0x10], R232 ;  /* 0x000010e801007387 */ /* 0x0003e60000100800 */
[----:B------:R-:W-:Y:S01]  /*2ea0*/  LOP3.LUT R5, R5, 0x7ffffffc, RZ, 0xc0, !PT ;  /* 0x7ffffffc05057812 */ /* 0x000fe200078ec0ff */
[----:B------:R-:W-:Y:S04]  /*2eb0*/  STL [R1+0xc], R139 ;  /* 0x00000c8b01007387 */ /* 0x000fe80000100800 */
[----:B------:R-:W-:Y:S01]  /*2ec0*/  IMAD.IADD R2, R2, 0x1, -R5 ;  /* 0x0000000102027824 */ /* 0x000fe200078e0a05 */
[----:B------:R-:W-:Y:S03]  /*2ed0*/  LDSM.16.MT88.4 R40, [R230+0x100] ;  /* 0x00010000e628783b */ /* 0x000fe60000004200 */
[----:B------:R-:W-:Y:S01]  /*2ee0*/  IMAD R2, R2, R6, UR15 ;  /* 0x0000000f02027e24 */ /* 0x000fe2000f8e0206 */
[----:B------:R-:W0:Y:S04]  /*2ef0*/  LDGDEPBAR ;  /* 0x00000000000079af */ /* 0x000e280000000000 */
[----:B------:R-:W-:-:S02]  /*2f00*/  ISETP.GT.AND P1, PT, R2, RZ, PT ;  /* 0x000000ff0200720c */ /* 0x000fc40003f24270 */
[----:B------:R-:W-:Y:S02]  /*2f10*/  ISETP.GT.AND P0, PT, R2, 0x1, PT ;  /* 0x000000010200780c */ /* 0x000fe40003f04270 */
[----:B------:R-:W-:Y:S02]  /*2f20*/  FSEL R11, R172, -INF , P1 ;  /* 0xff800000ac0b7808 */ /* 0x000fe40000800000 */
[----:B------:R-:W-:Y:S02]  /*2f30*/  FSEL R12, R173, -INF , P0 ;  /* 0xff800000ad0c7808 */ /* 0x000fe40000000000 */
[----:B------:R-:W-:Y:S02]  /*2f40*/  ISETP.GT.AND P3, PT, R2, 0x8, PT ;  /* 0x000000080200780c */ /* 0x000fe40003f64270 */
[----:B------:R-:W-:Y:S02]  /*2f50*/  FSEL R10, R100, -INF , P1 ;  /* 0xff800000640a7808 */ /* 0x000fe40000800000 */
[----:B------:R-:W-:-:S02]  /*2f60*/  FSEL R25, R101, -INF , P0 ;  /* 0xff80000065197808 */ /* 0x000fc40000000000 */
[----:B------:R-:W-:Y:S02]  /*2f70*/  ISETP.GT.AND P2, PT, R2, 0x9, PT ;  /* 0x000000090200780c */ /* 0x000fe40003f44270 */
[----:B------:R-:W-:Y:S02]  /*2f80*/  FSEL R13, R132, -INF , P3 ;  /* 0xff800000840d7808 */ /* 0x000fe40001800000 */
[----:B------:R-:W-:Y:S02]  /*2f90*/  FSEL R26, R96, -INF , P3 ;  /* 0xff800000601a7808 */ /* 0x000fe40001800000 */
[----:B------:R-:W-:Y:S02]  /*2fa0*/  FMNMX.FTZ R5, R10, R25, !PT ;  /* 0x000000190a057209 */ /* 0x000fe40007810000 */
[----:B------:R-:W-:Y:S02]  /*2fb0*/  FMNMX.FTZ R6, R11, R12, !PT ;  /* 0x0000000c0b067209 */ /* 0x000fe40007810000 */
[----:B------:R-:W-:-:S02]  /*2fc0*/  FSEL R15, R174, -INF , P1 ;  /* 0xff800000ae0f7808 */ /* 0x000fc40000800000 */
[----:B------:R-:W-:Y:S02]  /*2fd0*/  FSEL R32, R102, -INF , P1 ;  /* 0xff80000066207808 */ /* 0x000fe40000800000 */
[----:B------:R-:W-:Y:S02]  /*2fe0*/  FSEL R16, R175, -INF , P0 ;  /* 0xff800000af107808 */ /* 0x000fe40000000000 */
[----:B------:R-:W-:Y:S02]  /*2ff0*/  FSEL R33, R103, -INF , P0 ;  /* 0xff80000067217808 */ /* 0x000fe40000000000 */
[C---:B------:R-:W-:Y:S02]  /*3000*/  ISETP.GT.AND P1, PT, R2.reuse, 0x10, PT ;  /* 0x000000100200780c */ /* 0x040fe40003f24270 */
[----:B------:R-:W-:Y:S02]  /*3010*/  FSEL R14, R133, -INF , P2 ;  /* 0xff800000850e7808 */ /* 0x000fe40001000000 */
[----:B------:R-:W-:-:S02]  /*3020*/  ISETP.GT.AND P0, PT, R2, 0x11, PT ;  /* 0x000000110200780c */ /* 0x000fc40003f04270 */
[----:B------:R-:W-:Y:S02]  /*3030*/  FSEL R27, R97, -INF , P2 ;  /* 0xff800000611b7808 */ /* 0x000fe40001000000 */
[----:B------:R-:W-:Y:S02]  /*3040*/  FMNMX.FTZ R5, R26, R5, !PT ;  /* 0x000000051a057209 */ /* 0x000fe40007810000 */
[----:B------:R-:W-:Y:S02]  /*3050*/  FMNMX.FTZ R6, R13, R6, !PT ;  /* 0x000000060d067209 */ /* 0x000fe40007810000 */
[----:B------:R-:W-:Y:S02]  /*3060*/  FSEL R24, R135, -INF , P2 ;  /* 0xff80000087187808 */ /* 0x000fe40001000000 */
[----:B------:R-:W-:Y:S02]  /*3070*/  FSEL R35, R99, -INF , P2 ;  /* 0xff80000063237808 */ /* 0x000fe40001000000 */
[----:B------:R-:W-:-:S02]  /*3080*/  FSEL R17, R134, -INF , P3 ;  /* 0xff80000086117808 */ /* 0x000fc40001800000 */
[----:B------:R-:W-:Y:S02]  /*3090*/  FSEL R34, R98, -INF , P3 ;  /* 0xff80000062227808 */ /* 0x000fe40001800000 */
[----:B------:R-:W-:Y:S02]  /*30a0*/  FSEL R92, R166, -INF , P1 ;  /* 0xff800000a65c7808 */ /* 0x000fe40000800000 */
[----:B------:R-:W-:Y:S02]  /*30b0*/  FSEL R36, R164, -INF , P1 ;  /* 0xff800000a4247808 */ /* 0x000fe40000800000 */
[----:B------:R-:W-:Y:S02]  /*30c0*/  ISETP.GT.AND P2, PT, R2, 0x19, PT ;  /* 0x000000190200780c */ /* 0x000fe40003f44270 */
[----:B------:R-:W-:Y:S02]  /*30d0*/  FSEL R112, R50, -INF , P1 ;  /* 0xff80000032707808 */ /* 0x000fe40000800000 */
[----:B------:R-:W-:-:S02]  /*30e0*/  FSEL R96, R48, -INF , P1 ;  /* 0xff80000030607808 */ /* 0x000fc40000800000 */
[----:B------:R-:W-:Y:S02]  /*30f0*/  FSEL R93, R167, -INF , P0 ;  /* 0xff800000a75d7808 */ /* 0x000fe40000000000 */
[----:B------:R-:W-:Y:S02]  /*3100*/  FSEL R37, R165, -INF , P0 ;  /* 0xff800000a5257808 */ /* 0x000fe40000000000 */
[C---:B------:R-:W-:Y:S02]  /*3110*/  ISETP.GT.AND P3, PT, R2.reuse, 0x18, PT ;  /* 0x000000180200780c */ /* 0x040fe40003f64270 */
[----:B------:R-:W-:Y:S02]  /*3120*/  FSEL R113, R51, -INF , P0 ;  /* 0xff80000033717808 */ /* 0x000fe40000000000 */
[----:B------:R-:W-:Y:S02]  /*3130*/  FSEL R97, R49, -INF , P0 ;  /* 0xff80000031617808 */ /* 0x000fe40000000000 */
[----:B------:R-:W-:-:S02]  /*3140*/  ISETP.GT.AND P1, PT, R2, 0x20, PT ;  /* 0x000000200200780c */ /* 0x000fc40003f24270 */
[----:B------:R-:W-:Y:S02]  /*3150*/  FMNMX.FTZ R5, R27, R5, !PT ;  /* 0x000000051b057209 */ /* 0x000fe40007810000 */
[----:B------:R-:W-:Y:S02]  /*3160*/  FMNMX.FTZ R6, R14, R6, !PT ;  /* 0x000000060e067209 */ /* 0x000fe40007810000 */
[----:B------:R-:W-:Y:S02]  /*3170*/  ISETP.GT.AND P0, PT, R2, 0x21, PT ;  /* 0x000000210200780c */ /* 0x000fe40003f04270 */
[----:B------:R-:W-:Y:S02]  /*3180*/  FSEL R95, R131, -INF , P2 ;  /* 0xff800000835f7808 */ /* 0x000fe40001000000 */
[----:B------:R-:W-:Y:S02]  /*3190*/  FSEL R39, R129, -INF , P2 ;  /* 0xff80000081277808 */ /* 0x000fe40001000000 */
[----:B------:R-:W-:-:S02]  /*31a0*/  FSEL R115, R87, -INF , P2 ;  /* 0xff80000057737808 */ /* 0x000fc40001000000 */
[----:B------:R-:W-:Y:S02]  /*31b0*/  FSEL R105, R85, -INF , P2 ;  /* 0xff80000055697808 */ /* 0x000fe40001000000 */
[----:B------:R-:W-:Y:S02]  /*31c0*/  FSEL R94, R130, -INF , P3 ;  /* 0xff800000825e7808 */ /* 0x000fe40001800000 */
[----:B------:R-:W-:Y:S02]  /*31d0*/  FSEL R38, R128, -INF , P3 ;  /* 0xff80000080267808 */ /* 0x000fe40001800000 */
[----:B------:R-:W-:Y:S02]  /*31e0*/  FSEL R114, R86, -INF , P3 ;  /* 0xff80000056727808 */ /* 0x000fe40001800000 */
[----:B------:R-:W-:Y:S02]  /*31f0*/  FSEL R104, R84, -INF , P3 ;  /* 0xff80000054687808 */ /* 0x000fe40001800000 */
[----:B------:R-:W-:-:S02]  /*3200*/  FSEL R121, R162, -INF , P1 ;  /* 0xff800000a2797808 */ /* 0x000fc40000800000 */
[----:B------:R-:W-:Y:S02]  /*3210*/  FSEL R117, R160, -INF , P1 ;  /* 0xff800000a0757808 */ /* 0x000fe40000800000 */
[----:B------:R-:W-:Y:S02]  /*3220*/  ISETP.GT.AND P2, PT, R2, 0x29, PT ;  /* 0x000000290200780c */ /* 0x000fe40003f44270 */
[----:B------:R-:W-:Y:S02]  /*3230*/  FSEL R129, R82, -INF , P1 ;  /* 0xff80000052817808 */ /* 0x000fe40000800000 */
[----:B------:R-:W-:Y:S02]  /*3240*/  FSEL R116, R80, -INF , P1 ;  /* 0xff80000050747808 */ /* 0x000fe40000800000 */
[----:B------:R-:W-:Y:S02]  /*3250*/  FMNMX.FTZ R5, R96, R5, !PT ;  /* 0x0000000560057209 */ /* 0x000fe40007810000 */
[----:B------:R-:W-:-:S02]  /*3260*/  FMNMX.FTZ R6, R36, R6, !PT ;  /* 0x0000000624067209 */ /* 0x000fc40007810000 */
[----:B------:R-:W-:Y:S02]  /*3270*/  FSEL R122, R163, -INF , P0 ;  /* 0xff800000a37a7808 */ /* 0x000fe40000000000 */
[----:B------:R-:W-:Y:S02]  /*3280*/  FSEL R118, R161, -INF , P0 ;  /* 0xff800000a1767808 */ /* 0x000fe40000000000 */
[C---:B------:R-:W-:Y:S02]  /*3290*/  ISETP.GT.AND P3, PT, R2.reuse, 0x28, PT ;  /* 0x000000280200780c */ /* 0x040fe40003f64270 */
[----:B------:R-:W-:Y:S02]  /*32a0*/  FSEL R130, R83, -INF , P0 ;  /* 0xff80000053827808 */ /* 0x000fe40000000000 */
[----:B------:R-:W-:Y:S02]  /*32b0*/  FSEL R126, R81, -INF , P0 ;  /* 0xff800000517e7808 */ /* 0x000fe40000000000 */
[----:B------:R-:W-:-:S02]  /*32c0*/  ISETP.GT.AND P1, PT, R2, 0x30, PT ;  /* 0x000000300200780c */ /* 0x000fc40003f24270 */
[----:B------:R-:W-:Y:S02]  /*32d0*/  ISETP.GT.AND P0, PT, R2, 0x31, PT ;  /* 0x000000310200780c */ /* 0x000fe40003f04270 */
[----:B------:R-:W-:Y:S02]  /*32e0*/  FSEL R120, R157, -INF , P2 ;  /* 0xff8000009d787808 */ /* 0x000fe40001000000 */
[----:B------:R-:W-:Y:S02]  /*32f0*/  FMNMX.FTZ R5, R97, R5, !PT ;  /* 0x0000000561057209 */ /* 0x000fe40007810000 */
[----:B------:R-:W-:Y:S02]  /*3300*/  FMNMX.FTZ R6, R37, R6, !PT ;  /* 0x0000000625067209 */ /* 0x000fe40007810000 */
        /* <DEDUP_REMOVED lines=9> */
[----:B------:R-:W-:Y:S02]  /*33a0*/  FSEL R133, R73, -INF , P0 ;  /* 0xff80000049857808 */ /* 0x000fe40000000000 */
[C---:B------:R-:W-:Y:S02]  /*33b0*/  ISETP.GT.AND P1, PT, R2.reuse, 0x40, PT ;  /* 0x000000400200780c */ /* 0x040fe40003f24270 */
[----:B------:R-:W-:Y:S02]  /*33c0*/  ISETP.GT.AND P0, PT, R2, 0x41, PT ;  /* 0x000000410200780c */ /* 0x000fe40003f04270 */
[----:B------:R-:W-:Y:S02]  /*33d0*/  FMNMX.FTZ R5, R104, R5, !PT ;  /* 0x0000000568057209 */ /* 0x000fe40007810000 */
[----:B------:R-:W-:-:S02]  /*33e0*/  FMNMX.FTZ R6, R38, R6, !PT ;  /* 0x0000000626067209 */ /* 0x000fc40007810000 */
        /* <DEDUP_REMOVED lines=13> */
[C---:B------:R-:W-:Y:S02]  /*34c0*/  ISETP.GT.AND P1, PT, R2.reuse, 0x50, PT ;  /* 0x000000500200780c */ /* 0x040fe40003f24270 */
[C---:B------:R-:W-:Y:S02]  /*34d0*/  ISETP.GT.AND P0, PT, R2.reuse, 0x51, PT ;  /* 0x000000510200780c */ /* 0x040fe40003f04270 */
[----:B------:R-:W-:Y:S02]  /*34e0*/  FMNMX.FTZ R5, R105, R5, !PT ;  /* 0x0000000569057209 */ /* 0x000fe40007810000 */
[----:B------:R-:W-:Y:S02]  /*34f0*/  FMNMX.FTZ R6, R39, R6, !PT ;  /* 0x0000000627067209 */ /* 0x000fe40007810000 */
[----:B------:R-:W-:-:S02]  /*3500*/  ISETP.GT.AND P3, PT, R2, 0x38, PT ;  /* 0x000000380200780c */ /* 0x000fc40003f64270 */
[----:B------:R-:W-:Y:S02]  /*3510*/  ISETP.GT.AND P2, PT, R2, 0x39, PT ;  /* 0x000000390200780c */ /* 0x000fe40003f44270 */
[----:B------:R-:W-:Y:S02]  /*3520*/  FMNMX.FTZ R7, R15, R16, !PT ;  /* 0x000000100f077209 */ /* 0x000fe40007810000 */
[----:B------:R-:W-:Y:S02]  /*3530*/  FSEL R187, R146, -INF , P1 ;  /* 0xff80000092bb7808 */ /* 0x000fe40000800000 */
[----:B------:R-:W-:Y:S02]  /*3540*/  FSEL R212, R147, -INF , P0 ;  /* 0xff80000093d47808 */ /* 0x000fe40000000000 */
        /* <DEDUP_REMOVED lines=16> */
[----:B------:R-:W-:Y:S02]  /*3650*/  FMNMX.FTZ R7, R17, R7, !PT ;  /* 0x0000000711077209 */ /* 0x000fe40007810000 */
[C---:B------:R-:W-:Y:S02]  /*3660*/  ISETP.GT.AND P3, PT, R2.reuse, 0x48, PT ;  /* 0x000000480200780c */ /* 0x040fe40003f64270 */
[C---:B------:R-:W-:Y:S02]  /*3670*/  ISETP.GT.AND P2, PT, R2.reuse, 0x49, PT ;  /* 0x000000490200780c */ /* 0x040fe40003f44270 */
[----:B------:R-:W-:-:S02]  /*3680*/  ISETP.GT.AND P1, PT, R2, 0x58, PT ;  /* 0x000000580200780c */ /* 0x000fc40003f24270 */
[----:B------:R-:W-:Y:S02]  /*3690*/  ISETP.GT.AND P0, PT, R2, 0x59, PT ;  /* 0x000000590200780c */ /* 0x000fe40003f04270 */
[----:B------:R-:W-:Y:S02]  /*36a0*/  FMNMX.FTZ R5, R126, R5, !PT ;  /* 0x000000057e057209 */ /* 0x000fe40007810000 */
        /* <DEDUP_REMOVED lines=19> */
[C---:B------:R-:W-:Y:S02]  /*37e0*/  ISETP.GT.AND P2, PT, R2.reuse, 0x61, PT ;  /* 0x000000610200780c */ /* 0x040fe40003f44270 */
[C---:B------:R-:W-:Y:S02]  /*37f0*/  ISETP.GT.AND P1, PT, R2.reuse, 0x68, PT ;  /* 0x000000680200780c */ /* 0x040fe40003f24270 */
[----:B------:R-:W-:-:S02]  /*3800*/  ISETP.GT.AND P0, PT, R2, 0x69, PT ;  /* 0x000000690200780c */ /* 0x000fc40003f04270 */
[----:B------:R-:W-:Y:S02]  /*3810*/  FMNMX.FTZ R5, R125, R5, !PT ;  /* 0x000000057d057209 */ /* 0x000fe40007810000 */
[----:B------:R-:W-:Y:S02]  /*3820*/  FMNMX.FTZ R2, R119, R6, !PT ;  /* 0x0000000677027209 */ /* 0x000fe40007810000 */
[----:B------:R-:W-:Y:S02]  /*3830*/  FMNMX.FTZ R6, R92, R7, !PT ;  /* 0x000000075c067209 */ /* 0x000fe40007810000 */
[----:B------:R-:W-:Y:S02]  /*3840*/  FMNMX.FTZ R5, R127, R5, !PT ;  /* 0x000000057f057209 */ /* 0x000fe40007810000 */
[----:B------:R-:W-:Y:S02]  /*3850*/  FMNMX.FTZ R2, R120, R2, !PT ;  /* 0x0000000278027209 */ /* 0x000fe40007810000 */
[----:B------:R-:W-:-:S02]  /*3860*/  FMNMX.FTZ R6, R93, R6, !PT ;  /* 0x000000065d067209 */ /* 0x000fc40007810000 */
        /* <DEDUP_REMOVED lines=38> */
[----:B------:R-:W-:Y:S02]  /*3ad0*/  FSEL R189, R176, -INF , P3 ;  /* 0xff800000b0bd7808 */ /* 0x000fe40001800000 */
[----:B------:R-:W-:Y:S02]  /*3ae0*/  FSEL R198, R28, -INF , P3 ;  /* 0xff8000001cc67808 */ /* 0x000fe40001800000 */
        /* <DEDUP_REMOVED lines=11> */
[----:B-1----:R-:W-:Y:S02]  /*3ba0*/  FSEL R232, R20, -INF , P1 ;  /* 0xff80000014e87808 */ /* 0x002fe40000800000 */
        /* <DEDUP_REMOVED lines=10> */
[----:B------:R-:W-:Y:S02]  /*3c50*/  FMNMX.FTZ R137, R190, R137, !PT ;  /* 0x00000089be897209 */ /* 0x000fe40007810000 */
[----:B------:R-:W-:Y:S02]  /*3c60*/  FMNMX.FTZ R2, R235, R2, !PT ;  /* 0x00000002eb027209 */ /* 0x000fe40007810000 */
[----:B------:R-:W-:Y:S01]  /*3c70*/  FMNMX.FTZ R5, R212, R5, !PT ;  /* 0x00000005d4057209 */ /* 0x000fe20007810000 */
[----:B------:R-:W1:Y:S01]  /*3c80*/  SHFL.BFLY PT, R8, R137, 0x2, 0x1f ;  /* 0x0c401f0089087f89 */ /* 0x000e6200000e0000 */
[----:B------:R-:W-:-:S02]  /*3c90*/  FMNMX.FTZ R6, R131, R6, !PT ;  /* 0x0000000683067209 */ /* 0x000fc40007810000 */
[----:B------:R-:W-:Y:S01]  /*3ca0*/  FMNMX.FTZ R5, R209, R5, !PT ;  /* 0x00000005d1057209 */ /* 0x000fe20007810000 */
[----:B------:R-:W2:Y:S01]  /*3cb0*/  SHFL.BFLY PT, R7, R2, 0x2, 0x1f ;  /* 0x0c401f0002077f89 */ /* 0x000ea200000e0000 */
[----:B------:R-:W-:Y:S02]  /*3cc0*/  FMNMX.FTZ R6, R134, R6, !PT ;  /* 0x0000000686067209 */ /* 0x000fe40007810000 */
[----:B------:R-:W-:Y:S01]  /*3cd0*/  FSEL R213, R178, -INF , P3 ;  /* 0xff800000b2d57808 */ /* 0x000fe20001800000 */
[----:B------:R-:W-:Y:S01]  /*3ce0*/  IMAD.MOV.U32 R178, RZ, RZ, R9 ;  /* 0x000000ffffb27224 */ /* 0x000fe200078e0009 */
[----:B------:R-:W-:Y:S02]  /*3cf0*/  FMNMX.FTZ R5, R210, R5, !PT ;  /* 0x00000005d2057209 */ /* 0x000fe40007810000 */
[----:B------:R-:W-:Y:S02]  /*3d00*/  FMNMX.FTZ R6, R160, R6, !PT ;  /* 0x00000006a0067209 */ /* 0x000fe40007810000 */
[----:B------:R-:W-:-:S02]  /*3d10*/  FSEL R211, R179, -INF , P2 ;  /* 0xff800000b3d37808 */ /* 0x000fc40001000000 */
[----:B------:R-:W-:Y:S02]  /*3d20*/  FMNMX.FTZ R5, R213, R5, !PT ;  /* 0x00000005d5057209 */ /* 0x000fe40007810000 */
[----:B------:R-:W-:Y:S02]  /*3d30*/  FMNMX.FTZ R6, R164, R6, !PT ;  /* 0x00000006a4067209 */ /* 0x000fe40007810000 */
[----:B------:R-:W-:Y:S02]  /*3d40*/  FSEL R214, R142, -INF , P1 ;  /* 0xff8000008ed67808 */ /* 0x000fe40000800000 */
[----:B------:R-:W-:Y:S02]  /*3d50*/  FMNMX.FTZ R5, R211, R5, !PT ;  /* 0x00000005d3057209 */ /* 0x000fe40007810000 */
[----:B------:R-:W-:Y:S02]  /*3d60*/  FMNMX.FTZ R6, R169, R6, !PT ;  /* 0x00000006a9067209 */ /* 0x000fe40007810000 */
[----:B------:R-:W-:-:S02]  /*3d70*/  FSEL R226, R143, -INF , P0 ;  /* 0xff8000008fe27808 */ /* 0x000fc40000000000 */
[----:B------:R-:W-:Y:S02]  /*3d80*/  FMNMX.FTZ R5, R214, R5, !PT ;  /* 0x00000005d6057209 */ /* 0x000fe40007810000 */
[----:B------:R-:W-:Y:S02]  /*3d90*/  FMNMX.FTZ R6, R170, R6, !PT ;  /* 0x00000006aa067209 */ /* 0x000fe40007810000 */
[----:B------:R-:W-:Y:S02]  /*3da0*/  FMNMX.FTZ R5, R226, R5, !PT ;  /* 0x00000005e2057209 */ /* 0x000fe40007810000 */
[----:B------:R-:W-:Y:S02]  /*3db0*/  FMNMX.FTZ R6, R184, R6, !PT ;  /* 0x00000006b8067209 */ /* 0x000fe40007810000 */
[----:B-1----:R-:W-:Y:S02]  /*3dc0*/  FMNMX.FTZ R137, R137, R8, !PT ;  /* 0x0000000889897209 */ /* 0x002fe40007810000 */
[----:B--2---:R-:W-:-:S02]  /*3dd0*/  FMNMX.FTZ R2, R2, R7, !PT ;  /* 0x0000000702027209 */ /* 0x004fc40007810000 */
[----:B------:R-:W1:Y:S01]  /*3de0*/  SHFL.BFLY PT, R7, R5, 0x2, 0x1f ;  /* 0x0c401f0005077f89 */ /* 0x000e6200000e0000 */
[----:B------:R-:W-:Y:S02]  /*3df0*/  FMNMX.FTZ R6, R183, R6, !PT ;  /* 0x00000006b7067209 */ /* 0x000fe40007810000 */
[----:B------:R-:W-:Y:S01]  /*3e00*/  FSEL R225, R30, -INF , P3 ;  /* 0xff8000001ee17808 */ /* 0x000fe20001800000 */
[----:B------:R-:W2:Y:S01]  /*3e10*/  SHFL.BFLY PT, R8, R137, 0x1, 0x1f ;  /* 0x0c201f0089087f89 */ /* 0x000ea200000e0000 */
[----:B------:R-:W-:Y:S02]  /*3e20*/  FMNMX.FTZ R6, R185, R6, !PT ;  /* 0x00000006b9067209 */ /* 0x000fe40007810000 */
[----:B------:R-:W-:Y:S01]  /*3e30*/  FSEL R222, R31, -INF , P2 ;  /* 0xff8000001fde7808 */ /* 0x000fe20001000000 */
[----:B------:R-:W3:Y:S01]  /*3e40*/  SHFL.BFLY PT, R135, R2, 0x1, 0x1f ;  /* 0x0c201f0002877f89 */ /* 0x000ee200000e0000 */
[----:B------:R-:W-:Y:S02]  /*3e50*/  FMNMX.FTZ R6, R186, R6, !PT ;  /* 0x00000006ba067209 */ /* 0x000fe40007810000 */
[----:B------:R-:W-:Y:S01]  /*3e60*/  FSEL R217, R22, -INF , P1 ;  /* 0xff80000016d97808 */ /* 0x000fe20000800000 */
[----:B------:R-:W-:Y:S01]  /*3e70*/  LDSM.16.MT88.4 R28, [R229+0x100] ;  /* 0x00010000e51c783b */ /* 0x000fe20000004200 */
[----:B------:R-:W-:-:S02]  /*3e80*/  FMNMX.FTZ R6, R195, R6, !PT ;  /* 0x00000006c3067209 */ /* 0x000fc40007810000 */
[----:B------:R-:W-:Y:S02]  /*3e90*/  FSEL R215, R23, -INF , P0 ;  /* 0xff80000017d77808 */ /* 0x000fe40000000000 */
[----:B------:R-:W-:Y:S01]  /*3ea0*/  FMNMX.FTZ R6, R107, R6, !PT ;  /* 0x000000066b067209 */ /* 0x000fe20007810000 */
[----:B------:R-:W-:Y:S03]  /*3eb0*/  LDSM.16.MT88.4 R20, [R228+0x100] ;  /* 0x00010000e414783b */ /* 0x000fe60000004200 */
[----:B------:R-:W-:Y:S02]  /*3ec0*/  FMNMX.FTZ R6, R178, R6, !PT ;  /* 0x00000006b2067209 */ /* 0x000fe40007810000 */
[----:B-1----:R-:W-:Y:S02]  /*3ed0*/  FMNMX.FTZ R5, R5, R7, !PT ;  /* 0x0000000705057209 */ /* 0x002fe40007810000 */
[----:B------:R-:W-:-:S02]  /*3ee0*/  FMNMX.FTZ R6, R191, R6, !PT ;  /* 0x00000006bf067209 */ /* 0x000fc40007810000 */
[----:B--2---:R-:W-:Y:S01]  /*3ef0*/  FMNMX.FTZ R137, R137, R8, !PT ;  /* 0x0000000889897209 */ /* 0x004fe20007810000 */
[----:B------:R-:W-:Y:S01]  /*3f00*/  SHFL.BFLY PT, R9, R5, 0x1, 0x1f ;  /* 0x0c201f0005097f89 */ /* 0x000fe200000e0000 */
[----:B---3--:R-:W-:-:S03]  /*3f10*/  FMNMX.FTZ R135, R2, R135, !PT ;  /* 0x0000008702877209 */ /* 0x008fc60007810000 */
[----:B------:R-:W-:Y:S01]  /*3f20*/  FMUL.FTZ R7, R137, c[0x0][0x2d0] ;  /* 0x0000b40089077a20 */ /* 0x000fe20000410000 */
[----:B------:R-:W-:Y:S02]  /*3f30*/  FMNMX.FTZ R2, R225, R6, !PT ;  /* 0x00000006e1027209 */ /* 0x000fe40007810000 */
[----:B------:R-:W-:Y:S01]  /*3f40*/  FSETP.NEU.FTZ.AND P2, PT, R137, -INF , PT ;  /* 0xff8000008900780b */ /* 0x000fe20003f5d000 */
[----:B------:R-:W-:Y:S01]  /*3f50*/  FMUL.FTZ R6, R135, c[0x0][0x2d0] ;  /* 0x0000b40087067a20 */ /* 0x000fe20000410000 */
[----:B------:R-:W-:Y:S02]  /*3f60*/  FMNMX.FTZ R2, R222, R2, !PT ;  /* 0x00000002de027209 */ /* 0x000fe40007810000 */
[----:B------:R-:W-:Y:S02]  /*3f70*/  FSEL R7, R7, RZ, P2 ;  /* 0x000000ff07077208 */ /* 0x000fe40001000000 */
[----:B------:R-:W-:Y:S02]  /*3f80*/  FMNMX.FTZ R8, R217, R2, !PT ;  /* 0x00000002d9087209 */ /* 0x000fe40007810000 */
[----:B------:R-:W-:Y:S01]  /*3f90*/  FSETP.NEU.FTZ.AND P1, PT, R135, -INF , PT ;  /* 0xff8000008700780b */ /* 0x000fe20003f3d000 */
[----:B------:R-:W-:Y:S01]  /*3fa0*/  FFMA.FTZ R2, R10, c[0x0][0x2d0], -R7 ;  /* 0x0000b4000a027a23 */ /* 0x000fe20000010807 */
[----:B------:R-:W-:-:S02]  /*3fb0*/  FMNMX.FTZ R8, R215, R8, !PT ;  /* 0x00000008d7087209 */ /* 0x000fc40007810000 */
[----:B------:R-:W-:Y:S01]  /*3fc0*/  FSEL R6, R6, RZ, P1 ;  /* 0x000000ff06067208 */ /* 0x000fe20000800000 */
[----:B------:R1:W2:Y:S02]  /*3fd0*/  MUFU.EX2 R18, R2 ;  /* 0x0000000200127308 */ /* 0x0002a40000000800 */
[----:B------:R-:W3:Y:S02]  /*3fe0*/  SHFL.BFLY PT, R10, R8, 0x2, 0x1f ;  /* 0x0c401f00080a7f89 */ /* 0x000ee400000e0000 */
[----:B-1----:R-:W-:Y:S02]  /*3ff0*/  FFMA.FTZ R2, R11, c[0x0][0x2d0], -R6 ;  /* 0x0000b4000b027a23 */ /* 0x002fe40000010806 */
[----:B--2---:R-:W-:Y:S02]  /*4000*/  IMAD.MOV.U32 R4, RZ, RZ, R18 ;  /* 0x000000ffff047224 */ /* 0x004fe400078e0012 */
[----:B------:R1:W-:Y:S01]  /*4010*/  MUFU.EX2 R167, R2 ;  /* 0x0000000200a77308 */ /* 0x0003e20000000800 */
[----:B---3--:R-:W-:-:S02]  /*4020*/  FMNMX.FTZ R8, R8, R10, !PT ;  /* 0x0000000a08087209 */ /* 0x008fc40007810000 */
[----:B-1----:R-:W-:Y:S01]  /*4030*/  FMNMX.FTZ R2, R9, R5, !PT ;  /* 0x0000000509027209 */ /* 0x002fe20007810000 */
[--C-:B------:R-:W-:Y:S02]  /*4040*/  FFMA.FTZ R5, R12, c[0x0][0x2d0], -R6.reuse ;  /* 0x0000b4000c057a23 */ /* 0x100fe40000010806 */
[----:B------:R-:W-:Y:S01]  /*4050*/  FFMA.FTZ R9, R13, c[0x0][0x2d0], -R6 ;  /* 0x0000b4000d097a23 */ /* 0x000fe20000010806 */
[C---:B------:R-:W-:Y:S01]  /*4060*/  FSETP.NEU.FTZ.AND P0, PT, R2.reuse, -INF , PT ;  /* 0xff8000000200780b */ /* 0x040fe20003f1d000 */
[----:B------:R1:W-:Y:S08]  /*4070*/  MUFU.EX2 R165, R5 ;  /* 0x0000000500a57308 */ /* 0x0003f00000000800 */
[----:B------:R2:W-:Y:S01]  /*4080*/  MUFU.EX2 R233, R9 ;  /* 0x0000000900e97308 */ /* 0x0005e20000000800 */
[----:B-1----:R-:W-:-:S05]  /*4090*/  FMUL.FTZ R5, R2, c[0x0][0x2d0] ;  /* 0x0000b40002057a20 */ /* 0x002fca0000410000 */
[----:B------:R-:W-:Y:S01]  /*40a0*/  FSEL R5, R5, RZ, P0 ;  /* 0x000000ff05057208 */ /* 0x000fe20000000000 */
[----:B--2---:R-:W-:-:S04]  /*40b0*/  FFMA.FTZ R9, R14, c[0x0][0x2d0], -R6 ;  /* 0x0000b4000e097a23 */ /* 0x004fc80000010806 */
[--C-:B------:R-:W-:Y:S01]  /*40c0*/  FFMA.FTZ R0, R16, c[0x0][0x2d0], -R5.reuse ;  /* 0x0000b40010007a23 */ /* 0x100fe20000010805 */
[----:B------:R1:W2:Y:S08]  /*40d0*/  MUFU.EX2 R139, R9 ;  /* 0x00000009008b7308 */ /* 0x0002b00000000800 */
[----:B------:R3:W-:Y:S01]  /*40e0*/  MUFU.EX2 R163, R0 ;  /* 0x0000000000a37308 */ /* 0x0007e20000000800 */
[----:B-1----:R-:W-:Y:S01]  /*40f0*/  FFMA.FTZ R9, R15, c[0x0][0x2d0], -R5 ;  /* 0x0000b4000f097a23 */ /* 0x002fe20000010805 */
[----:B--2---:R-:W-:-:S06]  /*4100*/  F2FP.BF16.PACK_AB R10, R139, R233 ;  /* 0x000000e98b0a723e */ /* 0x004fcc00000010ff */
[----:B------:R1:W2:Y:S01]  /*4110*/  MUFU.EX2 R166, R9 ;  /* 0x0000000900a67308 */ /* 0x0002a20000000800 */
[--C-:B---3--:R-:W-:Y:S02]  /*4120*/  FFMA.FTZ R0, R17, c[0x0][0x2d0], -R5.reuse ;  /* 0x0000b40011007a23 */ /* 0x108fe40000010805 */
[----:B------:R-:W-:Y:S05]  /*4130*/  LDSM.16.MT88.4 R16, [R231+0x100] ;  /* 0x00010000e710783b */ /* 0x000fea0000004200 */
[----:B------:R3:W-:Y:S01]  /*4140*/  MUFU.EX2 R98, R0 ;  /* 0x0000000000627308 */ /* 0x0007e20000000800 */
[----:B-1----:R-:W1:Y:S01]  /*4150*/  SHFL.BFLY PT, R9, R8, 0x1, 0x1f ;  /* 0x0c201f0008097f89 */ /* 0x002e6200000e0000 */
[----:B---3--:R-:W-:-:S06]  /*4160*/  FFMA.FTZ R0, R24, c[0x0][0x2d0], -R5 ;  /* 0x0000b40018007a23 */ /* 0x008fcc0000010805 */
[----:B------:R3:W4:Y:S01]  /*4170*/  MUFU.EX2 R197, R0 ;  /* 0x0000000000c57308 */ /* 0x0007220000000800 */
[----:B-1----:R-:W-:Y:S02]  /*4180*/  FMNMX.FTZ R136, R8, R9, !PT ;  /* 0x0000000908887209 */ /* 0x002fe40007810000 */
[----:B------:R-:W-:Y:S01]  /*4190*/  F2FP.BF16.PACK_AB R8, R165, R167 ;  /* 0x000000a7a508723e */ /* 0x000fe200000010ff */
[----:B---3--:R-:W-:Y:S01]  /*41a0*/  FFMA.FTZ R0, R25, c[0x0][0x2d0], -R7 ;  /* 0x0000b40019007a23 */ /* 0x008fe20000010807 */
[C---:B------:R-:W-:Y:S01]  /*41b0*/  FSETP.NEU.FTZ.AND P0, PT, R136.reuse, -INF , PT ;  /* 0xff8000008800780b */ /* 0x040fe20003f1d000 */
[----:B------:R-:W-:Y:S01]  /*41c0*/  FMUL.FTZ R3, R136, c[0x0][0x2d0] ;  /* 0x0000b40088037a20 */ /* 0x000fe20000410000 */
[----:B--2---:R-:W-:Y:S01]  /*41d0*/  F2FP.BF16.PACK_AB R9, R163, R166 ;  /* 0x000000a6a309723e */ /* 0x004fe200000010ff */
[----:B------:R1:W2:Y:S01]  /*41e0*/  MUFU.EX2 R151, R0 ;  /* 0x0000000000977308 */ /* 0x0002a20000000800 */
[----:B----4-:R-:W-:-:S07]  /*41f0*/  F2FP.BF16.PACK_AB R11, R197, R98 ;  /* 0x00000062c50b723e */ /* 0x010fce00000010ff */
[----:B------:R-:W-:Y:S01]  /*4200*/  HMMA.16816.F32.BF16 R56, R8, R28, RZ ;  /* 0x0000001c0838723c */ /* 0x000fe200000418ff */
[----:B-1----:R-:W-:Y:S01]  /*4210*/  FFMA.FTZ R0, R26, c[0x0][0x2d0], -R7 ;  /* 0x0000b4001a007a23 */ /* 0x002fe20000010807 */
[----:B--2---:R-:W-:-:S06]  /*4220*/  F2FP.BF16.PACK_AB R12, R151, R4 ;  /* 0x00000004970c723e */ /* 0x004fcc00000010ff */
[C---:B------:R-:W-:Y:S01]  /*4230*/  HMMA.16816.F32.BF16 R72, R8.reuse, R20, RZ ;  /* 0x000000140848723c */ /* 0x040fe200000418ff */
[----:B------:R1:W-:Y:S07]  /*4240*/  MUFU.EX2 R179, R0 ;  /* 0x0000000000b37308 */ /* 0x0003ee0000000800 */
[C---:B------:R-:W-:Y:S08]  /*4250*/  HMMA.16816.F32.BF16 R68, R8.reuse, R22, RZ ;  /* 0x000000160844723c */ /* 0x040ff000000418ff */
[----:B------:R-:W-:Y:S01]  /*4260*/  HMMA.16816.F32.BF16 R64, R8, R16, RZ ;  /* 0x000000100840723c */ /* 0x000fe200000418ff */
[----:B-1----:R-:W-:Y:S01]  /*4270*/  FSEL R0, R3, RZ, P0 ;  /* 0x000000ff03007208 */ /* 0x002fe20000000000 */
[----:B------:R-:W-:-:S02]  /*4280*/  FFMA.FTZ R3, R27, c[0x0][0x2d0], -R7 ;  /* 0x0000b4001b037a23 */ /* 0x000fc40000010807 */
[----:B------:R-:W1:Y:S02]  /*4290*/  LDSM.16.MT88.4 R24, [R228+0x900] ;  /* 0x00090000e418783b */ /* 0x000e640000004200 */
[----:B------:R2:W3:Y:S02]  /*42a0*/  MUFU.EX2 R176, R3 ;  /* 0x0000000300b07308 */ /* 0x0004e40000000800 */
[C---:B------:R-:W-:Y:S08]  /*42b0*/  HMMA.16816.F32.BF16 R60, R8.reuse, R18, RZ ;  /* 0x00000012083c723c */ /* 0x040ff000000418ff */
[----:B------:R-:W-:Y:S01]  /*42c0*/  HMMA.16816.F32.BF16 R48, R8, R40, RZ ;  /* 0x000000280830723c */ /* 0x000fe200000418ff */
[----:B--2---:R-:W-:Y:S01]  /*42d0*/  FFMA.FTZ R3, R32, c[0x0][0x2d0], -R0 ;  /* 0x0000b40020037a23 */ /* 0x004fe20000010800 */
[----:B---3--:R-:W-:-:S06]  /*42e0*/  F2FP.BF16.PACK_AB R14, R176, R179 ;  /* 0x000000b3b00e723e */ /* 0x008fcc00000010ff */
[C---:B------:R-:W-:Y:S01]  /*42f0*/  HMMA.16816.F32.BF16 R52, R8.reuse, R30, RZ ;  /* 0x0000001e0834723c */ /* 0x040fe200000418ff */
[----:B------:R2:W-:Y:S07]  /*4300*/  MUFU.EX2 R224, R3 ;  /* 0x0000000300e07308 */ /* 0x0005ee0000000800 */
[----:B------:R-:W-:Y:S01]  /*4310*/  HMMA.16816.F32.BF16 R44, R8, R42, RZ ;  /* 0x0000002a082c723c */ /* 0x000fe200000418ff */
[----:B--2---:R-:W-:-:S04]  /*4320*/  FFMA.FTZ R3, R33, c[0x0][0x2d0], -R0 ;  /* 0x0000b40021037a23 */ /* 0x004fc80000010800 */
[----:B------:R2:W3:Y:S02]  /*4330*/  MUFU.EX2 R221, R3 ;  /* 0x0000000300dd7308 */ /* 0x0004e40000000800 */
[----:B--2---:R-:W-:Y:S01]  /*4340*/  FFMA.FTZ R3, R34, c[0x0][0x2d0], -R0 ;  /* 0x0000b40022037a23 */ /* 0x004fe20000010800 */
[----:B---3--:R-:W-:-:S05]  /*4350*/  F2FP.BF16.PACK_AB R13, R221, R224 ;  /* 0x000000e0dd0d723e */ /* 0x008fca00000010ff */
[----:B------:R2:W-:Y:S02]  /*4360*/  MUFU.EX2 R223, R3 ;  /* 0x0000000300df7308 */ /* 0x0005e40000000800 */
[----:B--2---:R-:W-:Y:S02]  /*4370*/  FFMA.FTZ R3, R35, c[0x0][0x2d0], -R0 ;  /* 0x0000b40023037a23 */ /* 0x004fe40000010800 */
[----:B------:R-:W-:Y:S04]  /*4380*/  LDSM.16.MT88.4 R32, [R230+0x900] ;  /* 0x00090000e620783b */ /* 0x000fe80000004200 */
[----:B------:R2:W3:Y:S02]  /*4390*/  MUFU.EX2 R177, R3 ;  /* 0x0000000300b17308 */ /* 0x0004e40000000800 */
[----:B--2---:R-:W-:Y:S01]  /*43a0*/  FFMA.FTZ R3, R36, c[0x0][0x2d0], -R6 ;  /* 0x0000b40024037a23 */ /* 0x004fe20000010806 */
[----:B---3--:R-:W-:-:S05]  /*43b0*/  F2FP.BF16.PACK_AB R15, R177, R223 ;  /* 0x000000dfb10f723e */ /* 0x008fca00000010ff */
[----:B------:R2:W-:Y:S02]  /*43c0*/  MUFU.EX2 R162, R3 ;  /* 0x0000000300a27308 */ /* 0x0005e40000000800 */
[C---:B------:R-:W-:Y:S07]  /*43d0*/  HMMA.16816.F32.BF16 R76, R12.reuse, R28, RZ ;  /* 0x0000001c0c4c723c */ /* 0x040fee00000418ff */
[----:B------:R-:W-:Y:S01]  /*43e0*/  IMAD.MOV.U32 R29, RZ, RZ, R200 ;  /* 0x000000ffff1d7224 */ /* 0x000fe200078e00c8 */
[----:B------:R-:W-:Y:S01]  /*43f0*/  HMMA.16816.F32.BF16 R84, R12, R20, RZ ;  /* 0x000000140c54723c */ /* 0x000fe200000418ff */
[----:B------:R-:W-:-:S02]  /*4400*/  IMAD.MOV.U32 R28, RZ, RZ, R190 ;  /* 0x000000ffff1c7224 */ /* 0x000fc400078e00be */
[----:B--2---:R-:W-:-:S04]  /*4410*/  FFMA.FTZ R3, R37, c[0x0][0x2d0], -R6 ;  /* 0x0000b40025037a23 */ /* 0x004fc80000010806 */
[----:B------:R2:W3:Y:S01]  /*4420*/  MUFU.EX2 R234, R3 ;  /* 0x0000000300ea7308 */ /* 0x0004e20000000800 */
[C---:B------:R-:W-:Y:S01]  /*4430*/  HMMA.16816.F32.BF16 R88, R12.reuse, R22, RZ ;  /* 0x000000160c58723c */ /* 0x040fe200000418ff */
[----:B------:R-:W4:Y:S07]  /*4440*/  LDSM.16.MT88.4 R20, [R229+0x900] ;  /* 0x00090000e514783b */ /* 0x000f2e0000004200 */
[----:B------:R-:W-:Y:S01]  /*4450*/  HMMA.16816.F32.BF16 R80, R12, R16, RZ ;  /* 0x000000100c50723c */ /* 0x000fe200000418ff */
[----:B--2---:R-:W-:-:S07]  /*4460*/  FFMA.FTZ R3, R38, c[0x0][0x2d0], -R6 ;  /* 0x0000b40026037a23 */ /* 0x004fce0000010806 */
[C---:B------:R-:W-:Y:S01]  /*4470*/  HMMA.16816.F32.BF16 R100, R12.reuse, R18, RZ ;  /* 0x000000120c64723c */ /* 0x040fe200000418ff */
[----:B---3--:R-:W-:Y:S01]  /*4480*/  F2FP.BF16.PACK_AB R8, R234, R162 ;  /* 0x000000a2ea08723e */ /* 0x008fe200000010ff */
[----:B------:R2:W-:Y:S06]  /*4490*/  MUFU.EX2 R193, R3 ;  /* 0x0000000300c17308 */ /* 0x0005ec0000000800 */
[C---:B------:R-:W-:Y:S07]  /*44a0*/  HMMA.16816.F32.BF16 R108, R12.reuse, R30, RZ ;  /* 0x0000001e0c6c723c */ /* 0x040fee00000418ff */
[----:B------:R-:W-:Y:S01]  /*44b0*/  MOV R31, R107 ;  /* 0x0000006b001f7202 */ /* 0x000fe20000000f00 */
[----:B------:R-:W-:Y:S01]  /*44c0*/  HMMA.16816.F32.BF16 R16, R12, R40, RZ ;  /* 0x000000280c10723c */ /* 0x000fe200000418ff */
[----:B------:R-:W-:-:S02]  /*44d0*/  IMAD.MOV.U32 R30, RZ, RZ, R98 ;  /* 0x000000ffff1e7224 */ /* 0x000fc400078e0062 */
[----:B--2---:R-:W-:Y:S02]  /*44e0*/  FFMA.FTZ R3, R39, c[0x0][0x2d0], -R6 ;  /* 0x0000b40027037a23 */ /* 0x004fe40000010806 */
[----:B------:R-:W2:Y:S02]  /*44f0*/  LDSM.16.MT88.4 R36, [R231+0x900] ;  /* 0x00090000e724783b */ /* 0x000ea40000004200 */
[----:B------:R3:W1:Y:S01]  /*4500*/  MUFU.EX2 R192, R3 ;  /* 0x0000000300c07308 */ /* 0x0006620000000800 */
[----:B------:R-:W-:Y:S02]  /*4510*/  IMAD.MOV.U32 R41, RZ, RZ, R106 ;  /* 0x000000ffff297224 */ /* 0x000fe400078e006a */
[----:B---3--:R-:W-:Y:S01]  /*4520*/  FFMA.FTZ R3, R92, c[0x0][0x2d0], -R5 ;  /* 0x0000b4005c037a23 */ /* 0x008fe20000010805 */
[----:B-1----:R-:W-:-:S04]  /*4530*/  F2FP.BF16.PACK_AB R10, R192, R193 ;  /* 0x000000c1c00a723e */ /* 0x002fc800000010ff */
[----:B------:R1:W-:Y:S02]  /*4540*/  MUFU.EX2 R161, R3 ;  /* 0x0000000300a17308 */ /* 0x0003e40000000800 */
[----:B-1----:R-:W-:-:S06]  /*4550*/  FFMA.FTZ R3, R93, c[0x0][0x2d0], -R5 ;  /* 0x0000b4005d037a23 */ /* 0x002fcc0000010805 */
[----:B------:R1:W3:Y:S02]  /*4560*/  MUFU.EX2 R252, R3 ;  /* 0x0000000300fc7308 */ /* 0x0002e40000000800 */
[----:B-1----:R-:W-:Y:S01]  /*4570*/  FFMA.FTZ R3, R94, c[0x0][0x2d0], -R5 ;  /* 0x0000b4005e037a23 */ /* 0x002fe20000010805 */
[----:B---3--:R-:W-:-:S05]  /*4580*/  F2FP.BF16.PACK_AB R9, R252, R161 ;  /* 0x000000a1fc09723e */ /* 0x008fca00000010ff */
[----:B------:R1:W-:Y:S02]  /*4590*/  MUFU.EX2 R200, R3 ;  /* 0x0000000300c87308 */ /* 0x0003e40000000800 */
[----:B-1----:R-:W-:-:S06]  /*45a0*/  FFMA.FTZ R3, R95, c[0x0][0x2d0], -R5 ;  /* 0x0000b4005f037a23 */ /* 0x002fcc0000010805 */
[----:B------:R1:W3:Y:S02]  /*45b0*/  MUFU.EX2 R190, R3 ;  /* 0x0000000300be7308 */ /* 0x0002e40000000800 */
[----:B-1----:R-:W-:Y:S01]  /*45c0*/  FFMA.FTZ R3, R96, c[0x0][0x2d0], -R7 ;  /* 0x0000b40060037a23 */ /* 0x002fe20000010807 */
[----:B---3--:R-:W-:-:S05]  /*45d0*/  F2FP.BF16.PACK_AB R11, R190, R200 ;  /* 0x000000c8be0b723e */ /* 0x008fca00000010ff */
[----:B------:R1:W-:Y:S02]  /*45e0*/  MUFU.EX2 R220, R3 ;  /* 0x0000000300dc7308 */ /* 0x0003e40000000800 */
[C---:B------:R-:W-:Y:S08]  /*45f0*/  HMMA.16816.F32.BF16 R140, R8.reuse, R24, R72 ;  /* 0x00000018088c723c */ /* 0x040ff00000041848 */
[----:B----4-:R-:W-:Y:S01]  /*4600*/  HMMA.16816.F32.BF16 R92, R8, R20, R56 ;  /* 0x00000014085c723c */ /* 0x010fe20000041838 */
[----:B-1----:R-:W-:-:S04]  /*4610*/  FFMA.FTZ R3, R97, c[0x0][0x2d0], -R7 ;  /* 0x0000b40061037a23 */ /* 0x002fc80000010807 */
[----:B------:R1:W3:Y:S03]  /*4620*/  MUFU.EX2 R219, R3 ;  /* 0x0000000300db7308 */ /* 0x0002e60000000800 */
[C---:B------:R-:W-:Y:S08]  /*4630*/  HMMA.16816.F32.BF16 R72, R8.reuse, R32, R48 ;  /* 0x000000200848723c */ /* 0x040ff00000041830 */
[----:B------:R-:W-:Y:S01]  /*4640*/  HMMA.16816.F32.BF16 R68, R8, R26, R68 ;  /* 0x0000001a0844723c */ /* 0x000fe20000041844 */
[----:B-1----:R-:W-:-:S07]  /*4650*/  FFMA.FTZ R3, R104, c[0x0][0x2d0], -R7 ;  /* 0x0000b40068037a23 */ /* 0x002fce0000010807 */
[----:B------:R-:W-:Y:S01]  /*4660*/  HMMA.16816.F32.BF16 R44, R8, R34, R44 ;  /* 0x00000022082c723c */ /* 0x000fe2000004182c */
[----:B------:R1:W-:Y:S07]  /*4670*/  MUFU.EX2 R216, R3 ;  /* 0x0000000300d87308 */ /* 0x0003ee0000000800 */
[----:B------:R-:W-:Y:S01]  /*4680*/  HMMA.16816.F32.BF16 R96, R12, R42, RZ ;  /* 0x0000002a0c60723c */ /* 0x000fe200000418ff */
[----:B------:R-:W-:Y:S01]  /*4690*/  LDSM.16.MT88.4 R12, [R231+0x1100] ;  /* 0x00110000e70c783b */ /* 0x000fe20000004200 */
[----:B-1----:R-:W-:-:S06]  /*46a0*/  FFMA.FTZ R3, R105, c[0x0][0x2d0], -R7 ;  /* 0x0000b40069037a23 */ /* 0x002fcc0000010807 */
[C---:B--2---:R-:W-:Y:S01]  /*46b0*/  HMMA.16816.F32.BF16 R104, R8.reuse, R36, R64 ;  /* 0x000000240868723c */ /* 0x044fe20000041840 */
[----:B------:R1:W2:Y:S07]  /*46c0*/  MUFU.EX2 R218, R3 ;  /* 0x0000000300da7308 */ /* 0x0002ae0000000800 */
[C---:B------:R-:W-:Y:S08]  /*46d0*/  HMMA.16816.F32.BF16 R64, R8.reuse, R38, R60 ;  /* 0x000000260840723c */ /* 0x040ff0000004183c */
[----:B------:R-:W-:Y:S01]  /*46e0*/  HMMA.16816.F32.BF16 R60, R8, R22, R52 ;  /* 0x00000016083c723c */ /* 0x000fe20000041834 */
[----:B-1----:R-:W-:-:S02]  /*46f0*/  FFMA.FTZ R3, R112, c[0x0][0x2d0], -R0 ;  /* 0x0000b40070037a23 */ /* 0x002fc40000010800 */
[----:B------:R-:W-:Y:S02]  /*4700*/  IMAD.MOV.U32 R112, RZ, RZ, R188 ;  /* 0x000000ffff707224 */ /* 0x000fe400078e00bc */
[----:B------:R1:W-:Y:S02]  /*4710*/  MUFU.EX2 R205, R3 ;  /* 0x0000000300cd7308 */ /* 0x0003e40000000800 */
[----:B---3--:R-:W-:Y:S02]  /*4720*/  F2FP.BF16.PACK_AB R8, R219, R220 ;  /* 0x000000dcdb08723e */ /* 0x008fe400000010ff */
[----:B--2---:R-:W-:Y:S01]  /*4730*/  F2FP.BF16.PACK_AB R10, R218, R216 ;  /* 0x000000d8da0a723e */ /* 0x004fe200000010ff */
[----:B-1----:R-:W-:Y:S02]  /*4740*/  FFMA.FTZ R3, R113, c[0x0][0x2d0], -R0 ;  /* 0x0000b40071037a23 */ /* 0x002fe40000010800 */
[----:B------:R-:W-:Y:S02]  /*4750*/  IMAD.MOV.U32 R113, RZ, RZ, R190 ;  /* 0x000000ffff717224 */ /* 0x000fe400078e00be */
[----:B------:R1:W2:Y:S02]  /*4760*/  MUFU.EX2 R207, R3 ;  /* 0x0000000300cf7308 */ /* 0x0002a40000000800 */
[----:B-1----:R-:W-:Y:S01]  /*4770*/  FFMA.FTZ R3, R114, c[0x0][0x2d0], -R0 ;  /* 0x0000b40072037a23 */ /* 0x002fe20000010800 */
[----:B--2---:R-:W-:-:S05]  /*4780*/  F2FP.BF16.PACK_AB R9, R207, R205 ;  /* 0x000000cdcf09723e */ /* 0x004fca00000010ff */
[----:B------:R1:W-:Y:S02]  /*4790*/  MUFU.EX2 R208, R3 ;  /* 0x0000000300d07308 */ /* 0x0003e40000000800 */
[----:B-1----:R-:W-:-:S06]  /*47a0*/  FFMA.FTZ R3, R115, c[0x0][0x2d0], -R0 ;  /* 0x0000b40073037a23 */ /* 0x002fcc0000010800 */
[----:B------:R1:W2:Y:S02]  /*47b0*/  MUFU.EX2 R206, R3 ;  /* 0x0000000300ce7308 */ /* 0x0002a40000000800 */
[----:B-1----:R-:W-:Y:S01]  /*47c0*/  FFMA.FTZ R3, R116, c[0x0][0x2d0], -R7 ;  /* 0x0000b40074037a23 */ /* 0x002fe20000010807 */
[----:B--2---:R-:W-:Y:S01]  /*47d0*/  F2FP.BF16.PACK_AB R11, R206, R208 ;  /* 0x000000d0ce0b723e */ /* 0x004fe200000010ff */
[----:B------:R-:W-:-:S04]  /*47e0*/  IMAD.MOV.U32 R116, RZ, RZ, R200 ;  /* 0x000000ffff747224 */ /* 0x000fc800078e00c8 */
[----:B------:R1:W-:Y:S02]  /*47f0*/  MUFU.EX2 R251, R3 ;  /* 0x0000000300fb7308 */ /* 0x0003e40000000800 */
[C---:B------:R-:W-:Y:S08]  /*4800*/  HMMA.16816.F32.BF16 R52, R8.reuse, R36, R80 ;  /* 0x000000240834723c */ /* 0x040ff00000041850 */
[----:B------:R-:W-:Y:S01]  /*4810*/  HMMA.16816.F32.BF16 R36, R8, R38, R100 ;  /* 0x000000260824723c */ /* 0x000fe20000041864 */
[----:B-1----:R-:W-:-:S02]  /*4820*/  FFMA.FTZ R3, R117, c[0x0][0x2d0], -R6 ;  /* 0x0000b40075037a23 */ /* 0x002fc40000010806 */
[----:B------:R-:W-:Y:S02]  /*4830*/  IMAD.MOV.U32 R117, RZ, RZ, R30 ;  /* 0x000000ffff757224 */ /* 0x000fe400078e001e */
[----:B------:R1:W-:Y:S02]  /*4840*/  MUFU.EX2 R203, R3 ;  /* 0x0000000300cb7308 */ /* 0x0003e40000000800 */
[----:B------:R-:W-:Y:S01]  /*4850*/  IMAD.MOV.U32 R100, RZ, RZ, R197 ;  /* 0x000000ffff647224 */ /* 0x000fe200078e00c5 */
[----:B------:R-:W-:Y:S01]  /*4860*/  HMMA.16816.F32.BF16 R56, R8, R22, R108 ;  /* 0x000000160838723c */ /* 0x000fe2000004186c */
[----:B------:R-:W-:Y:S02]  /*4870*/  IMAD.MOV.U32 R103, RZ, RZ, R196 ;  /* 0x000000ffff677224 */ /* 0x000fe400078e00c4 */
[----:B------:R-:W-:Y:S02]  /*4880*/  IMAD.MOV.U32 R101, RZ, RZ, R31 ;  /* 0x000000ffff657224 */ /* 0x000fe400078e001f */
[----:B------:R-:W-:-:S02]  /*4890*/  IMAD.MOV.U32 R102, RZ, RZ, R29 ;  /* 0x000000ffff667224 */ /* 0x000fc400078e001d */
[----:B------:R-:W-:Y:S01]  /*48a0*/  IMAD.MOV.U32 R111, RZ, RZ, R195 ;  /* 0x000000ffff6f7224 */ /* 0x000fe200078e00c3 */
[C---:B------:R-:W-:Y:S01]  /*48b0*/  HMMA.16816.F32.BF16 R48, R8.reuse, R24, R84 ;  /* 0x000000180830723c */ /* 0x040fe20000041854 */
[----:B------:R-:W-:Y:S02]  /*48c0*/  IMAD.MOV.U32 R110, RZ, RZ, R194 ;  /* 0x000000ffff6e7224 */ /* 0x000fe400078e00c2 */
[----:B------:R-:W-:Y:S02]  /*48d0*/  IMAD.MOV.U32 R109, RZ, RZ, R193 ;  /* 0x000000ffff6d7224 */ /* 0x000fe400078e00c1 */
[----:B------:R-:W-:Y:S02]  /*48e0*/  IMAD.MOV.U32 R108, RZ, RZ, R191 ;  /* 0x000000ffff6c7224 */ /* 0x000fe400078e00bf */
[--C-:B-1----:R-:W-:Y:S01]  /*48f0*/  FFMA.FTZ R3, R118, c[0x0][0x2d0], -R6.reuse ;  /* 0x0000b40076037a23 */ /* 0x102fe20000010806 */
[C---:B------:R-:W-:Y:S01]  /*4900*/  HMMA.16816.F32.BF16 R84, R8.reuse, R32, R16 ;  /* 0x000000200854723c */ /* 0x040fe20000041810 */
[----:B------:R-:W1:Y:S01]  /*4910*/  LDSM.16.MT88.4 R16, [R228+0x1100] ;  /* 0x00110000e410783b */ /* 0x000e620000004200 */
[----:B------:R-:W-:Y:S01]  /*4920*/  IMAD.MOV.U32 R118, RZ, RZ, R189 ;  /* 0x000000ffff767224 */ /* 0x000fe200078e00bd */
[----:B------:R2:W3:Y:S05]  /*4930*/  MUFU.EX2 R204, R3 ;  /* 0x0000000300cc7308 */ /* 0x0004ea0000000800 */
[C---:B------:R-:W-:Y:S08]  /*4940*/  HMMA.16816.F32.BF16 R76, R8.reuse, R20, R76 ;  /* 0x00000014084c723c */ /* 0x040ff0000004184c */
[----:B------:R-:W-:Y:S01]  /*4950*/  HMMA.16816.F32.BF16 R32, R8, R34, R96 ;  /* 0x000000220820723c */ /* 0x000fe20000041860 */
[----:B--2---:R-:W-:Y:S01]  /*4960*/  FFMA.FTZ R3, R119, c[0x0][0x2d0], -R6 ;  /* 0x0000b40077037a23 */ /* 0x004fe20000010806 */
[----:B------:R-:W-:-:S03]  /*4970*/  MOV R119, R192 ;  /* 0x000000c000777202 */ /* 0x000fc60000000f00 */
[----:B------:R2:W-:Y:S02]  /*4980*/  MUFU.EX2 R202, R3 ;  /* 0x0000000300ca7308 */ /* 0x0005e40000000800 */
[----:B------:R-:W-:Y:S02]  /*4990*/  IMAD.MOV.U32 R99, RZ, RZ, R165 ;  /* 0x000000ffff637224 */ /* 0x000fe400078e00a5 */
[----:B--2---:R-:W-:Y:S01]  /*49a0*/  FFMA.FTZ R3, R120, c[0x0][0x2d0], -R6 ;  /* 0x0000b40078037a23 */ /* 0x004fe20000010806 */
[----:B------:R-:W-:-:S03]  /*49b0*/  MOV R120, R252 ;  /* 0x000000fc00787202 */ /* 0x000fc60000000f00 */
[----:B------:R2:W4:Y:S02]  /*49c0*/  MUFU.EX2 R201, R3 ;  /* 0x0000000300c97308 */ /* 0x0005240000000800 */
[----:B--2---:R-:W-:Y:S02]  /*49d0*/  FFMA.FTZ R3, R121, c[0x0][0x2d0], -R5 ;  /* 0x0000b40079037a23 */ /* 0x004fe40000010805 */
[----:B------:R-:W-:-:S04]  /*49e0*/  IMAD.MOV.U32 R121, RZ, RZ, R41 ;  /* 0x000000ffff797224 */ /* 0x000fc800078e0029 */
[----:B------:R2:W-:Y:S01]  /*49f0*/  MUFU.EX2 R200, R3 ;  /* 0x0000000300c87308 */ /* 0x0005e20000000800 */
[----:B------:R-:W-:Y:S01]  /*4a00*/  HMMA.16816.F32.BF16 R40, R8, R26, R88 ;  /* 0x0000001a0828723c */ /* 0x000fe20000041858 */
[----:B------:R-:W1:Y:S06]  /*4a10*/  LDSM.16.MT88.4 R24, [R229+0x1100] ;  /* 0x00110000e518783b */ /* 0x000e6c0000004200 */
[----:B---3--:R-:W-:Y:S02]  /*4a20*/  F2FP.BF16.PACK_AB R8, R204, R203 ;  /* 0x000000cbcc08723e */ /* 0x008fe400000010ff */
[----:B----4-:R-:W-:Y:S01]  /*4a30*/  F2FP.BF16.PACK_AB R10, R201, R202 ;  /* 0x000000cac90a723e */ /* 0x010fe200000010ff */
[----:B--2---:R-:W-:Y:S01]  /*4a40*/  FFMA.FTZ R3, R122, c[0x0][0x2d0], -R5 ;  /* 0x0000b4007a037a23 */ /* 0x004fe20000010805 */
[----:B------:R-:W-:-:S03]  /*4a50*/  MOV R122, R199 ;  /* 0x000000c7007a7202 */ /* 0x000fc60000000f00 */
[----:B------:R2:W3:Y:S01]  /*4a60*/  MUFU.EX2 R199, R3 ;  /* 0x0000000300c77308 */ /* 0x0004e20000000800 */
[----:B------:R-:W-:Y:S01]  /*4a70*/  MOV R98, R122 ;  /* 0x0000007a00627202 */ /* 0x000fe20000000f00 */
[----:B------:R-:W-:-:S04]  /*4a80*/  IMAD.MOV.U32 R122, RZ, RZ, R161 ;  /* 0x000000ffff7a7224 */ /* 0x000fc800078e00a1 */
[----:B------:R-:W-:Y:S02]  /*4a90*/  IMAD.MOV.U32 R96, RZ, RZ, R98 ;  /* 0x000000ffff607224 */ /* 0x000fe400078e0062 */
[----:B--2---:R-:W-:Y:S01]  /*4aa0*/  FFMA.FTZ R3, R123, c[0x0][0x2d0], -R5 ;  /* 0x0000b4007b037a23 */ /* 0x004fe20000010805 */
[----:B---3--:R-:W-:Y:S01]  /*4ab0*/  F2FP.BF16.PACK_AB R9, R199, R200 ;  /* 0x000000c8c709723e */ /* 0x008fe200000010ff */
[----:B------:R-:W-:Y:S02]  /*4ac0*/  IMAD.MOV.U32 R123, RZ, RZ, R178 ;  /* 0x000000ffff7b7224 */ /* 0x000fe400078e00b2 */
[----:B------:R-:W-:Y:S02]  /*4ad0*/  IMAD.MOV.U32 R178, RZ, RZ, R198 ;  /* 0x000000ffffb27224 */ /* 0x000fe400078e00c6 */
[----:B------:R2:W-:Y:S01]  /*4ae0*/  MUFU.EX2 R198, R3 ;  /* 0x0000000300c67308 */ /* 0x0005e20000000800 */
[----:B------:R-:W-:Y:S01]  /*4af0*/  IMAD.MOV.U32 R97, RZ, RZ, R123 ;  /* 0x000000ffff617224 */ /* 0x000fe200078e007b */
[----:B------:R-:W-:Y:S01]  /*4b00*/  MOV R123, R162 ;  /* 0x000000a2007b7202 */ /* 0x000fe20000000f00 */
[----:B--2---:R-:W-:-:S02]  /*4b10*/  FFMA.FTZ R3, R124, c[0x0][0x2d0], -R5 ;  /* 0x0000b4007c037a23 */ /* 0x004fc40000010805 */
[----:B------:R-:W-:-:S03]  /*4b20*/  IMAD.MOV.U32 R124, RZ, RZ, R28 ;  /* 0x000000ffff7c7224 */ /* 0x000fc600078e001c */
[----:B------:R2:W3:Y:S01]  /*4b30*/  MUFU.EX2 R197, R3 ;  /* 0x0000000300c57308 */ /* 0x0004e20000000800 */
[----:B------:R-:W4:Y:S01]  /*4b40*/  LDSM.16.MT88.4 R28, [R230+0x1100] ;  /* 0x00110000e61c783b */ /* 0x000f220000004200 */
[----:B--2---:R-:W-:Y:S01]  /*4b50*/  FFMA.FTZ R3, R126, c[0x0][0x2d0], -R7 ;  /* 0x0000b4007e037a23 */ /* 0x004fe20000010807 */
[----:B---3--:R-:W-:Y:S01]  /*4b60*/  F2FP.BF16.PACK_AB R11, R197, R198 ;  /* 0x000000c6c50b723e */ /* 0x008fe200000010ff */
[----:B------:R-:W-:-:S04]  /*4b70*/  IMAD.MOV.U32 R126, RZ, RZ, R167 ;  /* 0x000000ffff7e7224 */ /* 0x000fc800078e00a7 */
[----:B------:R2:W3:Y:S01]  /*4b80*/  MUFU.EX2 R196, R3 ;  /* 0x0000000300c47308 */ /* 0x0004e20000000800 */
[----:B------:R-:W-:Y:S01]  /*4b90*/  IMAD.MOV.U32 R98, RZ, RZ, R126 ;  /* 0x000000ffff627224 */ /* 0x000fe200078e007e */
[C---:B-1----:R-:W-:Y:S08]  /*4ba0*/  HMMA.16816.F32.BF16 R80, R8.reuse, R18, R68 ;  /* 0x000000120850723c */ /* 0x042ff00000041844 */
[----:B------:R-:W-:Y:S01]  /*4bb0*/  HMMA.16816.F32.BF16 R68, R8, R14, R64 ;  /* 0x0000000e0844723c */ /* 0x000fe20000041840 */
[----:B--2---:R-:W-:-:S02]  /*4bc0*/  FFMA.FTZ R3, R125, c[0x0][0x2d0], -R7 ;  /* 0x0000b4007d037a23 */ /* 0x004fc40000010807 */
[----:B------:R-:W-:Y:S02]  /*4bd0*/  IMAD.MOV.U32 R125, RZ, RZ, R163 ;  /* 0x000000ffff7d7224 */ /* 0x000fe400078e00a3 */
[----:B------:R1:W-:Y:S03]  /*4be0*/  MUFU.EX2 R195, R3 ;  /* 0x0000000300c37308 */ /* 0x0003e60000000800 */
[C---:B------:R-:W-:Y:S08]  /*4bf0*/  HMMA.16816.F32.BF16 R64, R8.reuse, R26, R60 ;  /* 0x0000001a0840723c */ /* 0x040ff0000004183c */
[----:B------:R-:W-:Y:S01]  /*4c00*/  HMMA.16816.F32.BF16 R140, R8, R16, R140 ;  /* 0x00000010088c723c */ /* 0x000fe2000004188c */
[----:B-1----:R-:W-:-:S07]  /*4c10*/  FFMA.FTZ R3, R127, c[0x0][0x2d0], -R7 ;  /* 0x0000b4007f037a23 */ /* 0x002fce0000010807 */
[C---:B------:R-:W-:Y:S01]  /*4c20*/  HMMA.16816.F32.BF16 R104, R8.reuse, R12, R104 ;  /* 0x0000000c0868723c */ /* 0x040fe20000041868 */
[----:B------:R-:W-:Y:S01]  /*4c30*/  IMAD.MOV.U32 R127, RZ, RZ, R109 ;  /* 0x000000ffff7f7224 */ /* 0x000fe200078e006d */
[----:B------:R1:W2:Y:S06]  /*4c40*/  MUFU.EX2 R194, R3 ;  /* 0x0000000300c27308 */ /* 0x0002ac0000000800 */
[C---:B------:R-:W-:Y:S08]  /*4c50*/  HMMA.16816.F32.BF16 R92, R8.reuse, R24, R92 ;  /* 0x00000018085c723c */ /* 0x040ff0000004185c */
[----:B----4-:R-:W-:Y:S01]  /*4c60*/  HMMA.16816.F32.BF16 R88, R8, R28, R72 ;  /* 0x0000001c0858723c */ /* 0x010fe20000041848 */
[----:B-1----:R-:W-:-:S02]  /*4c70*/  FFMA.FTZ R3, R128, c[0x0][0x2d0], -R7 ;  /* 0x0000b40080037a23 */ /* 0x002fc40000010807 */
[----:B------:R-:W-:Y:S02]  /*4c80*/  IMAD.MOV.U32 R128, RZ, RZ, R176 ;  /* 0x000000ffff807224 */ /* 0x000fe400078e00b0 */
[----:B------:R1:W-:Y:S03]  /*4c90*/  MUFU.EX2 R193, R3 ;  /* 0x0000000300c17308 */ /* 0x0003e60000000800 */
[----:B------:R-:W-:Y:S07]  /*4ca0*/  HMMA.16816.F32.BF16 R60, R8, R30, R44 ;  /* 0x0000001e083c723c */ /* 0x000fee000004182c */
[----:B---3--:R-:W-:-:S02]  /*4cb0*/  F2FP.BF16.PACK_AB R8, R196, R251 ;  /* 0x000000fbc408723e */ /* 0x008fc400000010ff */
[----:B--2---:R-:W-:Y:S01]  /*4cc0*/  F2FP.BF16.PACK_AB R10, R194, R195 ;  /* 0x000000c3c20a723e */ /* 0x004fe200000010ff */
[--C-:B-1----:R-:W-:Y:S02]  /*4cd0*/  FFMA.FTZ R3, R129, c[0x0][0x2d0], -R0.reuse ;  /* 0x0000b40081037a23 */ /* 0x102fe40000010800 */
[----:B------:R-:W-:Y:S02]  /*4ce0*/  IMAD.MOV.U32 R129, RZ, RZ, R177 ;  /* 0x000000ffff817224 */ /* 0x000fe400078e00b1 */
[----:B------:R1:W-:Y:S02]  /*4cf0*/  MUFU.EX2 R252, R3 ;  /* 0x0000000300fc7308 */ /* 0x0003e40000000800 */
[----:B-1----:R-:W-:Y:S02]  /*4d00*/  FFMA.FTZ R3, R130, c[0x0][0x2d0], -R0 ;  /* 0x0000b40082037a23 */ /* 0x002fe40000010800 */
[----:B------:R-:W-:-:S04]  /*4d10*/  IMAD.MOV.U32 R130, RZ, RZ, R124 ;  /* 0x000000ffff827224 */ /* 0x000fc800078e007c */
[----:B------:R1:W2:Y:S01]  /*4d20*/  MUFU.EX2 R192, R3 ;  /* 0x0000000300c07308 */ /* 0x0002a20000000800 */
[----:B------:R-:W-:Y:S02]  /*4d30*/  IMAD.MOV.U32 R124, RZ, RZ, R166 ;  /* 0x000000ffff7c7224 */ /* 0x000fe400078e00a6 */
[----:B-1----:R-:W-:Y:S01]  /*4d40*/  FFMA.FTZ R3, R131, c[0x0][0x2d0], -R0 ;  /* 0x0000b40083037a23 */ /* 0x002fe20000010800 */
[----:B--2---:R-:W-:Y:S01]  /*4d50*/  F2FP.BF16.PACK_AB R9, R192, R252 ;  /* 0x000000fcc009723e */ /* 0x004fe200000010ff */
[----:B------:R-:W-:-:S03]  /*4d60*/  IMAD.MOV.U32 R131, RZ, RZ, R101 ;  /* 0x000000ffff837224 */ /* 0x000fc600078e0065 */
[----:B------:R1:W-:Y:S01]  /*4d70*/  MUFU.EX2 R191, R3 ;  /* 0x0000000300bf7308 */ /* 0x0003e20000000800 */
[----:B------:R-:W-:-:S04]  /*4d80*/  IMAD.MOV.U32 R101, RZ, RZ, R151 ;  /* 0x000000ffff657224 */ /* 0x000fc800078e0097 */
[----:B------:R-:W-:Y:S01]  /*4d90*/  IMAD.MOV.U32 R126, RZ, RZ, R101 ;  /* 0x000000ffff7e7224 */ /* 0x000fe200078e0065 */
[----:B------:R-:W-:Y:S01]  /*4da0*/  MOV R101, R179 ;  /* 0x000000b300657202 */ /* 0x000fe20000000f00 */
[----:B-1----:R-:W-:-:S04]  /*4db0*/  FFMA.FTZ R3, R134, c[0x0][0x2d0], -R0 ;  /* 0x0000b40086037a23 */ /* 0x002fc80000010800 */
[----:B------:R1:W2:Y:S02]  /*4dc0*/  MUFU.EX2 R189, R3 ;  /* 0x0000000300bd7308 */ /* 0x0002a40000000800 */
[----:B-1----:R-:W-:Y:S01]  /*4dd0*/  FFMA.FTZ R3, R133, c[0x0][0x2d0], -R7 ;  /* 0x0000b40085037a23 */ /* 0x002fe20000010807 */
[----:B--2---:R-:W-:-:S05]  /*4de0*/  F2FP.BF16.PACK_AB R11, R189, R191 ;  /* 0x000000bfbd0b723e */ /* 0x004fca00000010ff */
[----:B------:R1:W-:Y:S02]  /*4df0*/  MUFU.EX2 R190, R3 ;  /* 0x0000000300be7308 */ /* 0x0003e40000000800 */
[C---:B------:R-:W-:Y:S08]  /*4e00*/  HMMA.16816.F32.BF16 R20, R8.reuse, R12, R52 ;  /* 0x0000000c0814723c */ /* 0x040ff00000041834 */
[----:B------:R-:W-:Y:S01]  /*4e10*/  HMMA.16816.F32.BF16 R36, R8, R14, R36 ;  /* 0x0000000e0824723c */ /* 0x000fe20000041824 */
[----:B------:R-:W-:Y:S01]  /*4e20*/  LDSM.16.MT88.4 R12, [R231+0x1900] ;  /* 0x00190000e70c783b */ /* 0x000fe20000004200 */
[----:B-1----:R-:W-:-:S04]  /*4e30*/  FFMA.FTZ R3, R132, c[0x0][0x2d0], -R7 ;  /* 0x0000b40084037a23 */ /* 0x002fc80000010807 */
[----:B------:R1:W-:Y:S02]  /*4e40*/  MUFU.EX2 R188, R3 ;  /* 0x0000000300bc7308 */ /* 0x0003e40000000800 */
[C---:B------:R-:W-:Y:S08]  /*4e50*/  HMMA.16816.F32.BF16 R44, R8.reuse, R18, R40 ;  /* 0x00000012082c723c */ /* 0x040ff00000041828 */
[----:B------:R-:W-:Y:S01]  /*4e60*/  HMMA.16816.F32.BF16 R48, R8, R16, R48 ;  /* 0x000000100830723c */ /* 0x000fe20000041830 */
[----:B------:R-:W2:Y:S01]  /*4e70*/  LDSM.16.MT88.4 R16, [R228+0x1900] ;  /* 0x00190000e410783b */ /* 0x000ea20000004200 */
[----:B-1----:R-:W-:-:S06]  /*4e80*/  FFMA.FTZ R3, R138, c[0x0][0x2d0], -R6 ;  /* 0x0000b4008a037a23 */ /* 0x002fcc0000010806 */
[C---:B------:R-:W-:Y:S01]  /*4e90*/  HMMA.16816.F32.BF16 R40, R8.reuse, R24, R76 ;  /* 0x000000180828723c */ /* 0x040fe2000004184c */
[----:B------:R1:W-:Y:S07]  /*4ea0*/  MUFU.EX2 R138, R3 ;  /* 0x00000003008a7308 */ /* 0x0003ee0000000800 */
[C---:B------:R-:W-:Y:S01]  /*4eb0*/  HMMA.16816.F32.BF16 R56, R8.reuse, R26, R56 ;  /* 0x0000001a0838723c */ /* 0x040fe20000041838 */
[----:B------:R-:W-:Y:S07]  /*4ec0*/  LDSM.16.MT88.4 R24, [R229+0x1900] ;  /* 0x00190000e518783b */ /* 0x000fee0000004200 */
[----:B------:R-:W-:Y:S01]  /*4ed0*/  HMMA.16816.F32.BF16 R84, R8, R28, R84 ;  /* 0x0000001c0854723c */ /* 0x000fe20000041854 */
[----:B-1----:R-:W-:Y:S01]  /*4ee0*/  FFMA.FTZ R3, R156, c[0x0][0x2d0], -R6 ;  /* 0x0000b4009c037a23 */ /* 0x002fe20000010806 */
[----:B------:R-:W-:-:S03]  /*4ef0*/  MOV R156, R110 ;  /* 0x0000006e009c7202 */ /* 0x000fc60000000f00 */
[----:B------:R1:W3:Y:S03]  /*4f00*/  MUFU.EX2 R134, R3 ;  /* 0x0000000300867308 */ /* 0x0002e60000000800 */
[----:B------:R-:W-:Y:S01]  /*4f10*/  HMMA.16816.F32.BF16 R72, R8, R30, R32 ;  /* 0x0000001e0848723c */ /* 0x000fe20000041820 */
[----:B------:R-:W4:Y:S04]  /*4f20*/  LDSM.16.MT88.4 R32, [R230+0x1900] ;  /* 0x00190000e620783b */ /* 0x000f280000004200 */
[----:B------:R-:W-:Y:S01]  /*4f30*/  LDSM.16.MT88.4 R28, [R230+0x2100] ;  /* 0x00210000e61c783b */ /* 0x000fe20000004200 */
[----:B-1----:R-:W-:Y:S01]  /*4f40*/  FFMA.FTZ R3, R152, c[0x0][0x2d0], -R6 ;  /* 0x0000b40098037a23 */ /* 0x002fe20000010806 */
[----:B---3--:R-:W-:Y:S01]  /*4f50*/  F2FP.BF16.PACK_AB R8, R134, R138 ;  /* 0x0000008a8608723e */ /* 0x008fe200000010ff */
[----:B------:R-:W-:-:S02]  /*4f60*/  IMAD.MOV.U32 R152, RZ, RZ, R111 ;  /* 0x000000ffff987224 */ /* 0x000fc400078e006f */
[----:B------:R1:W-:Y:S02]  /*4f70*/  MUFU.EX2 R133, R3 ;  /* 0x0000000300857308 */ /* 0x0003e40000000800 */
[----:B-1----:R-:W-:Y:S01]  /*4f80*/  FFMA.FTZ R3, R153, c[0x0][0x2d0], -R6 ;  /* 0x0000b40099037a23 */ /* 0x002fe20000010806 */
[----:B------:R-:W-:-:S05]  /*4f90*/  MOV R153, R101 ;  /* 0x0000006500997202 */ /* 0x000fca0000000f00 */
[----:B------:R1:W3:Y:S02]  /*4fa0*/  MUFU.EX2 R132, R3 ;  /* 0x0000000300847308 */ /* 0x0002e40000000800 */
[----:B-1----:R-:W-:Y:S01]  /*4fb0*/  FFMA.FTZ R3, R157, c[0x0][0x2d0], -R5 ;  /* 0x0000b4009d037a23 */ /* 0x002fe20000010805 */
[----:B---3--:R-:W-:-:S05]  /*4fc0*/  F2FP.BF16.PACK_AB R10, R132, R133 ;  /* 0x00000085840a723e */ /* 0x008fca00000010ff */
[----:B------:R1:W-:Y:S02]  /*4fd0*/  MUFU.EX2 R115, R3 ;  /* 0x0000000300737308 */ /* 0x0003e40000000800 */
[----:B-1----:R-:W-:Y:S02]  /*4fe0*/  FFMA.FTZ R3, R158, c[0x0][0x2d0], -R5 ;  /* 0x0000b4009e037a23 */ /* 0x002fe40000010805 */
[----:B------:R-:W-:-:S04]  /*4ff0*/  IMAD.MOV.U32 R158, RZ, RZ, R98 ;  /* 0x000000ffff9e7224 */ /* 0x000fc800078e0062 */
[----:B------:R1:W3:Y:S02]  /*5000*/  MUFU.EX2 R114, R3 ;  /* 0x0000000300727308 */ /* 0x0002e40000000800 */
[----:B-1----:R-:W-:Y:S01]  /*5010*/  FFMA.FTZ R3, R154, c[0x0][0x2d0], -R5 ;  /* 0x0000b4009a037a23 */ /* 0x002fe20000010805 */
[----:B------:R-:W-:Y:S02]  /*5020*/  MOV R154, R112 ;  /* 0x00000070009a7202 */ /* 0x000fe40000000f00 */
[----:B---3--:R-:W-:-:S03]  /*5030*/  F2FP.BF16.PACK_AB R9, R114, R115 ;  /* 0x000000737209723e */ /* 0x008fc600000010ff */
[----:B------:R1:W-:Y:S02]  /*5040*/  MUFU.EX2 R112, R3 ;  /* 0x0000000300707308 */ /* 0x0003e40000000800 */
[----:B-1----:R-:W-:Y:S02]  /*5050*/  FFMA.FTZ R3, R155, c[0x0][0x2d0], -R5 ;  /* 0x0000b4009b037a23 */ /* 0x002fe40000010805 */
[----:B------:R-:W-:Y:S02]  /*5060*/  IMAD.MOV.U32 R155, RZ, RZ, R118 ;  /* 0x000000ffff9b7224 */ /* 0x000fe400078e0076 */
[----:B------:R-:W-:Y:S02]  /*5070*/  IMAD.MOV.U32 R118, RZ, RZ, R113 ;  /* 0x000000ffff767224 */ /* 0x000fe400078e0071 */
[----:B------:R1:W3:Y:S02]  /*5080*/  MUFU.EX2 R113, R3 ;  /* 0x0000000300717308 */ /* 0x0002e40000000800 */
[----:B-1----:R-:W-:Y:S01]  /*5090*/  FFMA.FTZ R3, R159, c[0x0][0x2d0], -R7 ;  /* 0x0000b4009f037a23 */ /* 0x002fe20000010807 */
[----:B---3--:R-:W-:Y:S01]  /*50a0*/  F2FP.BF16.PACK_AB R11, R113, R112 ;  /* 0x00000070710b723e */ /* 0x008fe200000010ff */
[----:B------:R-:W-:-:S04]  /*50b0*/  IMAD.MOV.U32 R159, RZ, RZ, R108 ;  /* 0x000000ffff9f7224 */ /* 0x000fc800078e006c */
[----:B------:R1:W-:Y:S02]  /*50c0*/  MUFU.EX2 R111, R3 ;  /* 0x00000003006f7308 */ /* 0x0003e40000000800 */
[C---:B--2---:R-:W-:Y:S08]  /*50d0*/  HMMA.16816.F32.BF16 R140, R8.reuse, R16, R140 ;  /* 0x00000010088c723c */ /* 0x044ff0000004188c */
[----:B----4-:R-:W-:Y:S01]  /*50e0*/  HMMA.16816.F32.BF16 R76, R8, R32, R88 ;  /* 0x00000020084c723c */ /* 0x010fe20000041858 */
[----:B-1----:R-:W-:-:S04]  /*50f0*/  FFMA.FTZ R3, R148, c[0x0][0x2d0], -R7 ;  /* 0x0000b40094037a23 */ /* 0x002fc80000010807 */
[----:B------:R1:W-:Y:S02]  /*5100*/  MUFU.EX2 R110, R3 ;  /* 0x00000003006e7308 */ /* 0x0003e40000000800 */
[----:B-1----:R-:W-:-:S06]  /*5110*/  FFMA.FTZ R3, R150, c[0x0][0x2d0], -R7 ;  /* 0x0000b40096037a23 */ /* 0x002fcc0000010807 */
[----:B------:R1:W-:Y:S02]  /*5120*/  MUFU.EX2 R109, R3 ;  /* 0x00000003006d7308 */ /* 0x0003e40000000800 */
[----:B-1----:R-:W-:Y:S02]  /*5130*/  FFMA.FTZ R3, R149, c[0x0][0x2d0], -R7 ;  /* 0x0000b40095037a23 */ /* 0x002fe40000010807 */
[C---:B------:R-:W-:Y:S04]  /*5140*/  HMMA.16816.F32.BF16 R148, R8.reuse, R18, R80 ;  /* 0x000000120894723c */ /* 0x040fe80000041850 */
[----:B------:R1:W-:Y:S04]  /*5150*/  MUFU.EX2 R108, R3 ;  /* 0x00000003006c7308 */ /* 0x0003e80000000800 */
[----:B------:R-:W-:Y:S01]  /*5160*/  HMMA.16816.F32.BF16 R80, R8, R26, R64 ;  /* 0x0000001a0850723c */ /* 0x000fe20000041840 */
[----:B-1----:R-:W-:-:S07]  /*5170*/  FFMA.FTZ R3, R160, c[0x0][0x2d0], -R0 ;  /* 0x0000b400a0037a23 */ /* 0x002fce0000010800 */
[----:B------:R-:W-:Y:S01]  /*5180*/  HMMA.16816.F32.BF16 R160, R8, R12, R104 ;  /* 0x0000000c08a0723c */ /* 0x000fe20000041868 */
[----:B------:R1:W-:Y:S02]  /*5190*/  MUFU.EX2 R106, R3 ;  /* 0x00000003006a7308 */ /* 0x0003e40000000800 */
[----:B-1----:R-:W-:-:S05]  /*51a0*/  FFMA.FTZ R3, R164, c[0x0][0x2d0], -R0 ;  /* 0x0000b400a4037a23 */ /* 0x002fca0000010800 */
[C---:B------:R-:W-:Y:S01]  /*51b0*/  HMMA.16816.F32.BF16 R164, R8.reuse, R14, R68 ;  /* 0x0000000e08a4723c */ /* 0x040fe20000041844 */
[----:B------:R1:W2:Y:S07]  /*51c0*/  MUFU.EX2 R105, R3 ;  /* 0x0000000300697308 */ /* 0x0002ae0000000800 */
[----:B------:R-:W-:Y:S01]  /*51d0*/  HMMA.16816.F32.BF16 R68, R8, R34, R60 ;  /* 0x000000220844723c */ /* 0x000fe2000004183c */
[----:B-1----:R-:W-:Y:S02]  /*51e0*/  FFMA.FTZ R3, R169, c[0x0][0x2d0], -R0 ;  /* 0x0000b400a9037a23 */ /* 0x002fe40000010800 */
[----:B------:R-:W-:Y:S01]  /*51f0*/  IMAD.MOV.U32 R169, RZ, RZ, R97 ;  /* 0x000000ffffa97224 */ /* 0x000fe200078e0061 */
[----:B------:R-:W-:Y:S01]  /*5200*/  MOV R97, R99 ;  /* 0x0000006300617202 */ /* 0x000fe20000000f00 */
[----:B------:R1:W-:Y:S01]  /*5210*/  MUFU.EX2 R104, R3 ;  /* 0x0000000300687308 */ /* 0x0003e20000000800 */
[----:B------:R-:W-:-:S02]  /*5220*/  IMAD.MOV.U32 R99, RZ, RZ, R124 ;  /* 0x000000ffff637224 */ /* 0x000fc400078e007c */
[----:B------:R-:W-:Y:S02]  /*5230*/  IMAD.MOV.U32 R124, RZ, RZ, R4 ;  /* 0x000000ffff7c7224 */ /* 0x000fe400078e0004 */
[----:B------:R-:W-:Y:S02]  /*5240*/  IMAD.MOV.U32 R157, RZ, RZ, R99 ;  /* 0x000000ffff9d7224 */ /* 0x000fe400078e0063 */
[----:B------:R-:W-:Y:S02]  /*5250*/  IMAD.MOV.U32 R4, RZ, RZ, R178 ;  /* 0x000000ffff047224 */ /* 0x000fe400078e00b2 */
[----:B------:R-:W-:Y:S01]  /*5260*/  HMMA.16816.F32.BF16 R176, R8, R24, R92 ;  /* 0x0000001808b0723c */ /* 0x000fe2000004185c */
[----:B-1----:R-:W-:-:S06]  /*5270*/  FFMA.FTZ R3, R170, c[0x0][0x2d0], -R0 ;  /* 0x0000b400aa037a23 */ /* 0x002fcc0000010800 */
[----:B------:R-:W-:Y:S01]  /*5280*/  F2FP.BF16.PACK_AB R8, R190, R193 ;  /* 0x000000c1be08723e */ /* 0x000fe200000010ff */
[----:B------:R-:W-:Y:S01]  /*5290*/  IMAD.MOV.U32 R170, RZ, RZ, R131 ;  /* 0x000000ffffaa7224 */ /* 0x000fe200078e0083 */
[----:B------:R-:W-:Y:S01]  /*52a0*/  MOV R131, R130 ;  /* 0x0000008200837202 */ /* 0x000fe20000000f00 */
[----:B------:R-:W-:Y:S01]  /*52b0*/  IMAD.MOV.U32 R130, RZ, RZ, R100 ;  /* 0x000000ffff827224 */ /* 0x000fe200078e0064 */
[----:B--2---:R-:W-:Y:S01]  /*52c0*/  F2FP.BF16.PACK_AB R9, R105, R106 ;  /* 0x0000006a6909723e */ /* 0x004fe200000010ff */
[----:B------:R-:W-:Y:S01]  /*52d0*/  IMAD.MOV.U32 R100, RZ, RZ, R103 ;  /* 0x000000ffff647224 */ /* 0x000fe200078e0067 */
[----:B------:R-:W-:Y:S01]  /*52e0*/  F2FP.BF16.PACK_AB R10, R111, R188 ;  /* 0x000000bc6f0a723e */ /* 0x000fe200000010ff */
[----:B------:R1:W2:Y:S02]  /*52f0*/  MUFU.EX2 R103, R3 ;  /* 0x0000000300677308 */ /* 0x0002a40000000800 */
[----:B-1----:R-:W-:Y:S01]  /*5300*/  FFMA.FTZ R3, R168, c[0x0][0x2d0], -R7 ;  /* 0x0000b400a8037a23 */ /* 0x002fe20000010807 */
[----:B--2---:R-:W-:Y:S01]  /*5310*/  F2FP.BF16.PACK_AB R11, R103, R104 ;  /* 0x00000068670b723e */ /* 0x004fe200000010ff */
[----:B------:R-:W-:-:S04]  /*5320*/  IMAD.MOV.U32 R168, RZ, RZ, R152 ;  /* 0x000000ffffa87224 */ /* 0x000fc800078e0098 */
[----:B------:R1:W-:Y:S01]  /*5330*/  MUFU.EX2 R107, R3 ;  /* 0x00000003006b7308 */ /* 0x0003e20000000800 */
[----:B------:R-:W-:Y:S01]  /*5340*/  IMAD.MOV.U32 R152, RZ, RZ, R156 ;  /* 0x000000ffff987224 */ /* 0x000fe200078e009c */
[----:B------:R-:W-:Y:S01]  /*5350*/  MOV R156, R127 ;  /* 0x0000007f009c7202 */ /* 0x000fe20000000f00 */
[----:B------:R-:W-:Y:S01]  /*5360*/  IMAD.MOV.U32 R127, RZ, RZ, R97 ;  /* 0x000000ffff7f7224 */ /* 0x000fe200078e0061 */
[C---:B------:R-:W-:Y:S08]  /*5370*/  HMMA.16816.F32.BF16 R64, R8.reuse, R16, R48 ;  /* 0x000000100840723c */ /* 0x040ff00000041830 */
[----:B------:R-:W-:Y:S01]  /*5380*/  HMMA.16816.F32.BF16 R60, R8, R18, R44 ;  /* 0x00000012083c723c */ /* 0x000fe2000004182c */
[----:B------:R-:W-:Y:S01]  /*5390*/  LDSM.16.MT88.4 R16, [R231+0x2100] ;  /* 0x00210000e710783b */ /* 0x000fe20000004200 */
[----:B-1----:R-:W-:-:S02]  /*53a0*/  FFMA.FTZ R3, R171, c[0x0][0x2d0], -R6 ;  /* 0x0000b400ab037a23 */ /* 0x002fc40000010806 */
[----:B------:R-:W-:Y:S02]  /*53b0*/  IMAD.MOV.U32 R171, RZ, RZ, R96 ;  /* 0x000000ffffab7224 */ /* 0x000fe400078e0060 */
[----:B------:R1:W-:Y:S02]  /*53c0*/  MUFU.EX2 R101, R3 ;  /* 0x0000000300657308 */ /* 0x0003e40000000800 */
[C---:B------:R-:W-:Y:S01]  /*53d0*/  HMMA.16816.F32.BF16 R52, R8.reuse, R12, R20 ;  /* 0x0000000c0834723c */ /* 0x040fe20000041814 */
[----:B------:R-:W2:Y:S07]  /*53e0*/  LDSM.16.MT88.4 R20, [R228+0x2100] ;  /* 0x00210000e414783b */ /* 0x000eae0000004200 */
[----:B------:R-:W-:Y:S01]  /*53f0*/  HMMA.16816.F32.BF16 R48, R8, R14, R36 ;  /* 0x0000000e0830723c */ /* 0x000fe20000041824 */
[----:B------:R-:W3:Y:S01]  /*5400*/  LDSM.16.MT88.4 R12, [R229+0x2100] ;  /* 0x00210000e50c783b */ /* 0x000ee20000004200 */
[----:B-1----:R-:W-:-:S06]  /*5410*/  FFMA.FTZ R3, R173, c[0x0][0x2d0], -R6 ;  /* 0x0000b400ad037a23 */ /* 0x002fcc0000010806 */
[C---:B------:R-:W-:Y:S01]  /*5420*/  HMMA.16816.F32.BF16 R44, R8.reuse, R32, R84 ;  /* 0x00000020082c723c */ /* 0x040fe20000041854 */
[----:B------:R-:W-:Y:S02]  /*5430*/  IMAD.MOV.U32 R173, RZ, RZ, R102 ;  /* 0x000000ffffad7224 */ /* 0x000fe400078e0066 */
[----:B------:R1:W4:Y:S05]  /*5440*/  MUFU.EX2 R102, R3 ;  /* 0x0000000300667308 */ /* 0x00032a0000000800 */
[C---:B------:R-:W-:Y:S08]  /*5450*/  HMMA.16816.F32.BF16 R36, R8.reuse, R24, R40 ;  /* 0x000000180824723c */ /* 0x040ff00000041828 */
[----:B------:R-:W-:Y:S01]  /*5460*/  HMMA.16816.F32.BF16 R40, R8, R26, R56 ;  /* 0x0000001a0828723c */ /* 0x000fe20000041838 */
[----:B------:R-:W2:Y:S01]  /*5470*/  LDSM.16.MT88.4 R24, [R228+0x2900] ;  /* 0x00290000e418783b */ /* 0x000ea20000004200 */
[----:B-1----:R-:W-:-:S02]  /*5480*/  FFMA.FTZ R3, R172, c[0x0][0x2d0], -R6 ;  /* 0x0000b400ac037a23 */ /* 0x002fc40000010806 */
[----:B------:R-:W-:Y:S02]  /*5490*/  IMAD.MOV.U32 R172, RZ, RZ, R100 ;  /* 0x000000ffffac7224 */ /* 0x000fe400078e0064 */
[----:B------:R1:W-:Y:S02]  /*54a0*/  MUFU.EX2 R100, R3 ;  /* 0x0000000300647308 */ /* 0x0003e40000000800 */
[----:B------:R-:W-:Y:S07]  /*54b0*/  HMMA.16816.F32.BF16 R32, R8, R34, R72 ;  /* 0x000000220820723c */ /* 0x000fee0000041848 */
[----:B----4-:R-:W-:Y:S01]  /*54c0*/  F2FP.BF16.PACK_AB R8, R102, R101 ;  /* 0x000000656608723e */ /* 0x010fe200000010ff */
[----:B-1----:R-:W-:-:S04]  /*54d0*/  FFMA.FTZ R3, R174, c[0x0][0x2d0], -R6 ;  /* 0x0000b400ae037a23 */ /* 0x002fc80000010806 */
[----:B------:R1:W4:Y:S02]  /*54e0*/  MUFU.EX2 R99, R3 ;  /* 0x0000000300637308 */ /* 0x0003240000000800 */
[----:B-1----:R-:W-:Y:S01]  /*54f0*/  FFMA.FTZ R3, R175, c[0x0][0x2d0], -R5 ;  /* 0x0000b400af037a23 */ /* 0x002fe20000010805 */
[----:B----4-:R-:W-:-:S05]  /*5500*/  F2FP.BF16.PACK_AB R10, R99, R100 ;  /* 0x00000064630a723e */ /* 0x010fca00000010ff */
[----:B------:R1:W-:Y:S02]  /*5510*/  MUFU.EX2 R98, R3 ;  /* 0x0000000300627308 */ /* 0x0003e40000000800 */
[----:B-1----:R-:W-:-:S06]  /*5520*/  FFMA.FTZ R3, R181, c[0x0][0x2d0], -R5 ;  /* 0x0000b400b5037a23 */ /* 0x002fcc0000010805 */
        /* <DEDUP_REMOVED lines=9> */
[C---:B--2---:R-:W-:Y:S08]  /*55c0*/  HMMA.16816.F32.BF16 R140, R8.reuse, R20, R140 ;  /* 0x00000014088c723c */ /* 0x044ff0000004188c */
[----:B------:R-:W-:Y:S01]  /*55d0*/  HMMA.16816.F32.BF16 R148, R8, R22, R148 ;  /* 0x000000160894723c */ /* 0x000fe20000041894 */
[----:B-1----:R-:W-:-:S04]  /*55e0*/  FFMA.FTZ R3, R183, c[0x0][0x2d0], -R0 ;  /* 0x0000b400b7037a23 */ /* 0x002fc80000010800 */
[----:B------:R1:W2:Y:S03]  /*55f0*/  MUFU.EX2 R93, R3 ;  /* 0x00000003005d7308 */ /* 0x0002a60000000800 */
[C---:B------:R-:W-:Y:S08]  /*5600*/  HMMA.16816.F32.BF16 R160, R8.reuse, R16, R160 ;  /* 0x0000001008a0723c */ /* 0x040ff000000418a0 */
[----:B------:R-:W-:Y:S01]  /*5610*/  HMMA.16816.F32.BF16 R164, R8, R18, R164 ;  /* 0x0000001208a4723c */ /* 0x000fe200000418a4 */
[----:B-1----:R-:W-:-:S07]  /*5620*/  FFMA.FTZ R3, R185, c[0x0][0x2d0], -R0 ;  /* 0x0000b400b9037a23 */ /* 0x002fce0000010800 */
[C---:B---3--:R-:W-:Y:S01]  /*5630*/  HMMA.16816.F32.BF16 R176, R8.reuse, R12, R176 ;  /* 0x0000000c08b0723c */ /* 0x048fe200000418b0 */
[----:B------:R1:W-:Y:S07]  /*5640*/  MUFU.EX2 R92, R3 ;  /* 0x00000003005c7308 */ /* 0x0003ee0000000800 */
[C---:B------:R-:W-:Y:S08]  /*5650*/  HMMA.16816.F32.BF16 R80, R8.reuse, R14, R80 ;  /* 0x0000000e0850723c */ /* 0x040ff00000041850 */
[----:B------:R-:W-:Y:S01]  /*5660*/  HMMA.16816.F32.BF16 R76, R8, R28, R76 ;  /* 0x0000001c084c723c */ /* 0x000fe2000004184c */
[----:B-1----:R-:W-:-:S04]  /*5670*/  FFMA.FTZ R3, R186, c[0x0][0x2d0], -R0 ;  /* 0x0000b400ba037a23 */ /* 0x002fc80000010800 */
[----:B------:R1:W3:Y:S03]  /*5680*/  MUFU.EX2 R91, R3 ;  /* 0x00000003005b7308 */ /* 0x0002e60000000800 */
[----:B------:R-:W-:Y:S07]  /*5690*/  HMMA.16816.F32.BF16 R68, R8, R30, R68 ;  /* 0x0000001e0844723c */ /* 0x000fee0000041844 */
[----:B------:R-:W-:-:S02]  /*56a0*/  F2FP.BF16.PACK_AB R8, R109, R110 ;  /* 0x0000006e6d08723e */ /* 0x000fc400000010ff */
[----:B--2---:R-:W-:Y:S02]  /*56b0*/  F2FP.BF16.PACK_AB R9, R93, R94 ;  /* 0x0000005e5d09723e */ /* 0x004fe400000010ff */
[----:B------:R-:W-:Y:S01]  /*56c0*/  F2FP.BF16.PACK_AB R10, R107, R108 ;  /* 0x0000006c6b0a723e */ /* 0x000fe200000010ff */
[----:B-1----:R-:W-:Y:S01]  /*56d0*/  FFMA.FTZ R3, R146, c[0x0][0x2d0], -R6 ;  /* 0x0000b40092037a23 */ /* 0x002fe20000010806 */
[----:B---3--:R-:W-:-:S03]  /*56e0*/  F2FP.BF16.PACK_AB R11, R91, R92 ;  /* 0x0000005c5b0b723e */ /* 0x008fc600000010ff */
[----:B------:R1:W-:Y:S04]  /*56f0*/  MUFU.EX2 R90, R3 ;  /* 0x00000003005a7308 */ /* 0x0003e80000000800 */
[C---:B------:R-:W-:Y:S08]  /*5700*/  HMMA.16816.F32.BF16 R64, R8.reuse, R20, R64 ;  /* 0x000000140840723c */ /* 0x040ff00000041840 */
[----:B------:R-:W-:Y:S01]  /*5710*/  HMMA.16816.F32.BF16 R60, R8, R22, R60 ;  /* 0x00000016083c723c */ /* 0x000fe2000004183c */
[----:B------:R-:W2:Y:S01]  /*5720*/  LDSM.16.MT88.4 R20, [R231+0x2900] ;  /* 0x00290000e714783b */ /* 0x000ea20000004200 */
[----:B-1----:R-:W-:-:S04]  /*5730*/  FFMA.FTZ R3, R147, c[0x0][0x2d0], -R6 ;  /* 0x0000b40093037a23 */ /* 0x002fc80000010806 */
[----:B------:R1:W3:Y:S02]  /*5740*/  MUFU.EX2 R89, R3 ;  /* 0x0000000300597308 */ /* 0x0002e40000000800 */
[C---:B------:R-:W-:Y:S08]  /*5750*/  HMMA.16816.F32.BF16 R52, R8.reuse, R16, R52 ;  /* 0x000000100834723c */ /* 0x040ff00000041834 */
[----:B------:R-:W-:Y:S01]  /*5760*/  HMMA.16816.F32.BF16 R48, R8, R18, R48 ;  /* 0x000000120830723c */ /* 0x000fe20000041830 */
[----:B------:R-:W4:Y:S01]  /*5770*/  LDSM.16.MT88.4 R16, [R229+0x2900] ;  /* 0x00290000e510783b */ /* 0x000f220000004200 */
[----:B-1----:R-:W-:-:S06]  /*5780*/  FFMA.FTZ R3, R144, c[0x0][0x2d0], -R6 ;  /* 0x0000b40090037a23 */ /* 0x002fcc0000010806 */
[C---:B------:R-:W-:Y:S01]  /*5790*/  HMMA.16816.F32.BF16 R36, R8.reuse, R12, R36 ;  /* 0x0000000c0824723c */ /* 0x040fe20000041824 */
[----:B------:R1:W-:Y:S07]  /*57a0*/  MUFU.EX2 R88, R3 ;  /* 0x0000000300587308 */ /* 0x0003ee0000000800 */
[C---:B------:R-:W-:Y:S01]  /*57b0*/  HMMA.16816.F32.BF16 R40, R8.reuse, R14, R40 ;  /* 0x0000000e0828723c */ /* 0x040fe20000041828 */
[----:B------:R-:W2:Y:S07]  /*57c0*/  LDSM.16.MT88.4 R12, [R230+0x2900] ;  /* 0x00290000e60c783b */ /* 0x000eae0000004200 */
[----:B------:R-:W-:Y:S01]  /*57d0*/  HMMA.16816.F32.BF16 R32, R8, R30, R32 ;  /* 0x0000001e0820723c */ /* 0x000fe20000041820 */
[----:B-1----:R-:W-:-:S04]  /*57e0*/  FFMA.FTZ R3, R145, c[0x0][0x2d0], -R6 ;  /* 0x0000b40091037a23 */ /* 0x002fc80000010806 */
[----:B------:R1:W-:Y:S03]  /*57f0*/  MUFU.EX2 R87, R3 ;  /* 0x0000000300577308 */ /* 0x0003e60000000800 */
[----:B------:R-:W-:Y:S01]  /*5800*/  HMMA.16816.F32.BF16 R44, R8, R28, R44 ;  /* 0x0000001c082c723c */ /* 0x000fe2000004182c */
[----:B-1----:R-:W-:-:S04]  /*5810*/  FFMA.FTZ R3, R187, c[0x0][0x2d0], -R5 ;  /* 0x0000b400bb037a23 */ /* 0x002fc80000010805 */
[----:B------:R1:W-:Y:S02]  /*5820*/  MUFU.EX2 R86, R3 ;  /* 0x0000000300567308 */ /* 0x0003e40000000800 */
[----:B-1----:R-:W-:-:S06]  /*5830*/  FFMA.FTZ R3, R212, c[0x0][0x2d0], -R5 ;  /* 0x0000b400d4037a23 */ /* 0x002fcc0000010805 */
[----:B------:R1:W1:Y:S02]  /*5840*/  MUFU.EX2 R85, R3 ;  /* 0x0000000300557308 */ /* 0x0002640000000800 */
[----:B-1----:R-:W-:-:S06]  /*5850*/  FFMA.FTZ R3, R209, c[0x0][0x2d0], -R5 ;  /* 0x0000b400d1037a23 */ /* 0x002fcc0000010805 */
[----:B------:R1:W-:Y:S02]  /*5860*/  MUFU.EX2 R75, R3 ;  /* 0x00000003004b7308 */ /* 0x0003e40000000800 */
[----:B-1----:R-:W-:-:S06]  /*5870*/  FFMA.FTZ R3, R210, c[0x0][0x2d0], -R5 ;  /* 0x0000b400d2037a23 */ /* 0x002fcc0000010805 */
[----:B------:R1:W1:Y:S02]  /*5880*/  MUFU.EX2 R84, R3 ;  /* 0x0000000300547308 */ /* 0x0002640000000800 */
[----:B-1----:R-:W-:Y:S02]  /*5890*/  FFMA.FTZ R3, R172, c[0x0][0x2d0], -R7 ;  /* 0x0000b400ac037a23 */ /* 0x002fe40000010807 */
[----:B------:R-:W-:-:S04]  /*58a0*/  IMAD.MOV.U32 R172, RZ, RZ, R173 ;  /* 0x000000ffffac7224 */ /* 0x000fc800078e00ad */
[----:B------:R1:W-:Y:S01]  /*58b0*/  MUFU.EX2 R74, R3 ;  /* 0x00000003004a7308 */ /* 0x0003e20000000800 */
[----:B------:R-:W-:Y:S01]  /*58c0*/  IMAD.MOV.U32 R173, RZ, RZ, R171 ;  /* 0x000000ffffad7224 */ /* 0x000fe200078e00ab */
[----:B------:R-:W-:Y:S01]  /*58d0*/  MOV R171, R168 ;  /* 0x000000a800ab7202 */ /* 0x000fe20000000f00 */
[----:B------:R-:W-:Y:S02]  /*58e0*/  IMAD.MOV.U32 R168, RZ, RZ, R170 ;  /* 0x000000ffffa87224 */ /* 0x000fe400078e00aa */
[----:B------:R-:W-:Y:S02]  /*58f0*/  IMAD.MOV.U32 R170, RZ, RZ, R169 ;  /* 0x000000ffffaa7224 */ /* 0x000fe400078e00a9 */
[----:B------:R-:W-:Y:S02]  /*5900*/  IMAD.MOV.U32 R169, RZ, RZ, R159 ;  /* 0x000000ffffa97224 */ /* 0x000fe400078e009f */
[----:B------:R-:W-:Y:S01]  /*5910*/  IMAD.MOV.U32 R159, RZ, RZ, R155 ;  /* 0x000000ffff9f7224 */ /* 0x000fe200078e009b */
[----:B------:R-:W-:Y:S01]  /*5920*/  MOV R155, R154 ;  /* 0x0000009a009b7202 */ /* 0x000fe20000000f00 */
[----:B------:R-:W-:-:S02]  /*5930*/  IMAD.MOV.U32 R154, RZ, RZ, R121 ;  /* 0x000000ffff9a7224 */ /* 0x000fc400078e0079 */
[----:B------:R-:W-:Y:S01]  /*5940*/  IMAD.MOV.U32 R121, RZ, RZ, R235 ;  /* 0x000000ffff797224 */ /* 0x000fe200078e00eb */
[----:B---3--:R-:W-:Y:S01]  /*5950*/  F2FP.BF16.PACK_AB R8, R89, R90 ;  /* 0x0000005a5908723e */ /* 0x008fe200000010ff */
[--C-:B------:R-:W-:Y:S01]  /*5960*/  FFMA.FTZ R4, R4, c[0x0][0x2d0], -R7.reuse ;  /* 0x0000b40004047a23 */ /* 0x100fe20000010807 */
[----:B------:R-:W-:Y:S01]  /*5970*/  F2FP.BF16.PACK_AB R9, R85, R86 ;  /* 0x000000565509723e */ /* 0x000fe200000010ff */
[----:B-1----:R-:W-:Y:S01]  /*5980*/  FFMA.FTZ R3, R172, c[0x0][0x2d0], -R7 ;  /* 0x0000b400ac037a23 */ /* 0x002fe20000010807 */
[----:B------:R-:W-:Y:S01]  /*5990*/  F2FP.BF16.PACK_AB R10, R87, R88 ;  /* 0x00000058570a723e */ /* 0x000fe200000010ff */
[----:B------:R-:W-:Y:S01]  /*59a0*/  IMAD.MOV.U32 R172, RZ, RZ, R173 ;  /* 0x000000ffffac7224 */ /* 0x000fe200078e00ad */
[----:B------:R-:W-:Y:S01]  /*59b0*/  F2FP.BF16.PACK_AB R11, R84, R75 ;  /* 0x0000004b540b723e */ /* 0x000fe200000010ff */
[----:B------:R1:W3:Y:S01]  /*59c0*/  MUFU.EX2 R73, R3 ;  /* 0x0000000300497308 */ /* 0x0002e20000000800 */
[----:B------:R-:W-:Y:S01]  /*59d0*/  IMAD.MOV.U32 R173, RZ, RZ, R171 ;  /* 0x000000ffffad7224 */ /* 0x000fe200078e00ab */
[----:B------:R-:W-:Y:S01]  /*59e0*/  MOV R171, R168 ;  /* 0x000000a800ab7202 */ /* 0x000fe20000000f00 */
[----:B------:R-:W-:Y:S01]  /*59f0*/  IMAD.MOV.U32 R168, RZ, RZ, R170 ;  /* 0x000000ffffa87224 */ /* 0x000fe200078e00aa */
[----:B------:R2:W5:Y:S01]  /*5a00*/  LDL.LU R235, [R1+0x1c] ;  /* 0x00001c0001eb7983 */ /* 0x0005620000300800 */
[----:B------:R-:W-:-:S02]  /*5a10*/  IMAD.MOV.U32 R170, RZ, RZ, R169 ;  /* 0x000000ffffaa7224 */ /* 0x000fc400078e00a9 */
[----:B------:R-:W-:Y:S02]  /*5a20*/  IMAD.MOV.U32 R169, RZ, RZ, R159 ;  /* 0x000000ffffa97224 */ /* 0x000fe400078e009f */
[----:B------:R-:W-:Y:S01]  /*5a30*/  IMAD.MOV.U32 R159, RZ, RZ, R155 ;  /* 0x000000ffff9f7224 */ /* 0x000fe200078e009b */
[----:B------:R-:W-:Y:S01]  /*5a40*/  MOV R155, R154 ;  /* 0x0000009a009b7202 */ /* 0x000fe20000000f00 */
[----:B------:R-:W-:Y:S01]  /*5a50*/  IMAD.MOV.U32 R154, RZ, RZ, R121 ;  /* 0x000000ffff9a7224 */ /* 0x000fe200078e0079 */
[----:B------:R-:W-:Y:S01]  /*5a60*/  HMMA.16816.F32.BF16 R140, R8, R24, R140 ;  /* 0x00000018088c723c */ /* 0x000fe2000004188c */
[----:B------:R-:W-:Y:S02]  /*5a70*/  IMAD.MOV.U32 R174, RZ, RZ, R129 ;  /* 0x000000ffffae7224 */ /* 0x000fe400078e0081 */
[----:B------:R-:W-:Y:S02]  /*5a80*/  IMAD.MOV.U32 R121, RZ, RZ, R234 ;  /* 0x000000ffff797224 */ /* 0x000fe400078e00ea */
[----:B-1----:R-:W-:-:S03]  /*5a90*/  FFMA.FTZ R3, R227, c[0x0][0x2d0], -R7 ;  /* 0x0000b400e3037a23 */ /* 0x002fc60000010807 */
[C---:B------:R-:W-:Y:S01]  /*5aa0*/  HMMA.16816.F32.BF16 R148, R8.reuse, R26, R148 ;  /* 0x0000001a0894723c */ /* 0x040fe20000041894 */
[----:B------:R1:W-:Y:S07]  /*5ab0*/  MUFU.EX2 R72, R3 ;  /* 0x0000000300487308 */ /* 0x0003ee0000000800 */
[C---:B--2---:R-:W-:Y:S08]  /*5ac0*/  HMMA.16816.F32.BF16 R160, R8.reuse, R20, R160 ;  /* 0x0000001408a0723c */ /* 0x044ff000000418a0 */
[----:B------:R-:W-:Y:S01]  /*5ad0*/  HMMA.16816.F32.BF16 R164, R8, R22, R164 ;  /* 0x0000001608a4723c */ /* 0x000fe200000418a4 */
[----:B-1----:R-:W-:-:S07]  /*5ae0*/  FFMA.FTZ R3, R172, c[0x0][0x2d0], -R7 ;  /* 0x0000b400ac037a23 */ /* 0x002fce0000010807 */
[----:B----4-:R-:W-:Y:S01]  /*5af0*/  HMMA.16816.F32.BF16 R176, R8, R16, R176 ;  /* 0x0000001008b0723c */ /* 0x010fe200000418b0 */
[----:B------:R-:W-:-:S07]  /*5b00*/  IMAD.MOV.U32 R172, RZ, RZ, R173 ;  /* 0x000000ffffac7224 */ /* 0x000fce00078e00ad */
[----:B------:R-:W-:Y:S01]  /*5b10*/  HMMA.16816.F32.BF16 R180, R8, R18, R80 ;  /* 0x0000001208b4723c */ /* 0x000fe20000041850 */
[----:B------:R-:W-:Y:S01]  /*5b20*/  IMAD.MOV.U32 R173, RZ, RZ, R171 ;  /* 0x000000ffffad7224 */ /* 0x000fe200078e00ab */
[----:B------:R-:W-:Y:S01]  /*5b30*/  MOV R171, R168 ;  /* 0x000000a800ab7202 */ /* 0x000fe20000000f00 */
[----:B------:R1:W-:Y:S01]  /*5b40*/  MUFU.EX2 R59, R3 ;  /* 0x00000003003b7308 */ /* 0x0003e20000000800 */
[----:B------:R-:W-:-:S04]  /*5b50*/  IMAD.MOV.U32 R168, RZ, RZ, R170 ;  /* 0x000000ffffa87224 */ /* 0x000fc800078e00aa */
[C---:B------:R-:W-:Y:S08]  /*5b60*/  HMMA.16816.F32.BF16 R76, R8.reuse, R12, R76 ;  /* 0x0000000c084c723c */ /* 0x040ff0000004184c */
[----:B------:R-:W-:Y:S01]  /*5b70*/  HMMA.16816.F32.BF16 R68, R8, R14, R68 ;  /* 0x0000000e0844723c */ /* 0x000fe20000041844 */
[----:B------:R-:W-:Y:S01]  /*5b80*/  MOV R129, R118 ;  /* 0x0000007600817202 */ /* 0x000fe20000000f00 */
[----:B------:R2:W5:Y:S01]  /*5b90*/  LDL.LU R234, [R1+0x18] ;  /* 0x0000180001ea7983 */ /* 0x0005620000300800 */
[----:B-1----:R-:W-:Y:S01]  /*5ba0*/  FFMA.FTZ R3, R172, c[0x0][0x2d0], -R0 ;  /* 0x0000b400ac037a23 */ /* 0x002fe20000010800 */
[----:B------:R-:W-:Y:S01]  /*5bb0*/  MOV R172, R173 ;  /* 0x000000ad00ac7202 */ /* 0x000fe20000000f00 */
[----:B------:R-:W-:-:S02]  /*5bc0*/  IMAD.MOV.U32 R173, RZ, RZ, R171 ;  /* 0x000000ffffad7224 */ /* 0x000fc400078e00ab */
[----:B------:R1:W-:Y:S01]  /*5bd0*/  MUFU.EX2 R58, R3 ;  /* 0x00000003003a7308 */ /* 0x0003e20000000800 */
[----:B------:R-:W-:Y:S02]  /*5be0*/  IMAD.MOV.U32 R171, RZ, RZ, R168 ;  /* 0x000000ffffab7224 */ /* 0x000fe400078e00a8 */
[----:B------:R-:W-:Y:S02]  /*5bf0*/  IMAD.MOV.U32 R170, RZ, RZ, R169 ;  /* 0x000000ffffaa7224 */ /* 0x000fe400078e00a9 */
[----:B------:R-:W-:Y:S02]  /*5c00*/  IMAD.MOV.U32 R169, RZ, RZ, R159 ;  /* 0x000000ffffa97224 */ /* 0x000fe400078e009f */
[----:B------:R-:W-:Y:S02]  /*5c10*/  IMAD.MOV.U32 R168, RZ, RZ, R170 ;  /* 0x000000ffffa87224 */ /* 0x000fe400078e00aa */
[----:B------:R-:W-:Y:S01]  /*5c20*/  IMAD.MOV.U32 R159, RZ, RZ, R155 ;  /* 0x000000ffff9f7224 */ /* 0x000fe200078e009b */
[----:B------:R-:W-:Y:S01]  /*5c30*/  MOV R155, R154 ;  /* 0x0000009a009b7202 */ /* 0x000fe20000000f00 */
[----:B-1----:R-:W-:-:S02]  /*5c40*/  FFMA.FTZ R3, R172, c[0x0][0x2d0], -R0 ;  /* 0x0000b400ac037a23 */ /* 0x002fc40000010800 */
[----:B------:R-:W-:Y:S02]  /*5c50*/  IMAD.MOV.U32 R172, RZ, RZ, R173 ;  /* 0x000000ffffac7224 */ /* 0x000fe400078e00ad */
[----:B------:R1:W4:Y:S01]  /*5c60*/  MUFU.EX2 R57, R3 ;  /* 0x0000000300397308 */ /* 0x0003220000000800 */
[----:B------:R-:W-:Y:S01]  /*5c70*/  IMAD.MOV.U32 R173, RZ, RZ, R171 ;  /* 0x000000ffffad7224 */ /* 0x000fe200078e00ab */
[----:B------:R-:W-:Y:S01]  /*5c80*/  MOV R171, R168 ;  /* 0x000000a800ab7202 */ /* 0x000fe20000000f00 */
[----:B------:R-:W-:Y:S01]  /*5c90*/  IMAD.MOV.U32 R170, RZ, RZ, R169 ;  /* 0x000000ffffaa7224 */ /* 0x000fe200078e00a9 */
[----:B------:R-:W-:Y:S01]  /*5ca0*/  MOV R169, R159 ;  /* 0x0000009f00a97202 */ /* 0x000fe20000000f00 */
[----:B------:R-:W-:Y:S02]  /*5cb0*/  IMAD.MOV.U32 R154, RZ, RZ, R158 ;  /* 0x000000ffff9a7224 */ /* 0x000fe400078e009e */
[----:B-1----:R-:W-:Y:S02]  /*5cc0*/  FFMA.FTZ R3, R172, c[0x0][0x2d0], -R0 ;  /* 0x0000b400ac037a23 */ /* 0x002fe40000010800 */
[----:B------:R-:W-:-:S02]  /*5cd0*/  IMAD.MOV.U32 R168, RZ, RZ, R169 ;  /* 0x000000ffffa87224 */ /* 0x000fc400078e00a9 */
[----:B------:R1:W-:Y:S01]  /*5ce0*/  MUFU.EX2 R56, R3 ;  /* 0x0000000300387308 */ /* 0x0003e20000000800 */
[----:B------:R-:W-:Y:S01]  /*5cf0*/  IMAD.MOV.U32 R159, RZ, RZ, R155 ;  /* 0x000000ffff9f7224 */ /* 0x000fe200078e009b */
[----:B---3--:R-:W-:Y:S01]  /*5d00*/  F2FP.BF16.PACK_AB R8, R73, R74 ;  /* 0x0000004a4908723e */ /* 0x008fe200000010ff */
[----:B------:R-:W-:Y:S02]  /*5d10*/  IMAD.MOV.U32 R158, RZ, RZ, R157 ;  /* 0x000000ffff9e7224 */ /* 0x000fe400078e009d */
[----:B-1----:R-:W-:Y:S01]  /*5d20*/  FFMA.FTZ R3, R173, c[0x0][0x2d0], -R0 ;  /* 0x0000b400ad037a23 */ /* 0x002fe20000010800 */
[----:B----4-:R-:W-:Y:S01]  /*5d30*/  F2FP.BF16.PACK_AB R9, R57, R58 ;  /* 0x0000003a3909723e */ /* 0x010fe200000010ff */
[----:B------:R-:W-:Y:S02]  /*5d40*/  IMAD.MOV.U32 R169, RZ, RZ, R159 ;  /* 0x000000ffffa97224 */ /* 0x000fe400078e009f */
[----:B------:R1:W3:Y:S01]  /*5d50*/  MUFU.EX2 R31, R3 ;  /* 0x00000003001f7308 */ /* 0x0002e20000000800 */
[----:B------:R-:W-:Y:S01]  /*5d60*/  F2FP.BF16.PACK_AB R10, R59, R72 ;  /* 0x000000483b0a723e */ /* 0x000fe200000010ff */
[----:B------:R-:W-:-:S02]  /*5d70*/  IMAD.MOV.U32 R157, RZ, RZ, R153 ;  /* 0x000000ffff9d7224 */ /* 0x000fc400078e0099 */
[----:B------:R-:W-:Y:S02]  /*5d80*/  IMAD.MOV.U32 R153, RZ, RZ, R233 ;  /* 0x000000ffff997224 */ /* 0x000fe400078e00e9 */
[----:B------:R-:W-:Y:S01]  /*5d90*/  IMAD.MOV.U32 R155, RZ, RZ, R154 ;  /* 0x000000ffff9b7224 */ /* 0x000fe200078e009a */
[----:B------:R-:W-:Y:S01]  /*5da0*/  MOV R81, R174 ;  /* 0x000000ae00517202 */ /* 0x000fe20000000f00 */
[----:B-1----:R-:W-:Y:S01]  /*5db0*/  FFMA.FTZ R3, R171, c[0x0][0x2d0], -R6 ;  /* 0x0000b400ab037a23 */ /* 0x002fe20000010806 */
[----:B---3--:R-:W-:Y:S01]  /*5dc0*/  F2FP.BF16.PACK_AB R11, R31, R56 ;  /* 0x000000381f0b723e */ /* 0x008fe200000010ff */
[----:B------:R-:W-:Y:S01]  /*5dd0*/  IMAD.MOV.U32 R172, RZ, RZ, R128 ;  /* 0x000000ffffac7224 */ /* 0x000fe200078e0080 */
[----:B------:R-:W-:Y:S01]  /*5de0*/  MOV R227, R156 ;  /* 0x0000009c00e37202 */ /* 0x000fe20000000f00 */
[----:B------:R1:W-:Y:S01]  /*5df0*/  MUFU.EX2 R29, R3 ;  /* 0x00000003001d7308 */ /* 0x0003e20000000800 */
[----:B------:R-:W-:Y:S01]  /*5e00*/  IMAD.MOV.U32 R212, RZ, RZ, R129 ;  /* 0x000000ffffd47224 */ /* 0x000fe200078e0081 */
[----:B------:R-:W-:Y:S01]  /*5e10*/  UIADD3 UR6, UR7, -0x2, URZ ;  /* 0xfffffffe07067890 */ /* 0x000fe2000fffe03f */
[----:B------:R2:W5:Y:S01]  /*5e20*/  LDL.LU R233, [R1+0x14] ;  /* 0x0000140001e97983 */ /* 0x0005620000300800 */
[----:B------:R-:W-:Y:S01]  /*5e30*/  IMAD.MOV.U32 R154, RZ, RZ, R158 ;  /* 0x000000ffff9a7224 */ /* 0x000fe200078e009e */
[----:B------:R-:W-:Y:S01]  /*5e40*/  HMMA.16816.F32.BF16 R64, R8, R24, R64 ;  /* 0x000000180840723c */ /* 0x000fe20000041840 */
[----:B------:R-:W-:Y:S01]  /*5e50*/  IMAD.MOV.U32 R158, RZ, RZ, R157 ;  /* 0x000000ffff9e7224 */ /* 0x000fe200078e009d */
[----:B------:R-:W-:Y:S01]  /*5e60*/  MOV R157, R153 ;  /* 0x00000099009d7202 */ /* 0x000fe20000000f00 */
[----:B------:R-:W-:-:S02]  /*5e70*/  IMAD.MOV.U32 R153, RZ, RZ, R152 ;  /* 0x000000ffff997224 */ /* 0x000fc400078e0098 */
[----:B------:R-:W-:Y:S02]  /*5e80*/  IMAD.MOV.U32 R152, RZ, RZ, R232 ;  /* 0x000000ffff987224 */ /* 0x000fe400078e00e8 */
[----:B------:R-:W-:Y:S01]  /*5e90*/  IMAD.MOV.U32 R159, RZ, RZ, R155 ;  /* 0x000000ffff9f7224 */ /* 0x000fe200078e009b */
[----:B------:R-:W-:Y:S01]  /*5ea0*/  HMMA.16816.F32.BF16 R48, R8, R22, R48 ;  /* 0x000000160830723c */ /* 0x000fe20000041830 */
[----:B-1----:R-:W-:Y:S01]  /*5eb0*/  FFMA.FTZ R3, R168, c[0x0][0x2d0], -R6 ;  /* 0x0000b400a8037a23 */ /* 0x002fe20000010806 */
[----:B------:R2:W5:Y:S01]  /*5ec0*/  LDL.LU R232, [R1+0x10] ;  /* 0x0000100001e87983 */ /* 0x0005620000300800 */
[----:B------:R-:W-:Y:S01]  /*5ed0*/  IMAD.MOV.U32 R155, RZ, RZ, R154 ;  /* 0x000000ffff9b7224 */ /* 0x000fe200078e009a */
[----:B------:R-:W-:Y:S01]  /*5ee0*/  MOV R154, R153 ;  /* 0x00000099009a7202 */ /* 0x000fe20000000f00 */
[----:B------:R1:W-:Y:S01]  /*5ef0*/  MUFU.EX2 R30, R3 ;  /* 0x00000003001e7308 */ /* 0x0003e20000000800 */
[----:B------:R-:W-:Y:S01]  /*5f00*/  IMAD.MOV.U32 R153, RZ, RZ, R152 ;  /* 0x000000ffff997224 */ /* 0x000fe200078e0098 */
[----:B------:R-:W-:Y:S01]  /*5f10*/  MOV R173, R159 ;  /* 0x0000009f00ad7202 */ /* 0x000fe20000000f00 */
[----:B------:R-:W-:-:S02]  /*5f20*/  IMAD.MOV.U32 R152, RZ, RZ, R131 ;  /* 0x000000ffff987224 */ /* 0x000fc400078e0083 */
[----:B-1----:R-:W-:Y:S02]  /*5f30*/  FFMA.FTZ R3, R170, c[0x0][0x2d0], -R6 ;  /* 0x0000b400aa037a23 */ /* 0x002fe40000010806 */
[----:B------:R-:W-:Y:S02]  /*5f40*/  IMAD.MOV.U32 R186, RZ, RZ, R153 ;  /* 0x000000ffffba7224 */ /* 0x000fe400078e0099 */
[----:B------:R1:W-:Y:S01]  /*5f50*/  MUFU.EX2 R28, R3 ;  /* 0x00000003001c7308 */ /* 0x0003e20000000800 */
[----:B------:R-:W-:Y:S01]  /*5f60*/  IMAD.MOV.U32 R146, RZ, RZ, R154 ;  /* 0x000000ffff927224 */ /* 0x000fe200078e009a */
[----:B------:R-:W-:Y:S01]  /*5f70*/  HMMA.16816.F32.BF16 R52, R8, R20, R52 ;  /* 0x000000140834723c */ /* 0x000fe20000041834 */
[----:B------:R-:W-:Y:S02]  /*5f80*/  IMAD.MOV.U32 R131, RZ, RZ, R130 ;  /* 0x000000ffff837224 */ /* 0x000fe400078e0082 */
[----:B------:R-:W-:Y:S02]  /*5f90*/  IMAD.MOV.U32 R80, RZ, RZ, R172 ;  /* 0x000000ffff507224 */ /* 0x000fe400078e00ac */
[----:B------:R-:W-:-:S02]  /*5fa0*/  IMAD.MOV.U32 R130, RZ, RZ, R139 ;  /* 0x000000ffff827224 */ /* 0x000fc400078e008b */
[----:B-1----:R-:W-:Y:S01]  /*5fb0*/  FFMA.FTZ R3, R169, c[0x0][0x2d0], -R6 ;  /* 0x0000b400a9037a23 */ /* 0x002fe20000010806 */
[C---:B------:R-:W-:Y:S01]  /*5fc0*/  HMMA.16816.F32.BF16 R44, R8.reuse, R12, R44 ;  /* 0x0000000c082c723c */ /* 0x040fe2000004182c */
[----:B------:R-:W-:Y:S01]  /*5fd0*/  MUFU.EX2 R20, R4 ;  /* 0x0000000400147308 */ /* 0x000fe20000000800 */
[----:B------:R-:W-:Y:S02]  /*5fe0*/  IMAD.MOV.U32 R185, RZ, RZ, R152 ;  /* 0x000000ffffb97224 */ /* 0x000fe400078e0098 */
[----:B------:R-:W-:Y:S02]  /*5ff0*/  IMAD.MOV.U32 R174, RZ, RZ, R127 ;  /* 0x000000ffffae7224 */ /* 0x000fe400078e007f */
[----:B------:R-:W-:Y:S02]  /*6000*/  IMAD.MOV.U32 R159, RZ, RZ, R155 ;  /* 0x000000ffff9f7224 */ /* 0x000fe400078e009b */
[----:B------:R-:W-:Y:S01]  /*6010*/  HMMA.16816.F32.BF16 R60, R8, R26, R60 ;  /* 0x0000001a083c723c */ /* 0x000fe2000004183c */
[----:B------:R1:W3:Y:S01]  /*6020*/  MUFU.EX2 R25, R3 ;  /* 0x0000000300197308 */ /* 0x0002e20000000800 */
[--C-:B------:R-:W-:Y:S01]  /*6030*/  FFMA.FTZ R12, R217, c[0x0][0x2d0], -R0.reuse ;  /* 0x0000b400d90c7a23 */ /* 0x100fe20000010800 */
[----:B------:R-:W-:Y:S01]  /*6040*/  MOV R184, R131 ;  /* 0x0000008300b87202 */ /* 0x000fe20000000f00 */
[----:B------:R-:W-:Y:S01]  /*6050*/  FFMA.FTZ R6, R222, c[0x0][0x2d0], -R0 ;  /* 0x0000b400de067a23 */ /* 0x000fe20000010800 */
[----:B------:R-:W4:Y:S01]  /*6060*/  LDSM.16.MT88.4 R152, [R228+0x3100] ;  /* 0x00310000e498783b */ /* 0x000f220000004200 */
[----:B------:R-:W-:-:S02]  /*6070*/  IMAD.MOV.U32 R172, RZ, RZ, R173 ;  /* 0x000000ffffac7224 */ /* 0x000fc400078e00ad */
[C---:B------:R-:W-:Y:S01]  /*6080*/  HMMA.16816.F32.BF16 R36, R8.reuse, R16, R36 ;  /* 0x000000100824723c */ /* 0x040fe20000041824 */
[----:B------:R-:W-:Y:S01]  /*6090*/  IMAD.MOV.U32 R175, RZ, RZ, R130 ;  /* 0x000000ffffaf7224 */ /* 0x000fe200078e0082 */
[----:B------:R-:W2:Y:S06]  /*60a0*/  LDSM.16.MT88.4 R168, [R231+0x3100] ;  /* 0x00310000e7a8783b */ /* 0x000eac0000004200 */
[C---:B------:R-:W-:Y:S01]  /*60b0*/  HMMA.16816.F32.BF16 R40, R8.reuse, R18, R40 ;  /* 0x000000120828723c */ /* 0x040fe20000041828 */
[----:B-1----:R-:W-:Y:S01]  /*60c0*/  FFMA.FTZ R3, R213, c[0x0][0x2d0], -R5 ;  /* 0x0000b400d5037a23 */ /* 0x002fe20000010805 */
[----:B------:R-:W-:Y:S03]  /*60d0*/  LDSM.16.MT88.4 R16, [R230+0x3100] ;  /* 0x00310000e610783b */ /* 0x000fe60000004200 */
[----:B------:R1:W-:Y:S01]  /*60e0*/  MUFU.EX2 R24, R3 ;  /* 0x0000000300187308 */ /* 0x0003e20000000800 */
[----:B------:R-:W-:Y:S01]  /*60f0*/  FFMA.FTZ R4, R186, c[0x0][0x2d0], -R7 ;  /* 0x0000b400ba047a23 */ /* 0x000fe20000010807 */
[----:B------:R2:W5:Y:S01]  /*6100*/  LDL.LU R139, [R1+0xc] ;  /* 0x00000c00018b7983 */ /* 0x0005620000300800 */
[----:B------:R-:W-:Y:S01]  /*6110*/  HMMA.16816.F32.BF16 R32, R8, R14, R32 ;  /* 0x0000000e0820723c */ /* 0x000fe20000041820 */
[----:B------:R-:W-:Y:S01]  /*6120*/  IMAD.MOV.U32 R173, RZ, RZ, R125 ;  /* 0x000000ffffad7224 */ /* 0x000fe200078e007d */
[----:B------:R-:W-:Y:S01]  /*6130*/  UISETP.GE.AND UP0, UPT, UR6, UR8, UPT ;  /* 0x000000080600728c */ /* 0x000fe2000bf06270 */
[----:B------:R-:W-:Y:S01]  /*6140*/  IMAD.MOV.U32 R130, RZ, RZ, R117 ;  /* 0x000000ffff827224 */ /* 0x000fe200078e0075 */
[----:B---3--:R-:W-:Y:S01]  /*6150*/  F2FP.BF16.PACK_AB R186, R25, R28 ;  /* 0x0000001c19ba723e */ /* 0x008fe200000010ff */
[----:B------:R3:W-:Y:S01]  /*6160*/  MUFU.EX2 R14, R4 ;  /* 0x00000004000e7308 */ /* 0x0007e20000000800 */
[----:B------:R-:W-:-:S02]  /*6170*/  IMAD.MOV.U32 R82, RZ, RZ, R175 ;  /* 0x000000ffff527224 */ /* 0x000fc400078e00af */
[----:B------:R-:W-:Y:S01]  /*6180*/  IMAD.MOV.U32 R83, RZ, RZ, R184 ;  /* 0x000000ffff537224 */ /* 0x000fe200078e00b8 */
[----:B------:R-:W-:Y:S01]  /*6190*/  PLOP3.LUT P0, PT, PT, PT, UP0, 0x80, 0x0 ;  /* 0x000000000000781c */ /* 0x000fe20003f0f008 */
[----:B------:R-:W-:Y:S01]  /*61a0*/  IMAD.MOV.U32 R131, RZ, RZ, R116 ;  /* 0x000000ffff837224 */ /* 0x000fe200078e0074 */
[----:B------:R-:W-:Y:S01]  /*61b0*/  F2FP.BF16.PACK_AB R184, R30, R29 ;  /* 0x0000001d1eb8723e */ /* 0x000fe200000010ff */
[----:B------:R-:W-:Y:S01]  /*61c0*/  IMAD.MOV.U32 R128, RZ, RZ, R119 ;  /* 0x000000ffff807224 */ /* 0x000fe200078e0077 */
[----:B------:R-:W-:Y:S01]  /*61d0*/  MUFU.EX2 R11, R12 ;  /* 0x0000000c000b7308 */ /* 0x000fe20000000800 */
[----:B-1----:R-:W-:Y:S01]  /*61e0*/  FFMA.FTZ R3, R211, c[0x0][0x2d0], -R5 ;  /* 0x0000b400d3037a23 */ /* 0x002fe20000010805 */
[----:B------:R-:W1:Y:S01]  /*61f0*/  LDSM.16.MT88.4 R116, [R229+0x3100] ;  /* 0x00310000e574783b */ /* 0x000e620000004200 */
[----:B------:R-:W-:Y:S02]  /*6200*/  IMAD.MOV.U32 R210, RZ, RZ, R131 ;  /* 0x000000ffffd27224 */ /* 0x000fe400078e0083 */
[----:B------:R-:W-:-:S03]  /*6210*/  IMAD.MOV.U32 R209, RZ, RZ, R128 ;  /* 0x000000ffffd17224 */ /* 0x000fc600078e0080 */
[----:B------:R2:W1:Y:S01]  /*6220*/  MUFU.EX2 R23, R3 ;  /* 0x0000000300177308 */ /* 0x0004620000000800 */
[----:B---3--:R-:W-:-:S07]  /*6230*/  FADD.FTZ R4, R224, R221 ;  /* 0x000000dde0047221 */ /* 0x008fce0000010000 */
[----:B------:R-:W-:Y:S01]  /*6240*/  MUFU.EX2 R10, R6 ;  /* 0x00000006000a7308 */ /* 0x000fe20000000800 */
[----:B--2---:R-:W-:-:S07]  /*6250*/  FFMA.FTZ R3, R214, c[0x0][0x2d0], -R5 ;  /* 0x0000b400d6037a23 */ /* 0x004fce0000010805 */
[----:B------:R2:W-:Y:S02]  /*6260*/  MUFU.EX2 R22, R3 ;  /* 0x0000000300167308 */ /* 0x0005e40000000800 */
[----:B--2---:R-:W-:Y:S02]  /*6270*/  FFMA.FTZ R3, R226, c[0x0][0x2d0], -R5 ;  /* 0x0000b400e2037a23 */ /* 0x004fe40000010805 */
[----:B------:R-:W-:-:S04]  /*6280*/  FFMA.FTZ R5, R225, c[0x0][0x2d0], -R0 ;  /* 0x0000b400e1057a23 */ /* 0x000fc80000010800 */
[----:B------:R2:W3:Y:S01]  /*6290*/  MUFU.EX2 R21, R3 ;  /* 0x0000000300157308 */ /* 0x0004e20000000800 */
[----:B------:R-:W-:-:S07]  /*62a0*/  FFMA.FTZ R0, R215, c[0x0][0x2d0], -R0 ;  /* 0x0000b400d7007a23 */ /* 0x000fce0000010800 */
[----:B------:R4:W4:Y:S01]  /*62b0*/  MUFU.EX2 R9, R5 ;  /* 0x0000000500097308 */ /* 0x0009220000000800 */
[----:B--2---:R-:W-:-:S07]  /*62c0*/  FFMA.FTZ R3, R146, c[0x0][0x2d0], -R7 ;  /* 0x0000b40092037a23 */ /* 0x004fce0000010807 */
[----:B------:R2:W2:Y:S01]  /*62d0*/  MUFU.EX2 R12, R0 ;  /* 0x00000000000c7308 */ /* 0x0004a20000000800 */
[----:B------:R-:W-:Y:S01]  /*62e0*/  FFMA.FTZ R7, R185, c[0x0][0x2d0], -R7 ;  /* 0x0000b400b9077a23 */ /* 0x000fe20000010807 */
[----:B-1----:R-:W-:Y:S02]  /*62f0*/  F2FP.BF16.PACK_AB R185, R23, R24 ;  /* 0x0000001817b9723e */ /* 0x002fe400000010ff */
[----:B---3--:R-:W-:Y:S01]  /*6300*/  F2FP.BF16.PACK_AB R187, R21, R22 ;  /* 0x0000001615bb723e */ /* 0x008fe200000010ff */
[----:B----4-:R-:W-:-:S03]  /*6310*/  FADD.FTZ R5, R124, R126 ;  /* 0x0000007e7c057221 */ /* 0x010fc60000010000 */
[----:B------:R1:W3:Y:S01]  /*6320*/  MUFU.EX2 R15, R3 ;  /* 0x00000003000f7308 */ /* 0x0002e20000000800 */
[----:B------:R-:W-:Y:S01]  /*6330*/  F2FP.BF16.PACK_AB R129, R10, R9 ;  /* 0x000000090a81723e */ /* 0x000fe200000010ff */
[----:B------:R-:W-:Y:S01]  /*6340*/  FADD.FTZ R6, R158, R5 ;  /* 0x000000059e067221 */ /* 0x000fe20000010000 */
[C---:B------:R-:W-:Y:S01]  /*6350*/  HMMA.16816.F32.BF16 R140, R184.reuse, R152, R140 ;  /* 0x00000098b88c723c */ /* 0x040fe2000004188c */
[----:B------:R-:W-:Y:S02]  /*6360*/  FADD.FTZ R5, R223, R4 ;  /* 0x00000004df057221 */ /* 0x000fe40000010000 */
[----:B--2---:R-:W-:Y:S02]  /*6370*/  FADD.FTZ R0, R159, R173 ;  /* 0x000000ad9f007221 */ /* 0x004fe40000010000 */
[----:B------:R2:W4:Y:S01]  /*6380*/  MUFU.EX2 R13, R7 ;  /* 0x00000007000d7308 */ /* 0x0005220000000800 */
[----:B------:R-:W-:Y:S02]  /*6390*/  F2FP.BF16.PACK_AB R131, R12, R11 ;  /* 0x0000000b0c83723e */ /* 0x000fe400000010ff */
[----:B------:R-:W-:Y:S01]  /*63a0*/  HMMA.16816.F32.BF16 R148, R184, R154, R148 ;  /* 0x0000009ab894723c */ /* 0x000fe20000041894 */
[----:B-1----:R-:W-:Y:S01]  /*63b0*/  FADD.FTZ R3, R172, R174 ;  /* 0x000000aeac037221 */ /* 0x002fe20000010000 */
[----:B---3--:R-:W-:-:S03]  /*63c0*/  F2FP.BF16.PACK_AB R128, R15, R20 ;  /* 0x000000140f80723e */ /* 0x008fc600000010ff */
[----:B------:R-:W-:-:S03]  /*63d0*/  FADD.FTZ R4, R157, R3 ;  /* 0x000000039d047221 */ /* 0x000fc60000010000 */
[C---:B------:R-:W-:Y:S01]  /*63e0*/  HMMA.16816.F32.BF16 R160, R184.reuse, R168, R160 ;  /* 0x000000a8b8a0723c */ /* 0x040fe200000418a0 */
[----:B------:R-:W-:Y:S02]  /*63f0*/  FADD.FTZ R3, R80, R6 ;  /* 0x0000000650037221 */ /* 0x000fe40000010000 */
[----:B------:R-:W-:Y:S02]  /*6400*/  FADD.FTZ R4, R82, R4 ;  /* 0x0000000452047221 */ /* 0x000fe40000010000 */
[----:B--2---:R-:W-:Y:S01]  /*6410*/  FADD.FTZ R7, R130, R0 ;  /* 0x0000000082077221 */ /* 0x004fe20000010000 */
[----:B----4-:R-:W-:Y:S01]  /*6420*/  F2FP.BF16.PACK_AB R130, R13, R14 ;  /* 0x0000000e0d82723e */ /* 0x010fe200000010ff */
[----:B------:R-:W-:Y:S01]  /*6430*/  FADD.FTZ R0, R81, R5 ;  /* 0x0000000551007221 */ /* 0x000fe20000010000 */
[----:B------:R-:W-:Y:S01]  /*6440*/  HMMA.16816.F32.BF16 R164, R184, R170, R164 ;  /* 0x000000aab8a4723c */ /* 0x000fe200000418a4 */
[----:B------:R-:W-:Y:S02]  /*6450*/  FADD.FTZ R7, R83, R7 ;  /* 0x0000000753077221 */ /* 0x000fe40000010000 */
[----:B------:R-:W-:-:S02]  /*6460*/  FADD.FTZ R6, R220, R3 ;  /* 0x00000003dc067221 */ /* 0x000fc40000010000 */
[----:B------:R-:W-:Y:S02]  /*6470*/  FADD.FTZ R5, R205, R0 ;  /* 0x00000000cd057221 */ /* 0x000fe40000010000 */
[----:B------:R-:W-:Y:S01]  /*6480*/  FADD.FTZ R4, R123, R4 ;  /* 0x000000047b047221 */ /* 0x000fe20000010000 */
[C---:B------:R-:W-:Y:S01]  /*6490*/  HMMA.16816.F32.BF16 R176, R184.reuse, R116, R176 ;  /* 0x00000074b8b0723c */ /* 0x040fe200000418b0 */
[----:B------:R-:W-:Y:S02]  /*64a0*/  FADD.FTZ R3, R122, R7 ;  /* 0x000000077a037221 */ /* 0x000fe40000010000 */
[----:B------:R-:W-:Y:S02]  /*64b0*/  FADD.FTZ R0, R219, R6 ;  /* 0x00000006db007221 */ /* 0x000fe40000010000 */
[----:B------:R-:W-:Y:S02]  /*64c0*/  FADD.FTZ R8, R207, R5 ;  /* 0x00000005cf087221 */ /* 0x000fe40000010000 */
[----:B------:R-:W-:Y:S01]  /*64d0*/  FADD.FTZ R7, R121, R4 ;  /* 0x0000000479077221 */ /* 0x000fe20000010000 */
[----:B------:R-:W-:Y:S01]  /*64e0*/  HMMA.16816.F32.BF16 R180, R184, R118, R180 ;  /* 0x00000076b8b4723c */ /* 0x000fe200000418b4 */
[----:B------:R-:W-:-:S02]  /*64f0*/  FADD.FTZ R6, R120, R3 ;  /* 0x0000000378067221 */ /* 0x000fc40000010000 */
[----:B------:R-:W-:Y:S02]  /*6500*/  FADD.FTZ R5, R216, R0 ;  /* 0x00000000d8057221 */ /* 0x000fe40000010000 */
[----:B------:R-:W-:Y:S02]  /*6510*/  FADD.FTZ R4, R208, R8 ;  /* 0x00000008d0047221 */ /* 0x000fe40000010000 */
[----:B------:R-:W-:Y:S01]  /*6520*/  FADD.FTZ R3, R227, R7 ;  /* 0x00000007e3037221 */ /* 0x000fe20000010000 */
[----:B------:R-:W-:Y:S01]  /*6530*/  HMMA.16816.F32.BF16 R144, R128, R152, R64 ;  /* 0x000000988090723c */ /* 0x000fe20000041840 */
[----:B------:R-:W-:Y:S02]  /*6540*/  FADD.FTZ R0, R210, R6 ;  /* 0x00000006d2007221 */ /* 0x000fe40000010000 */
[----:B------:R-:W-:Y:S02]  /*6550*/  FADD.FTZ R6, R218, R5 ;  /* 0x00000005da067221 */ /* 0x000fe40000010000 */
[----:B------:R-:W-:-:S02]  /*6560*/  FADD.FTZ R5, R206, R4 ;  /* 0x00000004ce057221 */ /* 0x000fc40000010000 */
        /* <DEDUP_REMOVED lines=31> */
[----:B------:R-:W-:Y:S01]  /*6760*/  HMMA.16816.F32.BF16 R120, R128, R16, R44 ;  /* 0x000000108078723c */ /* 0x000fe2000004182c */
        /* <DEDUP_REMOVED lines=13> */
[----:B------:R-:W-:Y:S02]  /*6840*/  FADD.FTZ R251, R190, R251 ;  /* 0x000000fbbefb7221 */ /* 0x000fe40000010000 */
[----:B------:R-:W-:Y:S02]  /*6850*/  FADD.FTZ R252, R105, R252 ;  /* 0x000000fc69fc7221 */ /* 0x000fe40000010000 */
[----:B------:R-:W-:Y:S02]  /*6860*/  FADD.FTZ R0, R90, R0 ;  /* 0x000000005a007221 */ /* 0x000fe40000010000 */
        /* <DEDUP_REMOVED lines=30> */
[----:B------:R-:W-:Y:S01]  /*6a50*/  FADD.FTZ R252, R57, R252 ;  /* 0x000000fc39fc7221 */ /* 0x000fe20000010000 */
[----:B------:R1:W-:Y:S01]  /*6a60*/  STL [R1+0x4], R0 ;  /* 0x0000040001007387 */ /* 0x0003e20000100800 */
[----:B------:R-:W-:Y:S02]  /*6a70*/  FADD.FTZ R251, R72, R251 ;  /* 0x000000fb48fb7221 */ /* 0x000fe40000010000 */
[----:B------:R-:W-:Y:S01]  /*6a80*/  FADD.FTZ R252, R56, R252 ;  /* 0x000000fc38fc7221 */ /* 0x000fe20000010000 */
[----:B------:R1:W-:Y:S01]  /*6a90*/  STL [R1], R4 ;  /* 0x0000000401007387 */ /* 0x0003e20000100800 */
        /* <DEDUP_REMOVED lines=9> */
[----:B------:R-:W-:Y:S01]  /*6b30*/  FADD.FTZ R252, R12, R252 ;  /* 0x000000fc0cfc7221 */ /* 0x000fe20000010000 */
[----:B------:R-:W-:Y:S05]  /*6b40*/  @!P0 BRA `(.L_x_19) ;  /* 0x0000427000008947 */ /* 0x000fea0003800000 */
[----:B------:R-:W-:Y:S01]  /*6b50*/  IMAD.MOV.U32 R3, RZ, RZ, R136 ;  /* 0x000000ffff037224 */ /* 0x000fe200078e0088 */
[----:B------:R-:W-:Y:S01]  /*6b60*/  MOV R138, R2 ;  /* 0x00000002008a7202 */ /* 0x000fe20000000f00 */
[----:B-1----:R-:W-:Y:S01]  /*6b70*/  IMAD.MOV.U32 R0, RZ, RZ, R137 ;  /* 0x000000ffff007224 */ /* 0x002fe200078e0089 */
[----:B------:R-:W-:Y:S01]  /*6b80*/  MOV R133, R135 ;  /* 0x0000008700857202 */ /* 0x000fe20000000f00 */
[----:B------:R-:W-:Y:S05]  /*6b90*/  BRA `(.L_x_20) ;  /* 0x0000040000007947 */ /* 0x000fea0003800000 */
.L_x_22:
[----:B------:R-:W2:Y:S01]  /*6ba0*/  LDL R136, [R1+0x8] ;  /* 0x0000080001887983 */ /* 0x000ea20000100800 */
[----:B------:R-:W-:Y:S01]  /*6bb0*/  UIMAD UR5, UR6, 0x70, UR9 ;  /* 0x00000070060578a4 */ /* 0x000fe2000f8e0209 */
[----:B------:R-:W-:Y:S05]  /*6bc0*/  IMAD.MOV.U32 R247, RZ, RZ, RZ ;  /* 0x000000fffff77224 */ /* 0x000fea00078e00ff */
[----:B------:R-:W-:Y:S05]  /*6bd0*/  IMAD.U32 R132, RZ, RZ, UR5 ;  /* 0x00000005ff847e24 */ /* 0x000fea000f8e00ff */
[----:B--2---:R-:W-:Y:S05]  /*6be0*/  IADD3 R132, R132, -0x70, R136 ;  /* 0xffffff9084847810 */ /* 0x004fea0007ffe088 */
[----:B------:R-:W-:Y:S04]  /*6bf0*/  @P5 IMAD.HI.U32 R134, R132, c[0x0][0x2bc], RZ ;  /* 0x0000af0084865a27 */ /* 0x000fe800078e00ff */
[----:B------:R-:W-:Y:S01]  /*6c00*/  IMAD.MOV.U32 R2, RZ, RZ, R132 ;  /* 0x000000ffff027224 */ /* 0x000fe200078e0084 */
[----:B------:R-:W-:Y:S04]  /*6c10*/  @P5 SHF.R.U32.HI R2, RZ, c[0x0][0x2c0], R134 ;  /* 0x0000b000ff025a19 */ /* 0x000fe80000011686 */
[C---:B------:R-:W-:Y:S04]  /*6c20*/  @!P4 IADD3 R135, P0, R2.reuse, UR12, RZ ;  /* 0x0000000c0287cc10 */ /* 0x040fe8000ff1e0ff */
[----:B------:R-:W-:Y:S01]  /*6c30*/  @!P4 LEA.HI.X.SX32 R136, R2, UR14, 0x1, P0 ;  /* 0x0000000e0288cc11 */ /* 0x000fe200080f0eff */
[----:B------:R-:W-:Y:S01]  /*6c40*/  IMAD.MOV R2, RZ, RZ, -R2 ;  /* 0x000000ffff027224 */ /* 0x000fe200078e0a02 */
[C---:B------:R-:W-:Y:S03]  /*6c50*/  @!P4 LEA R134, P0, R135.reuse, c[0x0][0x2a0], 0x2 ;  /* 0x0000a8008786ca11 */ /* 0x040fe600078010ff */
[----:B------:R-:W-:Y:S01]  /*6c60*/  IMAD R249, R2, c[0x0][0x2b8], R132 ;  /* 0x0000ae0002f97a24 */ /* 0x000fe200078e0284 */
[----:B------:R-:W-:Y:S04]  /*6c70*/  @!P4 LEA.HI.X R135, R135, c[0x0][0x2a4], R136, 0x2, P0 ;  /* 0x0000a9008787ca11 */ /* 0x000fe800000f1488 */
[----:B------:R-:W-:Y:S01]  /*6c80*/  SHF.R.S32.HI R2, RZ, 0x1f, R249 ;  /* 0x0000001fff027819 */ /* 0x000fe200000114f9 */
[----:B------:R1:W2:Y:S04]  /*6c90*/  @!P4 LDG.E R247, [R134.64] ;  /* 0x0000001086f7c981 */ /* 0x0002a8000c1e1900 */
[----:B------:R-:W-:Y:S04]  /*6ca0*/  IMAD R2, R2, c[0x0][0x1e0], RZ ;  /* 0x0000780002027a24 */ /* 0x000fe800078e02ff */
[C---:B------:R-:W-:Y:S02]  /*6cb0*/  IMAD R2, R249.reuse, c[0x0][0x1e4], R2 ;  /* 0x00007900f9027a24 */ /* 0x040fe400078e0202 */
[----:B-1----:R-:W-:Y:S04]  /*6cc0*/  IMAD.WIDE.U32 R134, R249, c[0x0][0x1e0], RZ ;  /* 0x00007800f9867a25 */ /* 0x002fe800078e00ff */
[----:B------:R-:W-:Y:S01]  /*6cd0*/  IMAD.IADD R135, R135, 0x1, R2 ;  /* 0x0000000187877824 */ /* 0x000fe200078e0202 */
[----:B--2---:R-:W-:Y:S03]  /*6ce0*/  SHF.R.S32.HI R132, RZ, 0x1f, R247 ;  /* 0x0000001fff847819 */ /* 0x004fe600000114f7 */
[C---:B------:R-:W-:Y:S04]  /*6cf0*/  IMAD.WIDE.U32 R134, R247.reuse, c[0x0][0x1f0], R134 ;  /* 0x00007c00f7867a25 */ /* 0x040fe800078e0086 */
[----:B------:R-:W-:Y:S01]  /*6d00*/  IMAD R132, R132, c[0x0][0x1f0], RZ ;  /* 0x00007c0084847a24 */ /* 0x000fe200078e02ff */
[----:B------:R-:W-:Y:S03]  /*6d10*/  IADD3 R2, P1, R134, UR20, RZ ;  /* 0x0000001486027c10 */ /* 0x000fe6000ff3e0ff */
[----:B------:R-:W-:Y:S01]  /*6d20*/  IMAD R134, R247, c[0x0][0x1f4], R132 ;  /* 0x00007d00f7867a24 */ /* 0x000fe200078e0284 */
[C---:B------:R-:W-:Y:S04]  /*6d30*/  LEA R132, P0, R2.reuse, c[0x0][0x1c8], 0x1 ;  /* 0x0000720002847a11 */ /* 0x040fe800078008ff */
[----:B------:R-:W-:Y:S01]  /*6d40*/  IADD3.X R134, R135, UR18, R134, P1, !PT ;  /* 0x0000001287867c10 */ /* 0x000fe20008ffe486 */
[----:B------:R-:W1:Y:S03]  /*6d50*/  SHFL.IDX PT, R136, R132, RZ, 0x181f ;  /* 0x00181fff84887589 */ /* 0x000e6600000e0000 */
[----:B------:R-:W-:Y:S01]  /*6d60*/  LEA.HI.X R2, R2, c[0x0][0x1cc], R134, 0x1, P0 ;  /* 0x0000730002027a11 */ /* 0x000fe200000f0c86 */
[----:B------:R-:W-:Y:S04]  /*6d70*/  SHFL.IDX PT, R192, R132, 0x2, 0x181f ;  /* 0x00581f0084c07f89 */ /* 0x000fe800000e0000 */
[----:B------:R-:W2:Y:S04]  /*6d80*/  SHFL.IDX PT, R137, R2, RZ, 0x181f ;  /* 0x00181fff02897589 */ /* 0x000ea800000e0000 */
[----:B------:R-:W3:Y:S04]  /*6d90*/  SHFL.IDX PT, R134, R132, 0x1, 0x181f ;  /* 0x00381f0084867f89 */ /* 0x000ee800000e0000 */
[----:B------:R-:W4:Y:S04]  /*6da0*/  SHFL.IDX PT, R135, R2, 0x1, 0x181f ;  /* 0x00381f0002877f89 */ /* 0x000f2800000e0000 */
[----:B------:R-:W5:Y:S04]  /*6db0*/  SHFL.IDX PT, R190, R132, 0x3, 0x181f ;  /* 0x00781f0084be7f89 */ /* 0x000f6800000e0000 */
[----:B------:R-:W5:Y:S01]  /*6dc0*/  SHFL.IDX PT, R189, R2, 0x2, 0x181f ;  /* 0x00581f0002bd7f89 */ /* 0x000f6200000e0000 */
[-C--:B-1----:R-:W-:Y:S03]  /*6dd0*/  IADD3 R136, P1, R136, R246.reuse, RZ ;  /* 0x000000f688887210 */ /* 0x082fe60007f3e0ff */
[----:B------:R-:W1:Y:S04]  /*6de0*/  SHFL.IDX PT, R188, R132, 0x4, 0x181f ;  /* 0x00981f0084bc7f89 */ /* 0x000e6800000e0000 */
[----:B------:R-:W1:Y:S01]  /*6df0*/  SHFL.IDX PT, R191, R132, 0x5, 0x181f ;  /* 0x00b81f0084bf7f89 */ /* 0x000e6200000e0000 */
[--C-:B--2---:R-:W-:Y:S03]  /*6e00*/  IMAD.X R137, R137, 0x1, R245.reuse, P1 ;  /* 0x0000000189897824 */ /* 0x104fe600008e06f5 */
[----:B------:R-:W2:Y:S01]  /*6e10*/  SHFL.IDX PT, R196, R2, 0x3, 0x181f ;  /* 0x00781f0002c47f89 */ /* 0x000ea200000e0000 */
[-C--:B---3--:R-:W-:Y:S03]  /*6e20*/  IADD3 R134, P0, R134, R246.reuse, RZ ;  /* 0x000000f686867210 */ /* 0x088fe60007f1e0ff */
[----:B------:R3:W-:Y:S01]  /*6e30*/  LDGSTS.E.BYPASS.LTC128B.128 [R248+0x3900], [R136.64], !P6 ;  /* 0x0390000088f87fae */ /* 0x0007e2000f101d50 */
[-C--:B----4-:R-:W-:Y:S02]  /*6e40*/  IADD3.X R135, R135, R245.reuse, RZ, P0, !PT ;  /* 0x000000f587877210 */ /* 0x090fe400007fe4ff */
[-C--:B------:R-:W-:Y:S01]  /*6e50*/  IADD3 R192, P0, R192, R246.reuse, RZ ;  /* 0x000000f6c0c07210 */ /* 0x080fe20007f1e0ff */
[----:B------:R-:W4:Y:S01]  /*6e60*/  SHFL.IDX PT, R195, R2, 0x4, 0x181f ;  /* 0x00981f0002c37f89 */ /* 0x000f2200000e0000 */
[-C--:B-----5:R-:W-:Y:S03]  /*6e70*/  IADD3 R190, P3, R190, R246.reuse, RZ ;  /* 0x000000f6bebe7210 */ /* 0x0a0fe60007f7e0ff */
[----:B------:R5:W-:Y:S01]  /*6e80*/  LDGSTS.E.BYPASS.LTC128B.128 [R248+0x4100], [R134.64], !P6 ;  /* 0x0410000086f87fae */ /* 0x000be2000f101d50 */
[--C-:B------:R-:W-:Y:S03]  /*6e90*/  IMAD.X R193, R189, 0x1, R245.reuse, P0 ;  /* 0x00000001bdc17824 */ /* 0x100fe600000e06f5 */
[----:B------:R-:W5:Y:S01]  /*6ea0*/  SHFL.IDX PT, R132, R132, 0x6, 0x181f ;  /* 0x00d81f0084847f89 */ /* 0x000f6200000e0000 */
[-C--:B-1----:R-:W-:Y:S03]  /*6eb0*/  IADD3 R188, P2, R188, R246.reuse, RZ ;  /* 0x000000f6bcbc7210 */ /* 0x082fe60007f5e0ff */
[----:B------:R-:W1:Y:S04]  /*6ec0*/  SHFL.IDX PT, R194, R2, 0x5, 0x181f ;  /* 0x00b81f0002c27f89 */ /* 0x000e6800000e0000 */
[----:B------:R-:W1:Y:S04]  /*6ed0*/  SHFL.IDX PT, R2, R2, 0x6, 0x181f ;  /* 0x00d81f0002027f89 */ /* 0x000e6800000e0000 */
[----:B------:R1:W-:Y:S01]  /*6ee0*/  LDGSTS.E.BYPASS.LTC128B.128 [R248+0x4900], [R192.64], !P6 ;  /* 0x04900000c0f87fae */ /* 0x0003e2000f101d50 */
[-C--:B---3--:R-:W-:Y:S01]  /*6ef0*/  IADD3 R136, P1, R191, R246.reuse, RZ ;  /* 0x000000f6bf887210 */ /* 0x088fe20007f3e0ff */
[--C-:B--2---:R-:W-:Y:S02]  /*6f00*/  IMAD.X R191, R196, 0x1, R245.reuse, P3 ;  /* 0x00000001c4bf7824 */ /* 0x104fe400018e06f5 */
[--C-:B----4-:R-:W-:Y:S03]  /*6f10*/  IMAD.X R189, R195, 0x1, R245.reuse, P2 ;  /* 0x00000001c3bd7824 */ /* 0x110fe600010e06f5 */
[----:B------:R2:W-:Y:S01]  /*6f20*/  LDGSTS.E.BYPASS.LTC128B.128 [R248+0x5100], [R190.64], !P6 ;  /* 0x05100000bef87fae */ /* 0x0005e2000f101d50 */
[----:B-----5:R-:W-:Y:S03]  /*6f30*/  IADD3 R134, P0, R132, R246, RZ ;  /* 0x000000f684867210 */ /* 0x020fe60007f1e0ff */
[----:B------:R2:W-:Y:S01]  /*6f40*/  LDGSTS.E.BYPASS.LTC128B.128 [R248+0x5900], [R188.64], !P6 ;  /* 0x05900000bcf87fae */ /* 0x0005e2000f101d50 */
[----:B-1----:R-:W-:Y:S01]  /*6f50*/  IADD3.X R137, R194, R245, RZ, P1, !PT ;  /* 0x000000f5c2897210 */ /* 0x002fe20000ffe4ff */
[----:B------:R-:W-:Y:S04]  /*6f60*/  IMAD.X R135, R2, 0x1, R245, P0 ;  /* 0x0000000102877824 */ /* 0x000fe800000e06f5 */
[----:B------:R2:W-:Y:S04]  /*6f70*/  LDGSTS.E.BYPASS.LTC128B.128 [R248+0x6100], [R136.64], !P6 ;  /* 0x0610000088f87fae */ /* 0x0005e8000f101d50 */
[----:B------:R2:W-:Y:S01]  /*6f80*/  LDGSTS.E.BYPASS.LTC128B.128 [R248+0x6900], [R134.64], !P6 ;  /* 0x0690000086f87fae */ /* 0x0005e2000f101d50 */
[----:B------:R-:W-:-:S05]  /*6f90*/  BRA `(.L_x_21) ;  /* 0x00000cd000007947 */ /* 0x000fca0003800000 */
.L_x_20:
[----:B------:R-:W-:Y:S04]  /*6fa0*/  DEPBAR.LE SB0, 0x0 ;  /* 0x000080000000791a */ /* 0x000fe80000000000 */
[----:B------:R-:W-:Y:S01]  /*6fb0*/  BAR.SYNC.DEFER_BLOCKING 0x0 ;  /* 0x0000000000007b1d */ /* 0x000fe20000010000 */
[C---:B------:R-:W-:Y:S01]  /*6fc0*/  IMAD.WIDE.U32 R68, R249.reuse, c[0x0][0x208], RZ ;  /* 0x00008200f9447a25 */ /* 0x040fe200078e00ff */
[----:B------:R-:W-:Y:S01]  /*6fd0*/  SHF.R.S32.HI R2, RZ, 0x1f, R249 ;  /* 0x0000001fff027819 */ /* 0x000fe200000114f9 */
[----:B------:R-:W-:Y:S04]  /*6fe0*/  UISETP.GT.AND UP0, UPT, UR6, UR8, UPT ;  /* 0x000000080600728c */ /* 0x000fe8000bf04270 */
[----:B------:R-:W-:Y:S04]  /*6ff0*/  IMAD R2, R2, c[0x0][0x208], RZ ;  /* 0x0000820002027a24 */ /* 0x000fe800078e02ff */
[----:B------:R-:W-:Y:S01]  /*7000*/  IMAD R2, R249, c[0x0][0x20c], R2 ;  /* 0x00008300f9027a24 */ /* 0x000fe200078e0202 */
[----:B-----5:R-:W-:Y:S06]  /*7010*/  LDSM.16.M88.4 R112, [R234+0x7100] ;  /* 0x00710000ea70783b */ /* 0x020fec0000000200 */
[----:B------:R-:W1:Y:S06]  /*7020*/  LDSM.16.M88.4 R16, [R139+0x3900] ;  /* 0x003900008b10783b */ /* 0x000e6c0000000200 */
[----:B------:R-:W2:Y:S06]  /*7030*/  LDSM.16.M88.4 R108, [R234+0x9100] ;  /* 0x00910000ea6c783b */ /* 0x000eac0000000200 */
[----:B------:R-:W3:Y:S06]  /*7040*/  LDSM.16.M88.4 R32, [R139+0x4100] ;  /* 0x004100008b20783b */ /* 0x000eec0000000200 */
[----:B------:R-:W4:Y:S06]  /*7050*/  LDSM.16.M88.4 R48, [R139+0x4900] ;  /* 0x004900008b30783b */ /* 0x000f2c0000000200 */
[----:B------:R-:W3:Y:S06]  /*7060*/  LDSM.16.M88.4 R64, [R139+0x5100] ;  /* 0x005100008b40783b */ /* 0x000eec0000000200 */
[----:B------:R-:W3:Y:S06]  /*7070*/  LDSM.16.M88.4 R80, [R139+0x5900] ;  /* 0x005900008b50783b */ /* 0x000eec0000000200 */
[----:B------:R-:W-:Y:S01]  /*7080*/  LDSM.16.M88.4 R96, [R139+0x6100] ;  /* 0x006100008b60783b */ /* 0x000fe20000000200 */
[-C--:B-1----:R-:W-:Y:S05]  /*7090*/  HMMA.16816.F32.BF16 R4, R112, R16.reuse, RZ ;  /* 0x000000107004723c */ /* 0x082fea00000418ff */
[----:B------:R-:W-:Y:S03]  /*70a0*/  LDSM.16.M88.4 R188, [R139+0x6900] ;  /* 0x006900008bbc783b */ /* 0x000fe60000000200 */
[C---:B--2---:R-:W-:Y:S03]  /*70b0*/  HMMA.16816.F32.BF16 R8, R108.reuse, R16, RZ ;  /* 0x000000106c08723c */ /* 0x044fe600000418ff */
[----:B------:R-:W-:Y:S06]  /*70c0*/  LDSM.16.M88.4 R192, [R237+0x7100] ;  /* 0x00710000edc0783b */ /* 0x000fec0000000200 */
[----:B------:R-:W-:Y:S01]  /*70d0*/  LDSM.16.M88.4 R196, [R238] ;  /* 0x00000000eec4783b */ /* 0x000fe20000000200 */
[-C--:B------:R-:W-:Y:S05]  /*70e0*/  HMMA.16816.F32.BF16 R12, R108, R18.reuse, RZ ;  /* 0x000000126c0c723c */ /* 0x080fea00000418ff */
[----:B------:R-:W-:Y:S03]  /*70f0*/  LDSM.16.M88.4 R200, [R237+0x9100] ;  /* 0x00910000edc8783b */ /* 0x000fe60000000200 */
[C---:B------:R-:W-:Y:S03]  /*7100*/  HMMA.16816.F32.BF16 R16, R112.reuse, R18, RZ ;  /* 0x000000127010723c */ /* 0x040fe600000418ff */
[----:B------:R-:W-:Y:S05]  /*7110*/  LDSM.16.M88.4 R204, [R244] ;  /* 0x00000000f4cc783b */ /* 0x000fea0000000200 */
[-C--:B---3--:R-:W-:Y:S01]  /*7120*/  HMMA.16816.F32.BF16 R20, R112, R32.reuse, RZ ;  /* 0x000000207014723c */ /* 0x088fe200000418ff */
[----:B------:R-:W-:Y:S06]  /*7130*/  LDSM.16.M88.4 R208, [R243] ;  /* 0x00000000f3d0783b */ /* 0x000fec0000000200 */
[----:B------:R-:W-:Y:S01]  /*7140*/  LDSM.16.M88.4 R212, [R242] ;  /* 0x00000000f2d4783b */ /* 0x000fe20000000200 */
[C---:B------:R-:W-:Y:S05]  /*7150*/  HMMA.16816.F32.BF16 R24, R108.reuse, R32, RZ ;  /* 0x000000206c18723c */ /* 0x040fea00000418ff */
[----:B------:R-:W-:Y:S03]  /*7160*/  LDSM.16.M88.4 R216, [R241] ;  /* 0x00000000f1d8783b */ /* 0x000fe60000000200 */
[-C--:B------:R-:W-:Y:S03]  /*7170*/  HMMA.16816.F32.BF16 R28, R108, R34.reuse, RZ ;  /* 0x000000226c1c723c */ /* 0x080fe600000418ff */
[----:B------:R-:W-:Y:S05]  /*7180*/  LDSM.16.M88.4 R220, [R240] ;  /* 0x00000000f0dc783b */ /* 0x000fea0000000200 */
[C---:B------:R-:W-:Y:S01]  /*7190*/  HMMA.16816.F32.BF16 R32, R112.reuse, R34, RZ ;  /* 0x000000227020723c */ /* 0x040fe200000418ff */
[----:B------:R-:W-:Y:S07]  /*71a0*/  LDSM.16.M88.4 R224, [R239] ;  /* 0x00000000efe0783b */ /* 0x000fee0000000200 */
[-C--:B----4-:R-:W-:Y:S08]  /*71b0*/  HMMA.16816.F32.BF16 R36, R112, R48.reuse, RZ ;  /* 0x000000307024723c */ /* 0x090ff000000418ff */
[C---:B------:R-:W-:Y:S08]  /*71c0*/  HMMA.16816.F32.BF16 R40, R108.reuse, R48, RZ ;  /* 0x000000306c28723c */ /* 0x040ff000000418ff */
[-C--:B------:R-:W-:Y:S08]  /*71d0*/  HMMA.16816.F32.BF16 R44, R108, R50.reuse, RZ ;  /* 0x000000326c2c723c */ /* 0x080ff000000418ff */
[C---:B------:R-:W-:Y:S08]  /*71e0*/  HMMA.16816.F32.BF16 R48, R112.reuse, R50, RZ ;  /* 0x000000327030723c */ /* 0x040ff000000418ff */
[-C--:B------:R-:W-:Y:S08]  /*71f0*/  HMMA.16816.F32.BF16 R52, R112, R64.reuse, RZ ;  /* 0x000000407034723c */ /* 0x080ff000000418ff */
[C---:B------:R-:W-:Y:S07]  /*7200*/  HMMA.16816.F32.BF16 R56, R108.reuse, R64, RZ ;  /* 0x000000406c38723c */ /* 0x040fee00000418ff */
[----:B------:R-:W-:Y:S01]  /*7210*/  IMAD.IADD R65, R69, 0x1, R2 ;  /* 0x0000000145417824 */ /* 0x000fe200078e0202 */
[-C--:B------:R-:W-:Y:S01]  /*7220*/  HMMA.16816.F32.BF16 R60, R108, R66.reuse, RZ ;  /* 0x000000426c3c723c */ /* 0x080fe200000418ff */
[----:B------:R-:W-:Y:S03]  /*7230*/  IMAD.MOV.U32 R64, RZ, RZ, R68 ;  /* 0x000000ffff407224 */ /* 0x000fe600078e0044 */
[----:B------:R-:W-:Y:S01]  /*7240*/  SHF.R.S32.HI R2, RZ, 0x1f, R247 ;  /* 0x0000001fff027819 */ /* 0x000fe200000114f7 */
[C---:B------:R-:W-:Y:S03]  /*7250*/  IMAD.WIDE.U32 R72, R247.reuse, c[0x0][0x218], R64 ;  /* 0x00008600f7487a25 */ /* 0x040fe600078e0040 */
[C---:B------:R-:W-:Y:S04]  /*7260*/  HMMA.16816.F32.BF16 R64, R112.reuse, R66, RZ ;  /* 0x000000427040723c */ /* 0x040fe800000418ff */
[----:B------:R-:W-:Y:S01]  /*7270*/  IMAD R2, R2, c[0x0][0x218], RZ ;  /* 0x0000860002027a24 */ /* 0x000fe200078e02ff */
[----:B------:R-:W-:Y:S03]  /*7280*/  IADD3 R132, P1, R72, UR22, RZ ;  /* 0x0000001648847c10 */ /* 0x000fe6000ff3e0ff */
[-C--:B------:R-:W-:Y:S01]  /*7290*/  HMMA.16816.F32.BF16 R68, R112, R80.reuse, RZ ;  /* 0x000000507044723c */ /* 0x080fe200000418ff */
[----:B------:R-:W-:Y:S03]  /*72a0*/  IMAD R72, R247, c[0x0][0x21c], R2 ;  /* 0x00008700f7487a24 */ /* 0x000fe600078e0202 */
[C---:B------:R-:W-:Y:S02]  /*72b0*/  LEA R2, P0, R132.reuse, c[0x0][0x1f8], 0x1 ;  /* 0x00007e0084027a11 */ /* 0x040fe400078008ff */
[----:B------:R-:W-:Y:S03]  /*72c0*/  IADD3.X R72, R73, UR4, R72, P1, !PT ;  /* 0x0000000449487c10 */ /* 0x000fe60008ffe448 */
[----:B------:R-:W1:Y:S03]  /*72d0*/  SHFL.IDX PT, R94, R2, RZ, 0x181f ;  /* 0x00181fff025e7589 */ /* 0x000e6600000e0000 */
[----:B------:R-:W-:Y:S02]  /*72e0*/  LEA.HI.X R132, R132, c[0x0][0x1fc], R72, 0x1, P0 ;  /* 0x00007f0084847a11 */ /* 0x000fe400000f0c48 */
[C---:B------:R-:W-:Y:S01]  /*72f0*/  HMMA.16816.F32.BF16 R72, R108.reuse, R80, RZ ;  /* 0x000000506c48723c */ /* 0x040fe200000418ff */
[----:B------:R-:W2:Y:S06]  /*7300*/  SHFL.IDX PT, R92, R2, 0x1, 0x181f ;  /* 0x00381f00025c7f89 */ /* 0x000eac00000e0000 */
[----:B------:R-:W3:Y:S01]  /*7310*/  SHFL.IDX PT, R88, R132, RZ, 0x181f ;  /* 0x00181fff84587589 */ /* 0x000ee200000e0000 */
[-C--:B------:R-:W-:Y:S05]  /*7320*/  HMMA.16816.F32.BF16 R76, R108, R82.reuse, RZ ;  /* 0x000000526c4c723c */ /* 0x080fea00000418ff */
[----:B------:R-:W4:Y:S03]  /*7330*/  SHFL.IDX PT, R89, R132, 0x1, 0x181f ;  /* 0x00381f0084597f89 */ /* 0x000f2600000e0000 */
[C---:B------:R-:W-:Y:S03]  /*7340*/  HMMA.16816.F32.BF16 R80, R112.reuse, R82, RZ ;  /* 0x000000527050723c */ /* 0x040fe600000418ff */
[----:B------:R-:W4:Y:S01]  /*7350*/  SHFL.IDX PT, R100, R2, 0x2, 0x181f ;  /* 0x00581f0002647f89 */ /* 0x000f2200000e0000 */
[-C--:B-1----:R-:W-:Y:S04]  /*7360*/  IADD3 R94, P1, R94, R246.reuse, RZ ;  /* 0x000000f65e5e7210 */ /* 0x082fe80007f3e0ff */
[-C--:B------:R-:W-:Y:S01]  /*7370*/  HMMA.16816.F32.BF16 R84, R112, R96.reuse, RZ ;  /* 0x000000607054723c */ /* 0x080fe200000418ff */
[----:B------:R-:W1:Y:S03]  /*7380*/  SHFL.IDX PT, R103, R132, 0x2, 0x181f ;  /* 0x00581f0084677f89 */ /* 0x000e6600000e0000 */
[-C--:B--2---:R-:W-:Y:S03]  /*7390*/  IADD3 R92, P0, R92, R246.reuse, RZ ;  /* 0x000000f65c5c7210 */ /* 0x084fe60007f1e0ff */
[----:B------:R-:W2:Y:S01]  /*73a0*/  SHFL.IDX PT, R101, R2, 0x3, 0x181f ;  /* 0x00781f0002657f89 */ /* 0x000ea200000e0000 */
[--C-:B---3--:R-:W-:Y:S05]  /*73b0*/  IMAD.X R95, R88, 0x1, R245.reuse, P1 ;  /* 0x00000001585f7824 */ /* 0x108fea00008e06f5 */
[----:B------:R-:W3:Y:S01]  /*73c0*/  SHFL.IDX PT, R104, R132, 0x3, 0x181f ;  /* 0x00781f0084687f89 */ /* 0x000ee200000e0000 */
[--C-:B----4-:R-:W-:Y:S02]  /*73d0*/  IMAD.X R93, R89, 0x1, R245.reuse, P0 ;  /* 0x00000001595d7824 */ /* 0x110fe400000e06f5 */
[C---:B------:R-:W-:Y:S03]  /*73e0*/  HMMA.16816.F32.BF16 R88, R108.reuse, R96, RZ ;  /* 0x000000606c58723c */ /* 0x040fe600000418ff */
[----:B------:R-:W4:Y:S04]  /*73f0*/  SHFL.IDX PT, R102, R2, 0x4, 0x181f ;  /* 0x00981f0002667f89 */ /* 0x000f2800000e0000 */
[-C--:B------:R-:W-:Y:S02]  /*7400*/  IADD3 R96, P0, R100, R246.reuse, RZ ;  /* 0x000000f664607210 */ /* 0x080fe40007f1e0ff */
[----:B------:R-:W4:Y:S03]  /*7410*/  SHFL.IDX PT, R106, R132, 0x4, 0x181f ;  /* 0x00981f00846a7f89 */ /* 0x000f2600000e0000 */
[-C--:B-1----:R-:W-:Y:S03]  /*7420*/  IADD3.X R97, R103, R245.reuse, RZ, P0, !PT ;  /* 0x000000f567617210 */ /* 0x082fe600007fe4ff */
[----:B------:R-:W1:Y:S01]  /*7430*/  SHFL.IDX PT, R105, R2, 0x5, 0x181f ;  /* 0x00b81f0002697f89 */ /* 0x000e6200000e0000 */
[-C--:B--2---:R-:W-:Y:S05]  /*7440*/  IADD3 R100, P1, R101, R246.reuse, RZ ;  /* 0x000000f665647210 */ /* 0x084fea0007f3e0ff */
[----:B------:R2:W-:Y:S01]  /*7450*/  LDGSTS.E.BYPASS.LTC128B.128 [R250], [R94.64], !P6 ;  /* 0x000000005efa7fae */ /* 0x0005e2000f101d50 */
[--C-:B---3--:R-:W-:Y:S05]  /*7460*/  IMAD.X R101, R104, 0x1, R245.reuse, P1 ;  /* 0x0000000168657824 */ /* 0x108fea00008e06f5 */
[----:B------:R-:W3:Y:S01]  /*7470*/  SHFL.IDX PT, R107, R132, 0x5, 0x181f ;  /* 0x00b81f00846b7f89 */ /* 0x000ee200000e0000 */
[-C--:B----4-:R-:W-:Y:S05]  /*7480*/  IADD3 R102, P0, R102, R246.reuse, RZ ;  /* 0x000000f666667210 */ /* 0x090fea0007f1e0ff */
[----:B------:R2:W-:Y:S01]  /*7490*/  LDGSTS.E.BYPASS.LTC128B.128 [R250+0x800], [R92.64], !P6 ;  /* 0x008000005cfa7fae */ /* 0x0005e2000f101d50 */
[--C-:B------:R-:W-:Y:S05]  /*74a0*/  IMAD.X R103, R106, 0x1, R245.reuse, P0 ;  /* 0x000000016a677824 */ /* 0x100fea00000e06f5 */
[----:B------:R4:W-:Y:S01]  /*74b0*/  LDGSTS.E.BYPASS.LTC128B.128 [R250+0x1000], [R96.64], !P6 ;  /* 0x0100000060fa7fae */ /* 0x0009e2000f101d50 */
[-C--:B-1----:R-:W-:Y:S05]  /*74c0*/  IADD3 R104, P0, R105, R246.reuse, RZ ;  /* 0x000000f669687210 */ /* 0x082fea0007f1e0ff */
[----:B------:R1:W-:Y:S06]  /*74d0*/  LDGSTS.E.BYPASS.LTC128B.128 [R250+0x1800], [R100.64], !P6 ;  /* 0x0180000064fa7fae */ /* 0x0003ec000f101d50 */
[----:B------:R1:W-:Y:S01]  /*74e0*/  LDGSTS.E.BYPASS.LTC128B.128 [R250+0x2000], [R102.64], !P6 ;  /* 0x0200000066fa7fae */ /* 0x0003e2000f101d50 */
[----:B---3--:R-:W-:Y:S05]  /*74f0*/  IADD3.X R105, R107, R245, RZ, P0, !PT ;  /* 0x000000f56b697210 */ /* 0x008fea00007fe4ff */
[----:B------:R3:W-:Y:S01]  /*7500*/  LDGSTS.E.BYPASS.LTC128B.128 [R250+0x2800], [R104.64], !P6 ;  /* 0x0280000068fa7fae */ /* 0x0007e2000f101d50 */
[-C--:B--2---:R-:W-:Y:S05]  /*7510*/  HMMA.16816.F32.BF16 R92, R108, R98.reuse, RZ ;  /* 0x000000626c5c723c */ /* 0x084fea00000418ff */
[----:B------:R-:W2:Y:S03]  /*7520*/  SHFL.IDX PT, R2, R2, 0x6, 0x181f ;  /* 0x00d81f0002027f89 */ /* 0x000ea600000e0000 */
[C---:B----4-:R-:W-:Y:S03]  /*7530*/  HMMA.16816.F32.BF16 R96, R112.reuse, R98, RZ ;  /* 0x000000627060723c */ /* 0x050fe600000418ff */
[----:B------:R-:W4:Y:S05]  /*7540*/  SHFL.IDX PT, R132, R132, 0x6, 0x181f ;  /* 0x00d81f0084847f89 */ /* 0x000f2a00000e0000 */
[-C--:B-1----:R-:W-:Y:S08]  /*7550*/  HMMA.16816.F32.BF16 R100, R112, R188.reuse, RZ ;  /* 0x000000bc7064723c */ /* 0x082ff000000418ff */
[C---:B---3--:R-:W-:Y:S04]  /*7560*/  HMMA.16816.F32.BF16 R104, R108.reuse, R188, RZ ;  /* 0x000000bc6c68723c */ /* 0x048fe800000418ff */
[----:B--2---:R-:W-:Y:S04]  /*7570*/  IADD3 R134, P0, R2, R246, RZ ;  /* 0x000000f602867210 */ /* 0x004fe80007f1e0ff */
[-C--:B------:R-:W-:Y:S01]  /*7580*/  HMMA.16816.F32.BF16 R108, R108, R190.reuse, RZ ;  /* 0x000000be6c6c723c */ /* 0x080fe200000418ff */
[----:B----4-:R-:W-:Y:S01]  /*7590*/  IMAD.X R135, R132, 0x1, R245, P0 ;  /* 0x0000000184877824 */ /* 0x010fe200000e06f5 */
[----:B------:R-:W-:Y:S04]  /*75a0*/  PLOP3.LUT P0, PT, PT, PT, UP0, 0x80, 0x0 ;  /* 0x000000000000781c */ /* 0x000fe80003f0f008 */
[----:B------:R1:W-:Y:S02]  /*75b0*/  LDGSTS.E.BYPASS.LTC128B.128 [R250+0x3000], [R134.64], !P6 ;  /* 0x0300000086fa7fae */ /* 0x0003e4000f101d50 */
[----:B------:R-:W-:Y:S04]  /*75c0*/  HMMA.16816.F32.BF16 R112, R112, R190, RZ ;  /* 0x000000be7070723c */ /* 0x000fe800000418ff */
[----:B------:R-:W-:Y:S04]  /*75d0*/  LDSM.16.M88.4 R188, [R235+0x7100] ;  /* 0x00710000ebbc783b */ /* 0x000fe80000000200 */
[-C--:B------:R-:W-:Y:S02]  /*75e0*/  HMMA.16816.F32.BF16 R4, R192, R196.reuse, R4 ;  /* 0x000000c4c004723c */ /* 0x080fe40000041804 */
[----:B------:R-:W0:Y:S06]  /*75f0*/  LDGDEPBAR ;  /* 0x00000000000079af */ /* 0x000e2c0000000000 */
[C---:B------:R-:W-:Y:S08]  /*7600*/  HMMA.16816.F32.BF16 R8, R200.reuse, R196, R8 ;  /* 0x000000c4c808723c */ /* 0x040ff00000041808 */
[-C--:B------:R-:W-:Y:S08]  /*7610*/  HMMA.16816.F32.BF16 R12, R200, R198.reuse, R12 ;  /* 0x000000c6c80c723c */ /* 0x080ff0000004180c */
[C---:B------:R-:W-:Y:S01]  /*7620*/  HMMA.16816.F32.BF16 R16, R192.reuse, R198, R16 ;  /* 0x000000c6c010723c */ /* 0x040fe20000041810 */
[----:B------:R-:W2:Y:S07]  /*7630*/  LDSM.16.M88.4 R196, [R233+0x3900] ;  /* 0x00390000e9c4783b */ /* 0x000eae0000000200 */
[-C--:B------:R-:W-:Y:S08]  /*7640*/  HMMA.16816.F32.BF16 R20, R192, R204.reuse, R20 ;  /* 0x000000ccc014723c */ /* 0x080ff00000041814 */
[C---:B------:R-:W-:Y:S08]  /*7650*/  HMMA.16816.F32.BF16 R24, R200.reuse, R204, R24 ;  /* 0x000000ccc818723c */ /* 0x040ff00000041818 */
[-C--:B------:R-:W-:Y:S08]  /*7660*/  HMMA.16816.F32.BF16 R28, R200, R206.reuse, R28 ;  /* 0x000000cec81c723c */ /* 0x080ff0000004181c */
[C---:B------:R-:W-:Y:S01]  /*7670*/  HMMA.16816.F32.BF16 R32, R192.reuse, R206, R32 ;  /* 0x000000cec020723c */ /* 0x040fe20000041820 */
[----:B------:R-:W3:Y:S07]  /*7680*/  LDSM.16.M88.4 R204, [R235+0x9100] ;  /* 0x00910000ebcc783b */ /* 0x000eee0000000200 */
[-C--:B------:R-:W-:Y:S08]  /*7690*/  HMMA.16816.F32.BF16 R36, R192, R208.reuse, R36 ;  /* 0x000000d0c024723c */ /* 0x080ff00000041824 */
[C---:B------:R-:W-:Y:S08]  /*76a0*/  HMMA.16816.F32.BF16 R40, R200.reuse, R208, R40 ;  /* 0x000000d0c828723c */ /* 0x040ff00000041828 */
[-C--:B------:R-:W-:Y:S08]  /*76b0*/  HMMA.16816.F32.BF16 R44, R200, R210.reuse, R44 ;  /* 0x000000d2c82c723c */ /* 0x080ff0000004182c */
[C---:B------:R-:W-:Y:S01]  /*76c0*/  HMMA.16816.F32.BF16 R48, R192.reuse, R210, R48 ;  /* 0x000000d2c030723c */ /* 0x040fe20000041830 */
[----:B------:R-:W4:Y:S07]  /*76d0*/  LDSM.16.M88.4 R208, [R233+0x4100] ;  /* 0x00410000e9d0783b */ /* 0x000f2e0000000200 */
[-C--:B------:R-:W-:Y:S08]  /*76e0*/  HMMA.16816.F32.BF16 R52, R192, R212.reuse, R52 ;  /* 0x000000d4c034723c */ /* 0x080ff00000041834 */
[C---:B------:R-:W-:Y:S08]  /*76f0*/  HMMA.16816.F32.BF16 R56, R200.reuse, R212, R56 ;  /* 0x000000d4c838723c */ /* 0x040ff00000041838 */
[-C--:B------:R-:W-:Y:S08]  /*7700*/  HMMA.16816.F32.BF16 R60, R200, R214.reuse, R60 ;  /* 0x000000d6c83c723c */ /* 0x080ff0000004183c */
[C---:B------:R-:W-:Y:S01]  /*7710*/  HMMA.16816.F32.BF16 R64, R192.reuse, R214, R64 ;  /* 0x000000d6c040723c */ /* 0x040fe20000041840 */
[----:B------:R-:W1:Y:S07]  /*7720*/  LDSM.16.M88.4 R212, [R233+0x4900] ;  /* 0x00490000e9d4783b */ /* 0x000e6e0000000200 */
        /* <DEDUP_REMOVED lines=9> */
[----:B------:R-:W-:Y:S07]  /*77c0*/  LDSM.16.M88.4 R220, [R232+0x1000] ;  /* 0x00100000e8dc783b */ /* 0x000fee0000000200 */
[-C--:B------:R-:W-:Y:S08]  /*77d0*/  HMMA.16816.F32.BF16 R100, R192, R224.reuse, R100 ;  /* 0x000000e0c064723c */ /* 0x080ff00000041864 */
[C---:B------:R-:W-:Y:S08]  /*77e0*/  HMMA.16816.F32.BF16 R104, R200.reuse, R224, R104 ;  /* 0x000000e0c868723c */ /* 0x040ff00000041868 */
[-C--:B------:R-:W-:Y:S01]  /*77f0*/  HMMA.16816.F32.BF16 R108, R200, R226.reuse, R108 ;  /* 0x000000e2c86c723c */ /* 0x080fe2000004186c */
[----:B------:R-:W1:Y:S07]  /*7800*/  LDSM.16.M88.4 R200, [R233+0x5900] ;  /* 0x00590000e9c8783b */ /* 0x000e6e0000000200 */
[----:B------:R-:W-:Y:S01]  /*7810*/  HMMA.16816.F32.BF16 R112, R192, R226, R112 ;  /* 0x000000e2c070723c */ /* 0x000fe20000041870 */
[----:B------:R-:W1:Y:S06]  /*7820*/  LDSM.16.M88.4 R192, [R233+0x6100] ;  /* 0x00610000e9c0783b */ /* 0x000e6c0000000200 */
[----:B------:R-:W-:Y:S01]  /*7830*/  LDSM.16.M88.4 R224, [R232+0x1800] ;  /* 0x00180000e8e0783b */ /* 0x000fe20000000200 */
[-C--:B--2---:R-:W-:Y:S08]  /*7840*/  HMMA.16816.F32.BF16 R4, R188, R196.reuse, R4 ;  /* 0x000000c4bc04723c */ /* 0x084ff00000041804 */
[C---:B---3--:R-:W-:Y:S08]  /*7850*/  HMMA.16816.F32.BF16 R8, R204.reuse, R196, R8 ;  /* 0x000000c4cc08723c */ /* 0x048ff00000041808 */
[-C--:B------:R-:W-:Y:S08]  /*7860*/  HMMA.16816.F32.BF16 R12, R204, R198.reuse, R12 ;  /* 0x000000c6cc0c723c */ /* 0x080ff0000004180c */
[C---:B------:R-:W-:Y:S01]  /*7870*/  HMMA.16816.F32.BF16 R16, R188.reuse, R198, R16 ;  /* 0x000000c6bc10723c */ /* 0x040fe20000041810 */
[----:B------:R-:W2:Y:S07]  /*7880*/  LDSM.16.M88.4 R196, [R233+0x6900] ;  /* 0x00690000e9c4783b */ /* 0x000eae0000000200 */
[-C--:B----4-:R-:W-:Y:S08]  /*7890*/  HMMA.16816.F32.BF16 R20, R188, R208.reuse, R20 ;  /* 0x000000d0bc14723c */ /* 0x090ff00000041814 */
[C---:B------:R-:W-:Y:S08]  /*78a0*/  HMMA.16816.F32.BF16 R24, R204.reuse, R208, R24 ;  /* 0x000000d0cc18723c */ /* 0x040ff00000041818 */
[-C--:B------:R-:W-:Y:S08]  /*78b0*/  HMMA.16816.F32.BF16 R28, R204, R210.reuse, R28 ;  /* 0x000000d2cc1c723c */ /* 0x080ff0000004181c */
[C---:B------:R-:W-:Y:S01]  /*78c0*/  HMMA.16816.F32.BF16 R32, R188.reuse, R210, R32 ;  /* 0x000000d2bc20723c */ /* 0x040fe20000041820 */
[----:B------:R-:W-:Y:S07]  /*78d0*/  LDSM.16.M88.4 R208, [R232] ;  /* 0x00000000e8d0783b */ /* 0x000fee0000000200 */
[-C--:B-1----:R-:W-:Y:S08]  /*78e0*/  HMMA.16816.F32.BF16 R36, R188, R212.reuse, R36 ;  /* 0x000000d4bc24723c */ /* 0x082ff00000041824 */
[C---:B------:R-:W-:Y:S08]  /*78f0*/  HMMA.16816.F32.BF16 R40, R204.reuse, R212, R40 ;  /* 0x000000d4cc28723c */ /* 0x040ff00000041828 */
[-C--:B------:R-:W-:Y:S08]  /*7900*/  HMMA.16816.F32.BF16 R44, R204, R214.reuse, R44 ;  /* 0x000000d6cc2c723c */ /* 0x080ff0000004182c */
[C---:B------:R-:W-:Y:S01]  /*7910*/  HMMA.16816.F32.BF16 R48, R188.reuse, R214, R48 ;  /* 0x000000d6bc30723c */ /* 0x040fe20000041830 */
[----:B------:R-:W-:Y:S07]  /*7920*/  LDSM.16.M88.4 R212, [R236+0x9100] ;  /* 0x00910000ecd4783b */ /* 0x000fee0000000200 */
[-C--:B------:R-:W-:Y:S08]  /*7930*/  HMMA.16816.F32.BF16 R52, R188, R216.reuse, R52 ;  /* 0x000000d8bc34723c */ /* 0x080ff00000041834 */
        /* <DEDUP_REMOVED lines=13> */
[----:B------:R-:W3:Y:S07]  /*7a10*/  LDSM.16.M88.4 R192, [R232+0x2000] ;  /* 0x00200000e8c0783b */ /* 0x000eee0000000200 */
[-C--:B--2---:R-:W-:Y:S08]  /*7a20*/  HMMA.16816.F32.BF16 R100, R188, R196.reuse, R100 ;  /* 0x000000c4bc64723c */ /* 0x084ff00000041864 */
[C---:B------:R-:W-:Y:S08]  /*7a30*/  HMMA.16816.F32.BF16 R104, R204.reuse, R196, R104 ;  /* 0x000000c4cc68723c */ /* 0x040ff00000041868 */
[-C--:B------:R-:W-:Y:S01]  /*7a40*/  HMMA.16816.F32.BF16 R108, R204, R198.reuse, R108 ;  /* 0x000000c6cc6c723c */ /* 0x080fe2000004186c */
[----:B------:R-:W2:Y:S07]  /*7a50*/  LDSM.16.M88.4 R204, [R232+0x2800] ;  /* 0x00280000e8cc783b */ /* 0x000eae0000000200 */
[----:B------:R-:W-:Y:S01]  /*7a60*/  HMMA.16816.F32.BF16 R112, R188, R198, R112 ;  /* 0x000000c6bc70723c */ /* 0x000fe20000041870 */
[----:B------:R-:W4:Y:S01]  /*7a70*/  LDSM.16.M88.4 R188, [R232+0x3000] ;  /* 0x00300000e8bc783b */ /* 0x000f220000000200 */
[----:B------:R-:W-:Y:S05]  /*7a80*/  DEPBAR.LE SB0, 0x0 ;  /* 0x000080000000791a */ /* 0x000fea0000000000 */
[----:B------:R-:W-:Y:S01]  /*7a90*/  BAR.SYNC.DEFER_BLOCKING 0x0 ;  /* 0x0000000000007b1d */ /* 0x000fe20000010000 */
[-C--:B-1----:R-:W-:Y:S08]  /*7aa0*/  HMMA.16816.F32.BF16 R4, R200, R208.reuse, R4 ;  /* 0x000000d0c804723c */ /* 0x082ff00000041804 */
[C---:B------:R-:W-:Y:S08]  /*7ab0*/  HMMA.16816.F32.BF16 R8, R212.reuse, R208, R8 ;  /* 0x000000d0d408723c */ /* 0x040ff00000041808 */
[-C--:B------:R-:W-:Y:S08]  /*7ac0*/  HMMA.16816.F32.BF16 R12, R212, R210.reuse, R12 ;  /* 0x000000d2d40c723c */ /* 0x080ff0000004180c */
        /* <DEDUP_REMOVED lines=13> */
[-C--:B---3--:R-:W-:Y:S08]  /*7ba0*/  HMMA.16816.F32.BF16 R68, R200, R192.reuse, R68 ;  /* 0x000000c0c844723c */ /* 0x088ff00000041844 */
[C---:B------:R-:W-:Y:S08]  /*7bb0*/  HMMA.16816.F32.BF16 R72, R212.reuse, R192, R72 ;  /* 0x000000c0d448723c */ /* 0x040ff00000041848 */
[-C--:B------:R-:W-:Y:S08]  /*7bc0*/  HMMA.16816.F32.BF16 R76, R212, R194.reuse, R76 ;  /* 0x000000c2d44c723c */ /* 0x080ff0000004184c */
[C---:B------:R-:W-:Y:S08]  /*7bd0*/  HMMA.16816.F32.BF16 R80, R200.reuse, R194, R80 ;  /* 0x000000c2c850723c */ /* 0x040ff00000041850 */
[-C--:B--2---:R-:W-:Y:S08]  /*7be0*/  HMMA.16816.F32.BF16 R84, R200, R204.reuse, R84 ;  /* 0x000000ccc854723c */ /* 0x084ff00000041854 */
[C---:B------:R-:W-:Y:S08]  /*7bf0*/  HMMA.16816.F32.BF16 R88, R212.reuse, R204, R88 ;  /* 0x000000ccd458723c */ /* 0x040ff00000041858 */
[-C--:B------:R-:W-:Y:S08]  /*7c00*/  HMMA.16816.F32.BF16 R92, R212, R206.reuse, R92 ;  /* 0x000000ced45c723c */ /* 0x080ff0000004185c */
[C---:B------:R-:W-:Y:S08]  /*7c10*/  HMMA.16816.F32.BF16 R96, R200.reuse, R206, R96 ;  /* 0x000000cec860723c */ /* 0x040ff00000041860 */
[-C--:B----4-:R-:W-:Y:S08]  /*7c20*/  HMMA.16816.F32.BF16 R100, R200, R188.reuse, R100 ;  /* 0x000000bcc864723c */ /* 0x090ff00000041864 */
[C---:B------:R-:W-:Y:S08]  /*7c30*/  HMMA.16816.F32.BF16 R104, R212.reuse, R188, R104 ;  /* 0x000000bcd468723c */ /* 0x040ff00000041868 */
[-C--:B------:R-:W-:Y:S08]  /*7c40*/  HMMA.16816.F32.BF16 R108, R212, R190.reuse, R108 ;  /* 0x000000bed46c723c */ /* 0x080ff0000004186c */
[----:B------:R-:W-:Y:S01]  /*7c50*/  HMMA.16816.F32.BF16 R112, R200, R190, R112 ;  /* 0x000000bec870723c */ /* 0x000fe20000041870 */
[----:B------:R-:W-:-:S07]  /*7c60*/  @P0 BRA `(.L_x_22) ;  /* 0xffffef3000000947 */ /* 0x000fce000383ffff */
.L_x_21:
[----:B------:R-:W-:Y:S01]  /*7c70*/  FMNMX.FTZ R2, R4, R0, !PT ;  /* 0x0000000004027209 */ /* 0x000fe20007810000 */
[----:B------:R-:W0:Y:S01]  /*7c80*/  LDGDEPBAR ;  /* 0x00000000000079af */ /* 0x000e220000000000 */
[----:B--2---:R-:W-:Y:S01]  /*7c90*/  FMNMX.FTZ R134, R6, R3, !PT ;  /* 0x0000000306867209 */ /* 0x004fe20007810000 */
[----:B------:R-:W-:Y:S01]  /*7ca0*/  UISETP.GT.AND UP0, UPT, UR6, UR8, UPT ;  /* 0x000000080600728c */ /* 0x000fe2000bf04270 */
[----:B------:R-:W-:Y:S01]  /*7cb0*/  FMNMX.FTZ R2, R5, R2, !PT ;  /* 0x0000000205027209 */ /* 0x000fe20007810000 */
[----:B------:R-:W-:Y:S01]  /*7cc0*/  UIADD3 UR6, UR6, -0x1, URZ ;  /* 0xffffffff06067890 */ /* 0x000fe2000fffe03f */
[----:B------:R-:W-:Y:S02]  /*7cd0*/  FMNMX.FTZ R134, R7, R134, !PT ;  /* 0x0000008607867209 */ /* 0x000fe40007810000 */
        /* <DEDUP_REMOVED lines=76> */
[----:B------:R-:W-:Y:S01]  /*81a0*/  FMNMX.FTZ R134, R103, R134, !PT ;  /* 0x0000008667867209 */ /* 0x000fe20007810000 */
[----:B------:R-:W1:Y:S01]  /*81b0*/  SHFL.BFLY PT, R188, R2, 0x2, 0x1f ;  /* 0x0c401f0002bc7f89 */ /* 0x000e6200000e0000 */
[----:B------:R-:W-:Y:S02]  /*81c0*/  FMNMX.FTZ R132, R76, R132, !PT ;  /* 0x000000844c847209 */ /* 0x000fe40007810000 */
[----:B------:R-:W-:Y:S02]  /*81d0*/  FMNMX.FTZ R135, R43, R135, !PT ;  /* 0x000000872b877209 */ /* 0x000fe40007810000 */
[----:B------:R-:W-:Y:S02]  /*81e0*/  FMNMX.FTZ R134, R114, R134, !PT ;  /* 0x0000008672867209 */ /* 0x000fe40007810000 */
[----:B------:R-:W-:Y:S02]  /*81f0*/  FMNMX.FTZ R132, R77, R132, !PT ;  /* 0x000000844d847209 */ /* 0x000fe40007810000 */
[----:B------:R-:W-:Y:S02]  /*8200*/  FMNMX.FTZ R134, R115, R134, !PT ;  /* 0x0000008673867209 */ /* 0x000fe40007810000 */
[----:B------:R-:W-:Y:S02]  /*8210*/  FMNMX.FTZ R135, R46, R135, !PT ;  /* 0x000000872e877209 */ /* 0x000fe40007810000 */
[----:B------:R-:W-:Y:S01]  /*8220*/  FMNMX.FTZ R132, R88, R132, !PT ;  /* 0x0000008458847209 */ /* 0x000fe20007810000 */
[----:B------:R-:W2:Y:S01]  /*8230*/  SHFL.BFLY PT, R137, R134, 0x2, 0x1f ;  /* 0x0c401f0086897f89 */ /* 0x000ea200000e0000 */
        /* <DEDUP_REMOVED lines=12> */
[----:B-1----:R-:W-:Y:S02]  /*8300*/  FMNMX.FTZ R2, R2, R188, !PT ;  /* 0x000000bc02027209 */ /* 0x002fe40007810000 */
[----:B------:R-:W-:Y:S02]  /*8310*/  FMNMX.FTZ R135, R75, R135, !PT ;  /* 0x000000874b877209 */ /* 0x000fe40007810000 */
[----:B--2---:R-:W-:Y:S01]  /*8320*/  FMNMX.FTZ R134, R134, R137, !PT ;  /* 0x0000008986867209 */ /* 0x004fe20007810000 */
[----:B------:R-:W1:Y:S01]  /*8330*/  SHFL.BFLY PT, R189, R2, 0x1, 0x1f ;  /* 0x0c201f0002bd7f89 */ /* 0x000e6200000e0000 */
[----:B------:R-:W-:Y:S02]  /*8340*/  FMNMX.FTZ R132, R109, R132, !PT ;  /* 0x000000846d847209 */ /* 0x000fe40007810000 */
[----:B------:R-:W-:Y:S02]  /*8350*/  FMNMX.FTZ R135, R78, R135, !PT ;  /* 0x000000874e877209 */ /* 0x000fe40007810000 */
[----:B------:R-:W-:Y:S02]  /*8360*/  PLOP3.LUT P0, PT, PT, PT, UP0, 0x80, 0x0 ;  /* 0x000000000000781c */ /* 0x000fe40003f0f008 */
[----:B------:R-:W-:Y:S01]  /*8370*/  FMNMX.FTZ R135, R79, R135, !PT ;  /* 0x000000874f877209 */ /* 0x000fe20007810000 */
[----:B------:R-:W-:Y:S03]  /*8380*/  SHFL.BFLY PT, R188, R134, 0x1, 0x1f ;  /* 0x0c201f0086bc7f89 */ /* 0x000fe600000e0000 */
[----:B------:R-:W-:Y:S04]  /*8390*/  FMNMX.FTZ R135, R90, R135, !PT ;  /* 0x000000875a877209 */ /* 0x000fe80007810000 */
[----:B------:R-:W-:Y:S01]  /*83a0*/  FMNMX.FTZ R135, R91, R135, !PT ;  /* 0x000000875b877209 */ /* 0x000fe20007810000 */
[----:B------:R-:W2:Y:S03]  /*83b0*/  SHFL.BFLY PT, R136, R132, 0x2, 0x1f ;  /* 0x0c401f0084887f89 */ /* 0x000ea600000e0000 */
[----:B------:R-:W-:Y:S02]  /*83c0*/  FMNMX.FTZ R135, R94, R135, !PT ;  /* 0x000000875e877209 */ /* 0x000fe40007810000 */
[----:B-1----:R-:W-:Y:S02]  /*83d0*/  FMNMX.FTZ R137, R2, R189, !PT ;  /* 0x000000bd02897209 */ /* 0x002fe40007810000 */
[----:B------:R-:W-:Y:S03]  /*83e0*/  FMNMX.FTZ R2, R95, R135, !PT ;  /* 0x000000875f027209 */ /* 0x000fe60007810000 */
[C---:B------:R-:W-:Y:S01]  /*83f0*/  FMUL.FTZ R193, R137.reuse, c[0x0][0x2d0] ;  /* 0x0000b40089c17a20 */ /* 0x040fe20000410000 */
[----:B------:R-:W-:Y:S01]  /*8400*/  FMNMX.FTZ R135, R106, R2, !PT ;  /* 0x000000026a877209 */ /* 0x000fe20007810000 */
[----:B------:R-:W-:Y:S02]  /*8410*/  FADD.FTZ R0, -R137, R0 ;  /* 0x0000000089007221 */ /* 0x000fe40000010100 */
[--C-:B------:R-:W-:Y:S02]  /*8420*/  FFMA.FTZ R20, R20, c[0x0][0x2d0], -R193.reuse ;  /* 0x0000b40014147a23 */ /* 0x100fe400000108c1 */
[--C-:B------:R-:W-:Y:S02]  /*8430*/  FFMA.FTZ R21, R21, c[0x0][0x2d0], -R193.reuse ;  /* 0x0000b40015157a23 */ /* 0x100fe400000108c1 */
[----:B------:R-:W-:Y:S01]  /*8440*/  MUFU.EX2 R196, R20 ;  /* 0x0000001400c47308 */ /* 0x000fe20000000800 */
[--C-:B------:R-:W-:Y:S02]  /*8450*/  FFMA.FTZ R52, R52, c[0x0][0x2d0], -R193.reuse ;  /* 0x0000b40034347a23 */ /* 0x100fe400000108c1 */
[--C-:B------:R-:W-:Y:S01]  /*8460*/  FFMA.FTZ R53, R53, c[0x0][0x2d0], -R193.reuse ;  /* 0x0000b40035357a23 */ /* 0x100fe200000108c1 */
[----:B--2---:R-:W-:Y:S01]  /*8470*/  FMNMX.FTZ R132, R132, R136, !PT ;  /* 0x0000008884847209 */ /* 0x004fe20007810000 */
[--C-:B------:R-:W-:Y:S01]  /*8480*/  FFMA.FTZ R64, R64, c[0x0][0x2d0], -R193.reuse ;  /* 0x0000b40040407a23 */ /* 0x100fe200000108c1 */
[----:B------:R-:W-:Y:S01]  /*8490*/  FMNMX.FTZ R136, R134, R188, !PT ;  /* 0x000000bc86887209 */ /* 0x000fe20007810000 */
[--C-:B------:R-:W-:Y:S02]  /*84a0*/  FFMA.FTZ R65, R65, c[0x0][0x2d0], -R193.reuse ;  /* 0x0000b40041417a23 */ /* 0x100fe400000108c1 */
[----:B------:R-:W1:Y:S01]  /*84b0*/  SHFL.BFLY PT, R190, R132, 0x1, 0x1f ;  /* 0x0c201f0084be7f89 */ /* 0x000e6200000e0000 */
[----:B------:R-:W-:Y:S01]  /*84c0*/  MUFU.EX2 R195, R21 ;  /* 0x0000001500c37308 */ /* 0x000fe20000000800 */
[--C-:B------:R-:W-:Y:S02]  /*84d0*/  FFMA.FTZ R68, R68, c[0x0][0x2d0], -R193.reuse ;  /* 0x0000b40044447a23 */ /* 0x100fe400000108c1 */
[--C-:B------:R-:W-:Y:S02]  /*84e0*/  FFMA.FTZ R69, R69, c[0x0][0x2d0], -R193.reuse ;  /* 0x0000b40045457a23 */ /* 0x100fe400000108c1 */
[----:B------:R-:W-:Y:S02]  /*84f0*/  FMUL.FTZ R192, R136, c[0x0][0x2d0] ;  /* 0x0000b40088c07a20 */ /* 0x000fe40000410000 */
[--C-:B------:R-:W-:Y:S02]  /*8500*/  FFMA.FTZ R16, R16, c[0x0][0x2d0], -R193.reuse ;  /* 0x0000b40010107a23 */ /* 0x100fe400000108c1 */
[--C-:B------:R-:W-:Y:S02]  /*8510*/  FFMA.FTZ R22, R22, c[0x0][0x2d0], -R192.reuse ;  /* 0x0000b40016167a23 */ /* 0x100fe400000108c0 */
[----:B------:R-:W-:Y:S01]  /*8520*/  MUFU.EX2 R221, R16 ;  /* 0x0000001000dd7308 */ /* 0x000fe20000000800 */
[--C-:B------:R-:W-:Y:S02]  /*8530*/  FFMA.FTZ R23, R23, c[0x0][0x2d0], -R192.reuse ;  /* 0x0000b40017177a23 */ /* 0x100fe400000108c0 */
[--C-:B------:R-:W-:Y:S02]  /*8540*/  FFMA.FTZ R54, R54, c[0x0][0x2d0], -R192.reuse ;  /* 0x0000b40036367a23 */ /* 0x100fe400000108c0 */
[--C-:B------:R-:W-:Y:S02]  /*8550*/  FFMA.FTZ R55, R55, c[0x0][0x2d0], -R192.reuse ;  /* 0x0000b40037377a23 */ /* 0x100fe400000108c0 */
[--C-:B------:R-:W-:Y:S02]  /*8560*/  FFMA.FTZ R66, R66, c[0x0][0x2d0], -R192.reuse ;  /* 0x0000b40042427a23 */ /* 0x100fe400000108c0 */
[--C-:B------:R-:W-:Y:S01]  /*8570*/  FFMA.FTZ R67, R67, c[0x0][0x2d0], -R192.reuse ;  /* 0x0000b40043437a23 */ /* 0x100fe200000108c0 */
[----:B------:R-:W-:Y:S01]  /*8580*/  MUFU.EX2 R209, R22 ;  /* 0x0000001600d17308 */ /* 0x000fe20000000800 */
[----:B------:R-:W-:Y:S01]  /*8590*/  FMUL.FTZ R2, R0, c[0x0][0x2d0] ;  /* 0x0000b40000027a20 */ /* 0x000fe20000410000 */
[----:B------:R-:W-:Y:S01]  /*85a0*/  FMNMX.FTZ R0, R107, R135, !PT ;  /* 0x000000876b007209 */ /* 0x000fe20007810000 */
[--C-:B------:R-:W-:Y:S01]  /*85b0*/  FFMA.FTZ R70, R70, c[0x0][0x2d0], -R192.reuse ;  /* 0x0000b40046467a23 */ /* 0x100fe200000108c0 */
[----:B-1----:R-:W-:Y:S01]  /*85c0*/  FMNMX.FTZ R135, R132, R190, !PT ;  /* 0x000000be84877209 */ /* 0x002fe20007810000 */
[--C-:B------:R-:W-:Y:S01]  /*85d0*/  FFMA.FTZ R71, R71, c[0x0][0x2d0], -R192.reuse ;  /* 0x0000b40047477a23 */ /* 0x100fe200000108c0 */
[----:B------:R-:W-:Y:S01]  /*85e0*/  LDSM.16.MT88.4 R188, [R231+0x100] ;  /* 0x00010000e7bc783b */ /* 0x000fe20000004200 */
[--C-:B------:R-:W-:Y:S01]  /*85f0*/  FFMA.FTZ R17, R17, c[0x0][0x2d0], -R193.reuse ;  /* 0x0000b40011117a23 */ /* 0x100fe200000108c1 */
[----:B------:R-:W-:Y:S01]  /*8600*/  FMNMX.FTZ R0, R110, R0, !PT ;  /* 0x000000006e007209 */ /* 0x000fe20007810000 */
[--C-:B------:R-:W-:Y:S01]  /*8610*/  FFMA.FTZ R18, R18, c[0x0][0x2d0], -R192.reuse ;  /* 0x0000b40012127a23 */ /* 0x100fe200000108c0 */
[----:B------:R1:W2:Y:S01]  /*8620*/  MUFU.EX2 R134, R2 ;  /* 0x0000000200867308 */ /* 0x0002a20000000800 */
[--C-:B------:R-:W-:Y:S01]  /*8630*/  FFMA.FTZ R19, R19, c[0x0][0x2d0], -R192.reuse ;  /* 0x0000b40013137a23 */ /* 0x100fe200000108c0 */
[----:B------:R-:W-:Y:S01]  /*8640*/  FMNMX.FTZ R0, R111, R0, !PT ;  /* 0x000000006f007209 */ /* 0x000fe20007810000 */
[--C-:B------:R-:W-:Y:S02]  /*8650*/  FFMA.FTZ R4, R4, c[0x0][0x2d0], -R193.reuse ;  /* 0x0000b40004047a23 */ /* 0x100fe400000108c1 */
[--C-:B------:R-:W-:Y:S02]  /*8660*/  FFMA.FTZ R5, R5, c[0x0][0x2d0], -R193.reuse ;  /* 0x0000b40005057a23 */ /* 0x100fe400000108c1 */
[--C-:B------:R-:W-:Y:S02]  /*8670*/  FFMA.FTZ R6, R6, c[0x0][0x2d0], -R192.reuse ;  /* 0x0000b40006067a23 */ /* 0x100fe400000108c0 */
[--C-:B------:R-:W-:Y:S01]  /*8680*/  FFMA.FTZ R36, R36, c[0x0][0x2d0], -R193.reuse ;  /* 0x0000b40024247a23 */ /* 0x100fe200000108c1 */
[----:B------:R3:W-:Y:S01]  /*8690*/  MUFU.EX2 R194, R23 ;  /* 0x0000001700c27308 */ /* 0x0007e20000000800 */
[--C-:B------:R-:W-:Y:S02]  /*86a0*/  FFMA.FTZ R32, R32, c[0x0][0x2d0], -R193.reuse ;  /* 0x0000b40020207a23 */ /* 0x100fe400000108c1 */
[--C-:B------:R-:W-:Y:S02]  /*86b0*/  FFMA.FTZ R33, R33, c[0x0][0x2d0], -R193.reuse ;  /* 0x0000b40021217a23 */ /* 0x100fe400000108c1 */
[--C-:B------:R-:W-:Y:S02]  /*86c0*/  FFMA.FTZ R37, R37, c[0x0][0x2d0], -R193.reuse ;  /* 0x0000b40025257a23 */ /* 0x100fe400000108c1 */
[--C-:B------:R-:W-:Y:S02]  /*86d0*/  FFMA.FTZ R38, R38, c[0x0][0x2d0], -R192.reuse ;  /* 0x0000b40026267a23 */ /* 0x100fe400000108c0 */
[--C-:B------:R-:W-:Y:S01]  /*86e0*/  FFMA.FTZ R39, R39, c[0x0][0x2d0], -R192.reuse ;  /* 0x0000b40027277a23 */ /* 0x100fe200000108c0 */
[----:B------:R4:W-:Y:S01]  /*86f0*/  MUFU.EX2 R203, R4 ;  /* 0x0000000400cb7308 */ /* 0x0009e20000000800 */
[--C-:B------:R-:W-:Y:S02]  /*8700*/  FFMA.FTZ R48, R48, c[0x0][0x2d0], -R193.reuse ;  /* 0x0000b40030307a23 */ /* 0x100fe400000108c1 */
[----:B------:R-:W-:Y:S02]  /*8710*/  FFMA.FTZ R49, R49, c[0x0][0x2d0], -R193 ;  /* 0x0000b40031317a23 */ /* 0x000fe400000108c1 */
[----:B-1----:R-:W-:Y:S02]  /*8720*/  FADD.FTZ R2, -R136, R3 ;  /* 0x0000000388027221 */ /* 0x002fe40000010100 */
[C---:B--2---:R-:W-:Y:S01]  /*8730*/  FMUL.FTZ R16, R134.reuse, R152 ;  /* 0x0000009886107220 */ /* 0x044fe20000410000 */
[----:B------:R-:W1:Y:S01]  /*8740*/  SHFL.BFLY PT, R3, R0, 0x2, 0x1f ;  /* 0x0c401f0000037f89 */ /* 0x000e6200000e0000 */
[----:B------:R-:W-:Y:S01]  /*8750*/  FMUL.FTZ R116, R134, R116 ;  /* 0x0000007486747220 */ /* 0x000fe20000410000 */
[----:B------:R-:W2:Y:S01]  /*8760*/  MUFU.EX2 R218, R5 ;  /* 0x0000000500da7308 */ /* 0x000ea20000000800 */
[----:B------:R-:W-:Y:S02]  /*8770*/  FMUL.FTZ R2, R2, c[0x0][0x2d0] ;  /* 0x0000b40002027a20 */ /* 0x000fe40000410000 */
[C---:B------:R-:W-:Y:S02]  /*8780*/  FMUL.FTZ R117, R134.reuse, R117 ;  /* 0x0000007586757220 */ /* 0x040fe40000410000 */
[C---:B------:R-:W-:Y:S01]  /*8790*/  FMUL.FTZ R120, R134.reuse, R120 ;  /* 0x0000007886787220 */ /* 0x040fe20000410000 */
[----:B---3--:R-:W-:Y:S01]  /*87a0*/  LDSM.16.MT88.4 R20, [R228+0x100] ;  /* 0x00010000e414783b */ /* 0x008fe20000004200 */
[C---:B------:R-:W-:Y:S02]  /*87b0*/  FMUL.FTZ R121, R134.reuse, R121 ;  /* 0x0000007986797220 */ /* 0x040fe40000410000 */
[C---:B------:R-:W-:Y:S01]  /*87c0*/  FMUL.FTZ R128, R134.reuse, R128 ;  /* 0x0000008086807220 */ /* 0x040fe20000410000 */
[----:B------:R3:W5:Y:S01]  /*87d0*/  MUFU.EX2 R132, R2 ;  /* 0x0000000200847308 */ /* 0x0007620000000800 */
[----:B------:R-:W-:Y:S02]  /*87e0*/  FMUL.FTZ R129, R134, R129 ;  /* 0x0000008186817220 */ /* 0x000fe40000410000 */
[--C-:B------:R-:W-:Y:S02]  /*87f0*/  FFMA.FTZ R50, R50, c[0x0][0x2d0], -R192.reuse ;  /* 0x0000b40032327a23 */ /* 0x100fe400000108c0 */
[----:B----4-:R-:W-:Y:S02]  /*8800*/  FMUL.FTZ R4, R134, R144 ;  /* 0x0000009086047220 */ /* 0x010fe40000410000 */
[--C-:B------:R-:W-:Y:S02]  /*8810*/  FFMA.FTZ R51, R51, c[0x0][0x2d0], -R192.reuse ;  /* 0x0000b40033337a23 */ /* 0x100fe400000108c0 */
[--C-:B------:R-:W-:Y:S01]  /*8820*/  FFMA.FTZ R80, R80, c[0x0][0x2d0], -R193.reuse ;  /* 0x0000b40050507a23 */ /* 0x100fe200000108c1 */
[----:B------:R4:W4:Y:S01]  /*8830*/  MUFU.EX2 R207, R17 ;  /* 0x0000001100cf7308 */ /* 0x0009220000000800 */
[--C-:B------:R-:W-:Y:S01]  /*8840*/  FFMA.FTZ R81, R81, c[0x0][0x2d0], -R193.reuse ;  /* 0x0000b40051517a23 */ /* 0x100fe200000108c1 */
[----:B-1----:R-:W-:Y:S01]  /*8850*/  FMNMX.FTZ R0, R0, R3, !PT ;  /* 0x0000000300007209 */ /* 0x002fe20007810000 */
[--C-:B------:R-:W-:Y:S01]  /*8860*/  FFMA.FTZ R84, R84, c[0x0][0x2d0], -R193.reuse ;  /* 0x0000b40054547a23 */ /* 0x100fe200000108c1 */
[----:B--2---:R-:W-:Y:S01]  /*8870*/  F2FP.BF16.PACK_AB R144, R218, R203 ;  /* 0x000000cbda90723e */ /* 0x004fe200000010ff */
[----:B------:R-:W-:Y:S02]  /*8880*/  FMUL.FTZ R5, R134, R145 ;  /* 0x0000009186057220 */ /* 0x000fe40000410000 */
[--C-:B------:R-:W-:Y:S02]  /*8890*/  FFMA.FTZ R85, R85, c[0x0][0x2d0], -R193.reuse ;  /* 0x0000b40055557a23 */ /* 0x100fe400000108c1 */
[--C-:B------:R-:W-:Y:S01]  /*88a0*/  FFMA.FTZ R96, R96, c[0x0][0x2d0], -R193.reuse ;  /* 0x0000b40060607a23 */ /* 0x100fe200000108c1 */
[----:B------:R1:W-:Y:S01]  /*88b0*/  MUFU.EX2 R202, R6 ;  /* 0x0000000600ca7308 */ /* 0x0003e20000000800 */
[--C-:B------:R-:W-:Y:S02]  /*88c0*/  FFMA.FTZ R97, R97, c[0x0][0x2d0], -R193.reuse ;  /* 0x0000b40061617a23 */ /* 0x100fe400000108c1 */
[----:B------:R-:W-:Y:S02]  /*88d0*/  FFMA.FTZ R100, R100, c[0x0][0x2d0], -R193 ;  /* 0x0000b40064647a23 */ /* 0x000fe400000108c1 */
[----:B---3--:R-:W-:Y:S02]  /*88e0*/  FADD.FTZ R2, -R135, R133 ;  /* 0x0000008587027221 */ /* 0x008fe40000010100 */
[----:B-----5:R-:W-:Y:S02]  /*88f0*/  FMUL.FTZ R118, R132, R118 ;  /* 0x0000007684767220 */ /* 0x020fe40000410000 */
[----:B------:R-:W-:Y:S01]  /*8900*/  FMUL.FTZ R2, R2, c[0x0][0x2d0] ;  /* 0x0000b40002027a20 */ /* 0x000fe20000410000 */
[----:B------:R2:W-:Y:S01]  /*8910*/  MUFU.EX2 R220, R18 ;  /* 0x0000001200dc7308 */ /* 0x0005e20000000800 */
[C---:B------:R-:W-:Y:S02]  /*8920*/  FMUL.FTZ R119, R132.reuse, R119 ;  /* 0x0000007784777220 */ /* 0x040fe40000410000 */
[----:B------:R-:W-:Y:S02]  /*8930*/  FMUL.FTZ R122, R132, R122 ;  /* 0x0000007a847a7220 */ /* 0x000fe40000410000 */
[----:B----4-:R-:W-:Y:S02]  /*8940*/  FMUL.FTZ R17, R134, R153 ;  /* 0x0000009986117220 */ /* 0x010fe40000410000 */
[C---:B------:R-:W-:Y:S02]  /*8950*/  FMUL.FTZ R123, R132.reuse, R123 ;  /* 0x0000007b847b7220 */ /* 0x040fe40000410000 */
[C---:B------:R-:W-:Y:S01]  /*8960*/  FMUL.FTZ R130, R132.reuse, R130 ;  /* 0x0000008284827220 */ /* 0x040fe20000410000 */
[----:B------:R3:W4:Y:S01]  /*8970*/  MUFU.EX2 R133, R2 ;  /* 0x0000000200857308 */ /* 0x0007220000000800 */
[C---:B------:R-:W-:Y:S02]  /*8980*/  FMUL.FTZ R131, R132.reuse, R131 ;  /* 0x0000008384837220 */ /* 0x040fe40000410000 */
[--C-:B------:R-:W-:Y:S02]  /*8990*/  FFMA.FTZ R101, R101, c[0x0][0x2d0], -R193.reuse ;  /* 0x0000b40065657a23 */ /* 0x100fe400000108c1 */
[----:B-1----:R-:W-:Y:S01]  /*89a0*/  FMUL.FTZ R6, R132, R146 ;  /* 0x0000009284067220 */ /* 0x002fe20000410000 */
[----:B------:R-:W-:Y:S01]  /*89b0*/  F2FP.BF16.PACK_AB R146, R207, R221 ;  /* 0x000000ddcf92723e */ /* 0x000fe200000010ff */
[--C-:B------:R-:W-:Y:S02]  /*89c0*/  FFMA.FTZ R112, R112, c[0x0][0x2d0], -R193.reuse ;  /* 0x0000b40070707a23 */ /* 0x100fe400000108c1 */
[----:B------:R-:W-:Y:S01]  /*89d0*/  FFMA.FTZ R113, R113, c[0x0][0x2d0], -R193 ;  /* 0x0000b40071717a23 */ /* 0x000fe200000108c1 */
[----:B------:R1:W-:Y:S01]  /*89e0*/  MUFU.EX2 R206, R19 ;  /* 0x0000001300ce7308 */ /* 0x0003e20000000800 */
[--C-:B------:R-:W-:Y:S02]  /*89f0*/  FFMA.FTZ R7, R7, c[0x0][0x2d0], -R192.reuse ;  /* 0x0000b40007077a23 */ /* 0x100fe400000108c0 */
[--C-:B------:R-:W-:Y:S02]  /*8a00*/  FFMA.FTZ R34, R34, c[0x0][0x2d0], -R192.reuse ;  /* 0x0000b40022227a23 */ /* 0x100fe400000108c0 */
[----:B--2---:R-:W-:Y:S02]  /*8a10*/  FMUL.FTZ R18, R132, R154 ;  /* 0x0000009a84127220 */ /* 0x004fe40000410000 */
[--C-:B------:R-:W-:Y:S02]  /*8a20*/  FFMA.FTZ R35, R35, c[0x0][0x2d0], -R192.reuse ;  /* 0x0000b40023237a23 */ /* 0x100fe400000108c0 */
[--C-:B------:R-:W-:Y:S01]  /*8a30*/  FFMA.FTZ R82, R82, c[0x0][0x2d0], -R192.reuse ;  /* 0x0000b40052527a23 */ /* 0x100fe200000108c0 */
[----:B------:R-:W2:Y:S01]  /*8a40*/  MUFU.EX2 R216, R7 ;  /* 0x0000000700d87308 */ /* 0x000ea20000000800 */
[--C-:B------:R-:W-:Y:S02]  /*8a50*/  FFMA.FTZ R83, R83, c[0x0][0x2d0], -R192.reuse ;  /* 0x0000b40053537a23 */ /* 0x100fe400000108c0 */
[--C-:B------:R-:W-:Y:S01]  /*8a60*/  FFMA.FTZ R86, R86, c[0x0][0x2d0], -R192.reuse ;  /* 0x0000b40056567a23 */ /* 0x100fe200000108c0 */
[----:B---3--:R-:W3:Y:S01]  /*8a70*/  SHFL.BFLY PT, R2, R0, 0x1, 0x1f ;  /* 0x0c201f0000027f89 */ /* 0x008ee200000e0000 */
[C---:B----4-:R-:W-:Y:S02]  /*8a80*/  FMUL.FTZ R124, R133.reuse, R124 ;  /* 0x0000007c857c7220 */ /* 0x050fe40000410000 */
[----:B------:R-:W-:Y:S02]  /*8a90*/  FMUL.FTZ R125, R133, R125 ;  /* 0x0000007d857d7220 */ /* 0x000fe40000410000 */
[--C-:B------:R-:W-:Y:S01]  /*8aa0*/  FFMA.FTZ R87, R87, c[0x0][0x2d0], -R192.reuse ;  /* 0x0000b40057577a23 */ /* 0x100fe200000108c0 */
[----:B------:R-:W-:Y:S01]  /*8ab0*/  MUFU.EX2 R222, R32 ;  /* 0x0000002000de7308 */ /* 0x000fe20000000800 */
[--C-:B------:R-:W-:Y:S02]  /*8ac0*/  FFMA.FTZ R98, R98, c[0x0][0x2d0], -R192.reuse ;  /* 0x0000b40062627a23 */ /* 0x100fe400000108c0 */
[--C-:B------:R-:W-:Y:S02]  /*8ad0*/  FFMA.FTZ R99, R99, c[0x0][0x2d0], -R192.reuse ;  /* 0x0000b40063637a23 */ /* 0x100fe400000108c0 */
[----:B-1----:R-:W-:Y:S02]  /*8ae0*/  FMUL.FTZ R19, R132, R155 ;  /* 0x0000009b84137220 */ /* 0x002fe40000410000 */
[----:B------:R-:W-:Y:S01]  /*8af0*/  LDSM.16.MT88.4 R152, [R230+0x100] ;  /* 0x00010000e698783b */ /* 0x000fe20000004200 */
[--C-:B------:R-:W-:Y:S02]  /*8b00*/  FFMA.FTZ R102, R102, c[0x0][0x2d0], -R192.reuse ;  /* 0x0000b40066667a23 */ /* 0x100fe400000108c0 */
[----:B------:R-:W-:Y:S01]  /*8b10*/  MUFU.EX2 R197, R33 ;  /* 0x0000002100c57308 */ /* 0x000fe20000000800 */
[--C-:B------:R-:W-:Y:S02]  /*8b20*/  FFMA.FTZ R103, R103, c[0x0][0x2d0], -R192.reuse ;  /* 0x0000b40067677a23 */ /* 0x100fe400000108c0 */
[--C-:B------:R-:W-:Y:S01]  /*8b30*/  FFMA.FTZ R114, R114, c[0x0][0x2d0], -R192.reuse ;  /* 0x0000b40072727a23 */ /* 0x100fe200000108c0 */
[----:B--2---:R-:W-:Y:S01]  /*8b40*/  F2FP.BF16.PACK_AB R145, R216, R202 ;  /* 0x000000cad891723e */ /* 0x004fe200000010ff */
[----:B------:R-:W-:Y:S01]  /*8b50*/  FMUL.FTZ R7, R132, R147 ;  /* 0x0000009384077220 */ /* 0x000fe20000410000 */
[----:B------:R-:W-:Y:S01]  /*8b60*/  F2FP.BF16.PACK_AB R147, R206, R220 ;  /* 0x000000dcce93723e */ /* 0x000fe200000010ff */
[----:B------:R-:W-:Y:S01]  /*8b70*/  FFMA.FTZ R115, R115, c[0x0][0x2d0], -R192 ;  /* 0x0000b40073737a23 */ /* 0x000fe200000108c0 */
[----:B---3--:R-:W-:Y:S02]  /*8b80*/  FMNMX.FTZ R2, R2, R0, !PT ;  /* 0x0000000002027209 */ /* 0x008fe40007810000 */
[----:B------:R-:W-:Y:S03]  /*8b90*/  MUFU.EX2 R32, R34 ;  /* 0x0000002200207308 */ /* 0x000fe60000000800 */
[C---:B------:R-:W-:Y:S01]  /*8ba0*/  FADD.FTZ R0, -R2.reuse, R138 ;  /* 0x0000008a02007221 */ /* 0x040fe20000010100 */
[-C--:B------:R-:W-:Y:S05]  /*8bb0*/  HMMA.16816.F32.BF16 R4, R144, R20.reuse, R4 ;  /* 0x000000149004723c */ /* 0x080fea0000041804 */
[----:B------:R-:W-:Y:S01]  /*8bc0*/  FMUL.FTZ R138, R135, c[0x0][0x2d0] ;  /* 0x0000b400878a7a20 */ /* 0x000fe20000410000 */
[----:B------:R-:W-:Y:S01]  /*8bd0*/  MUFU.EX2 R33, R35 ;  /* 0x0000002300217308 */ /* 0x000fe20000000800 */
[----:B------:R-:W-:Y:S02]  /*8be0*/  FMUL.FTZ R3, R2, c[0x0][0x2d0] ;  /* 0x0000b40002037a20 */ /* 0x000fe40000410000 */
[----:B------:R-:W-:Y:S03]  /*8bf0*/  FMUL.FTZ R0, R0, c[0x0][0x2d0] ;  /* 0x0000b40000007a20 */ /* 0x000fe60000410000 */
[--C-:B------:R-:W-:Y:S02]  /*8c00*/  FFMA.FTZ R12, R12, c[0x0][0x2d0], -R138.reuse ;  /* 0x0000b4000c0c7a23 */ /* 0x100fe4000001088a */
[--C-:B------:R-:W-:Y:S02]  /*8c10*/  FFMA.FTZ R13, R13, c[0x0][0x2d0], -R138.reuse ;  /* 0x0000b4000d0d7a23 */ /* 0x100fe4000001088a */
[----:B------:R-:W1:Y:S01]  /*8c20*/  MUFU.EX2 R0, R0 ;  /* 0x0000000000007308 */ /* 0x000e620000000800 */
[--C-:B------:R-:W-:Y:S02]  /*8c30*/  FFMA.FTZ R14, R14, c[0x0][0x2d0], -R3.reuse ;  /* 0x0000b4000e0e7a23 */ /* 0x100fe40000010803 */
        /* <DEDUP_REMOVED lines=10> */
[----:B------:R-:W3:Y:S01]  /*8ce0*/  MUFU.EX2 R213, R9 ;  /* 0x0000000900d57308 */ /* 0x000ee20000000800 */
[--C-:B------:R-:W-:Y:S02]  /*8cf0*/  FFMA.FTZ R72, R72, c[0x0][0x2d0], -R138.reuse ;  /* 0x0000b40048487a23 */ /* 0x100fe4000001088a */
[--C-:B------:R-:W-:Y:S02]  /*8d00*/  FFMA.FTZ R73, R73, c[0x0][0x2d0], -R138.reuse ;  /* 0x0000b40049497a23 */ /* 0x100fe4000001088a */
[--C-:B------:R-:W-:Y:S02]  /*8d10*/  FFMA.FTZ R74, R74, c[0x0][0x2d0], -R3.reuse ;  /* 0x0000b4004a4a7a23 */ /* 0x100fe40000010803 */
[--C-:B------:R-:W-:Y:S02]  /*8d20*/  FFMA.FTZ R75, R75, c[0x0][0x2d0], -R3.reuse ;  /* 0x0000b4004b4b7a23 */ /* 0x100fe40000010803 */
[C---:B-1----:R-:W-:Y:S01]  /*8d30*/  FMUL.FTZ R126, R0.reuse, R126 ;  /* 0x0000007e007e7220 */ /* 0x042fe20000410000 */
[----:B------:R1:W-:Y:S01]  /*8d40*/  MUFU.EX2 R219, R12 ;  /* 0x0000000c00db7308 */ /* 0x0003e20000000800 */
[----:B------:R-:W-:Y:S02]  /*8d50*/  FMUL.FTZ R127, R0, R127 ;  /* 0x0000007f007f7220 */ /* 0x000fe40000410000 */
[--C-:B------:R-:W-:Y:S02]  /*8d60*/  FFMA.FTZ R60, R60, c[0x0][0x2d0], -R138.reuse ;  /* 0x0000b4003c3c7a23 */ /* 0x100fe4000001088a */
[----:B--2---:R-:W-:Y:S02]  /*8d70*/  FMUL.FTZ R8, R133, R140 ;  /* 0x0000008c85087220 */ /* 0x004fe40000410000 */
[--C-:B------:R-:W-:Y:S02]  /*8d80*/  FFMA.FTZ R61, R61, c[0x0][0x2d0], -R138.reuse ;  /* 0x0000b4003d3d7a23 */ /* 0x100fe4000001088a */
[--C-:B------:R-:W-:Y:S01]  /*8d90*/  FFMA.FTZ R62, R62, c[0x0][0x2d0], -R3.reuse ;  /* 0x0000b4003e3e7a23 */ /* 0x100fe20000010803 */
[----:B------:R2:W4:Y:S01]  /*8da0*/  MUFU.EX2 R205, R13 ;  /* 0x0000000d00cd7308 */ /* 0x0005220000000800 */
[--C-:B------:R-:W-:Y:S02]  /*8db0*/  FFMA.FTZ R63, R63, c[0x0][0x2d0], -R3.reuse ;  /* 0x0000b4003f3f7a23 */ /* 0x100fe40000010803 */
[--C-:B------:R-:W-:Y:S01]  /*8dc0*/  FFMA.FTZ R79, R79, c[0x0][0x2d0], -R3.reuse ;  /* 0x0000b4004f4f7a23 */ /* 0x100fe20000010803 */
[----:B---3--:R-:W-:Y:S01]  /*8dd0*/  F2FP.BF16.PACK_AB R140, R213, R201 ;  /* 0x000000c9d58c723e */ /* 0x008fe200000010ff */
[----:B------:R-:W-:Y:S02]  /*8de0*/  FMUL.FTZ R9, R133, R141 ;  /* 0x0000008d85097220 */ /* 0x000fe40000410000 */
[--C-:B------:R-:W-:Y:S02]  /*8df0*/  FFMA.FTZ R24, R24, c[0x0][0x2d0], -R138.reuse ;  /* 0x0000b40018187a23 */ /* 0x100fe4000001088a */
[--C-:B------:R-:W-:Y:S01]  /*8e00*/  FFMA.FTZ R26, R26, c[0x0][0x2d0], -R3.reuse ;  /* 0x0000b4001a1a7a23 */ /* 0x100fe20000010803 */
[----:B------:R3:W-:Y:S01]  /*8e10*/  MUFU.EX2 R200, R10 ;  /* 0x0000000a00c87308 */ /* 0x0007e20000000800 */
[--C-:B------:R-:W-:Y:S02]  /*8e20*/  FFMA.FTZ R27, R27, c[0x0][0x2d0], -R3.reuse ;  /* 0x0000b4001b1b7a23 */ /* 0x100fe40000010803 */
[--C-:B------:R-:W-:Y:S02]  /*8e30*/  FFMA.FTZ R28, R28, c[0x0][0x2d0], -R138.reuse ;  /* 0x0000b4001c1c7a23 */ /* 0x100fe4000001088a */
[----:B-1----:R-:W-:Y:S02]  /*8e40*/  FMUL.FTZ R12, R133, R148 ;  /* 0x00000094850c7220 */ /* 0x002fe40000410000 */
[--C-:B------:R-:W-:Y:S02]  /*8e50*/  FFMA.FTZ R29, R29, c[0x0][0x2d0], -R138.reuse ;  /* 0x0000b4001d1d7a23 */ /* 0x100fe4000001088a */
[--C-:B------:R-:W-:Y:S01]  /*8e60*/  FFMA.FTZ R30, R30, c[0x0][0x2d0], -R3.reuse ;  /* 0x0000b4001e1e7a23 */ /* 0x100fe20000010803 */
[----:B------:R-:W1:Y:S01]  /*8e70*/  MUFU.EX2 R212, R11 ;  /* 0x0000000b00d47308 */ /* 0x000e620000000800 */
[--C-:B------:R-:W-:Y:S02]  /*8e80*/  FFMA.FTZ R31, R31, c[0x0][0x2d0], -R3.reuse ;  /* 0x0000b4001f1f7a23 */ /* 0x100fe40000010803 */
[--C-:B------:R-:W-:Y:S02]  /*8e90*/  FFMA.FTZ R40, R40, c[0x0][0x2d0], -R138.reuse ;  /* 0x0000b40028287a23 */ /* 0x100fe4000001088a */
[----:B--2---:R-:W-:Y:S02]  /*8ea0*/  FMUL.FTZ R13, R133, R149 ;  /* 0x00000095850d7220 */ /* 0x004fe40000410000 */
[--C-:B------:R-:W-:Y:S02]  /*8eb0*/  FFMA.FTZ R41, R41, c[0x0][0x2d0], -R138.reuse ;  /* 0x0000b40029297a23 */ /* 0x100fe4000001088a */
[--C-:B------:R-:W-:Y:S01]  /*8ec0*/  FFMA.FTZ R42, R42, c[0x0][0x2d0], -R3.reuse ;  /* 0x0000b4002a2a7a23 */ /* 0x100fe20000010803 */
[----:B------:R2:W-:Y:S01]  /*8ed0*/  MUFU.EX2 R215, R14 ;  /* 0x0000000e00d77308 */ /* 0x0005e20000000800 */
[--C-:B------:R-:W-:Y:S02]  /*8ee0*/  FFMA.FTZ R43, R43, c[0x0][0x2d0], -R3.reuse ;  /* 0x0000b4002b2b7a23 */ /* 0x100fe40000010803 */
[--C-:B------:R-:W-:Y:S02]  /*8ef0*/  FFMA.FTZ R44, R44, c[0x0][0x2d0], -R138.reuse ;  /* 0x0000b4002c2c7a23 */ /* 0x100fe4000001088a */
[----:B---3--:R-:W-:Y:S01]  /*8f00*/  FMUL.FTZ R10, R0, R142 ;  /* 0x0000008e000a7220 */ /* 0x008fe20000410000 */
[----:B----4-:R-:W-:Y:S01]  /*8f10*/  F2FP.BF16.PACK_AB R142, R205, R219 ;  /* 0x000000dbcd8e723e */ /* 0x010fe200000010ff */
[--C-:B------:R-:W-:Y:S02]  /*8f20*/  FFMA.FTZ R45, R45, c[0x0][0x2d0], -R138.reuse ;  /* 0x0000b4002d2d7a23 */ /* 0x100fe4000001088a */
[--C-:B------:R-:W-:Y:S01]  /*8f30*/  FFMA.FTZ R46, R46, c[0x0][0x2d0], -R3.reuse ;  /* 0x0000b4002e2e7a23 */ /* 0x100fe20000010803 */
[----:B------:R-:W3:Y:S01]  /*8f40*/  MUFU.EX2 R204, R15 ;  /* 0x0000000f00cc7308 */ /* 0x000ee20000000800 */
[--C-:B------:R-:W-:Y:S02]  /*8f50*/  FFMA.FTZ R25, R25, c[0x0][0x2d0], -R138.reuse ;  /* 0x0000b40019197a23 */ /* 0x100fe4000001088a */
[--C-:B------:R-:W-:Y:S01]  /*8f60*/  FFMA.FTZ R47, R47, c[0x0][0x2d0], -R3.reuse ;  /* 0x0000b4002f2f7a23 */ /* 0x100fe20000010803 */
[----:B-1----:R-:W-:Y:S01]  /*8f70*/  F2FP.BF16.PACK_AB R141, R212, R200 ;  /* 0x000000c8d48d723e */ /* 0x002fe200000010ff */
[----:B------:R-:W-:Y:S02]  /*8f80*/  FMUL.FTZ R11, R0, R143 ;  /* 0x0000008f000b7220 */ /* 0x000fe40000410000 */
[--C-:B------:R-:W-:Y:S02]  /*8f90*/  FFMA.FTZ R76, R76, c[0x0][0x2d0], -R138.reuse ;  /* 0x0000b4004c4c7a23 */ /* 0x100fe4000001088a */
[--C-:B------:R-:W-:Y:S01]  /*8fa0*/  FFMA.FTZ R77, R77, c[0x0][0x2d0], -R138.reuse ;  /* 0x0000b4004d4d7a23 */ /* 0x100fe2000001088a */
        /* <DEDUP_REMOVED lines=9> */
[----:B---3--:R-:W-:Y:S01]  /*9040*/  F2FP.BF16.PACK_AB R143, R204, R215 ;  /* 0x000000d7cc8f723e */ /* 0x008fe200000010ff */
[----:B------:R-:W-:Y:S02]  /*9050*/  FMUL.FTZ R15, R0, R151 ;  /* 0x00000097000f7220 */ /* 0x000fe40000410000 */
[----:B------:R-:W3:Y:S01]  /*9060*/  LDSM.16.MT88.4 R148, [R229+0x100] ;  /* 0x00010000e594783b */ /* 0x000ee20000004200 */
[--C-:B------:R-:W-:Y:S02]  /*9070*/  FFMA.FTZ R93, R93, c[0x0][0x2d0], -R138.reuse ;  /* 0x0000b4005d5d7a23 */ /* 0x100fe4000001088a */
[----:B------:R4:W-:Y:S01]  /*9080*/  MUFU.EX2 R208, R38 ;  /* 0x0000002600d07308 */ /* 0x0009e20000000800 */
[C---:B------:R-:W-:Y:S04]  /*9090*/  HMMA.16816.F32.BF16 R8, R140.reuse, R20, R8 ;  /* 0x000000148c08723c */ /* 0x040fe80000041808 */
[----:B-1----:R-:W-:Y:S02]  /*90a0*/  FMUL.FTZ R24, R133, R160 ;  /* 0x000000a085187220 */ /* 0x002fe40000410000 */
[--C-:B------:R-:W-:Y:S02]  /*90b0*/  FFMA.FTZ R94, R94, c[0x0][0x2d0], -R3.reuse ;  /* 0x0000b4005e5e7a23 */ /* 0x100fe40000010803 */
[-C--:B------:R-:W-:Y:S01]  /*90c0*/  HMMA.16816.F32.BF16 R12, R140, R22.reuse, R12 ;  /* 0x000000168c0c723c */ /* 0x080fe2000004180c */
[----:B------:R1:W-:Y:S03]  /*90d0*/  MUFU.EX2 R226, R26 ;  /* 0x0000001a00e27308 */ /* 0x0003e60000000800 */
[C---:B------:R-:W-:Y:S01]  /*90e0*/  FMUL.FTZ R20, R134.reuse, R156 ;  /* 0x0000009c86147220 */ /* 0x040fe20000410000 */
[----:B------:R-:W-:Y:S01]  /*90f0*/  MOV R156, R32 ;  /* 0x00000020009c7202 */ /* 0x000fe20000000f00 */
[C---:B------:R-:W-:Y:S01]  /*9100*/  FMUL.FTZ R32, R134.reuse, R168 ;  /* 0x000000a886207220 */ /* 0x040fe20000410000 */
[----:B------:R-:W-:Y:S01]  /*9110*/  MOV R168, R207 ;  /* 0x000000cf00a87202 */ /* 0x000fe20000000f00 */
[C---:B------:R-:W-:Y:S03]  /*9120*/  HMMA.16816.F32.BF16 R16, R144.reuse, R22, R16 ;  /* 0x000000169010723c */ /* 0x040fe60000041810 */
[----:B------:R-:W5:Y:S01]  /*9130*/  MUFU.EX2 R217, R27 ;  /* 0x0000001b00d97308 */ /* 0x000f620000000800 */
[----:B------:R-:W-:Y:S01]  /*9140*/  FMUL.FTZ R21, R134, R157 ;  /* 0x0000009d86157220 */ /* 0x000fe20000410000 */
[----:B------:R-:W-:Y:S01]  /*9150*/  MOV R157, R222 ;  /* 0x000000de009d7202 */ /* 0x000fe20000000f00 */
[--C-:B------:R-:W-:Y:S02]  /*9160*/  FFMA.FTZ R95, R95, c[0x0][0x2d0], -R3.reuse ;  /* 0x0000b4005f5f7a23 */ /* 0x100fe40000010803 */
[C---:B------:R-:W-:Y:S04]  /*9170*/  FMUL.FTZ R22, R132.reuse, R158 ;  /* 0x0000009e84167220 */ /* 0x040fe80000410000 */
[C---:B------:R-:W-:Y:S01]  /*9180*/  FMUL.FTZ R23, R132.reuse, R159 ;  /* 0x0000009f84177220 */ /* 0x040fe20000410000 */
[----:B------:R-:W3:Y:S01]  /*9190*/  MUFU.EX2 R25, R36 ;  /* 0x0000002400197308 */ /* 0x000ee20000000800 */
[----:B----4-:R-:W-:Y:S01]  /*91a0*/  FMUL.FTZ R38, R132, R174 ;  /* 0x000000ae84267220 */ /* 0x010fe20000410000 */
[----:B--2---:R-:W-:Y:S01]  /*91b0*/  MOV R159, R214 ;  /* 0x000000d6009f7202 */ /* 0x004fe20000000f00 */
[--C-:B------:R-:W-:Y:S02]  /*91c0*/  FFMA.FTZ R106, R106, c[0x0][0x2d0], -R3.reuse ;  /* 0x0000b4006a6a7a23 */ /* 0x100fe40000010803 */
[----:B-1----:R-:W-:Y:S01]  /*91d0*/  FMUL.FTZ R26, R0, R162 ;  /* 0x000000a2001a7220 */ /* 0x002fe20000410000 */
[-C--:B------:R-:W-:Y:S03]  /*91e0*/  HMMA.16816.F32.BF16 R20, R144, R188.reuse, R20 ;  /* 0x000000bc9014723c */ /* 0x080fe60000041814 */
[--C-:B------:R-:W-:Y:S01]  /*91f0*/  FFMA.FTZ R107, R107, c[0x0][0x2d0], -R3.reuse ;  /* 0x0000b4006b6b7a23 */ /* 0x100fe20000010803 */
[----:B------:R1:W-:Y:S01]  /*9200*/  MUFU.EX2 R199, R28 ;  /* 0x0000001c00c77308 */ /* 0x0003e20000000800 */
[--C-:B------:R-:W-:Y:S02]  /*9210*/  FFMA.FTZ R110, R110, c[0x0][0x2d0], -R3.reuse ;  /* 0x0000b4006e6e7a23 */ /* 0x100fe40000010803 */
[----:B------:R-:W-:Y:S01]  /*9220*/  FFMA.FTZ R3, R111, c[0x0][0x2d0], -R3 ;  /* 0x0000b4006f037a23 */ /* 0x000fe20000010803 */
[----:B-----5:R-:W-:Y:S01]  /*9230*/  MOV R158, R217 ;  /* 0x000000d9009e7202 */ /* 0x020fe20000000f00 */
[----:B------:R-:W-:Y:S03]  /*9240*/  FMUL.FTZ R27, R0, R163 ;  /* 0x000000a3001b7220 */ /* 0x000fe60000410000 */
[----:B------:R-:W-:Y:S01]  /*9250*/  MOV R163, R33 ;  /* 0x0000002100a37202 */ /* 0x000fe20000000f00 */
[----:B------:R-:W-:Y:S01]  /*9260*/  FMUL.FTZ R33, R134, R169 ;  /* 0x000000a986217220 */ /* 0x000fe20000410000 */
[----:B------:R2:W4:Y:S01]  /*9270*/  MUFU.EX2 R34, R29 ;  /* 0x0000001d00227308 */ /* 0x0005220000000800 */
[----:B------:R-:W-:Y:S01]  /*9280*/  MOV R169, R206 ;  /* 0x000000ce00a97202 */ /* 0x000fe20000000f00 */
[--C-:B------:R-:W-:Y:S01]  /*9290*/  FFMA.FTZ R104, R104, c[0x0][0x2d0], -R138.reuse ;  /* 0x0000b40068687a23 */ /* 0x100fe2000001088a */
[----:B---3--:R-:W-:Y:S01]  /*92a0*/  MOV R160, R25 ;  /* 0x0000001900a07202 */ /* 0x008fe20000000f00 */
[----:B------:R-:W-:Y:S02]  /*92b0*/  FMUL.FTZ R25, R133, R161 ;  /* 0x000000a185197220 */ /* 0x000fe40000410000 */
[----:B------:R-:W-:Y:S02]  /*92c0*/  FMUL.FTZ R36, R134, R172 ;  /* 0x000000ac86247220 */ /* 0x000fe40000410000 */
[--C-:B------:R-:W-:Y:S02]  /*92d0*/  FFMA.FTZ R105, R105, c[0x0][0x2d0], -R138.reuse ;  /* 0x0000b40069697a23 */ /* 0x100fe4000001088a */
[----:B------:R3:W-:Y:S01]  /*92e0*/  MUFU.EX2 R198, R30 ;  /* 0x0000001e00c67308 */ /* 0x0007e20000000800 */
[--C-:B------:R-:W-:Y:S01]  /*92f0*/  FFMA.FTZ R108, R108, c[0x0][0x2d0], -R138.reuse ;  /* 0x0000b4006c6c7a23 */ /* 0x100fe2000001088a */
[C---:B------:R-:W-:Y:S04]  /*9300*/  HMMA.16816.F32.BF16 R24, R140.reuse, R188, R24 ;  /* 0x000000bc8c18723c */ /* 0x040fe80000041818 */
[----:B-1----:R-:W-:Y:S02]  /*9310*/  FMUL.FTZ R28, R133, R164 ;  /* 0x000000a4851c7220 */ /* 0x002fe40000410000 */
[----:B------:R-:W-:Y:S02]  /*9320*/  FFMA.FTZ R138, R109, c[0x0][0x2d0], -R138 ;  /* 0x0000b4006d8a7a23 */ /* 0x000fe4000001088a */
[----:B------:R1:W5:Y:S01]  /*9330*/  MUFU.EX2 R35, R31 ;  /* 0x0000001f00237308 */ /* 0x0003620000000800 */
[C---:B--2---:R-:W-:Y:S03]  /*9340*/  FMUL.FTZ R29, R133.reuse, R165 ;  /* 0x000000a5851d7220 */ /* 0x044fe60000410000 */
[----:B----4-:R-:W-:Y:S01]  /*9350*/  MOV R162, R34 ;  /* 0x0000002200a27202 */ /* 0x010fe20000000f00 */
[----:B------:R-:W-:Y:S01]  /*9360*/  FMUL.FTZ R34, R132, R170 ;  /* 0x000000aa84227220 */ /* 0x000fe20000410000 */
[----:B------:R-:W-:Y:S04]  /*9370*/  MOV R170, R205 ;  /* 0x000000cd00aa7202 */ /* 0x000fe80000000f00 */
[----:B------:R2:W4:Y:S01]  /*9380*/  MUFU.EX2 R211, R37 ;  /* 0x0000002500d37308 */ /* 0x0005220000000800 */
[C---:B---3--:R-:W-:Y:S09]  /*9390*/  FMUL.FTZ R30, R0.reuse, R166 ;  /* 0x000000a6001e7220 */ /* 0x048ff20000410000 */
[----:B------:R3:W3:Y:S01]  /*93a0*/  MUFU.EX2 R210, R39 ;  /* 0x0000002700d27308 */ /* 0x0006e20000000800 */
[----:B-1----:R-:W-:Y:S01]  /*93b0*/  FMUL.FTZ R31, R0, R167 ;  /* 0x000000a7001f7220 */ /* 0x002fe20000410000 */
[----:B-----5:R-:W-:Y:S01]  /*93c0*/  MOV R161, R35 ;  /* 0x0000002300a17202 */ /* 0x020fe20000000f00 */
[----:B------:R-:W-:Y:S01]  /*93d0*/  FMUL.FTZ R35, R132, R171 ;  /* 0x000000ab84237220 */ /* 0x000fe20000410000 */
[----:B------:R-:W-:Y:S06]  /*93e0*/  MOV R171, R204 ;  /* 0x000000cc00ab7202 */ /* 0x000fec0000000f00 */
[----:B------:R1:W-:Y:S01]  /*93f0*/  MUFU.EX2 R225, R48 ;  /* 0x0000003000e17308 */ /* 0x0003e20000000800 */
[-C--:B------:R-:W-:Y:S03]  /*9400*/  HMMA.16816.F32.BF16 R28, R140, R190.reuse, R28 ;  /* 0x000000be8c1c723c */ /* 0x080fe6000004181c */
[C---:B--2---:R-:W-:Y:S01]  /*9410*/  FMUL.FTZ R37, R134.reuse, R173 ;  /* 0x000000ad86257220 */ /* 0x044fe20000410000 */
[----:B----4-:R-:W-:Y:S01]  /*9420*/  MOV R189, R211 ;  /* 0x000000d300bd7202 */ /* 0x010fe20000000f00 */
[----:B------:R-:W-:Y:S03]  /*9430*/  FFMA.FTZ R134, R134, R251, R203 ;  /* 0x000000fb86867223 */ /* 0x000fe600000100cb */
[C---:B------:R-:W-:Y:S01]  /*9440*/  HMMA.16816.F32.BF16 R32, R144.reuse, R190, R32 ;  /* 0x000000be9020723c */ /* 0x040fe20000041820 */
[----:B------:R2:W4:Y:S03]  /*9450*/  MUFU.EX2 R224, R49 ;  /* 0x0000003100e07308 */ /* 0x0005260000000800 */
[C---:B---3--:R-:W-:Y:S01]  /*9460*/  FMUL.FTZ R39, R132.reuse, R175 ;  /* 0x000000af84277220 */ /* 0x048fe20000410000 */
[----:B------:R-:W-:Y:S01]  /*9470*/  MOV R188, R210 ;  /* 0x000000d200bc7202 */ /* 0x000fe20000000f00 */
[----:B------:R-:W-:Y:S05]  /*9480*/  FFMA.FTZ R132, R132, R252, R202 ;  /* 0x000000fc84847223 */ /* 0x000fea00000100ca */
[----:B------:R3:W-:Y:S01]  /*9490*/  MUFU.EX2 R223, R50 ;  /* 0x0000003200df7308 */ /* 0x0007e20000000800 */
[-C--:B------:R-:W-:Y:S03]  /*94a0*/  HMMA.16816.F32.BF16 R36, R144, R148.reuse, R36 ;  /* 0x000000949024723c */ /* 0x080fe60000041824 */
[C---:B-1----:R-:W-:Y:S06]  /*94b0*/  FMUL.FTZ R48, R133.reuse, R176 ;  /* 0x000000b085307220 */ /* 0x042fec0000410000 */
[----:B------:R1:W2:Y:S03]  /*94c0*/  MUFU.EX2 R222, R51 ;  /* 0x0000003300de7308 */ /* 0x0002a60000000800 */
[C---:B--2---:R-:W-:Y:S07]  /*94d0*/  FMUL.FTZ R49, R133.reuse, R177 ;  /* 0x000000b185317220 */ /* 0x044fee0000410000 */
[----:B------:R2:W-:Y:S01]  /*94e0*/  MUFU.EX2 R167, R40 ;  /* 0x0000002800a77308 */ /* 0x0005e20000000800 */
[C---:B---3--:R-:W-:Y:S09]  /*94f0*/  FMUL.FTZ R50, R0.reuse, R178 ;  /* 0x000000b200327220 */ /* 0x048ff20000410000 */
[----:B------:R3:W3:Y:S01]  /*9500*/  MUFU.EX2 R166, R41 ;  /* 0x0000002900a67308 */ /* 0x0006e20000000800 */
[C---:B-1----:R-:W-:Y:S09]  /*9510*/  FMUL.FTZ R51, R0.reuse, R179 ;  /* 0x000000b300337220 */ /* 0x042ff20000410000 */
[----:B------:R1:W-:Y:S01]  /*9520*/  MUFU.EX2 R165, R42 ;  /* 0x0000002a00a57308 */ /* 0x0003e20000000800 */
[C---:B------:R-:W-:Y:S04]  /*9530*/  HMMA.16816.F32.BF16 R48, R140.reuse, R148, R48 ;  /* 0x000000948c30723c */ /* 0x040fe80000041830 */
[C---:B--2---:R-:W-:Y:S05]  /*9540*/  FMUL.FTZ R40, R133.reuse, R180 ;  /* 0x000000b485287220 */ /* 0x044fea0000410000 */
[----:B------:R2:W2:Y:S03]  /*9550*/  MUFU.EX2 R164, R43 ;  /* 0x0000002b00a47308 */ /* 0x0004a60000000800 */
[C---:B---3--:R-:W-:Y:S07]  /*9560*/  FMUL.FTZ R41, R133.reuse, R181 ;  /* 0x000000b585297220 */ /* 0x048fee0000410000 */
[----:B------:R3:W-:Y:S01]  /*9570*/  MUFU.EX2 R217, R44 ;  /* 0x0000002c00d97308 */ /* 0x0007e20000000800 */
[C---:B-1----:R-:W-:Y:S09]  /*9580*/  FMUL.FTZ R42, R0.reuse, R182 ;  /* 0x000000b6002a7220 */ /* 0x042ff20000410000 */
[----:B------:R1:W1:Y:S01]  /*9590*/  MUFU.EX2 R214, R45 ;  /* 0x0000002d00d67308 */ /* 0x0002620000000800 */
[C---:B--2---:R-:W-:Y:S09]  /*95a0*/  FMUL.FTZ R43, R0.reuse, R183 ;  /* 0x000000b7002b7220 */ /* 0x044ff20000410000 */
[----:B------:R-:W-:Y:S01]  /*95b0*/  MUFU.EX2 R175, R54 ;  /* 0x0000003600af7308 */ /* 0x000fe20000000800 */
[-C--:B------:R-:W-:Y:S03]  /*95c0*/  HMMA.16816.F32.BF16 R40, R140, R150.reuse, R40 ;  /* 0x000000968c28723c */ /* 0x080fe60000041828 */
[C---:B---3--:R-:W-:Y:S01]  /*95d0*/  FMUL.FTZ R44, R133.reuse, R184 ;  /* 0x000000b8852c7220 */ /* 0x048fe20000410000 */
[----:B------:R-:W-:Y:S04]  /*95e0*/  MOV R184, R188 ;  /* 0x000000bc00b87202 */ /* 0x000fe80000000f00 */
[C---:B------:R-:W-:Y:S01]  /*95f0*/  HMMA.16816.F32.BF16 R116, R144.reuse, R150, R116 ;  /* 0x000000969074723c */ /* 0x040fe20000041874 */
[----:B------:R2:W-:Y:S01]  /*9600*/  MUFU.EX2 R211, R46 ;  /* 0x0000002e00d37308 */ /* 0x0005e20000000800 */
[----:B------:R-:W3:Y:S02]  /*9610*/  LDSM.16.MT88.4 R148, [R228+0x900] ;  /* 0x00090000e494783b */ /* 0x000ee40000004200 */
[----:B------:R-:W-:Y:S01]  /*9620*/  MOV R193, R184 ;  /* 0x000000b800c17202 */ /* 0x000fe20000000f00 */
[----:B-1----:R-:W-:Y:S01]  /*9630*/  FMUL.FTZ R45, R133, R185 ;  /* 0x000000b9852d7220 */ /* 0x002fe20000410000 */
[----:B------:R-:W-:Y:S02]  /*9640*/  MOV R185, R189 ;  /* 0x000000bd00b97202 */ /* 0x000fe40000000f00 */
[-C--:B------:R-:W-:Y:S03]  /*9650*/  HMMA.16816.F32.BF16 R120, R144, R152.reuse, R120 ;  /* 0x000000989078723c */ /* 0x080fe60000041878 */
[----:B------:R1:W1:Y:S01]  /*9660*/  MUFU.EX2 R210, R47 ;  /* 0x0000002f00d27308 */ /* 0x0002620000000800 */
[----:B------:R-:W-:Y:S04]  /*9670*/  MOV R192, R185 ;  /* 0x000000b900c07202 */ /* 0x000fe80000000f00 */
[C---:B------:R-:W-:Y:S05]  /*9680*/  HMMA.16816.F32.BF16 R124, R140.reuse, R152, R124 ;  /* 0x000000988c7c723c */ /* 0x040fea000004187c */
[----:B------:R-:W-:Y:S01]  /*9690*/  MUFU.EX2 R174, R55 ;  /* 0x0000003700ae7308 */ /* 0x000fe20000000800 */
[C---:B--2---:R-:W-:Y:S01]  /*96a0*/  FMUL.FTZ R46, R0.reuse, R186 ;  /* 0x000000ba002e7220 */ /* 0x044fe20000410000 */
[----:B------:R-:W-:Y:S08]  /*96b0*/  MOV R186, R209 ;  /* 0x000000d100ba7202 */ /* 0x000ff00000000f00 */
[----:B------:R-:W-:Y:S01]  /*96c0*/  MUFU.EX2 R209, R52 ;  /* 0x0000003400d17308 */ /* 0x000fe20000000800 */
[----:B-1----:R-:W-:Y:S01]  /*96d0*/  FMUL.FTZ R47, R0, R187 ;  /* 0x000000bb002f7220 */ /* 0x002fe20000410000 */
[----:B------:R-:W-:Y:S04]  /*96e0*/  MOV R187, R208 ;  /* 0x000000d000bb7202 */ /* 0x000fe80000000f00 */
[----:B------:R-:W-:Y:S04]  /*96f0*/  MOV R109, R187 ;  /* 0x000000bb006d7202 */ /* 0x000fe80000000f00 */
[----:B------:R1:W-:Y:S01]  /*9700*/  MUFU.EX2 R208, R53 ;  /* 0x0000003500d07308 */ /* 0x0003e20000000800 */
[-C--:B------:R-:W-:Y:S07]  /*9710*/  HMMA.16816.F32.BF16 R44, R140, R154.reuse, R44 ;  /* 0x0000009a8c2c723c */ /* 0x080fee000004182c */
[----:B------:R-:W-:Y:S01]  /*9720*/  F2FP.BF16.PACK_AB R140, R195, R196 ;  /* 0x000000c4c38c723e */ /* 0x000fe200000010ff */
[----:B------:R-:W-:Y:S01]  /*9730*/  HMMA.16816.F32.BF16 R128, R144, R154, R128 ;  /* 0x0000009a9080723c */ /* 0x000fe20000041880 */
[----:B------:R-:W2:Y:S01]  /*9740*/  LDSM.16.MT88.4 R152, [R231+0x900] ;  /* 0x00090000e798783b */ /* 0x000ea20000004200 */
[----:B------:R-:W-:Y:S02]  /*9750*/  MUFU.EX2 R207, R64 ;  /* 0x0000004000cf7308 */ /* 0x000fe40000000800 */
[----:B------:R-:W-:Y:S02]  /*9760*/  F2FP.BF16.PACK_AB R141, R194, R186 ;  /* 0x000000bac28d723e */ /* 0x000fe400000010ff */
[----:B------:R-:W-:Y:S02]  /*9770*/  F2FP.BF16.PACK_AB R142, R197, R157 ;  /* 0x0000009dc58e723e */ /* 0x000fe400000010ff */
[----:B------:R-:W-:Y:S04]  /*9780*/  F2FP.BF16.PACK_AB R143, R163, R156 ;  /* 0x0000009ca38f723e */ /* 0x000fe800000010ff */
[----:B------:R-:W-:Y:S01]  /*9790*/  MUFU.EX2 R206, R65 ;  /* 0x0000004100ce7308 */ /* 0x000fe20000000800 */
[----:B------:R-:W-:Y:S02]  /*97a0*/  F2FP.BF16.PACK_AB R144, R159, R227 ;  /* 0x000000e39f90723e */ /* 0x000fe400000010ff */
[-C--:B---3--:R-:W-:Y:S01]  /*97b0*/  HMMA.16816.F32.BF16 R4, R140, R148.reuse, R4 ;  /* 0x000000948c04723c */ /* 0x088fe20000041804 */
[----:B-1----:R-:W1:Y:S04]  /*97c0*/  LDSM.16.MT88.4 R52, [R229+0x900] ;  /* 0x00090000e534783b */ /* 0x002e680000004200 */
[----:B------:R-:W-:Y:S02]  /*97d0*/  F2FP.BF16.PACK_AB R145, R158, R226 ;  /* 0x000000e29e91723e */ /* 0x000fe400000010ff */
[----:B------:R-:W-:Y:S01]  /*97e0*/  F2FP.BF16.PACK_AB R146, R162, R199 ;  /* 0x000000c7a292723e */ /* 0x000fe200000010ff */
[----:B------:R-:W-:Y:S01]  /*97f0*/  MUFU.EX2 R204, R66 ;  /* 0x0000004200cc7308 */ /* 0x000fe20000000800 */
[----:B------:R-:W-:Y:S07]  /*9800*/  F2FP.BF16.PACK_AB R147, R161, R198 ;  /* 0x000000c6a193723e */ /* 0x000fee00000010ff */
[C---:B------:R-:W-:Y:S02]  /*9810*/  HMMA.16816.F32.BF16 R8, R144.reuse, R148, R8 ;  /* 0x000000949008723c */ /* 0x040fe40000041808 */
[----:B------:R3:W-:Y:S05]  /*9820*/  MUFU.EX2 R205, R67 ;  /* 0x0000004300cd7308 */ /* 0x0007ea0000000800 */
[----:B------:R-:W-:Y:S01]  /*9830*/  MOV R148, R197 ;  /* 0x000000c500947202 */ /* 0x000fe20000000f00 */
[-C--:B------:R-:W-:Y:S04]  /*9840*/  HMMA.16816.F32.BF16 R12, R144, R150.reuse, R12 ;  /* 0x00000096900c723c */ /* 0x080fe8000004180c */
[----:B------:R-:W-:Y:S01]  /*9850*/  MUFU.EX2 R173, R56 ;  /* 0x0000003800ad7308 */ /* 0x000fe20000000800 */
[----:B------:R-:W-:Y:S02]  /*9860*/  MOV R149, R196 ;  /* 0x000000c400957202 */ /* 0x000fe40000000f00 */
[----:B------:R-:W-:Y:S01]  /*9870*/  MOV R111, R148 ;  /* 0x00000094006f7202 */ /* 0x000fe20000000f00 */
[C---:B------:R-:W-:Y:S06]  /*9880*/  HMMA.16816.F32.BF16 R16, R140.reuse, R150, R16 ;  /* 0x000000968c10723c */ /* 0x040fec0000041810 */
[----:B------:R-:W1:Y:S01]  /*9890*/  MUFU.EX2 R179, R57 ;  /* 0x0000003900b37308 */ /* 0x000e620000000800 */
[----:B------:R-:W-:Y:S01]  /*98a0*/  MOV R150, R199 ;  /* 0x000000c700967202 */ /* 0x000fe20000000f00 */
[-C--:B--2---:R-:W-:Y:S01]  /*98b0*/  HMMA.16816.F32.BF16 R20, R140, R152.reuse, R20 ;  /* 0x000000988c14723c */ /* 0x084fe20000041814 */
[----:B---3--:R-:W2:Y:S03]  /*98c0*/  LDSM.16.MT88.4 R64, [R230+0x900] ;  /* 0x00090000e640783b */ /* 0x008ea60000004200 */
[----:B------:R-:W-:Y:S02]  /*98d0*/  MOV R151, R198 ;  /* 0x000000c600977202 */ /* 0x000fe40000000f00 */
[----:B------:R-:W-:Y:S02]  /*98e0*/  MOV R251, R150 ;  /* 0x0000009600fb7202 */ /* 0x000fe40000000f00 */
[C---:B------:R-:W-:Y:S01]  /*98f0*/  HMMA.16816.F32.BF16 R24, R144.reuse, R152, R24 ;  /* 0x000000989018723c */ /* 0x040fe20000041818 */
[----:B------:R-:W-:Y:S03]  /*9900*/  MUFU.EX2 R172, R58 ;  /* 0x0000003a00ac7308 */ /* 0x000fe60000000800 */
[----:B------:R-:W-:Y:S03]  /*9910*/  MOV R203, R151 ;  /* 0x0000009700cb7202 */ /* 0x000fe60000000f00 */
[----:B------:R-:W-:Y:S01]  /*9920*/  MOV R153, R195 ;  /* 0x000000c300997202 */ /* 0x000fe20000000f00 */
[-C--:B------:R-:W-:Y:S03]  /*9930*/  HMMA.16816.F32.BF16 R28, R144, R154.reuse, R28 ;  /* 0x0000009a901c723c */ /* 0x080fe6000004181c */
[----:B------:R3:W2:Y:S01]  /*9940*/  MUFU.EX2 R178, R59 ;  /* 0x0000003b00b27308 */ /* 0x0006a20000000800 */
[----:B------:R-:W-:Y:S02]  /*9950*/  MOV R152, R194 ;  /* 0x000000c200987202 */ /* 0x000fe40000000f00 */
[----:B------:R-:W-:Y:S02]  /*9960*/  MOV R252, R153 ;  /* 0x0000009900fc7202 */ /* 0x000fe40000000f00 */
[C---:B------:R-:W-:Y:S01]  /*9970*/  HMMA.16816.F32.BF16 R32, R140.reuse, R154, R32 ;  /* 0x0000009a8c20723c */ /* 0x040fe20000041820 */
[----:B------:R-:W5:Y:S03]  /*9980*/  LDL.LU R154, [R1] ;  /* 0x00000000019a7983 */ /* 0x000f660000300800 */
[----:B------:R-:W-:Y:S01]  /*9990*/  MOV R202, R152 ;  /* 0x0000009800ca7202 */ /* 0x000fe20000000f00 */
[----:B------:R-:W5:Y:S01]  /*99a0*/  LDL.LU R155, [R1+0x4] ;  /* 0x00000400019b7983 */ /* 0x000f620000300800 */
[----:B------:R-:W-:Y:S02]  /*99b0*/  MUFU.EX2 R183, R68 ;  /* 0x0000004400b77308 */ /* 0x000fe40000000800 */
[-C--:B-1----:R-:W-:Y:S08]  /*99c0*/  HMMA.16816.F32.BF16 R36, R140, R52.reuse, R36 ;  /* 0x000000348c24723c */ /* 0x082ff00000041824 */
[C---:B------:R-:W-:Y:S01]  /*99d0*/  HMMA.16816.F32.BF16 R48, R144.reuse, R52, R48 ;  /* 0x000000349030723c */ /* 0x040fe20000041830 */
[----:B------:R-:W-:Y:S01]  /*99e0*/  MUFU.EX2 R197, R69 ;  /* 0x0000004500c57308 */ /* 0x000fe20000000800 */
[----:B---3--:R-:W1:Y:S05]  /*99f0*/  LDSM.16.MT88.4 R56, [R228+0x1100] ;  /* 0x00110000e438783b */ /* 0x008e6a0000004200 */
[----:B------:R-:W-:Y:S01]  /*9a00*/  F2FP.BF16.PACK_AB R52, R185, R160 ;  /* 0x000000a0b934723e */ /* 0x000fe200000010ff */
[-C--:B------:R-:W-:Y:S03]  /*9a10*/  HMMA.16816.F32.BF16 R40, R144, R54.reuse, R40 ;  /* 0x000000369028723c */ /* 0x080fe60000041828 */
[----:B------:R-:W-:Y:S01]  /*9a20*/  MUFU.EX2 R182, R70 ;  /* 0x0000004600b67308 */ /* 0x000fe20000000800 */
[----:B------:R-:W-:Y:S04]  /*9a30*/  F2FP.BF16.PACK_AB R53, R184, R187 ;  /* 0x000000bbb835723e */ /* 0x000fe800000010ff */
[C---:B------:R-:W-:Y:S05]  /*9a40*/  HMMA.16816.F32.BF16 R116, R140.reuse, R54, R116 ;  /* 0x000000368c74723c */ /* 0x040fea0000041874 */
[----:B------:R3:W-:Y:S02]  /*9a50*/  MUFU.EX2 R196, R71 ;  /* 0x0000004700c47308 */ /* 0x0007e40000000800 */
[----:B----4-:R-:W-:Y:S01]  /*9a60*/  F2FP.BF16.PACK_AB R54, R224, R225 ;  /* 0x000000e1e036723e */ /* 0x010fe200000010ff */
[-C--:B--2---:R-:W-:Y:S04]  /*9a70*/  HMMA.16816.F32.BF16 R120, R140, R64.reuse, R120 ;  /* 0x000000408c78723c */ /* 0x084fe80000041878 */
[----:B------:R-:W-:Y:S03]  /*9a80*/  F2FP.BF16.PACK_AB R55, R222, R223 ;  /* 0x000000dfde37723e */ /* 0x000fe600000010ff */
[----:B------:R-:W-:Y:S01]  /*9a90*/  MUFU.EX2 R181, R72 ;  /* 0x0000004800b57308 */ /* 0x000fe20000000800 */
[C---:B------:R-:W-:Y:S08]  /*9aa0*/  HMMA.16816.F32.BF16 R124, R144.reuse, R64, R124 ;  /* 0x00000040907c723c */ /* 0x040ff0000004187c */
[-C--:B------:R-:W-:Y:S01]  /*9ab0*/  HMMA.16816.F32.BF16 R44, R144, R66.reuse, R44 ;  /* 0x00000042902c723c */ /* 0x080fe2000004182c */
[----:B------:R2:W-:Y:S01]  /*9ac0*/  MUFU.EX2 R177, R60 ;  /* 0x0000003c00b17308 */ /* 0x0005e20000000800 */
[----:B---3--:R-:W-:Y:S05]  /*9ad0*/  LDSM.16.MT88.4 R68, [R229+0x1100] ;  /* 0x00110000e544783b */ /* 0x008fea0000004200 */
[----:B------:R-:W-:Y:S01]  /*9ae0*/  MOV R147, R171 ;  /* 0x000000ab00937202 */ /* 0x000fe20000000f00 */
[----:B------:R-:W-:Y:S03]  /*9af0*/  HMMA.16816.F32.BF16 R128, R140, R66, R128 ;  /* 0x000000428c80723c */ /* 0x000fe60000041880 */
[----:B------:R3:W4:Y:S01]  /*9b00*/  MUFU.EX2 R199, R61 ;  /* 0x0000003d00c77308 */ /* 0x0007220000000800 */
[----:B------:R-:W-:Y:S01]  /*9b10*/  MOV R146, R170 ;  /* 0x000000aa00927202 */ /* 0x000fe20000000f00 */
[----:B------:R-:W4:Y:S01]  /*9b20*/  LDSM.16.MT88.4 R64, [R231+0x1100] ;  /* 0x00110000e740783b */ /* 0x000f220000004200 */
[----:B------:R-:W-:Y:S02]  /*9b30*/  MOV R145, R169 ;  /* 0x000000a900917202 */ /* 0x000fe40000000f00 */
[-C--:B-1----:R-:W-:Y:S05]  /*9b40*/  HMMA.16816.F32.BF16 R4, R52, R56.reuse, R4 ;  /* 0x000000383404723c */ /* 0x082fea0000041804 */
[----:B------:R1:W-:Y:S01]  /*9b50*/  MUFU.EX2 R176, R62 ;  /* 0x0000003e00b07308 */ /* 0x0003e20000000800 */
[----:B------:R-:W-:Y:S02]  /*9b60*/  MOV R144, R168 ;  /* 0x000000a800907202 */ /* 0x000fe40000000f00 */
[----:B------:R-:W-:Y:S01]  /*9b70*/  LDSM.16.MT88.4 R168, [R231+0x3100] ;  /* 0x00310000e7a8783b */ /* 0x000fe20000004200 */
[----:B--2---:R-:W-:Y:S06]  /*9b80*/  F2FP.BF16.PACK_AB R60, R166, R167 ;  /* 0x000000a7a63c723e */ /* 0x004fec00000010ff */
[----:B------:R2:W2:Y:S01]  /*9b90*/  MUFU.EX2 R198, R63 ;  /* 0x0000003f00c67308 */ /* 0x0004a20000000800 */
[----:B---3--:R-:W-:Y:S09]  /*9ba0*/  F2FP.BF16.PACK_AB R61, R164, R165 ;  /* 0x000000a5a43d723e */ /* 0x008ff200000010ff */
[----:B------:R-:W3:Y:S01]  /*9bb0*/  MUFU.EX2 R189, R73 ;  /* 0x0000004900bd7308 */ /* 0x000ee20000000800 */
[----:B-1----:R-:W-:Y:S09]  /*9bc0*/  F2FP.BF16.PACK_AB R62, R214, R217 ;  /* 0x000000d9d63e723e */ /* 0x002ff200000010ff */
[----:B------:R-:W-:Y:S01]  /*9bd0*/  MUFU.EX2 R180, R74 ;  /* 0x0000004a00b47308 */ /* 0x000fe20000000800 */
[----:B--2---:R-:W-:Y:S09]  /*9be0*/  F2FP.BF16.PACK_AB R63, R210, R211 ;  /* 0x000000d3d23f723e */ /* 0x004ff200000010ff */
[----:B------:R1:W2:Y:S01]  /*9bf0*/  MUFU.EX2 R188, R75 ;  /* 0x0000004b00bc7308 */ /* 0x0002a20000000800 */
[C---:B------:R-:W-:Y:S08]  /*9c00*/  HMMA.16816.F32.BF16 R8, R60.reuse, R56, R8 ;  /* 0x000000383c08723c */ /* 0x040ff00000041808 */
[-C--:B------:R-:W-:Y:S01]  /*9c10*/  HMMA.16816.F32.BF16 R12, R60, R58.reuse, R12 ;  /* 0x0000003a3c0c723c */ /* 0x080fe2000004180c */
[----:B------:R-:W-:Y:S07]  /*9c20*/  MUFU.EX2 R138, R138 ;  /* 0x0000008a008a7308 */ /* 0x000fee0000000800 */
[C---:B------:R-:W-:Y:S01]  /*9c30*/  HMMA.16816.F32.BF16 R16, R52.reuse, R58, R16 ;  /* 0x0000003a3410723c */ /* 0x040fe20000041810 */
[----:B------:R-:W2:Y:S02]  /*9c40*/  LDSM.16.MT88.4 R56, [R230+0x1100] ;  /* 0x00110000e638783b */ /* 0x000ea40000004200 */
[----:B------:R-:W-:Y:S05]  /*9c50*/  MUFU.EX2 R195, R80 ;  /* 0x0000005000c37308 */ /* 0x000fea0000000800 */
[-C--:B----4-:R-:W-:Y:S01]  /*9c60*/  HMMA.16816.F32.BF16 R20, R52, R64.reuse, R20 ;  /* 0x000000403414723c */ /* 0x090fe20000041814 */
[----:B-1----:R-:W-:Y:S04]  /*9c70*/  LDSM.16.MT88.4 R72, [R229+0x2100] ;  /* 0x00210000e548783b */ /* 0x002fe80000004200 */
[----:B------:R-:W-:Y:S03]  /*9c80*/  MUFU.EX2 R80, R79 ;  /* 0x0000004f00507308 */ /* 0x000fe60000000800 */
[C---:B------:R-:W-:Y:S07]  /*9c90*/  HMMA.16816.F32.BF16 R24, R60.reuse, R64, R24 ;  /* 0x000000403c18723c */ /* 0x040fee0000041818 */
[----:B------:R-:W-:Y:S01]  /*9ca0*/  MUFU.EX2 R194, R81 ;  /* 0x0000005100c27308 */ /* 0x000fe20000000800 */
[-C--:B------:R-:W-:Y:S08]  /*9cb0*/  HMMA.16816.F32.BF16 R28, R60, R66.reuse, R28 ;  /* 0x000000423c1c723c */ /* 0x080ff0000004181c */
[C---:B------:R-:W-:Y:S01]  /*9cc0*/  HMMA.16816.F32.BF16 R32, R52.reuse, R66, R32 ;  /* 0x000000423420723c */ /* 0x040fe20000041820 */
[----:B------:R-:W1:Y:S01]  /*9cd0*/  LDSM.16.MT88.4 R64, [R228+0x1900] ;  /* 0x00190000e440783b */ /* 0x000e620000004200 */
[----:B------:R-:W-:Y:S06]  /*9ce0*/  MUFU.EX2 R191, R82 ;  /* 0x0000005200bf7308 */ /* 0x000fec0000000800 */
[-C--:B------:R-:W-:Y:S04]  /*9cf0*/  HMMA.16816.F32.BF16 R36, R52, R68.reuse, R36 ;  /* 0x000000443424723c */ /* 0x080fe80000041824 */
[----:B------:R-:W-:Y:S04]  /*9d00*/  MUFU.EX2 R190, R83 ;  /* 0x0000005300be7308 */ /* 0x000fe80000000800 */
[C---:B------:R-:W-:Y:S06]  /*9d10*/  HMMA.16816.F32.BF16 R48, R60.reuse, R68, R48 ;  /* 0x000000443c30723c */ /* 0x040fec0000041830 */
[----:B------:R4:W-:Y:S02]  /*9d20*/  MUFU.EX2 R82, R76 ;  /* 0x0000004c00527308 */ /* 0x0009e40000000800 */
[-C--:B------:R-:W-:Y:S08]  /*9d30*/  HMMA.16816.F32.BF16 R40, R60, R70.reuse, R40 ;  /* 0x000000463c28723c */ /* 0x080ff00000041828 */
[C---:B------:R-:W-:Y:S01]  /*9d40*/  HMMA.16816.F32.BF16 R116, R52.reuse, R70, R116 ;  /* 0x000000463474723c */ /* 0x040fe20000041874 */
[----:B------:R-:W-:Y:S01]  /*9d50*/  LDSM.16.MT88.4 R68, [R229+0x1900] ;  /* 0x00190000e544783b */ /* 0x000fe20000004200 */
[----:B------:R-:W1:Y:S06]  /*9d60*/  MUFU.EX2 R83, R77 ;  /* 0x0000004d00537308 */ /* 0x000e6c0000000800 */
[-C--:B--2---:R-:W-:Y:S04]  /*9d70*/  HMMA.16816.F32.BF16 R120, R52, R56.reuse, R120 ;  /* 0x000000383478723c */ /* 0x084fe80000041878 */
[----:B------:R-:W2:Y:S04]  /*9d80*/  MUFU.EX2 R81, R78 ;  /* 0x0000004e00517308 */ /* 0x000ea80000000800 */
[C---:B------:R-:W-:Y:S06]  /*9d90*/  HMMA.16816.F32.BF16 R124, R60.reuse, R56, R124 ;  /* 0x000000383c7c723c */ /* 0x040fec000004187c */
[----:B------:R-:W-:Y:S01]  /*9da0*/  MUFU.EX2 R84, R84 ;  /* 0x0000005400547308 */ /* 0x000fe20000000800 */
[----:B------:R-:W-:Y:S01]  /*9db0*/  F2FP.BF16.PACK_AB R56, R179, R173 ;  /* 0x000000adb338723e */ /* 0x000fe200000010ff */
[-C--:B------:R-:W-:Y:S01]  /*9dc0*/  HMMA.16816.F32.BF16 R44, R60, R58.reuse, R44 ;  /* 0x0000003a3c2c723c */ /* 0x080fe2000004182c */
[----:B------:R-:W2:Y:S03]  /*9dd0*/  LDSM.16.MT88.4 R60, [R231+0x1900] ;  /* 0x00190000e73c783b */ /* 0x000ea60000004200 */
[----:B------:R-:W-:Y:S04]  /*9de0*/  F2FP.BF16.PACK_AB R57, R178, R172 ;  /* 0x000000acb239723e */ /* 0x000fe800000010ff */
[----:B------:R-:W-:Y:S01]  /*9df0*/  HMMA.16816.F32.BF16 R128, R52, R58, R128 ;  /* 0x0000003a3480723c */ /* 0x000fe20000041880 */
[----:B------:R-:W-:Y:S06]  /*9e00*/  MUFU.EX2 R85, R85 ;  /* 0x0000005500557308 */ /* 0x000fec0000000800 */
[----:B------:R-:W-:Y:S02]  /*9e10*/  F2FP.BF16.PACK_AB R52, R208, R209 ;  /* 0x000000d1d034723e */ /* 0x000fe400000010ff */
[----:B------:R-:W-:Y:S02]  /*9e20*/  F2FP.BF16.PACK_AB R53, R174, R175 ;  /* 0x000000afae35723e */ /* 0x000fe400000010ff */
[----:B------:R-:W-:Y:S01]  /*9e30*/  MUFU.EX2 R86, R86 ;  /* 0x0000005600567308 */ /* 0x000fe20000000800 */
[----:B------:R-:W-:Y:S02]  /*9e40*/  F2FP.BF16.PACK_AB R54, R206, R207 ;  /* 0x000000cfce36723e */ /* 0x000fe400000010ff */
[----:B------:R-:W-:Y:S02]  /*9e50*/  F2FP.BF16.PACK_AB R55, R205, R204 ;  /* 0x000000cccd37723e */ /* 0x000fe400000010ff */
[----:B------:R-:W-:Y:S02]  /*9e60*/  F2FP.BF16.PACK_AB R58, R199, R177 ;  /* 0x000000b1c73a723e */ /* 0x000fe400000010ff */
[----:B------:R-:W-:Y:S03]  /*9e70*/  F2FP.BF16.PACK_AB R59, R198, R176 ;  /* 0x000000b0c63b723e */ /* 0x000fe600000010ff */
[-C--:B-1----:R-:W-:Y:S01]  /*9e80*/  HMMA.16816.F32.BF16 R4, R52, R64.reuse, R4 ;  /* 0x000000403404723c */ /* 0x082fe20000041804 */
[----:B------:R-:W-:Y:S07]  /*9e90*/  MUFU.EX2 R87, R87 ;  /* 0x0000005700577308 */ /* 0x000fee0000000800 */
[C---:B------:R-:W-:Y:S03]  /*9ea0*/  HMMA.16816.F32.BF16 R8, R56.reuse, R64, R8 ;  /* 0x000000403808723c */ /* 0x040fe60000041808 */
[----:B------:R-:W-:Y:S05]  /*9eb0*/  MUFU.EX2 R96, R96 ;  /* 0x0000006000607308 */ /* 0x000fea0000000800 */
[-C--:B------:R-:W-:Y:S05]  /*9ec0*/  HMMA.16816.F32.BF16 R12, R56, R66.reuse, R12 ;  /* 0x00000042380c723c */ /* 0x080fea000004180c */
[----:B------:R-:W-:Y:S03]  /*9ed0*/  MUFU.EX2 R97, R97 ;  /* 0x0000006100617308 */ /* 0x000fe60000000800 */
[C---:B------:R-:W-:Y:S01]  /*9ee0*/  HMMA.16816.F32.BF16 R16, R52.reuse, R66, R16 ;  /* 0x000000423410723c */ /* 0x040fe20000041810 */
[----:B------:R-:W1:Y:S06]  /*9ef0*/  LDSM.16.MT88.4 R64, [R230+0x1900] ;  /* 0x00190000e640783b */ /* 0x000e6c0000004200 */
[----:B------:R-:W-:Y:S01]  /*9f00*/  MUFU.EX2 R98, R98 ;  /* 0x0000006200627308 */ /* 0x000fe20000000800 */
[-C--:B--2---:R-:W-:Y:S08]  /*9f10*/  HMMA.16816.F32.BF16 R20, R52, R60.reuse, R20 ;  /* 0x0000003c3414723c */ /* 0x084ff00000041814 */
[C---:B------:R-:W-:Y:S01]  /*9f20*/  HMMA.16816.F32.BF16 R24, R56.reuse, R60, R24 ;  /* 0x0000003c3818723c */ /* 0x040fe20000041818 */
[----:B------:R-:W-:Y:S07]  /*9f30*/  MUFU.EX2 R99, R99 ;  /* 0x0000006300637308 */ /* 0x000fee0000000800 */
[-C--:B------:R-:W-:Y:S03]  /*9f40*/  HMMA.16816.F32.BF16 R28, R56, R62.reuse, R28 ;  /* 0x0000003e381c723c */ /* 0x080fe6000004181c */
[----:B------:R-:W-:Y:S01]  /*9f50*/  MUFU.EX2 R100, R100 ;  /* 0x0000006400647308 */ /* 0x000fe20000000800 */
[----:B-----5:R-:W-:Y:S02]  /*9f60*/  FFMA.FTZ R133, R133, R154, R201 ;  /* 0x0000009a85857223 */ /* 0x020fe400000100c9 */
[----:B------:R-:W-:Y:S02]  /*9f70*/  FFMA.FTZ R0, R0, R155, R200 ;  /* 0x0000009b00007223 */ /* 0x000fe400000100c8 */
[C---:B------:R-:W-:Y:S01]  /*9f80*/  HMMA.16816.F32.BF16 R32, R52.reuse, R62, R32 ;  /* 0x0000003e3420723c */ /* 0x040fe20000041820 */
[----:B------:R-:W2:Y:S03]  /*9f90*/  LDSM.16.MT88.4 R60, [R228+0x2100] ;  /* 0x00210000e43c783b */ /* 0x000ea60000004200 */
[----:B------:R-:W-:Y:S01]  /*9fa0*/  FADD.FTZ R0, R212, R0 ;  /* 0x00000000d4007221 */ /* 0x000fe20000010000 */
[----:B------:R-:W-:Y:S03]  /*9fb0*/  MUFU.EX2 R101, R101 ;  /* 0x0000006500657308 */ /* 0x000fe60000000800 */
[-C--:B------:R-:W-:Y:S01]  /*9fc0*/  HMMA.16816.F32.BF16 R36, R52, R68.reuse, R36 ;  /* 0x000000443424723c */ /* 0x080fe20000041824 */
[----:B------:R-:W-:Y:S03]  /*9fd0*/  LDSM.16.MT88.4 R152, [R228+0x3100] ;  /* 0x00310000e498783b */ /* 0x000fe60000004200 */
[----:B----4-:R-:W-:Y:S03]  /*9fe0*/  FADD.FTZ R76, R215, R0 ;  /* 0x00000000d74c7221 */ /* 0x010fe60000010000 */
[----:B------:R-:W-:Y:S01]  /*9ff0*/  MUFU.EX2 R102, R102 ;  /* 0x0000006600667308 */ /* 0x000fe20000000800 */
[C---:B------:R-:W-:Y:S08]  /*a000*/  HMMA.16816.F32.BF16 R48, R56.reuse, R68, R48 ;  /* 0x000000443830723c */ /* 0x040ff00000041830 */
[-C--:B------:R-:W-:Y:S01]  /*a010*/  HMMA.16816.F32.BF16 R40, R56, R70.reuse, R40 ;  /* 0x000000463828723c */ /* 0x080fe20000041828 */
[----:B------:R-:W-:Y:S07]  /*a020*/  MUFU.EX2 R103, R103 ;  /* 0x0000006700677308 */ /* 0x000fee0000000800 */
[C---:B------:R-:W-:Y:S01]  /*a030*/  HMMA.16816.F32.BF16 R116, R52.reuse, R70, R116 ;  /* 0x000000463474723c */ /* 0x040fe20000041874 */
[----:B------:R-:W4:Y:S02]  /*a040*/  LDSM.16.MT88.4 R68, [R231+0x2100] ;  /* 0x00210000e744783b */ /* 0x000f240000004200 */
[----:B------:R-:W-:Y:S05]  /*a050*/  MUFU.EX2 R112, R112 ;  /* 0x0000007000707308 */ /* 0x000fea0000000800 */
[-C--:B-1----:R-:W-:Y:S05]  /*a060*/  HMMA.16816.F32.BF16 R120, R52, R64.reuse, R120 ;  /* 0x000000403478723c */ /* 0x082fea0000041878 */
[----:B------:R-:W-:Y:S03]  /*a070*/  MUFU.EX2 R113, R113 ;  /* 0x0000007100717308 */ /* 0x000fe60000000800 */
[C---:B------:R-:W-:Y:S07]  /*a080*/  HMMA.16816.F32.BF16 R124, R56.reuse, R64, R124 ;  /* 0x00000040387c723c */ /* 0x040fee000004187c */
[----:B------:R-:W-:Y:S01]  /*a090*/  MUFU.EX2 R114, R114 ;  /* 0x0000007200727308 */ /* 0x000fe20000000800 */
[-C--:B------:R-:W-:Y:S07]  /*a0a0*/  HMMA.16816.F32.BF16 R44, R56, R66.reuse, R44 ;  /* 0x00000042382c723c */ /* 0x080fee000004182c */
[----:B---3--:R-:W-:Y:S01]  /*a0b0*/  F2FP.BF16.PACK_AB R56, R189, R181 ;  /* 0x000000b5bd38723e */ /* 0x008fe200000010ff */
[----:B------:R-:W-:Y:S01]  /*a0c0*/  HMMA.16816.F32.BF16 R128, R52, R66, R128 ;  /* 0x000000423480723c */ /* 0x000fe20000041880 */
[----:B------:R-:W1:Y:S01]  /*a0d0*/  LDSM.16.MT88.4 R64, [R230+0x2100] ;  /* 0x00210000e640783b */ /* 0x000e620000004200 */
[----:B------:R-:W-:Y:S02]  /*a0e0*/  MUFU.EX2 R115, R115 ;  /* 0x0000007300737308 */ /* 0x000fe40000000800 */
[----:B------:R-:W-:Y:S02]  /*a0f0*/  F2FP.BF16.PACK_AB R57, R188, R180 ;  /* 0x000000b4bc39723e */ /* 0x000fe400000010ff */
[----:B------:R-:W-:Y:S02]  /*a100*/  F2FP.BF16.PACK_AB R58, R83, R82 ;  /* 0x00000052533a723e */ /* 0x000fe400000010ff */
[----:B------:R-:W-:Y:S04]  /*a110*/  F2FP.BF16.PACK_AB R52, R197, R183 ;  /* 0x000000b7c534723e */ /* 0x000fe800000010ff */
[----:B------:R-:W-:Y:S01]  /*a120*/  F2FP.BF16.PACK_AB R53, R196, R182 ;  /* 0x000000b6c435723e */ /* 0x000fe200000010ff */
[----:B------:R-:W-:Y:S01]  /*a130*/  MUFU.EX2 R108, R108 ;  /* 0x0000006c006c7308 */ /* 0x000fe20000000800 */
[----:B------:R-:W-:Y:S02]  /*a140*/  F2FP.BF16.PACK_AB R54, R194, R195 ;  /* 0x000000c3c236723e */ /* 0x000fe400000010ff */
[----:B------:R-:W-:Y:S02]  /*a150*/  F2FP.BF16.PACK_AB R55, R190, R191 ;  /* 0x000000bfbe37723e */ /* 0x000fe400000010ff */
[----:B------:R-:W-:Y:S05]  /*a160*/  F2FP.BF16.PACK_AB R59, R80, R81 ;  /* 0x00000051503b723e */ /* 0x000fea00000010ff */
[-C--:B--2---:R-:W-:Y:S01]  /*a170*/  HMMA.16816.F32.BF16 R4, R52, R60.reuse, R4 ;  /* 0x0000003c3404723c */ /* 0x084fe20000041804 */
[----:B------:R-:W-:Y:S07]  /*a180*/  MUFU.EX2 R110, R110 ;  /* 0x0000006e006e7308 */ /* 0x000fee0000000800 */
[C---:B------:R-:W-:Y:S03]  /*a190*/  HMMA.16816.F32.BF16 R8, R56.reuse, R60, R8 ;  /* 0x0000003c3808723c */ /* 0x040fe60000041808 */
[----:B------:R-:W-:Y:S05]  /*a1a0*/  MUFU.EX2 R88, R88 ;  /* 0x0000005800587308 */ /* 0x000fea0000000800 */
[-C--:B------:R-:W-:Y:S05]  /*a1b0*/  HMMA.16816.F32.BF16 R12, R56, R62.reuse, R12 ;  /* 0x0000003e380c723c */ /* 0x080fea000004180c */
[----:B------:R-:W-:Y:S03]  /*a1c0*/  MUFU.EX2 R89, R89 ;  /* 0x0000005900597308 */ /* 0x000fe60000000800 */
[C---:B------:R-:W-:Y:S01]  /*a1d0*/  HMMA.16816.F32.BF16 R16, R52.reuse, R62, R16 ;  /* 0x0000003e3410723c */ /* 0x040fe20000041810 */
[----:B------:R-:W2:Y:S06]  /*a1e0*/  LDSM.16.MT88.4 R60, [R228+0x2900] ;  /* 0x00290000e43c783b */ /* 0x000eac0000004200 */
[----:B------:R-:W-:Y:S01]  /*a1f0*/  MUFU.EX2 R90, R90 ;  /* 0x0000005a005a7308 */ /* 0x000fe20000000800 */
[-C--:B----4-:R-:W-:Y:S08]  /*a200*/  HMMA.16816.F32.BF16 R20, R52, R68.reuse, R20 ;  /* 0x000000443414723c */ /* 0x090ff00000041814 */
[C---:B------:R-:W-:Y:S01]  /*a210*/  HMMA.16816.F32.BF16 R24, R56.reuse, R68, R24 ;  /* 0x000000443818723c */ /* 0x040fe20000041818 */
[----:B------:R-:W-:Y:S07]  /*a220*/  MUFU.EX2 R91, R91 ;  /* 0x0000005b005b7308 */ /* 0x000fee0000000800 */
[-C--:B------:R-:W-:Y:S03]  /*a230*/  HMMA.16816.F32.BF16 R28, R56, R70.reuse, R28 ;  /* 0x00000046381c723c */ /* 0x080fe6000004181c */
[----:B------:R-:W-:Y:S05]  /*a240*/  MUFU.EX2 R92, R92 ;  /* 0x0000005c005c7308 */ /* 0x000fea0000000800 */
[C---:B------:R-:W-:Y:S01]  /*a250*/  HMMA.16816.F32.BF16 R32, R52.reuse, R70, R32 ;  /* 0x000000463420723c */ /* 0x040fe20000041820 */
[----:B------:R-:W3:Y:S04]  /*a260*/  LDSM.16.MT88.4 R68, [R231+0x2900] ;  /* 0x00290000e744783b */ /* 0x000ee80000004200 */
[----:B------:R-:W4:Y:S03]  /*a270*/  MUFU.EX2 R93, R93 ;  /* 0x0000005d005d7308 */ /* 0x000f260000000800 */
[-C--:B------:R-:W-:Y:S07]  /*a280*/  HMMA.16816.F32.BF16 R36, R52, R72.reuse, R36 ;  /* 0x000000483424723c */ /* 0x080fee0000041824 */
[----:B------:R-:W-:Y:S01]  /*a290*/  MUFU.EX2 R94, R94 ;  /* 0x0000005e005e7308 */ /* 0x000fe20000000800 */
[C---:B------:R-:W-:Y:S08]  /*a2a0*/  HMMA.16816.F32.BF16 R48, R56.reuse, R72, R48 ;  /* 0x000000483830723c */ /* 0x040ff00000041830 */
[-C--:B------:R-:W-:Y:S01]  /*a2b0*/  HMMA.16816.F32.BF16 R40, R56, R74.reuse, R40 ;  /* 0x0000004a3828723c */ /* 0x080fe20000041828 */
[----:B------:R-:W5:Y:S07]  /*a2c0*/  MUFU.EX2 R95, R95 ;  /* 0x0000005f005f7308 */ /* 0x000f6e0000000800 */
[C---:B------:R-:W-:Y:S01]  /*a2d0*/  HMMA.16816.F32.BF16 R116, R52.reuse, R74, R116 ;  /* 0x0000004a3474723c */ /* 0x040fe20000041874 */
[----:B------:R-:W2:Y:S02]  /*a2e0*/  LDSM.16.MT88.4 R72, [R229+0x2900] ;  /* 0x00290000e548783b */ /* 0x000ea40000004200 */
[----:B------:R-:W-:Y:S05]  /*a2f0*/  MUFU.EX2 R104, R104 ;  /* 0x0000006800687308 */ /* 0x000fea0000000800 */
[-C--:B-1----:R-:W-:Y:S05]  /*a300*/  HMMA.16816.F32.BF16 R120, R52, R64.reuse, R120 ;  /* 0x000000403478723c */ /* 0x082fea0000041878 */
[----:B------:R-:W1:Y:S03]  /*a310*/  MUFU.EX2 R105, R105 ;  /* 0x0000006900697308 */ /* 0x000e660000000800 */
[C---:B------:R-:W-:Y:S07]  /*a320*/  HMMA.16816.F32.BF16 R124, R56.reuse, R64, R124 ;  /* 0x00000040387c723c */ /* 0x040fee000004187c */
[----:B------:R-:W-:Y:S01]  /*a330*/  FADD.FTZ R64, R218, R134 ;  /* 0x00000086da407221 */ /* 0x000fe20000010000 */
[-C--:B------:R-:W-:Y:S01]  /*a340*/  HMMA.16816.F32.BF16 R44, R56, R66.reuse, R44 ;  /* 0x00000042382c723c */ /* 0x080fe2000004182c */
[----:B------:R-:W-:Y:S03]  /*a350*/  MUFU.EX2 R106, R106 ;  /* 0x0000006a006a7308 */ /* 0x000fe60000000800 */
[----:B------:R-:W-:Y:S03]  /*a360*/  FADD.FTZ R79, R221, R64 ;  /* 0x00000040dd4f7221 */ /* 0x000fe60000010000 */
[----:B----4-:R-:W-:Y:S01]  /*a370*/  F2FP.BF16.PACK_AB R58, R93, R92 ;  /* 0x0000005c5d3a723e */ /* 0x010fe200000010ff */
[----:B------:R-:W-:Y:S01]  /*a380*/  HMMA.16816.F32.BF16 R128, R52, R66, R128 ;  /* 0x000000423480723c */ /* 0x000fe20000041880 */
[----:B------:R-:W4:Y:S02]  /*a390*/  LDSM.16.MT88.4 R64, [R230+0x2900] ;  /* 0x00290000e640783b */ /* 0x000f240000004200 */
[----:B------:R-:W3:Y:S01]  /*a3a0*/  MUFU.EX2 R107, R107 ;  /* 0x0000006b006b7308 */ /* 0x000ee20000000800 */
[----:B------:R-:W-:Y:S01]  /*a3b0*/  FADD.FTZ R56, R216, R132 ;  /* 0x00000084d8387221 */ /* 0x000fe20000010000 */
[----:B-----5:R-:W-:Y:S01]  /*a3c0*/  F2FP.BF16.PACK_AB R59, R95, R94 ;  /* 0x0000005e5f3b723e */ /* 0x020fe200000010ff */
[----:B------:R-:W-:Y:S01]  /*a3d0*/  FADD.FTZ R57, R213, R133 ;  /* 0x00000085d5397221 */ /* 0x000fe20000010000 */
[----:B------:R-:W-:Y:S01]  /*a3e0*/  F2FP.BF16.PACK_AB R52, R85, R84 ;  /* 0x000000545534723e */ /* 0x000fe200000010ff */
[----:B------:R-:W-:Y:S01]  /*a3f0*/  FADD.FTZ R78, R220, R56 ;  /* 0x00000038dc4e7221 */ /* 0x000fe20000010000 */
[----:B------:R-:W-:Y:S03]  /*a400*/  F2FP.BF16.PACK_AB R53, R87, R86 ;  /* 0x000000565735723e */ /* 0x000fe600000010ff */
[----:B------:R-:W-:Y:S01]  /*a410*/  F2FP.BF16.PACK_AB R54, R97, R96 ;  /* 0x000000606136723e */ /* 0x000fe200000010ff */
[----:B------:R-:W-:Y:S01]  /*a420*/  FADD.FTZ R77, R219, R57 ;  /* 0x00000039db4d7221 */ /* 0x000fe20000010000 */
[----:B------:R-:W-:Y:S01]  /*a430*/  F2FP.BF16.PACK_AB R55, R99, R98 ;  /* 0x000000626337723e */ /* 0x000fe200000010ff */
[----:B------:R-:W-:Y:S01]  /*a440*/  FADD.FTZ R0, R144, R79 ;  /* 0x0000004f90007221 */ /* 0x000fe20000010000 */
[----:B------:R-:W-:Y:S02]  /*a450*/  F2FP.BF16.PACK_AB R56, R89, R88 ;  /* 0x000000585938723e */ /* 0x000fe400000010ff */
[----:B------:R-:W-:Y:S02]  /*a460*/  F2FP.BF16.PACK_AB R57, R91, R90 ;  /* 0x0000005a5b39723e */ /* 0x000fe400000010ff */
[----:B-1----:R-:W-:Y:S01]  /*a470*/  F2FP.BF16.PACK_AB R184, R105, R104 ;  /* 0x0000006869b8723e */ /* 0x002fe200000010ff */
[-C--:B--2---:R-:W-:Y:S03]  /*a480*/  HMMA.16816.F32.BF16 R4, R52, R60.reuse, R4 ;  /* 0x0000003c3404723c */ /* 0x084fe60000041804 */
[----:B------:R-:W-:Y:S02]  /*a490*/  MOV R133, R135 ;  /* 0x0000008700857202 */ /* 0x000fe40000000f00 */
[----:B---3--:R-:W-:Y:S03]  /*a4a0*/  F2FP.BF16.PACK_AB R185, R107, R106 ;  /* 0x0000006a6bb9723e */ /* 0x008fe600000010ff */
[C---:B------:R-:W-:Y:S01]  /*a4b0*/  HMMA.16816.F32.BF16 R8, R56.reuse, R60, R8 ;  /* 0x0000003c3808723c */ /* 0x040fe20000041808 */
[----:B------:R1:W2:Y:S07]  /*a4c0*/  MUFU.EX2 R60, R3 ;  /* 0x00000003003c7308 */ /* 0x0002ae0000000800 */
[-C--:B------:R-:W-:Y:S08]  /*a4d0*/  HMMA.16816.F32.BF16 R12, R56, R62.reuse, R12 ;  /* 0x0000003e380c723c */ /* 0x080ff0000004180c */
[C---:B------:R-:W-:Y:S08]  /*a4e0*/  HMMA.16816.F32.BF16 R16, R52.reuse, R62, R16 ;  /* 0x0000003e3410723c */ /* 0x040ff00000041810 */
[-C--:B------:R-:W-:Y:S04]  /*a4f0*/  HMMA.16816.F32.BF16 R20, R52, R68.reuse, R20 ;  /* 0x000000443414723c */ /* 0x080fe80000041814 */
[----:B-1----:R-:W-:Y:S01]  /*a500*/  FADD.FTZ R3, R147, R76 ;  /* 0x0000004c93037221 */ /* 0x002fe20000010000 */
[----:B--2---:R-:W-:Y:S03]  /*a510*/  F2FP.BF16.PACK_AB R187, R60, R110 ;  /* 0x0000006e3cbb723e */ /* 0x004fe600000010ff */
[C---:B------:R-:W-:Y:S08]  /*a520*/  HMMA.16816.F32.BF16 R24, R56.reuse, R68, R24 ;  /* 0x000000443818723c */ /* 0x040ff00000041818 */
[-C--:B------:R-:W-:Y:S08]  /*a530*/  HMMA.16816.F32.BF16 R28, R56, R70.reuse, R28 ;  /* 0x00000046381c723c */ /* 0x080ff0000004181c */
[C---:B------:R-:W-:Y:S08]  /*a540*/  HMMA.16816.F32.BF16 R32, R52.reuse, R70, R32 ;  /* 0x000000463420723c */ /* 0x040ff00000041820 */
[-C--:B------:R-:W-:Y:S08]  /*a550*/  HMMA.16816.F32.BF16 R36, R52, R72.reuse, R36 ;  /* 0x000000483424723c */ /* 0x080ff00000041824 */
[C---:B------:R-:W-:Y:S08]  /*a560*/  HMMA.16816.F32.BF16 R48, R56.reuse, R72, R48 ;  /* 0x000000483830723c */ /* 0x040ff00000041830 */
[-C--:B------:R-:W-:Y:S08]  /*a570*/  HMMA.16816.F32.BF16 R40, R56, R74.reuse, R40 ;  /* 0x0000004a3828723c */ /* 0x080ff00000041828 */
[C---:B------:R-:W-:Y:S08]  /*a580*/  HMMA.16816.F32.BF16 R116, R52.reuse, R74, R116 ;  /* 0x0000004a3474723c */ /* 0x040ff00000041874 */
[-C--:B----4-:R-:W-:Y:S08]  /*a590*/  HMMA.16816.F32.BF16 R120, R52, R64.reuse, R120 ;  /* 0x000000403478723c */ /* 0x090ff00000041878 */
[C---:B------:R-:W-:Y:S08]  /*a5a0*/  HMMA.16816.F32.BF16 R124, R56.reuse, R64, R124 ;  /* 0x00000040387c723c */ /* 0x040ff0000004187c */
[-C--:B------:R-:W-:Y:S07]  /*a5b0*/  HMMA.16816.F32.BF16 R44, R56, R66.reuse, R44 ;  /* 0x00000042382c723c */ /* 0x080fee000004182c */
[----:B------:R-:W-:Y:S01]  /*a5c0*/  FADD.FTZ R57, R145, R78 ;  /* 0x0000004e91397221 */ /* 0x000fe20000010000 */
[----:B------:R-:W-:Y:S04]  /*a5d0*/  HMMA.16816.F32.BF16 R128, R52, R66, R128 ;  /* 0x000000423480723c */ /* 0x000fe80000041880 */
[----:B------:R-:W-:Y:S02]  /*a5e0*/  FADD.FTZ R56, R146, R77 ;  /* 0x0000004d92387221 */ /* 0x000fe40000010000 */
[----:B------:R-:W-:Y:S01]  /*a5f0*/  FADD.FTZ R58, R149, R0 ;  /* 0x00000000953a7221 */ /* 0x000fe20000010000 */
[----:B------:R-:W-:Y:S01]  /*a600*/  F2FP.BF16.PACK_AB R52, R101, R100 ;  /* 0x000000646534723e */ /* 0x000fe200000010ff */
[----:B------:R-:W-:Y:S01]  /*a610*/  FADD.FTZ R0, R186, R57 ;  /* 0x00000039ba007221 */ /* 0x000fe20000010000 */
[----:B------:R-:W-:Y:S03]  /*a620*/  F2FP.BF16.PACK_AB R53, R103, R102 ;  /* 0x000000666735723e */ /* 0x000fe600000010ff */
[----:B------:R-:W-:Y:S01]  /*a630*/  FADD.FTZ R57, R227, R56 ;  /* 0x00000038e3397221 */ /* 0x000fe20000010000 */
[----:B------:R-:W-:Y:S01]  /*a640*/  F2FP.BF16.PACK_AB R54, R113, R112 ;  /* 0x000000707136723e */ /* 0x000fe200000010ff */
[----:B------:R-:W-:Y:S01]  /*a650*/  FADD.FTZ R56, R226, R3 ;  /* 0x00000003e2387221 */ /* 0x000fe20000010000 */
[----:B------:R-:W-:Y:S01]  /*a660*/  F2FP.BF16.PACK_AB R55, R115, R114 ;  /* 0x000000727337723e */ /* 0x000fe200000010ff */
[----:B------:R-:W-:Y:S01]  /*a670*/  FADD.FTZ R3, R252, R58 ;  /* 0x0000003afc037221 */ /* 0x000fe20000010000 */
[----:B------:R-:W-:Y:S01]  /*a680*/  F2FP.BF16.PACK_AB R186, R138, R108 ;  /* 0x0000006c8aba723e */ /* 0x000fe200000010ff */
[----:B------:R-:W-:Y:S04]  /*a690*/  FADD.FTZ R0, R202, R0 ;  /* 0x00000000ca007221 */ /* 0x000fe80000010000 */
[-C--:B------:R-:W-:Y:S01]  /*a6a0*/  HMMA.16816.F32.BF16 R144, R52, R152.reuse, R4 ;  /* 0x000000983490723c */ /* 0x080fe20000041804 */
[----:B------:R-:W1:Y:S07]  /*a6b0*/  LDSM.16.MT88.4 R4, [R229+0x3100] ;  /* 0x00310000e504783b */ /* 0x000e6e0000004200 */
[C---:B------:R-:W-:Y:S07]  /*a6c0*/  HMMA.16816.F32.BF16 R140, R184.reuse, R152, R8 ;  /* 0x00000098b88c723c */ /* 0x040fee0000041808 */
[----:B------:R-:W-:Y:S01]  /*a6d0*/  FADD.FTZ R8, R159, R57 ;  /* 0x000000399f087221 */ /* 0x000fe20000010000 */
[-C--:B------:R-:W-:Y:S04]  /*a6e0*/  HMMA.16816.F32.BF16 R148, R184, R154.reuse, R12 ;  /* 0x0000009ab894723c */ /* 0x080fe8000004180c */
[----:B------:R-:W-:Y:S02]  /*a6f0*/  FADD.FTZ R11, R158, R56 ;  /* 0x000000389e0b7221 */ /* 0x000fe40000010000 */
[----:B------:R-:W-:Y:S02]  /*a700*/  FADD.FTZ R10, R157, R3 ;  /* 0x000000039d0a7221 */ /* 0x000fe40000010000 */
[----:B------:R-:W-:Y:S01]  /*a710*/  FADD.FTZ R9, R156, R0 ;  /* 0x000000009c097221 */ /* 0x000fe20000010000 */
[C---:B------:R-:W-:Y:S04]  /*a720*/  HMMA.16816.F32.BF16 R152, R52.reuse, R154, R16 ;  /* 0x0000009a3498723c */ /* 0x040fe80000041810 */
[----:B------:R-:W-:Y:S02]  /*a730*/  FADD.FTZ R8, R251, R8 ;  /* 0x00000008fb087221 */ /* 0x000fe40000010000 */
[----:B------:R-:W-:Y:S02]  /*a740*/  FADD.FTZ R3, R203, R11 ;  /* 0x0000000bcb037221 */ /* 0x000fe40000010000 */
[----:B------:R-:W-:Y:S01]  /*a750*/  FADD.FTZ R0, R111, R10 ;  /* 0x0000000a6f007221 */ /* 0x000fe20000010000 */
[-C--:B------:R-:W-:Y:S03]  /*a760*/  HMMA.16816.F32.BF16 R156, R52, R168.reuse, R20 ;  /* 0x000000a8349c723c */ /* 0x080fe60000041814 */
[----:B------:R-:W-:Y:S02]  /*a770*/  FADD.FTZ R12, R163, R9 ;  /* 0x00000009a30c7221 */ /* 0x000fe40000010000 */
[----:B------:R-:W-:Y:S02]  /*a780*/  FADD.FTZ R11, R162, R8 ;  /* 0x00000008a20b7221 */ /* 0x000fe40000010000 */
[----:B------:R-:W-:Y:S02]  /*a790*/  FADD.FTZ R10, R161, R3 ;  /* 0x00000003a10a7221 */ /* 0x000fe40000010000 */
[----:B------:R-:W-:Y:S02]  /*a7a0*/  FADD.FTZ R9, R160, R0 ;  /* 0x00000000a0097221 */ /* 0x000fe40000010000 */
[C---:B------:R-:W-:Y:S04]  /*a7b0*/  HMMA.16816.F32.BF16 R160, R184.reuse, R168, R24 ;  /* 0x000000a8b8a0723c */ /* 0x040fe80000041818 */
[----:B------:R-:W-:Y:S02]  /*a7c0*/  FADD.FTZ R8, R109, R12 ;  /* 0x0000000c6d087221 */ /* 0x000fe40000010000 */
[----:B------:R-:W-:Y:S02]  /*a7d0*/  FADD.FTZ R3, R167, R11 ;  /* 0x0000000ba7037221 */ /* 0x000fe40000010000 */
[----:B------:R-:W-:Y:S04]  /*a7e0*/  FADD.FTZ R0, R165, R10 ;  /* 0x0000000aa5007221 */ /* 0x000fe80000010000 */
[----:B------:R-:W-:Y:S02]  /*a7f0*/  FADD.FTZ R12, R192, R9 ;  /* 0x00000009c00c7221 */ /* 0x000fe40000010000 */
[----:B------:R-:W-:Y:S02]  /*a800*/  FADD.FTZ R11, R193, R8 ;  /* 0x00000008c10b7221 */ /* 0x000fe40000010000 */
[----:B------:R-:W-:Y:S02]  /*a810*/  FADD.FTZ R10, R166, R3 ;  /* 0x00000003a60a7221 */ /* 0x000fe40000010000 */
[----:B------:R-:W-:Y:S02]  /*a820*/  FADD.FTZ R9, R164, R0 ;  /* 0x00000000a4097221 */ /* 0x000fe40000010000 */
[----:B------:R-:W-:Y:S01]  /*a830*/  FADD.FTZ R3, R223, R11 ;  /* 0x0000000bdf037221 */ /* 0x000fe20000010000 */
[-C--:B------:R-:W-:Y:S03]  /*a840*/  HMMA.16816.F32.BF16 R164, R184, R170.reuse, R28 ;  /* 0x000000aab8a4723c */ /* 0x080fe6000004181c */
[----:B------:R-:W-:Y:S02]  /*a850*/  FADD.FTZ R8, R225, R12 ;  /* 0x0000000ce1087221 */ /* 0x000fe40000010000 */
[----:B------:R-:W-:Y:S02]  /*a860*/  FADD.FTZ R0, R217, R10 ;  /* 0x0000000ad9007221 */ /* 0x000fe40000010000 */
[----:B------:R-:W-:Y:S01]  /*a870*/  FADD.FTZ R12, R211, R9 ;  /* 0x00000009d30c7221 */ /* 0x000fe20000010000 */
[C---:B------:R-:W-:Y:S04]  /*a880*/  HMMA.16816.F32.BF16 R168, R52.reuse, R170, R32 ;  /* 0x000000aa34a8723c */ /* 0x040fe80000041820 */
[----:B------:R-:W-:Y:S02]  /*a890*/  FADD.FTZ R15, R224, R8 ;  /* 0x00000008e00f7221 */ /* 0x000fe40000010000 */
[----:B------:R-:W-:Y:S01]  /*a8a0*/  FADD.FTZ R14, R222, R3 ;  /* 0x00000003de0e7221 */ /* 0x000fe20000010000 */
[----:B------:R-:W2:Y:S01]  /*a8b0*/  LDSM.16.MT88.4 R8, [R230+0x3100] ;  /* 0x00310000e608783b */ /* 0x000ea20000004200 */
[----:B------:R-:W-:Y:S04]  /*a8c0*/  FADD.FTZ R13, R214, R0 ;  /* 0x00000000d60d7221 */ /* 0x000fe80000010000 */
[----:B------:R-:W-:Y:S02]  /*a8d0*/  FADD.FTZ R12, R210, R12 ;  /* 0x0000000cd20c7221 */ /* 0x000fe40000010000 */
[----:B------:R-:W-:Y:S02]  /*a8e0*/  FADD.FTZ R0, R175, R14 ;  /* 0x0000000eaf007221 */ /* 0x000fe40000010000 */
[----:B------:R-:W-:Y:S02]  /*a8f0*/  FADD.FTZ R3, R209, R15 ;  /* 0x0000000fd1037221 */ /* 0x000fe40000010000 */
[----:B------:R-:W-:Y:S02]  /*a900*/  FADD.FTZ R16, R173, R13 ;  /* 0x0000000dad107221 */ /* 0x000fe40000010000 */
[----:B------:R-:W-:Y:S02]  /*a910*/  FADD.FTZ R15, R172, R12 ;  /* 0x0000000cac0f7221 */ /* 0x000fe40000010000 */
[----:B------:R-:W-:Y:S02]  /*a920*/  FADD.FTZ R13, R174, R0 ;  /* 0x00000000ae0d7221 */ /* 0x000fe40000010000 */
[----:B------:R-:W-:Y:S01]  /*a930*/  FADD.FTZ R14, R208, R3 ;  /* 0x00000003d00e7221 */ /* 0x000fe20000010000 */
[-C--:B-1----:R-:W-:Y:S03]  /*a940*/  HMMA.16816.F32.BF16 R172, R52, R4.reuse, R36 ;  /* 0x0000000434ac723c */ /* 0x082fe60000041824 */
[----:B------:R-:W-:Y:S02]  /*a950*/  FADD.FTZ R12, R179, R16 ;  /* 0x00000010b30c7221 */ /* 0x000fe40000010000 */
[----:B------:R-:W-:Y:S02]  /*a960*/  FADD.FTZ R3, R178, R15 ;  /* 0x0000000fb2037221 */ /* 0x000fe40000010000 */
[----:B------:R-:W-:Y:S02]  /*a970*/  FADD.FTZ R0, R207, R14 ;  /* 0x0000000ecf007221 */ /* 0x000fe40000010000 */
[----:B------:R-:W-:Y:S03]  /*a980*/  FADD.FTZ R15, R204, R13 ;  /* 0x0000000dcc0f7221 */ /* 0x000fe60000010000 */
[----:B------:R-:W-:Y:S02]  /*a990*/  FADD.FTZ R14, R177, R12 ;  /* 0x0000000cb10e7221 */ /* 0x000fe40000010000 */
[----:B------:R-:W-:Y:S02]  /*a9a0*/  FADD.FTZ R13, R176, R3 ;  /* 0x00000003b00d7221 */ /* 0x000fe40000010000 */
[----:B------:R-:W-:Y:S01]  /*a9b0*/  FADD.FTZ R12, R206, R0 ;  /* 0x00000000ce0c7221 */ /* 0x000fe20000010000 */
        /* <DEDUP_REMOVED lines=15> */
[----:B------:R-:W-:Y:S02]  /*aab0*/  FADD.FTZ R12, R191, R3 ;  /* 0x00000003bf0c7221 */ /* 0x000fe40000010000 */
[----:B------:R-:W-:Y:S01]  /*aac0*/  FADD.FTZ R5, R82, R0 ;  /* 0x0000000052057221 */ /* 0x000fe20000010000 */
[-C--:B--2---:R-:W-:Y:S03]  /*aad0*/  HMMA.16816.F32.BF16 R120, R52, R8.reuse, R120 ;  /* 0x000000083478723c */ /* 0x084fe60000041878 */
        /* <DEDUP_REMOVED lines=10> */
[----:B------:R-:W-:Y:S01]  /*ab80*/  FADD.FTZ R3, R90, R7 ;  /* 0x000000075a037221 */ /* 0x000fe20000010000 */
[----:B------:R-:W-:Y:S04]  /*ab90*/  HMMA.16816.F32.BF16 R128, R52, R10, R128 ;  /* 0x0000000a3480723c */ /* 0x000fe80000041880 */
[----:B------:R-:W-:Y:S02]  /*aba0*/  FADD.FTZ R0, R85, R6 ;  /* 0x0000000655007221 */ /* 0x000fe40000010000 */
[----:B------:R-:W-:Y:S02]  /*abb0*/  FADD.FTZ R12, R87, R5 ;  /* 0x00000005570c7221 */ /* 0x000fe40000010000 */
[----:B------:R-:W-:Y:S04]  /*abc0*/  FADD.FTZ R7, R89, R4 ;  /* 0x0000000459077221 */ /* 0x000fe80000010000 */
[----:B------:R-:W-:Y:S02]  /*abd0*/  FADD.FTZ R6, R91, R3 ;  /* 0x000000035b067221 */ /* 0x000fe40000010000 */
        /* <DEDUP_REMOVED lines=18> */
[----:B------:R-:W-:Y:S01]  /*ad00*/  FADD.FTZ R3, R138, R3 ;  /* 0x000000038a037221 */ /* 0x000fe20000010000 */
[----:B------:R-:W-:Y:S01]  /*ad10*/  MOV R138, R2 ;  /* 0x00000002008a7202 */ /* 0x000fe20000000f00 */
[----:B------:R-:W-:Y:S02]  /*ad20*/  FADD.FTZ R0, R60, R0 ;  /* 0x000000003c007221 */ /* 0x000fe40000010000 */
[----:B------:R-:W-:Y:S01]  /*ad30*/  FADD.FTZ R5, R112, R5 ;  /* 0x0000000570057221 */ /* 0x000fe20000010000 */
[----:B------:R1:W-:Y:S01]  /*ad40*/  STL [R1], R3 ;  /* 0x0000000301007387 */ /* 0x0003e20000100800 */
[----:B------:R-:W-:Y:S02]  /*ad50*/  FADD.FTZ R4, R114, R4 ;  /* 0x0000000472047221 */ /* 0x000fe40000010000 */
[----:B------:R-:W-:Y:S01]  /*ad60*/  FADD.FTZ R251, R113, R5 ;  /* 0x0000000571fb7221 */ /* 0x000fe20000010000 */
[----:B------:R2:W-:Y:S01]  /*ad70*/  STL [R1+0x4], R0 ;  /* 0x0000040001007387 */ /* 0x0005e20000100800 */
[----:B------:R-:W-:Y:S01]  /*ad80*/  FADD.FTZ R252, R115, R4 ;  /* 0x0000000473fc7221 */ /* 0x000fe20000010000 */
[----:B-1----:R-:W-:Y:S02]  /*ad90*/  MOV R3, R136 ;  /* 0x0000008800037202 */ /* 0x002fe40000000f00 */
[----:B--2---:R-:W-:Y:S01]  /*ada0*/  MOV R0, R137 ;  /* 0x0000008900007202 */ /* 0x004fe20000000f00 */
[----:B------:R-:W-:-:S05]  /*adb0*/  @P0 BRA `(.L_x_20) ;  /* 0xffffc1e000000947 */ /* 0x000fca000383ffff */
.L_x_19:
[----:B------:R-:W2:Y:S04]  /*adc0*/  LDL.LU R10, [R1] ;  /* 0x00000000010a7983 */ /* 0x000ea80000300800 */
[----:B------:R-:W3:Y:S01]  /*add0*/  LDL.LU R8, [R1+0x4] ;  /* 0x0000040001087983 */ /* 0x000ee20000300800 */
[----:B------:R-:W-:-:S02]  /*ade0*/  MOV R20, 0xff800000 ;  /* 0xff80000000147802 */ /* 0x000fc40000000f00 */
[----:B------:R-:W-:Y:S01]  /*adf0*/  MOV R21, 0xff800000 ;  /* 0xff80000000157802 */ /* 0x000fe20000000f00 */
[----:B------:R-:W4:Y:S01]  /*ae00*/  SHFL.BFLY PT, R5, R251, 0x2, 0x1f ;  /* 0x0c401f00fb057f89 */ /* 0x000f2200000e0000 */
[----:B------:R-:W-:Y:S02]  /*ae10*/  MOV R22, 0xff800000 ;  /* 0xff80000000167802 */ /* 0x000fe40000000f00 */
[----:B------:R-:W-:Y:S01]  /*ae20*/  MOV R23, 0xff800000 ;  /* 0xff80000000177802 */ /* 0x000fe20000000f00 */
[----:B------:R-:W1:Y:S01]  /*ae30*/  SHFL.BFLY PT, R9, R252, 0x2, 0x1f ;  /* 0x0c401f00fc097f89 */ /* 0x000e6200000e0000 */
[----:B------:R-:W-:Y:S01]  /*ae40*/  PLOP3.LUT P4, PT, PT, PT, PT, 0x8, 0x0 ;  /* 0x000000000000781c */ /* 0x000fe20003f8e170 */
[----:B----4-:R-:W-:Y:S02]  /*ae50*/  FADD.FTZ R5, R5, R251 ;  /* 0x000000fb05057221 */ /* 0x010fe40000010000 */
[----:B-1----:R-:W-:-:S03]  /*ae60*/  FADD.FTZ R9, R9, R252 ;  /* 0x000000fc09097221 */ /* 0x002fc60000010000 */
[----:B------:R-:W1:Y:S04]  /*ae70*/  SHFL.BFLY PT, R0, R5, 0x1, 0x1f ;  /* 0x0c201f0005007f89 */ /* 0x000e6800000e0000 */
[----:B------:R-:W4:Y:S01]  /*ae80*/  SHFL.BFLY PT, R4, R9, 0x1, 0x1f ;  /* 0x0c201f0009047f89 */ /* 0x000f2200000e0000 */
[----:B-1----:R-:W-:Y:S01]  /*ae90*/  FADD.FTZ R5, R5, R0 ;  /* 0x0000000005057221 */ /* 0x002fe20000010000 */
[----:B------:R-:W-:Y:S01]  /*aea0*/  MOV R0, RZ ;  /* 0x000000ff00007202 */ /* 0x000fe20000000f00 */
[----:B----4-:R-:W-:-:S03]  /*aeb0*/  FADD.FTZ R9, R9, R4 ;  /* 0x0000000409097221 */ /* 0x010fc60000010000 */
[----:B------:R-:W-:Y:S02]  /*aec0*/  FSETP.NE.FTZ.AND P3, PT, R5, RZ, PT ;  /* 0x000000ff0500720b */ /* 0x000fe40003f75000 */
[----:B------:R-:W-:Y:S02]  /*aed0*/  MOV R4, RZ ;  /* 0x000000ff00047202 */ /* 0x000fe40000000f00 */
[----:B------:R-:W-:-:S09]  /*aee0*/  FSETP.NE.FTZ.AND P2, PT, R9, RZ, PT ;  /* 0x000000ff0900720b */ /* 0x000fd20003f55000 */
[----:B------:R-:W1:Y:S08]  /*aef0*/  @P3 MUFU.RCP R0, R5 ;  /* 0x0000000500003308 */ /* 0x000e700000001000 */
[----:B------:R-:W4:Y:S01]  /*af00*/  @P2 MUFU.RCP R4, R9 ;  /* 0x0000000900042308 */ /* 0x000f220000001000 */
[----:B-1----:R-:W-:-:S07]  /*af10*/  FMUL.FTZ R144, R0, R144 ;  /* 0x0000009000907220 */ /* 0x002fce0000410000 */
[----:B------:R-:W1:Y:S01]  /*af20*/  @P3 MUFU.LG2 R11, R5 ;  /* 0x00000005000b3308 */ /* 0x000e620000000c00 */
[C---:B------:R-:W-:Y:S02]  /*af30*/  FMUL.FTZ R145, R0.reuse, R145 ;  /* 0x0000009100917220 */ /* 0x040fe40000410000 */
[C---:B------:R-:W-:Y:S02]  /*af40*/  FMUL.FTZ R152, R0.reuse, R152 ;  /* 0x0000009800987220 */ /* 0x040fe40000410000 */
[C---:B------:R-:W-:Y:S02]  /*af50*/  FMUL.FTZ R153, R0.reuse, R153 ;  /* 0x0000009900997220 */ /* 0x040fe40000410000 */
[C---:B------:R-:W-:Y:S01]  /*af60*/  FMUL.FTZ R156, R0.reuse, R156 ;  /* 0x0000009c009c7220 */ /* 0x040fe20000410000 */
[----:B------:R-:W1:Y:S01]  /*af70*/  @P2 MUFU.LG2 R9, R9 ;  /* 0x0000000900092308 */ /* 0x000e620000000c00 */
[C---:B------:R-:W-:Y:S02]  /*af80*/  FMUL.FTZ R157, R0.reuse, R157 ;  /* 0x0000009d009d7220 */ /* 0x040fe40000410000 */
[----:B------:R-:W-:-:S02]  /*af90*/  FMUL.FTZ R168, R0, R168 ;  /* 0x000000a800a87220 */ /* 0x000fc40000410000 */
[C---:B------:R-:W-:Y:S02]  /*afa0*/  FMUL.FTZ R169, R0.reuse, R169 ;  /* 0x000000a900a97220 */ /* 0x040fe40000410000 */
[C---:B------:R-:W-:Y:S02]  /*afb0*/  FMUL.FTZ R172, R0.reuse, R172 ;  /* 0x000000ac00ac7220 */ /* 0x040fe40000410000 */
[C---:B------:R-:W-:Y:S02]  /*afc0*/  FMUL.FTZ R173, R0.reuse, R173 ;  /* 0x000000ad00ad7220 */ /* 0x040fe40000410000 */
[C---:B------:R-:W-:Y:S02]  /*afd0*/  FMUL.FTZ R116, R0.reuse, R116 ;  /* 0x0000007400747220 */ /* 0x040fe40000410000 */
[C---:B------:R-:W-:Y:S02]  /*afe0*/  FMUL.FTZ R117, R0.reuse, R117 ;  /* 0x0000007500757220 */ /* 0x040fe40000410000 */
[----:B------:R-:W-:-:S02]  /*aff0*/  FMUL.FTZ R120, R0, R120 ;  /* 0x0000007800787220 */ /* 0x000fc40000410000 */
[C---:B------:R-:W-:Y:S02]  /*b000*/  FMUL.FTZ R121, R0.reuse, R121 ;  /* 0x0000007900797220 */ /* 0x040fe40000410000 */
[C---:B------:R-:W-:Y:S02]  /*b010*/  FMUL.FTZ R128, R0.reuse, R128 ;  /* 0x0000008000807220 */ /* 0x040fe40000410000 */
[----:B------:R-:W-:Y:S01]  /*b020*/  FMUL.FTZ R129, R0, R129 ;  /* 0x0000008100817220 */ /* 0x000fe20000410000 */
[----:B------:R-:W-:Y:S01]  /*b030*/  MOV R0, RZ ;  /* 0x000000ff00007202 */ /* 0x000fe20000000f00 */
[C---:B----4-:R-:W-:Y:S02]  /*b040*/  FMUL.FTZ R146, R4.reuse, R146 ;  /* 0x0000009204927220 */ /* 0x050fe40000410000 */
        /* <DEDUP_REMOVED lines=14> */
[----:B------:R-:W-:Y:S01]  /*b130*/  FMUL.FTZ R131, R4, R131 ;  /* 0x0000008304837220 */ /* 0x000fe20000410000 */
[----:B------:R-:W-:Y:S01]  /*b140*/  @P3 MOV R4, 0x3f317218 ;  /* 0x3f31721800043802 */ /* 0x000fe20000000f00 */
[----:B-1----:R-:W-:Y:S02]  /*b150*/  @P3 FMUL.FTZ R11, R11, 0.69314718246459960938 ;  /* 0x3f3172180b0b3820 */ /* 0x002fe40000410000 */
[----:B------:R-:W-:Y:S01]  /*b160*/  @P2 FMUL.FTZ R9, R9, 0.69314718246459960938 ;  /* 0x3f31721809092820 */ /* 0x000fe20000410000 */
[----:B--2---:R-:W1:Y:S04]  /*b170*/  SHFL.BFLY PT, R7, R10, 0x2, 0x1f ;  /* 0x0c401f000a077f89 */ /* 0x004e6800000e0000 */
[----:B---3--:R-:W2:Y:S01]  /*b180*/  SHFL.BFLY PT, R6, R8, 0x2, 0x1f ;  /* 0x0c401f0008067f89 */ /* 0x008ea200000e0000 */
[----:B-1----:R-:W-:-:S02]  /*b190*/  FADD.FTZ R7, R7, R10 ;  /* 0x0000000a07077221 */ /* 0x002fc40000010000 */
[----:B------:R-:W-:Y:S02]  /*b1a0*/  @P3 FMUL.FTZ R10, R4, c[0x0][0x2d0] ;  /* 0x0000b400040a3a20 */ /* 0x000fe40000410000 */
[----:B--2---:R-:W-:Y:S01]  /*b1b0*/  FADD.FTZ R6, R6, R8 ;  /* 0x0000000806067221 */ /* 0x004fe20000010000 */
[----:B------:R-:W1:Y:S01]  /*b1c0*/  SHFL.BFLY PT, R3, R7, 0x1, 0x1f ;  /* 0x0c201f0007037f89 */ /* 0x000e6200000e0000 */
[----:B------:R-:W-:-:S03]  /*b1d0*/  @P3 FFMA.FTZ R20, R10, R137, R11 ;  /* 0x000000890a143223 */ /* 0x000fc6000001000b */
[----:B------:R-:W2:Y:S01]  /*b1e0*/  SHFL.BFLY PT, R8, R6, 0x1, 0x1f ;  /* 0x0c201f0006087f89 */ /* 0x000ea200000e0000 */
[----:B-1----:R-:W-:Y:S01]  /*b1f0*/  FADD.FTZ R7, R7, R3 ;  /* 0x0000000307077221 */ /* 0x002fe20000010000 */
[----:B------:R-:W-:Y:S01]  /*b200*/  MOV R3, RZ ;  /* 0x000000ff00037202 */ /* 0x000fe20000000f00 */
[----:B--2---:R-:W-:-:S03]  /*b210*/  FADD.FTZ R6, R8, R6 ;  /* 0x0000000608067221 */ /* 0x004fc60000010000 */
[----:B------:R-:W-:Y:S02]  /*b220*/  FSETP.NE.FTZ.AND P1, PT, R7, RZ, PT ;  /* 0x000000ff0700720b */ /* 0x000fe40003f35000 */
[----:B------:R-:W-:-:S11]  /*b230*/  FSETP.NE.FTZ.AND P0, PT, R6, RZ, PT ;  /* 0x000000ff0600720b */ /* 0x000fd60003f15000 */
[----:B------:R-:W1:Y:S02]  /*b240*/  @P1 MUFU.RCP R3, R7 ;  /* 0x0000000700031308 */ /* 0x000e640000001000 */
[----:B------:R-:W-:-:S06]  /*b250*/  @P0 MOV R8, 0x3f317218 ;  /* 0x3f31721800080802 */ /* 0x000fcc0000000f00 */
[----:B------:R-:W2:Y:S08]  /*b260*/  @P0 MUFU.RCP R0, R6 ;  /* 0x0000000600000308 */ /* 0x000eb00000001000 */
[----:B------:R-:W3:Y:S01]  /*b270*/  @P1 MUFU.LG2 R7, R7 ;  /* 0x0000000700071308 */ /* 0x000ee20000000c00 */
[C---:B-1----:R-:W-:Y:S02]  /*b280*/  FMUL.FTZ R140, R3.reuse, R140 ;  /* 0x0000008c038c7220 */ /* 0x042fe40000410000 */
[----:B------:R-:W-:-:S02]  /*b290*/  FMUL.FTZ R141, R3, R141 ;  /* 0x0000008d038d7220 */ /* 0x000fc40000410000 */
[C---:B------:R-:W-:Y:S02]  /*b2a0*/  FMUL.FTZ R148, R3.reuse, R148 ;  /* 0x0000009403947220 */ /* 0x040fe40000410000 */
[C---:B------:R-:W-:Y:S01]  /*b2b0*/  FMUL.FTZ R149, R3.reuse, R149 ;  /* 0x0000009503957220 */ /* 0x040fe20000410000 */
[----:B------:R-:W1:Y:S01]  /*b2c0*/  @P0 MUFU.LG2 R6, R6 ;  /* 0x0000000600060308 */ /* 0x000e620000000c00 */
        /* <DEDUP_REMOVED lines=11> */
[----:B------:R-:W-:Y:S01]  /*b380*/  FMUL.FTZ R185, R3, R185 ;  /* 0x000000b903b97220 */ /* 0x000fe20000410000 */
[----:B------:R-:W-:Y:S01]  /*b390*/  @P2 MOV R3, 0x3f317218 ;  /* 0x3f31721800032802 */ /* 0x000fe20000000f00 */
[C---:B--2---:R-:W-:Y:S02]  /*b3a0*/  FMUL.FTZ R142, R0.reuse, R142 ;  /* 0x0000008e008e7220 */ /* 0x044fe40000410000 */
        /* <DEDUP_REMOVED lines=14> */
[----:B------:R-:W-:Y:S01]  /*b490*/  FMUL.FTZ R187, R0, R187 ;  /* 0x000000bb00bb7220 */ /* 0x000fe20000410000 */
[----:B------:R-:W-:Y:S01]  /*b4a0*/  @P1 MOV R0, 0x3f317218 ;  /* 0x3f31721800001802 */ /* 0x000fe20000000f00 */
[----:B------:R-:W-:-:S02]  /*b4b0*/  @P2 FMUL.FTZ R5, R3, c[0x0][0x2d0] ;  /* 0x0000b40003052a20 */ /* 0x000fc40000410000 */
[----:B---3--:R-:W-:Y:S02]  /*b4c0*/  @P1 FMUL.FTZ R7, R7, 0.69314718246459960938 ;  /* 0x3f31721807071820 */ /* 0x008fe40000410000 */
[----:B------:R-:W-:Y:S02]  /*b4d0*/  @P1 FMUL.FTZ R3, R0, c[0x0][0x2d0] ;  /* 0x0000b40000031a20 */ /* 0x000fe40000410000 */
[----:B-1----:R-:W-:Y:S02]  /*b4e0*/  @P0 FMUL.FTZ R4, R6, 0.69314718246459960938 ;  /* 0x3f31721806040820 */ /* 0x002fe40000410000 */
[----:B------:R-:W-:Y:S02]  /*b4f0*/  @P0 FMUL.FTZ R0, R8, c[0x0][0x2d0] ;  /* 0x0000b40008000a20 */ /* 0x000fe40000410000 */
[----:B------:R-:W-:Y:S02]  /*b500*/  @P2 FFMA.FTZ R21, R5, R136, R9 ;  /* 0x0000008805152223 */ /* 0x000fe40000010009 */
[----:B------:R-:W-:-:S02]  /*b510*/  @P1 FFMA.FTZ R22, R3, R135, R7 ;  /* 0x0000008703161223 */ /* 0x000fc40000010007 */
[----:B------:R-:W-:Y:S02]  /*b520*/  @P0 FFMA.FTZ R23, R0, R2, R4 ;  /* 0x0000000200170223 */ /* 0x000fe40000010004 */
.L_x_3:
[----:B------:R-:W-:Y:S05]  /*b530*/  @P4 BRA `(.L_x_23) ;  /* 0x0000149000004947 */ /* 0x000fea0003800000 */
[----:B------:R-:W3:Y:S01]  /*b540*/  S2R R16, SR_TID.X ;  /* 0x0000000000107919 */ /* 0x000ee20000002100 */
[----:B------:R-:W-:Y:S01]  /*b550*/  ULDC.64 UR4, c[0x0][0x4d0] ;  /* 0x0001340000047ab9 */ /* 0x000fe20000000a00 */
[----:B------:R-:W-:Y:S01]  /*b560*/  IMAD R4, RZ, RZ, -UR10 ;  /* 0x8000000aff047e24 */ /* 0x000fe2000f8e02ff */
[----:B--2---:R-:W-:Y:S01]  /*b570*/  UIMAD.WIDE.U32 UR8, UR10, UR4, URZ ;  /* 0x000000040a0872a5 */ /* 0x004fe2000f8e003f */
[----:B------:R-:W2:Y:S01]  /*b580*/  S2R R12, SR_CTAID.Y ;  /* 0x00000000000c7919 */ /* 0x000ea20000002600 */
[----:B------:R-:W-:Y:S01]  /*b590*/  USHF.R.S32.HI UR6, URZ, 0x1f, UR10 ;  /* 0x0000001f3f067899 */ /* 0x000fe2000801140a */
[----:B------:R-:W-:Y:S01]  /*b5a0*/  MOV R24, c[0x0][0x4e8] ;  /* 0x00013a0000187a02 */ /* 0x000fe20000000f00 */
[----:B------:R-:W-:Y:S01]  /*b5b0*/  BSSY B0, `(.L_x_24) ;  /* 0x00000ab000007945 */ /* 0x000fe20003800000 */
[----:B------:R-:W4:Y:S01]  /*b5c0*/  S2R R9, SR_CTAID.Z ;  /* 0x0000000000097919 */ /* 0x000f220000002700 */
[----:B------:R-:W-:Y:S01]  /*b5d0*/  IMAD.U32 R3, RZ, RZ, UR9 ;  /* 0x00000009ff037e24 */ /* 0x000fe2000f8e00ff */
[----:B------:R-:W-:Y:S01]  /*b5e0*/  UIMAD UR7, UR6, UR4, URZ ;  /* 0x00000004060772a4 */ /* 0x000fe2000f8e023f */
[----:B-1----:R-:W-:Y:S01]  /*b5f0*/  IMAD.U32 R2, RZ, RZ, UR8 ;  /* 0x00000008ff027e24 */ /* 0x002fe2000f8e00ff */
[----:B------:R-:W1:Y:S04]  /*b600*/  S2R R15, SR_CTAID.X ;  /* 0x00000000000f7919 */ /* 0x000e680000002500 */
[----:B------:R-:W-:Y:S01]  /*b610*/  BAR.SYNC.DEFER_BLOCKING 0x1, 0x80 ;  /* 0x0042000000007b1d */ /* 0x000fe20000010000 */
[----:B------:R-:W-:Y:S01]  /*b620*/  UIMAD UR5, UR10, UR5, UR7 ;  /* 0x000000050a0572a4 */ /* 0x000fe2000f8e0207 */
[C---:B------:R-:W-:Y:S01]  /*b630*/  ISETP.NE.AND P0, PT, R24.reuse, 0x1, PT ;  /* 0x000000011800780c */ /* 0x040fe20003f05270 */
[----:B------:R-:W-:-:S02]  /*b640*/  IMAD R24, R24, c[0x0][0x388], RZ ;  /* 0x0000e20018187a24 */ /* 0x000fc400078e02ff */
[----:B------:R-:W-:Y:S01]  /*b650*/  UIADD3 UR5, UR9, UR5, URZ ;  /* 0x0000000509057290 */ /* 0x000fe2000fffe03f */
[----:B---3--:R-:W-:-:S05]  /*b660*/  SHF.R.S32.HI R6, RZ, 0x1f, R16 ;  /* 0x0000001fff067819 */ /* 0x008fca0000011410 */
[----:B------:R-:W-:Y:S01]  /*b670*/  IMAD.U32 R5, RZ, RZ, UR5 ;  /* 0x00000005ff057e24 */ /* 0x000fe2000f8e00ff */
[-C--:B------:R-:W-:Y:S01]  /*b680*/  LEA.HI R0, R6, R16.reuse, RZ, 0x2 ;  /* 0x0000001006007211 */ /* 0x080fe200078f10ff */
[----:B--2---:R-:W-:Y:S01]  /*b690*/  IMAD R12, R4, c[0x0][0x550], R12 ;  /* 0x00015400040c7a24 */ /* 0x004fe200078e020c */
[-C--:B------:R-:W-:Y:S01]  /*b6a0*/  LEA.HI R6, R6, R16.reuse, RZ, 0x5 ;  /* 0x0000001006067211 */ /* 0x080fe200078f28ff */
[----:B------:R-:W-:Y:S01]  /*b6b0*/  IMAD.MOV.U32 R4, RZ, RZ, R2 ;  /* 0x000000ffff047224 */ /* 0x000fe200078e0002 */
[----:B------:R-:W-:Y:S01]  /*b6c0*/  LOP3.LUT R0, R0, 0xfffffffc, RZ, 0xc0, !PT ;  /* 0xfffffffc00007812 */ /* 0x000fe200078ec0ff */
[----:B------:R-:W-:Y:S01]  /*b6d0*/  ULDC.64 UR4, c[0x0][0x438] ;  /* 0x00010e0000047ab9 */ /* 0x000fe20000000a00 */
[----:B------:R-:W-:Y:S01]  /*b6e0*/  LOP3.LUT R7, R6, 0xffffffe0, RZ, 0xc0, !PT ;  /* 0xffffffe006077812 */ /* 0x000fe200078ec0ff */
[----:B------:R-:W-:Y:S01]  /*b6f0*/  UIMAD UR6, UR6, UR4, URZ ;  /* 0x00000004060672a4 */ /* 0x000fe2000f8e023f */
[----:B------:R-:W-:Y:S01]  /*b700*/  IADD3 R0, -R0, R16, RZ ;  /* 0x0000001000007210 */ /* 0x000fe20007ffe1ff */
[----:B------:R-:W-:Y:S01]  /*b710*/  UIMAD.WIDE.U32 UR8, UR10, UR4, URZ ;  /* 0x000000040a0872a5 */ /* 0x000fe2000f8e003f */
[--C-:B------:R-:W-:Y:S01]  /*b720*/  SHF.R.S32.HI R8, RZ, 0x5, R6.reuse ;  /* 0x00000005ff087819 */ /* 0x100fe20000011406 */
[----:B------:R-:W-:Y:S01]  /*b730*/  IMAD.IADD R16, R16, 0x1, -R7 ;  /* 0x0000000110107824 */ /* 0x000fe200078e0a07 */
[----:B------:R-:W-:Y:S01]  /*b740*/  LEA.HI R3, R0, R0, RZ, 0x1 ;  /* 0x0000000000037211 */ /* 0x000fe200078f08ff */
[----:B------:R-:W-:Y:S01]  /*b750*/  UIMAD UR4, UR10, UR5, UR6 ;  /* 0x000000050a0472a4 */ /* 0x000fe2000f8e0206 */
[----:B------:R-:W-:Y:S01]  /*b760*/  SHF.R.S32.HI R2, RZ, 0x1f, R6 ;  /* 0x0000001fff027819 */ /* 0x000fe20000011406 */
[----:B----4-:R-:W-:Y:S01]  /*b770*/  IMAD.WIDE.U32 R4, R9, c[0x0][0x4d8], R4 ;  /* 0x0001360009047a25 */ /* 0x010fe200078e0004 */
[----:B------:R-:W-:Y:S01]  /*b780*/  LOP3.LUT R7, R3, 0x1ffffffe, RZ, 0xc0, !PT ;  /* 0x1ffffffe03077812 */ /* 0x000fe200078ec0ff */
[----:B------:R-:W-:Y:S01]  /*b790*/  UIADD3 UR4, UR9, UR4, URZ ;  /* 0x0000000409047290 */ /* 0x000fe2000fffe03f */
[----:B------:R-:W-:-:S02]  /*b7a0*/  LEA.HI R2, R2, R8, RZ, 0x2 ;  /* 0x0000000802027211 */ /* 0x000fc400078f10ff */
[----:B------:R-:W-:Y:S01]  /*b7b0*/  IADD3 R7, R0, -R7, RZ ;  /* 0x8000000700077210 */ /* 0x000fe20007ffe0ff */
[----:B------:R-:W-:Y:S01]  /*b7c0*/  IMAD.SHL.U32 R0, R3, 0x20, RZ ;  /* 0x0000002003007824 */ /* 0x000fe200078e00ff */
[----:B------:R-:W-:Y:S02]  /*b7d0*/  SHF.R.S32.HI R3, RZ, 0x1f, R16 ;  /* 0x0000001fff037819 */ /* 0x000fe40000011410 */
[----:B------:R-:W-:Y:S02]  /*b7e0*/  LOP3.LUT R2, R2, 0xffffffc, RZ, 0xc0, !PT ;  /* 0x0ffffffc02027812 */ /* 0x000fe400078ec0ff */
[----:B------:R-:W-:Y:S01]  /*b7f0*/  LEA.HI R18, R3, R16, RZ, 0x2 ;  /* 0x0000001003127211 */ /* 0x000fe200078f10ff */
[----:B------:R-:W-:Y:S01]  /*b800*/  IMAD.U32 R3, RZ, RZ, UR9 ;  /* 0x00000009ff037e24 */ /* 0x000fe2000f8e00ff */
[----:B------:R-:W-:Y:S01]  /*b810*/  LOP3.LUT R0, R0, 0xffffffc0, RZ, 0xc0, !PT ;  /* 0xffffffc000007812 */ /* 0x000fe200078ec0ff */
[----:B------:R-:W-:Y:S01]  /*b820*/  IMAD.IADD R8, R8, 0x1, -R2 ;  /* 0x0000000108087824 */ /* 0x000fe200078e0a02 */
[----:B------:R-:W-:Y:S01]  /*b830*/  SHF.R.S32.HI R6, RZ, 0x2, R18 ;  /* 0x00000002ff067819 */ /* 0x000fe20000011412 */
[----:B------:R-:W-:Y:S01]  /*b840*/  IMAD.U32 R2, RZ, RZ, UR8 ;  /* 0x00000008ff027e24 */ /* 0x000fe2000f8e00ff */
[----:B------:R-:W-:Y:S01]  /*b850*/  SHF.R.S32.HI R10, RZ, 0x1f, R9 ;  /* 0x0000001fff0a7819 */ /* 0x000fe20000011409 */
[----:B------:R-:W-:Y:S01]  /*b860*/  IMAD R7, R7, 0x8, R0 ;  /* 0x0000000807077824 */ /* 0x000fe200078e0200 */
[----:B------:R-:W-:Y:S01]  /*b870*/  MOV R3, UR4 ;  /* 0x0000000400037c02 */ /* 0x000fe20008000f00 */
[----:B------:R-:W-:Y:S01]  /*b880*/  IMAD R14, R8, 0x10, R6 ;  /* 0x00000010080e7824 */ /* 0x000fe200078e0206 */
[----:B------:R-:W-:Y:S01]  /*b890*/  LOP3.LUT P1, RZ, R16, 0x3, RZ, 0xc0, !PT ;  /* 0x0000000310ff7812 */ /* 0x000fe2000782c0ff */
[----:B------:R-:W-:-:S02]  /*b8a0*/  IMAD R0, R10, c[0x0][0x4d8], RZ ;  /* 0x000136000a007a24 */ /* 0x000fc400078e02ff */
[----:B------:R-:W-:Y:S01]  /*b8b0*/  IMAD R6, R10, c[0x0][0x440], RZ ;  /* 0x000110000a067a24 */ /* 0x000fe200078e02ff */
[----:B------:R-:W-:Y:S01]  /*b8c0*/  IADD3 R8, R14, R7, RZ ;  /* 0x000000070e087210 */ /* 0x000fe20007ffe0ff */
[C---:B------:R-:W-:Y:S02]  /*b8d0*/  IMAD R0, R9.reuse, c[0x0][0x4dc], R0 ;  /* 0x0001370009007a24 */ /* 0x040fe400078e0200 */
[----:B------:R-:W-:Y:S02]  /*b8e0*/  IMAD R6, R9, c[0x0][0x444], R6 ;  /* 0x0001110009067a24 */ /* 0x000fe400078e0206 */
[----:B-1----:R-:W-:Y:S02]  /*b8f0*/  IMAD R8, R15, 0x80, R8 ;  /* 0x000000800f087824 */ /* 0x002fe400078e0208 */
[----:B------:R-:W-:-:S04]  /*b900*/  IMAD.WIDE.U32 R2, R9, c[0x0][0x440], R2 ;  /* 0x0001100009027a25 */ /* 0x000fc800078e0002 */
[----:B------:R-:W-:-:S04]  /*b910*/  @P0 IMAD.HI.U32 R11, R8, c[0x0][0x4ec], RZ ;  /* 0x00013b00080b0a27 */ /* 0x000fc800078e00ff */
[----:B------:R-:W-:Y:S01]  /*b920*/  IMAD.IADD R5, R5, 0x1, R0 ;  /* 0x0000000105057824 */ /* 0x000fe200078e0200 */
[----:B------:R-:W-:Y:S01]  /*b930*/  SHF.R.S32.HI R0, RZ, 0x1f, R12 ;  /* 0x0000001fff007819 */ /* 0x000fe2000001140c */
[----:B------:R-:W-:Y:S01]  /*b940*/  IMAD.IADD R3, R3, 0x1, R6 ;  /* 0x0000000103037824 */ /* 0x000fe200078e0206 */
[----:B------:R-:W-:Y:S01]  /*b950*/  MOV R6, R8 ;  /* 0x0000000800067202 */ /* 0x000fe20000000f00 */
[----:B------:R-:W-:Y:S01]  /*b960*/  @P0 IMAD.HI.U32 R10, R8, c[0x0][0x4ec], RZ ;  /* 0x00013b00080a0a27 */ /* 0x000fe200078e00ff */
[----:B------:R-:W-:-:S03]  /*b970*/  @P0 SHF.R.U32.HI R6, RZ, c[0x0][0x4f0], R11 ;  /* 0x00013c00ff060a19 */ /* 0x000fc6000001160b */
[----:B------:R-:W-:Y:S01]  /*b980*/  IMAD.MOV.U32 R7, RZ, RZ, R8 ;  /* 0x000000ffff077224 */ /* 0x000fe200078e0008 */
[----:B------:R-:W-:Y:S01]  /*b990*/  @P0 SHF.R.U32.HI R7, RZ, c[0x0][0x4f0], R10 ;  /* 0x00013c00ff070a19 */ /* 0x000fe2000001160a */
[C---:B------:R-:W-:Y:S02]  /*b9a0*/  IMAD R9, R0.reuse, c[0x0][0x448], RZ ;  /* 0x0001120000097a24 */ /* 0x040fe400078e02ff */
[----:B------:R-:W-:Y:S02]  /*b9b0*/  IMAD R0, R0, c[0x0][0x4e0], RZ ;  /* 0x0001380000007a24 */ /* 0x000fe400078e02ff */
[----:B------:R-:W-:Y:S02]  /*b9c0*/  IMAD.MOV R10, RZ, RZ, -R6 ;  /* 0x000000ffff0a7224 */ /* 0x000fe400078e0a06 */
[C---:B------:R-:W-:Y:S01]  /*b9d0*/  IMAD R11, R12.reuse, c[0x0][0x44c], R9 ;  /* 0x000113000c0b7a24 */ /* 0x040fe200078e0209 */
[----:B------:R-:W-:Y:S01]  /*b9e0*/  SHF.R.S32.HI R9, RZ, 0x1f, R7 ;  /* 0x0000001fff097819 */ /* 0x000fe20000011407 */
[----:B------:R-:W-:-:S02]  /*b9f0*/  IMAD R13, R12, c[0x0][0x4e4], R0 ;  /* 0x000139000c0d7a24 */ /* 0x000fc400078e0200 */
[----:B------:R-:W-:-:S04]  /*ba00*/  IMAD.WIDE.U32 R4, R12, c[0x0][0x4e0], R4 ;  /* 0x000138000c047a25 */ /* 0x000fc800078e0004 */
[----:B------:R-:W-:Y:S01]  /*ba10*/  IMAD R0, R10, c[0x0][0x4e8], R8 ;  /* 0x00013a000a007a24 */ /* 0x000fe200078e0208 */
[----:B------:R-:W-:Y:S01]  /*ba20*/  SHF.R.S32.HI R10, RZ, 0x1f, R6 ;  /* 0x0000001fff0a7819 */ /* 0x000fe20000011406 */
[----:B------:R-:W-:Y:S01]  /*ba30*/  IMAD R9, R9, c[0x0][0x430], RZ ;  /* 0x00010c0009097a24 */ /* 0x000fe200078e02ff */
[----:B------:R-:W-:Y:S01]  /*ba40*/  IADD3 R4, P0, R6, R4, RZ ;  /* 0x0000000406047210 */ /* 0x000fe20007f1e0ff */
[----:B------:R-:W-:Y:S01]  /*ba50*/  IMAD.WIDE.U32 R2, R12, c[0x0][0x448], R2 ;  /* 0x000112000c027a25 */ /* 0x000fe200078e0002 */
[----:B------:R-:W-:Y:S02]  /*ba60*/  SHF.R.S32.HI R6, RZ, 0x1f, R0 ;  /* 0x0000001fff067819 */ /* 0x000fe40000011400 */
[----:B------:R-:W-:Y:S01]  /*ba70*/  IADD3.X R5, R10, R5, R13, P0, !PT ;  /* 0x000000050a057210 */ /* 0x000fe200007fe40d */
[----:B------:R-:W-:Y:S01]  /*ba80*/  IMAD R10, R7, c[0x0][0x434], R9 ;  /* 0x00010d00070a7a24 */ /* 0x000fe200078e0209 */
[----:B------:R-:W-:Y:S01]  /*ba90*/  IADD3 R3, R3, R11, RZ ;  /* 0x0000000b03037210 */ /* 0x000fe20007ffe0ff */
[----:B------:R-:W-:-:S02]  /*baa0*/  IMAD R9, R6, c[0x0][0x4c8], RZ ;  /* 0x0001320006097a24 */ /* 0x000fc400078e02ff */
[----:B------:R-:W-:Y:S02]  /*bab0*/  IMAD.MOV R6, RZ, RZ, -R7 ;  /* 0x000000ffff067224 */ /* 0x000fe400078e0a07 */
[----:B------:R-:W-:-:S04]  /*bac0*/  IMAD.WIDE.U32 R4, R0, c[0x0][0x4c8], R4 ;  /* 0x0001320000047a25 */ /* 0x000fc800078e0004 */
[----:B------:R-:W-:Y:S02]  /*bad0*/  IMAD R0, R0, c[0x0][0x4cc], R9 ;  /* 0x0001330000007a24 */ /* 0x000fe400078e0209 */
[----:B------:R-:W-:Y:S01]  /*bae0*/  IMAD R13, R6, c[0x0][0x4e8], R8 ;  /* 0x00013a00060d7a24 */ /* 0x000fe200078e0208 */
[C---:B------:R-:W-:Y:S01]  /*baf0*/  LEA R6, P0, R4.reuse, c[0x0][0x4a8], 0x2 ;  /* 0x00012a0004067a11 */ /* 0x040fe200078010ff */
[----:B------:R-:W-:Y:S01]  /*bb00*/  IMAD.WIDE.U32 R2, R7, c[0x0][0x430], R2 ;  /* 0x00010c0007027a25 */ /* 0x000fe200078e0002 */
[----:B------:R-:W-:Y:S02]  /*bb10*/  IADD3 R0, R5, R0, RZ ;  /* 0x0000000005007210 */ /* 0x000fe40007ffe0ff */
[----:B------:R-:W-:Y:S01]  /*bb20*/  SHF.R.S32.HI R7, RZ, 0x1f, R13 ;  /* 0x0000001fff077819 */ /* 0x000fe2000001140d */
[----:B------:R-:W-:Y:S01]  /*bb30*/  IMAD.IADD R3, R3, 0x1, R10 ;  /* 0x0000000103037824 */ /* 0x000fe200078e020a */
[----:B------:R-:W-:Y:S01]  /*bb40*/  LEA.HI.X R0, R4, c[0x0][0x4ac], R0, 0x2, P0 ;  /* 0x00012b0004007a11 */ /* 0x000fe200000f1400 */
[----:B------:R-:W-:Y:S01]  /*bb50*/  IMAD R12, R15, 0x80, R14 ;  /* 0x000000800f0c7824 */ /* 0x000fe200078e020e */
[----:B------:R-:W-:Y:S01]  /*bb60*/  SHFL.IDX PT, R4, R6, RZ, 0x1c1f ;  /* 0x001c1fff06047589 */ /* 0x000fe200000e0000 */
[----:B------:R-:W-:-:S02]  /*bb70*/  IMAD R7, R7, c[0x0][0x428], RZ ;  /* 0x00010a0007077a24 */ /* 0x000fc400078e02ff */
[C---:B------:R-:W-:Y:S01]  /*bb80*/  IMAD.WIDE.U32 R2, R13.reuse, c[0x0][0x428], R2 ;  /* 0x00010a000d027a25 */ /* 0x040fe200078e0002 */
[----:B------:R-:W1:Y:S01]  /*bb90*/  SHFL.IDX PT, R5, R0, RZ, 0x1c1f ;  /* 0x001c1fff00057589 */ /* 0x000e6200000e0000 */
[C---:B------:R-:W-:Y:S02]  /*bba0*/  IADD3 R14, R12.reuse, 0x40, RZ ;  /* 0x000000400c0e7810 */ /* 0x040fe40007ffe0ff */
[----:B------:R-:W-:Y:S01]  /*bbb0*/  IMAD R15, R13, c[0x0][0x42c], R7 ;  /* 0x00010b000d0f7a24 */ /* 0x000fe200078e0207 */
[----:B------:R-:W-:Y:S01]  /*bbc0*/  SHFL.IDX PT, R10, R6, 0x1, 0x1c1f ;  /* 0x003c1f00060a7f89 */ /* 0x000fe200000e0000 */
[C---:B------:R-:W-:Y:S02]  /*bbd0*/  IADD3 R13, R12.reuse, 0x48, RZ ;  /* 0x000000480c0d7810 */ /* 0x040fe40007ffe0ff */
[-C--:B------:R-:W-:Y:S01]  /*bbe0*/  ISETP.GE.OR P4, PT, R12, R24.reuse, P1 ;  /* 0x000000180c00720c */ /* 0x080fe20000f86670 */
[----:B------:R-:W2:Y:S01]  /*bbf0*/  SHFL.IDX PT, R11, R0, 0x1, 0x1c1f ;  /* 0x003c1f00000b7f89 */ /* 0x000ea200000e0000 */
[-C--:B------:R-:W-:Y:S01]  /*bc00*/  ISETP.GE.OR P2, PT, R14, R24.reuse, P1 ;  /* 0x000000180e00720c */ /* 0x080fe20000f46670 */
[----:B------:R-:W-:Y:S01]  /*bc10*/  IMAD.IADD R3, R3, 0x1, R15 ;  /* 0x0000000103037824 */ /* 0x000fe200078e020f */
[----:B------:R-:W-:Y:S01]  /*bc20*/  LEA R19, P0, R2, c[0x0][0x400], 0x2 ;  /* 0x0001000002137a11 */ /* 0x000fe200078010ff */
[----:B------:R-:W-:Y:S01]  /*bc30*/  SHFL.IDX PT, R8, R6, 0x2, 0x1c1f ;  /* 0x005c1f0006087f89 */ /* 0x000fe200000e0000 */
[----:B------:R-:W-:-:S02]  /*bc40*/  ISETP.GE.AND P5, PT, R14, R24, PT ;  /* 0x000000180e00720c */ /* 0x000fc40003fa6270 */
[----:B------:R-:W-:Y:S01]  /*bc50*/  LEA.HI.X R17, R2, c[0x0][0x404], R3, 0x2, P0 ;  /* 0x0001010002117a11 */ /* 0x000fe200000f1403 */
[----:B------:R-:W3:Y:S01]  /*bc60*/  SHFL.IDX PT, R9, R0, 0x2, 0x1c1f ;  /* 0x005c1f0000097f89 */ /* 0x000ee200000e0000 */
[----:B------:R-:W-:-:S03]  /*bc70*/  ISETP.GE.AND P6, PT, R13, R24, PT ;  /* 0x000000180d00720c */ /* 0x000fc60003fc6270 */
[----:B------:R-:W-:Y:S04]  /*bc80*/  SHFL.IDX PT, R6, R6, 0x3, 0x1c1f ;  /* 0x007c1f0006067f89 */ /* 0x000fe800000e0000 */
[----:B------:R4:W2:Y:S04]  /*bc90*/  SHFL.IDX PT, R7, R0, 0x3, 0x1c1f ;  /* 0x007c1f0000077f89 */ /* 0x0008a800000e0000 */
[----:B-1----:R1:W-:Y:S04]  /*bca0*/  @!P4 ST.E [R4.64], R20 ;  /* 0x000000140400c985 */ /* 0x0023e8000c101910 */
[----:B------:R1:W1:Y:S04]  /*bcb0*/  SHFL.IDX PT, R2, R19, RZ, 0x1c1f ;  /* 0x001c1fff13027589 */ /* 0x00026800000e0000 */
[----:B------:R1:W1:Y:S01]  /*bcc0*/  SHFL.IDX PT, R3, R17, RZ, 0x1c1f ;  /* 0x001c1fff11037589 */ /* 0x00026200000e0000 */
[----:B----4-:R-:W-:-:S04]  /*bcd0*/  IADD3 R0, R12, 0x8, RZ ;  /* 0x000000080c007810 */ /* 0x010fc80007ffe0ff */
[CC--:B------:R-:W-:Y:S02]  /*bce0*/  ISETP.GE.OR P3, PT, R0.reuse, R24.reuse, P1 ;  /* 0x000000180000720c */ /* 0x0c0fe40000f66670 */
[-C--:B------:R-:W-:Y:S02]  /*bcf0*/  ISETP.GE.OR P1, PT, R13, R24.reuse, P1 ;  /* 0x000000180d00720c */ /* 0x080fe40000f26670 */
[----:B------:R-:W-:Y:S02]  /*bd00*/  ISETP.GE.AND P0, PT, R0, R24, PT ;  /* 0x000000180000720c */ /* 0x000fe40003f06270 */
[----:B------:R-:W-:-:S04]  /*bd10*/  LOP3.LUT R0, R18, 0x7ffffffc, RZ, 0xc0, !PT ;  /* 0x7ffffffc12007812 */ /* 0x000fc800078ec0ff */
[----:B------:R-:W-:-:S03]  /*bd20*/  IADD3 R0, R16, -R0, RZ ;  /* 0x8000000010007210 */ /* 0x000fc60007ffe0ff */
[----:B--2---:R2:W-:Y:S02]  /*bd30*/  @!P3 ST.E [R10.64], R21 ;  /* 0x000000150a00b985 */ /* 0x0045e4000c101910 */
[----:B------:R-:W-:Y:S02]  /*bd40*/  IMAD.SHL.U32 R0, R0, 0x2, RZ ;  /* 0x0000000200007824 */ /* 0x000fe400078e00ff */
[----:B---3--:R2:W-:Y:S04]  /*bd50*/  @!P2 ST.E [R8.64], R22 ;  /* 0x000000160800a985 */ /* 0x0085e8000c101910 */
[----:B------:R2:W-:Y:S01]  /*bd60*/  @!P1 ST.E [R6.64], R23 ;  /* 0x0000001706009985 */ /* 0x0005e2000c101910 */
[----:B------:R-:W-:-:S13]  /*bd70*/  ISETP.GE.AND P1, PT, R12, R24, PT ;  /* 0x000000180c00720c */ /* 0x000fda0003f26270 */
[----:B------:R-:W-:Y:S05]  /*bd80*/  @P1 BRA `(.L_x_25) ;  /* 0x000002d000001947 */ /* 0x000fea0003800000 */
[C---:B-12---:R-:W-:Y:S02]  /*bd90*/  IADD3 R6, R0.reuse, 0x8, RZ ;  /* 0x0000000800067810 */ /* 0x046fe40007ffe0ff */
[C---:B------:R-:W-:Y:S02]  /*bda0*/  IADD3 R5, R0.reuse, 0x10, RZ ;  /* 0x0000001000057810 */ /* 0x040fe40007ffe0ff */
[----:B------:R-:W-:Y:S02]  /*bdb0*/  IADD3 R4, R0, 0x18, RZ ;  /* 0x0000001800047810 */ /* 0x000fe40007ffe0ff */
[----:B------:R-:W-:Y:S02]  /*bdc0*/  ISETP.GE.AND P3, PT, R6, c[0x0][0x3c8], PT ;  /* 0x0000f20006007a0c */ /* 0x000fe40003f66270 */
[----:B------:R-:W-:Y:S02]  /*bdd0*/  ISETP.GE.AND P2, PT, R5, c[0x0][0x3c8], PT ;  /* 0x0000f20005007a0c */ /* 0x000fe40003f46270 */
[----:B------:R-:W-:-:S02]  /*bde0*/  ISETP.GE.AND P1, PT, R4, c[0x0][0x3c8], PT ;  /* 0x0000f20004007a0c */ /* 0x000fc40003f26270 */
[----:B------:R-:W-:-:S07]  /*bdf0*/  ISETP.GE.AND P4, PT, R0, c[0x0][0x3c8], PT ;  /* 0x0000f20000007a0c */ /* 0x000fce0003f86270 */
[----:B------:R-:W-:Y:S02]  /*be00*/  @!P3 LEA.HI R8, R6, R6, RZ, 0x1 ;  /* 0x000000060608b211 */ /* 0x000fe400078f08ff */
[----:B------:R-:W-:Y:S02]  /*be10*/  @!P2 LEA.HI R5, R5, R5, RZ, 0x1 ;  /* 0x000000050505a211 */ /* 0x000fe400078f08ff */
[----:B------:R-:W-:Y:S02]  /*be20*/  @!P1 LEA.HI R6, R4, R4, RZ, 0x1 ;  /* 0x0000000404069211 */ /* 0x000fe400078f08ff */
[----:B------:R-:W-:Y:S02]  /*be30*/  @!P3 LOP3.LUT R8, R8, 0xfffffffe, RZ, 0xc0, !PT ;  /* 0xfffffffe0808b812 */ /* 0x000fe400078ec0ff */
[----:B------:R-:W-:Y:S01]  /*be40*/  @!P2 LOP3.LUT R7, R5, 0xfffffffe, RZ, 0xc0, !PT ;  /* 0xfffffffe0507a812 */ /* 0x000fe200078ec0ff */
[----:B------:R-:W-:Y:S01]  /*be50*/  @!P4 IMAD.WIDE R4, R0, 0x4, R2 ;  /* 0x000000040004c825 */ /* 0x000fe200078e0202 */
[----:B------:R-:W-:-:S03]  /*be60*/  @!P1 LOP3.LUT R10, R6, 0xfffffffe, RZ, 0xc0, !PT ;  /* 0xfffffffe060a9812 */ /* 0x000fc600078ec0ff */
[--C-:B------:R-:W-:Y:S01]  /*be70*/  @!P3 IMAD.WIDE R8, R8, 0x4, R2.reuse ;  /* 0x000000040808b825 */ /* 0x100fe200078e0202 */
[----:B------:R1:W-:Y:S03]  /*be80*/  @!P4 ST.E.64 [R4.64], R144 ;  /* 0x000000900400c985 */ /* 0x0003e6000c101b10 */
[--C-:B------:R-:W-:Y:S01]  /*be90*/  @!P2 IMAD.WIDE R6, R7, 0x4, R2.reuse ;  /* 0x000000040706a825 */ /* 0x100fe200078e0202 */
[----:B------:R2:W-:Y:S04]  /*bea0*/  @!P3 ST.E.64 [R8.64], R152 ;  /* 0x000000980800b985 */ /* 0x0005e8000c101b10 */
[----:B------:R3:W-:Y:S01]  /*beb0*/  @!P2 ST.E.64 [R6.64], R156 ;  /* 0x0000009c0600a985 */ /* 0x0007e2000c101b10 */
[----:B-1----:R-:W-:Y:S01]  /*bec0*/  @!P1 IMAD.WIDE R4, R10, 0x4, R2 ;  /* 0x000000040a049825 */ /* 0x002fe200078e0202 */
[----:B--2---:R-:W-:-:S04]  /*bed0*/  IADD3 R8, R0, 0x20, RZ ;  /* 0x0000002000087810 */ /* 0x004fc80007ffe0ff */
[----:B------:R1:W-:Y:S01]  /*bee0*/  @!P1 ST.E.64 [R4.64], R168 ;  /* 0x000000a804009985 */ /* 0x0003e2000c101b10 */
[----:B---3--:R-:W-:Y:S02]  /*bef0*/  IADD3 R6, R0, 0x28, RZ ;  /* 0x0000002800067810 */ /* 0x008fe40007ffe0ff */
[----:B------:R-:W-:Y:S02]  /*bf00*/  ISETP.GE.AND P4, PT, R8, c[0x0][0x3c8], PT ;  /* 0x0000f20008007a0c */ /* 0x000fe40003f86270 */
[----:B------:R-:W-:-:S11]  /*bf10*/  ISETP.GE.AND P3, PT, R6, c[0x0][0x3c8], PT ;  /* 0x0000f20006007a0c */ /* 0x000fd60003f66270 */
[----:B------:R-:W-:Y:S02]  /*bf20*/  @!P4 LEA.HI R8, R8, R8, RZ, 0x1 ;  /* 0x000000080808c211 */ /* 0x000fe400078f08ff */
[----:B------:R-:W-:-:S04]  /*bf30*/  @!P3 LEA.HI R7, R6, R6, RZ, 0x1 ;  /* 0x000000060607b211 */ /* 0x000fc800078f08ff */
[----:B------:R-:W-:Y:S02]  /*bf40*/  @!P3 LOP3.LUT R7, R7, 0xfffffffe, RZ, 0xc0, !PT ;  /* 0xfffffffe0707b812 */ /* 0x000fe400078ec0ff */
[C---:B-1----:R-:W-:Y:S02]  /*bf50*/  IADD3 R5, R0.reuse, 0x30, RZ ;  /* 0x0000003000057810 */ /* 0x042fe40007ffe0ff */
[----:B------:R-:W-:Y:S02]  /*bf60*/  IADD3 R4, R0, 0x38, RZ ;  /* 0x0000003800047810 */ /* 0x000fe40007ffe0ff */
[----:B------:R-:W-:Y:S02]  /*bf70*/  ISETP.GE.AND P2, PT, R5, c[0x0][0x3c8], PT ;  /* 0x0000f20005007a0c */ /* 0x000fe40003f46270 */
[----:B------:R-:W-:-:S11]  /*bf80*/  ISETP.GE.AND P1, PT, R4, c[0x0][0x3c8], PT ;  /* 0x0000f20004007a0c */ /* 0x000fd60003f26270 */
[----:B------:R-:W-:Y:S02]  /*bf90*/  @!P2 LEA.HI R6, R5, R5, RZ, 0x1 ;  /* 0x000000050506a211 */ /* 0x000fe400078f08ff */
[----:B------:R-:W-:Y:S02]  /*bfa0*/  @!P1 LEA.HI R4, R4, R4, RZ, 0x1 ;  /* 0x0000000404049211 */ /* 0x000fe400078f08ff */
[----:B------:R-:W-:Y:S02]  /*bfb0*/  @!P4 LOP3.LUT R5, R8, 0xfffffffe, RZ, 0xc0, !PT ;  /* 0xfffffffe0805c812 */ /* 0x000fe400078ec0ff */
[----:B------:R-:W-:Y:S01]  /*bfc0*/  @!P2 LOP3.LUT R10, R6, 0xfffffffe, RZ, 0xc0, !PT ;  /* 0xfffffffe060aa812 */ /* 0x000fe200078ec0ff */
[----:B------:R-:W-:Y:S01]  /*bfd0*/  @!P3 IMAD.WIDE R6, R7, 0x4, R2 ;  /* 0x000000040706b825 */ /* 0x000fe200078e0202 */
[----:B------:R-:W-:-:S03]  /*bfe0*/  @!P1 LOP3.LUT R11, R4, 0xfffffffe, RZ, 0xc0, !PT ;  /* 0xfffffffe040b9812 */ /* 0x000fc600078ec0ff */
[----:B------:R-:W-:-:S04]  /*bff0*/  @!P4 IMAD.WIDE R8, R5, 0x4, R2 ;  /* 0x000000040508c825 */ /* 0x000fc800078e0202 */
[--C-:B------:R-:W-:Y:S01]  /*c000*/  @!P2 IMAD.WIDE R4, R10, 0x4, R2.reuse ;  /* 0x000000040a04a825 */ /* 0x100fe200078e0202 */
[----:B------:R1:W-:Y:S03]  /*c010*/  @!P4 ST.E.64 [R8.64], R172 ;  /* 0x000000ac0800c985 */ /* 0x0003e6000c101b10 */
[----:B------:R-:W-:Y:S01]  /*c020*/  @!P1 IMAD.WIDE R2, R11, 0x4, R2 ;  /* 0x000000040b029825 */ /* 0x000fe200078e0202 */
[----:B------:R1:W-:Y:S04]  /*c030*/  @!P3 ST.E.64 [R6.64], R116 ;  /* 0x000000740600b985 */ /* 0x0003e8000c101b10 */
[----:B------:R1:W-:Y:S04]  /*c040*/  @!P2 ST.E.64 [R4.64], R120 ;  /* 0x000000780400a985 */ /* 0x0003e8000c101b10 */
[----:B------:R1:W-:Y:S02]  /*c050*/  @!P1 ST.E.64 [R2.64], R128 ;  /* 0x0000008002009985 */ /* 0x0003e4000c101b10 */
.L_x_25:
[----:B-1----:R-:W-:Y:S05]  /*c060*/  BSYNC B0 ;  /* 0x0000000000007941 */ /* 0x002fea0003800000 */
.L_x_24:
[----:B------:R1:W3:Y:S01]  /*c070*/  SHFL.IDX PT, R3, R17, 0x1, 0x1c1f ;  /* 0x003c1f0011037f89 */ /* 0x0002e200000e0000 */
[----:B------:R-:W-:Y:S03]  /*c080*/  BSSY B0, `(.L_x_26) ;  /* 0x0000030000007945 */ /* 0x000fe60003800000 */
[----:B------:R1:W4:Y:S01]  /*c090*/  SHFL.IDX PT, R2, R19, 0x1, 0x1c1f ;  /* 0x003c1f0013027f89 */ /* 0x00032200000e0000 */
[----:B------:R-:W-:Y:S05]  /*c0a0*/  @P0 BRA `(.L_x_27) ;  /* 0x000002d000000947 */ /* 0x000fea0003800000 */
[C---:B------:R-:W-:Y:S02]  /*c0b0*/  IADD3 R5, R0.reuse, 0x8, RZ ;  /* 0x0000000800057810 */ /* 0x040fe40007ffe0ff */
[----:B------:R-:W-:-:S02]  /*c0c0*/  IADD3 R4, R0, 0x10, RZ ;  /* 0x0000001000047810 */ /* 0x000fc40007ffe0ff */
[----:B------:R-:W-:Y:S02]  /*c0d0*/  ISETP.GE.AND P1, PT, R5, c[0x0][0x3c8], PT ;  /* 0x0000f20005007a0c */ /* 0x000fe40003f26270 */
[----:B------:R-:W-:Y:S02]  /*c0e0*/  ISETP.GE.AND P0, PT, R4, c[0x0][0x3c8], PT ;  /* 0x0000f20004007a0c */ /* 0x000fe40003f06270 */
[C---:B------:R-:W-:Y:S02]  /*c0f0*/  ISETP.GE.AND P2, PT, R0.reuse, c[0x0][0x3c8], PT ;  /* 0x0000f20000007a0c */ /* 0x040fe40003f46270 */
[----:B--2---:R-:W-:-:S04]  /*c100*/  IADD3 R10, R0, 0x18, RZ ;  /* 0x00000018000a7810 */ /* 0x004fc80007ffe0ff */
[----:B------:R-:W-:-:S03]  /*c110*/  ISETP.GE.AND P4, PT, R10, c[0x0][0x3c8], PT ;  /* 0x0000f2000a007a0c */ /* 0x000fc60003f86270 */
[----:B------:R-:W-:Y:S02]  /*c120*/  @!P1 LEA.HI R5, R5, R5, RZ, 0x1 ;  /* 0x0000000505059211 */ /* 0x000fe400078f08ff */
[----:B------:R-:W-:Y:S02]  /*c130*/  @!P0 LEA.HI R4, R4, R4, RZ, 0x1 ;  /* 0x0000000404048211 */ /* 0x000fe400078f08ff */
[----:B------:R-:W-:Y:S01]  /*c140*/  @!P1 LOP3.LUT R5, R5, 0xfffffffe, RZ, 0xc0, !PT ;  /* 0xfffffffe05059812 */ /* 0x000fe200078ec0ff */
[----:B---34-:R-:W-:Y:S01]  /*c150*/  @!P2 IMAD.WIDE R6, R0, 0x4, R2 ;  /* 0x000000040006a825 */ /* 0x018fe200078e0202 */
[----:B------:R-:W-:-:S03]  /*c160*/  @!P0 LOP3.LUT R8, R4, 0xfffffffe, RZ, 0xc0, !PT ;  /* 0xfffffffe04088812 */ /* 0x000fc600078ec0ff */
[--C-:B------:R-:W-:Y:S01]  /*c170*/  @!P1 IMAD.WIDE R4, R5, 0x4, R2.reuse ;  /* 0x0000000405049825 */ /* 0x100fe200078e0202 */
[----:B------:R2:W-:Y:S01]  /*c180*/  @!P2 ST.E.64 [R6.64], R146 ;  /* 0x000000920600a985 */ /* 0x0005e2000c101b10 */
[----:B------:R-:W-:Y:S02]  /*c190*/  @!P4 LEA.HI R10, R10, R10, RZ, 0x1 ;  /* 0x0000000a0a0ac211 */ /* 0x000fe400078f08ff */
[----:B------:R-:W-:Y:S01]  /*c1a0*/  @!P0 IMAD.WIDE R8, R8, 0x4, R2 ;  /* 0x0000000408088825 */ /* 0x000fe200078e0202 */
[----:B------:R3:W-:Y:S04]  /*c1b0*/  @!P1 ST.E.64 [R4.64], R154 ;  /* 0x0000009a04009985 */ /* 0x0007e8000c101b10 */
[----:B------:R4:W-:Y:S01]  /*c1c0*/  @!P0 ST.E.64 [R8.64], R158 ;  /* 0x0000009e08008985 */ /* 0x0009e2000c101b10 */
[----:B--2---:R-:W-:-:S02]  /*c1d0*/  IADD3 R7, R0, 0x20, RZ ;  /* 0x0000002000077810 */ /* 0x004fc40007ffe0ff */
[C---:B------:R-:W-:Y:S02]  /*c1e0*/  IADD3 R6, R0.reuse, 0x28, RZ ;  /* 0x0000002800067810 */ /* 0x040fe40007ffe0ff */
[C---:B---3--:R-:W-:Y:S02]  /*c1f0*/  IADD3 R5, R0.reuse, 0x30, RZ ;  /* 0x0000003000057810 */ /* 0x048fe40007ffe0ff */
[----:B------:R-:W-:Y:S02]  /*c200*/  IADD3 R4, R0, 0x38, RZ ;  /* 0x0000003800047810 */ /* 0x000fe40007ffe0ff */
[----:B------:R-:W-:Y:S02]  /*c210*/  ISETP.GE.AND P3, PT, R7, c[0x0][0x3c8], PT ;  /* 0x0000f20007007a0c */ /* 0x000fe40003f66270 */
[----:B------:R-:W-:Y:S02]  /*c220*/  ISETP.GE.AND P2, PT, R6, c[0x0][0x3c8], PT ;  /* 0x0000f20006007a0c */ /* 0x000fe40003f46270 */
[----:B------:R-:W-:-:S02]  /*c230*/  ISETP.GE.AND P1, PT, R5, c[0x0][0x3c8], PT ;  /* 0x0000f20005007a0c */ /* 0x000fc40003f26270 */
[----:B------:R-:W-:-:S07]  /*c240*/  ISETP.GE.AND P0, PT, R4, c[0x0][0x3c8], PT ;  /* 0x0000f20004007a0c */ /* 0x000fce0003f06270 */
[----:B----4-:R-:W-:Y:S02]  /*c250*/  @!P3 LEA.HI R8, R7, R7, RZ, 0x1 ;  /* 0x000000070708b211 */ /* 0x010fe400078f08ff */
[----:B------:R-:W-:Y:S02]  /*c260*/  @!P2 LEA.HI R7, R6, R6, RZ, 0x1 ;  /* 0x000000060607a211 */ /* 0x000fe400078f08ff */
[----:B------:R-:W-:Y:S02]  /*c270*/  @!P1 LEA.HI R6, R5, R5, RZ, 0x1 ;  /* 0x0000000505069211 */ /* 0x000fe400078f08ff */
[----:B------:R-:W-:Y:S02]  /*c280*/  @!P0 LEA.HI R4, R4, R4, RZ, 0x1 ;  /* 0x0000000404048211 */ /* 0x000fe400078f08ff */
[----:B------:R-:W-:Y:S02]  /*c290*/  @!P4 LOP3.LUT R5, R10, 0xfffffffe, RZ, 0xc0, !PT ;  /* 0xfffffffe0a05c812 */ /* 0x000fe400078ec0ff */
[----:B------:R-:W-:-:S02]  /*c2a0*/  @!P3 LOP3.LUT R8, R8, 0xfffffffe, RZ, 0xc0, !PT ;  /* 0xfffffffe0808b812 */ /* 0x000fc400078ec0ff */
[----:B------:R-:W-:Y:S01]  /*c2b0*/  @!P2 LOP3.LUT R7, R7, 0xfffffffe, RZ, 0xc0, !PT ;  /* 0xfffffffe0707a812 */ /* 0x000fe200078ec0ff */
[--C-:B------:R-:W-:Y:S01]  /*c2c0*/  @!P4 IMAD.WIDE R10, R5, 0x4, R2.reuse ;  /* 0x00000004050ac825 */ /* 0x100fe200078e0202 */
[----:B------:R-:W-:Y:S02]  /*c2d0*/  @!P1 LOP3.LUT R12, R6, 0xfffffffe, RZ, 0xc0, !PT ;  /* 0xfffffffe060c9812 */ /* 0x000fe400078ec0ff */
[----:B------:R-:W-:Y:S01]  /*c2e0*/  @!P0 LOP3.LUT R13, R4, 0xfffffffe, RZ, 0xc0, !PT ;  /* 0xfffffffe040d8812 */ /* 0x000fe200078ec0ff */
[--C-:B------:R-:W-:Y:S01]  /*c2f0*/  @!P3 IMAD.WIDE R8, R8, 0x4, R2.reuse ;  /* 0x000000040808b825 */ /* 0x100fe200078e0202 */
[----:B------:R2:W-:Y:S03]  /*c300*/  @!P4 ST.E.64 [R10.64], R170 ;  /* 0x000000aa0a00c985 */ /* 0x0005e6000c101b10 */
[--C-:B------:R-:W-:Y:S01]  /*c310*/  @!P2 IMAD.WIDE R6, R7, 0x4, R2.reuse ;  /* 0x000000040706a825 */ /* 0x100fe200078e0202 */
[----:B------:R2:W-:Y:S03]  /*c320*/  @!P3 ST.E.64 [R8.64], R174 ;  /* 0x000000ae0800b985 */ /* 0x0005e6000c101b10 */
[--C-:B------:R-:W-:Y:S01]  /*c330*/  @!P1 IMAD.WIDE R4, R12, 0x4, R2.reuse ;  /* 0x000000040c049825 */ /* 0x100fe200078e0202 */
[----:B------:R2:W-:Y:S03]  /*c340*/  @!P2 ST.E.64 [R6.64], R118 ;  /* 0x000000760600a985 */ /* 0x0005e6000c101b10 */
[----:B------:R-:W-:Y:S01]  /*c350*/  @!P0 IMAD.WIDE R2, R13, 0x4, R2 ;  /* 0x000000040d028825 */ /* 0x000fe200078e0202 */
[----:B------:R2:W-:Y:S04]  /*c360*/  @!P1 ST.E.64 [R4.64], R122 ;  /* 0x0000007a04009985 */ /* 0x0005e8000c101b10 */
[----:B------:R2:W-:Y:S02]  /*c370*/  @!P0 ST.E.64 [R2.64], R130 ;  /* 0x0000008202008985 */ /* 0x0005e4000c101b10 */
.L_x_27:
[----:B------:R-:W-:Y:S05]  /*c380*/  BSYNC B0 ;  /* 0x0000000000007941 */ /* 0x000fea0003800000 */
.L_x_26:
[----:B--23--:R2:W3:Y:S01]  /*c390*/  SHFL.IDX PT, R3, R17, 0x2, 0x1c1f ;  /* 0x005c1f0011037f89 */ /* 0x00c4e200000e0000 */
[----:B------:R-:W-:Y:S03]  /*c3a0*/  BSSY B0, `(.L_x_28) ;  /* 0x0000030000007945 */ /* 0x000fe60003800000 */
[----:B----4-:R2:W4:Y:S01]  /*c3b0*/  SHFL.IDX PT, R2, R19, 0x2, 0x1c1f ;  /* 0x005c1f0013027f89 */ /* 0x01052200000e0000 */
[----:B------:R-:W-:Y:S05]  /*c3c0*/  @P5 BRA `(.L_x_29) ;  /* 0x000002d000005947 */ /* 0x000fea0003800000 */
[C---:B------:R-:W-:Y:S02]  /*c3d0*/  IADD3 R4, R0.reuse, 0x8, RZ ;  /* 0x0000000800047810 */ /* 0x040fe40007ffe0ff */
[----:B------:R-:W-:-:S02]  /*c3e0*/  ISETP.GE.AND P1, PT, R0, c[0x0][0x3c8], PT ;  /* 0x0000f20000007a0c */ /* 0x000fc40003f26270 */
[----:B------:R-:W-:Y:S02]  /*c3f0*/  ISETP.GE.AND P0, PT, R4, c[0x0][0x3c8], PT ;  /* 0x0000f20004007a0c */ /* 0x000fe40003f06270 */
[C---:B------:R-:W-:Y:S02]  /*c400*/  IADD3 R9, R0.reuse, 0x10, RZ ;  /* 0x0000001000097810 */ /* 0x040fe40007ffe0ff */
[----:B------:R-:W-:Y:S02]  /*c410*/  IADD3 R8, R0, 0x18, RZ ;  /* 0x0000001800087810 */ /* 0x000fe40007ffe0ff */
[----:B------:R-:W-:Y:S02]  /*c420*/  ISETP.GE.AND P5, PT, R9, c[0x0][0x3c8], PT ;  /* 0x0000f20009007a0c */ /* 0x000fe40003fa6270 */
[----:B------:R-:W-:-:S03]  /*c430*/  ISETP.GE.AND P4, PT, R8, c[0x0][0x3c8], PT ;  /* 0x0000f20008007a0c */ /* 0x000fc60003f86270 */
[----:B---34-:R-:W-:Y:S02]  /*c440*/  @!P1 IMAD.WIDE R6, R0, 0x4, R2 ;  /* 0x0000000400069825 */ /* 0x018fe400078e0202 */
[----:B------:R-:W-:-:S03]  /*c450*/  @!P0 LEA.HI R4, R4, R4, RZ, 0x1 ;  /* 0x0000000404048211 */ /* 0x000fc600078f08ff */
[----:B------:R3:W-:Y:S01]  /*c460*/  @!P1 ST.E.64 [R6.64], R140 ;  /* 0x0000008c06009985 */ /* 0x0007e2000c101b10 */
[----:B------:R-:W-:Y:S02]  /*c470*/  @!P0 LOP3.LUT R4, R4, 0xfffffffe, RZ, 0xc0, !PT ;  /* 0xfffffffe04048812 */ /* 0x000fe400078ec0ff */
[----:B------:R-:W-:Y:S02]  /*c480*/  @!P5 LEA.HI R9, R9, R9, RZ, 0x1 ;  /* 0x000000090909d211 */ /* 0x000fe400078f08ff */
[----:B------:R-:W-:Y:S01]  /*c490*/  @!P4 LEA.HI R10, R8, R8, RZ, 0x1 ;  /* 0x00000008080ac211 */ /* 0x000fe200078f08ff */
[----:B------:R-:W-:-:S03]  /*c4a0*/  @!P0 IMAD.WIDE R4, R4, 0x4, R2 ;  /* 0x0000000404048825 */ /* 0x000fc600078e0202 */
[----:B------:R-:W-:Y:S02]  /*c4b0*/  @!P4 LOP3.LUT R10, R10, 0xfffffffe, RZ, 0xc0, !PT ;  /* 0xfffffffe0a0ac812 */ /* 0x000fe400078ec0ff */
[----:B------:R4:W-:Y:S03]  /*c4c0*/  @!P0 ST.E.64 [R4.64], R148 ;  /* 0x0000009404008985 */ /* 0x0009e6000c101b10 */
[----:B------:R-:W-:Y:S01]  /*c4d0*/  @!P4 IMAD.WIDE R10, R10, 0x4, R2 ;  /* 0x000000040a0ac825 */ /* 0x000fe200078e0202 */
[C---:B---3--:R-:W-:Y:S02]  /*c4e0*/  IADD3 R7, R0.reuse, 0x20, RZ ;  /* 0x0000002000077810 */ /* 0x048fe40007ffe0ff */
[----:B------:R-:W-:Y:S02]  /*c4f0*/  IADD3 R6, R0, 0x28, RZ ;  /* 0x0000002800067810 */ /* 0x000fe40007ffe0ff */
[----:B------:R-:W-:-:S02]  /*c500*/  ISETP.GE.AND P3, PT, R7, c[0x0][0x3c8], PT ;  /* 0x0000f20007007a0c */ /* 0x000fc40003f66270 */
[----:B------:R-:W-:Y:S02]  /*c510*/  ISETP.GE.AND P2, PT, R6, c[0x0][0x3c8], PT ;  /* 0x0000f20006007a0c */ /* 0x000fe40003f46270 */
[C---:B----4-:R-:W-:Y:S02]  /*c520*/  IADD3 R5, R0.reuse, 0x30, RZ ;  /* 0x0000003000057810 */ /* 0x050fe40007ffe0ff */
[----:B------:R-:W-:Y:S02]  /*c530*/  IADD3 R4, R0, 0x38, RZ ;  /* 0x0000003800047810 */ /* 0x000fe40007ffe0ff */
[----:B------:R-:W-:Y:S02]  /*c540*/  ISETP.GE.AND P1, PT, R5, c[0x0][0x3c8], PT ;  /* 0x0000f20005007a0c */ /* 0x000fe40003f26270 */
[----:B------:R-:W-:-:S03]  /*c550*/  ISETP.GE.AND P0, PT, R4, c[0x0][0x3c8], PT ;  /* 0x0000f20004007a0c */ /* 0x000fc60003f06270 */
[----:B------:R-:W-:Y:S02]  /*c560*/  @!P3 LEA.HI R8, R7, R7, RZ, 0x1 ;  /* 0x000000070708b211 */ /* 0x000fe400078f08ff */
[----:B------:R-:W-:Y:S02]  /*c570*/  @!P2 LEA.HI R7, R6, R6, RZ, 0x1 ;  /* 0x000000060607a211 */ /* 0x000fe400078f08ff */
[----:B------:R-:W-:Y:S02]  /*c580*/  @!P3 LOP3.LUT R8, R8, 0xfffffffe, RZ, 0xc0, !PT ;  /* 0xfffffffe0808b812 */ /* 0x000fe400078ec0ff */
[----:B------:R-:W-:Y:S02]  /*c590*/  @!P2 LOP3.LUT R7, R7, 0xfffffffe, RZ, 0xc0, !PT ;  /* 0xfffffffe0707a812 */ /* 0x000fe400078ec0ff */
[----:B------:R-:W-:Y:S02]  /*c5a0*/  @!P1 LEA.HI R6, R5, R5, RZ, 0x1 ;  /* 0x0000000505069211 */ /* 0x000fe400078f08ff */
[----:B------:R-:W-:Y:S01]  /*c5b0*/  @!P5 LOP3.LUT R5, R9, 0xfffffffe, RZ, 0xc0, !PT ;  /* 0xfffffffe0905d812 */ /* 0x000fe200078ec0ff */
[----:B------:R-:W-:Y:S01]  /*c5c0*/  @!P3 IMAD.WIDE R8, R8, 0x4, R2 ;  /* 0x000000040808b825 */ /* 0x000fe200078e0202 */
[----:B------:R-:W-:-:S02]  /*c5d0*/  @!P0 LEA.HI R4, R4, R4, RZ, 0x1 ;  /* 0x0000000404048211 */ /* 0x000fc400078f08ff */
[----:B------:R-:W-:Y:S01]  /*c5e0*/  @!P1 LOP3.LUT R14, R6, 0xfffffffe, RZ, 0xc0, !PT ;  /* 0xfffffffe060e9812 */ /* 0x000fe200078ec0ff */
[----:B------:R-:W-:Y:S01]  /*c5f0*/  @!P5 IMAD.WIDE R12, R5, 0x4, R2 ;  /* 0x00000004050cd825 */ /* 0x000fe200078e0202 */
[----:B------:R-:W-:-:S03]  /*c600*/  @!P0 LOP3.LUT R15, R4, 0xfffffffe, RZ, 0xc0, !PT ;  /* 0xfffffffe040f8812 */ /* 0x000fc600078ec0ff */
[--C-:B------:R-:W-:Y:S01]  /*c610*/  @!P2 IMAD.WIDE R6, R7, 0x4, R2.reuse ;  /* 0x000000040706a825 */ /* 0x100fe200078e0202 */
[----:B------:R3:W-:Y:S03]  /*c620*/  @!P5 ST.E.64 [R12.64], R160 ;  /* 0x000000a00c00d985 */ /* 0x0007e6000c101b10 */
[--C-:B------:R-:W-:Y:S01]  /*c630*/  @!P1 IMAD.WIDE R4, R14, 0x4, R2.reuse ;  /* 0x000000040e049825 */ /* 0x100fe200078e0202 */
[----:B------:R3:W-:Y:S03]  /*c640*/  @!P4 ST.E.64 [R10.64], R164 ;  /* 0x000000a40a00c985 */ /* 0x0007e6000c101b10 */
[----:B------:R-:W-:Y:S01]  /*c650*/  @!P0 IMAD.WIDE R2, R15, 0x4, R2 ;  /* 0x000000040f028825 */ /* 0x000fe200078e0202 */
[----:B------:R3:W-:Y:S04]  /*c660*/  @!P3 ST.E.64 [R8.64], R176 ;  /* 0x000000b00800b985 */ /* 0x0007e8000c101b10 */
[----:B------:R3:W-:Y:S04]  /*c670*/  @!P2 ST.E.64 [R6.64], R180 ;  /* 0x000000b40600a985 */ /* 0x0007e8000c101b10 */
[----:B------:R3:W-:Y:S04]  /*c680*/  @!P1 ST.E.64 [R4.64], R124 ;  /* 0x0000007c04009985 */ /* 0x0007e8000c101b10 */
[----:B------:R3:W-:Y:S02]  /*c690*/  @!P0 ST.E.64 [R2.64], R184 ;  /* 0x000000b802008985 */ /* 0x0007e4000c101b10 */
.L_x_29:
[----:B------:R-:W-:Y:S05]  /*c6a0*/  BSYNC B0 ;  /* 0x0000000000007941 */ /* 0x000fea0003800000 */
.L_x_28:
[----:B---3--:R3:W1:Y:S04]  /*c6b0*/  SHFL.IDX PT, R3, R17, 0x3, 0x1c1f ;  /* 0x007c1f0011037f89 */ /* 0x00866800000e0000 */
[----:B----4-:R3:W4:Y:S01]  /*c6c0*/  SHFL.IDX PT, R2, R19, 0x3, 0x1c1f ;  /* 0x007c1f0013027f89 */ /* 0x01072200000e0000 */
[----:B------:R-:W-:Y:S05]  /*c6d0*/  @P6 EXIT ;  /* 0x000000000000694d */ /* 0x000fea0003800000 */
[C---:B------:R-:W-:Y:S02]  /*c6e0*/  IADD3 R4, R0.reuse, 0x8, RZ ;  /* 0x0000000800047810 */ /* 0x040fe40007ffe0ff */
[----:B------:R-:W-:-:S02]  /*c6f0*/  ISETP.GE.AND P6, PT, R0, c[0x0][0x3c8], PT ;  /* 0x0000f20000007a0c */ /* 0x000fc40003fc6270 */
[----:B------:R-:W-:Y:S02]  /*c700*/  ISETP.GE.AND P5, PT, R4, c[0x0][0x3c8], PT ;  /* 0x0000f20004007a0c */ /* 0x000fe40003fa6270 */
[C---:B------:R-:W-:Y:S02]  /*c710*/  IADD3 R9, R0.reuse, 0x10, RZ ;  /* 0x0000001000097810 */ /* 0x040fe40007ffe0ff */
[C---:B------:R-:W-:Y:S02]  /*c720*/  IADD3 R8, R0.reuse, 0x18, RZ ;  /* 0x0000001800087810 */ /* 0x040fe40007ffe0ff */
[C---:B------:R-:W-:Y:S02]  /*c730*/  IADD3 R10, R0.reuse, 0x20, RZ ;  /* 0x00000020000a7810 */ /* 0x040fe40007ffe0ff */
[C---:B------:R-:W-:Y:S02]  /*c740*/  IADD3 R11, R0.reuse, 0x28, RZ ;  /* 0x00000028000b7810 */ /* 0x040fe40007ffe0ff */
[C---:B------:R-:W-:Y:S01]  /*c750*/  IADD3 R13, R0.reuse, 0x30, RZ ;  /* 0x00000030000d7810 */ /* 0x040fe20007ffe0ff */
[----:B-1--4-:R-:W-:Y:S01]  /*c760*/  @!P6 IMAD.WIDE R6, R0, 0x4, R2 ;  /* 0x000000040006e825 */ /* 0x012fe200078e0202 */
[----:B------:R-:W-:-:S02]  /*c770*/  ISETP.GE.AND P4, PT, R9, c[0x0][0x3c8], PT ;  /* 0x0000f20009007a0c */ /* 0x000fc40003f86270 */
[----:B------:R-:W-:Y:S02]  /*c780*/  @!P5 LEA.HI R4, R4, R4, RZ, 0x1 ;  /* 0x000000040404d211 */ /* 0x000fe400078f08ff */
[----:B------:R-:W-:Y:S01]  /*c790*/  ISETP.GE.AND P3, PT, R8, c[0x0][0x3c8], PT ;  /* 0x0000f20008007a0c */ /* 0x000fe20003f66270 */
[----:B------:R1:W-:Y:S01]  /*c7a0*/  @!P6 ST.E.64 [R6.64], R142 ;  /* 0x0000008e0600e985 */ /* 0x0003e2000c101b10 */
[----:B------:R-:W-:Y:S02]  /*c7b0*/  ISETP.GE.AND P2, PT, R10, c[0x0][0x3c8], PT ;  /* 0x0000f2000a007a0c */ /* 0x000fe40003f46270 */
[----:B------:R-:W-:Y:S02]  /*c7c0*/  ISETP.GE.AND P1, PT, R11, c[0x0][0x3c8], PT ;  /* 0x0000f2000b007a0c */ /* 0x000fe40003f26270 */
[----:B------:R-:W-:Y:S02]  /*c7d0*/  ISETP.GE.AND P0, PT, R13, c[0x0][0x3c8], PT ;  /* 0x0000f2000d007a0c */ /* 0x000fe40003f06270 */
[----:B------:R-:W-:-:S02]  /*c7e0*/  @!P5 LOP3.LUT R4, R4, 0xfffffffe, RZ, 0xc0, !PT ;  /* 0xfffffffe0404d812 */ /* 0x000fc400078ec0ff */
[----:B------:R-:W-:Y:S02]  /*c7f0*/  @!P4 LEA.HI R12, R9, R9, RZ, 0x1 ;  /* 0x00000009090cc211 */ /* 0x000fe400078f08ff */
[----:B------:R-:W-:Y:S01]  /*c800*/  IADD3 R0, R0, 0x38, RZ ;  /* 0x0000003800007810 */ /* 0x000fe20007ffe0ff */
[----:B------:R-:W-:Y:S01]  /*c810*/  @!P5 IMAD.WIDE R4, R4, 0x4, R2 ;  /* 0x000000040404d825 */ /* 0x000fe200078e0202 */
[----:B------:R-:W-:Y:S02]  /*c820*/  @!P3 LEA.HI R8, R8, R8, RZ, 0x1 ;  /* 0x000000080808b211 */ /* 0x000fe400078f08ff */
[----:B------:R-:W-:Y:S02]  /*c830*/  @!P4 LOP3.LUT R12, R12, 0xfffffffe, RZ, 0xc0, !PT ;  /* 0xfffffffe0c0cc812 */ /* 0x000fe400078ec0ff */
[----:B------:R4:W-:Y:S01]  /*c840*/  @!P5 ST.E.64 [R4.64], R150 ;  /* 0x000000960400d985 */ /* 0x0009e2000c101b10 */
[----:B------:R-:W-:Y:S02]  /*c850*/  @!P3 LOP3.LUT R8, R8, 0xfffffffe, RZ, 0xc0, !PT ;  /* 0xfffffffe0808b812 */ /* 0x000fe400078ec0ff */
[----:B-1----:R-:W-:-:S04]  /*c860*/  @!P2 LEA.HI R6, R10, R10, RZ, 0x1 ;  /* 0x0000000a0a06a211 */ /* 0x002fc800078f08ff */
[----:B------:R-:W-:Y:S02]  /*c870*/  @!P2 LOP3.LUT R6, R6, 0xfffffffe, RZ, 0xc0, !PT ;  /* 0xfffffffe0606a812 */ /* 0x000fe400078ec0ff */
[----:B----4-:R-:W-:Y:S01]  /*c880*/  @!P1 LEA.HI R5, R11, R11, RZ, 0x1 ;  /* 0x0000000b0b059211 */ /* 0x010fe200078f08ff */
[--C-:B------:R-:W-:Y:S01]  /*c890*/  @!P3 IMAD.WIDE R10, R8, 0x4, R2.reuse ;  /* 0x00000004080ab825 */ /* 0x100fe200078e0202 */
[----:B------:R-:W-:Y:S02]  /*c8a0*/  @!P0 LEA.HI R4, R13, R13, RZ, 0x1 ;  /* 0x0000000d0d048211 */ /* 0x000fe400078f08ff */
        /* <DEDUP_REMOVED lines=10> */
[----:B------:R1:W-:Y:S01]  /*c950*/  @!P0 ST.E.64 [R4.64], R126 ;  /* 0x0000007e04008985 */ /* 0x0003e2000c101b10 */
[----:B------:R-:W-:-:S13]  /*c960*/  ISETP.GE.AND P0, PT, R0, c[0x0][0x3c8], PT ;  /* 0x0000f20000007a0c */ /* 0x000fda0003f06270 */
[----:B------:R-:W-:Y:S05]  /*c970*/  @P0 EXIT ;  /* 0x000000000000094d */ /* 0x000fea0003800000 */
[----:B------:R-:W-:-:S04]  /*c980*/  LEA.HI R0, R0, R0, RZ, 0x1 ;  /* 0x0000000000007211 */ /* 0x000fc800078f08ff */
[----:B------:R-:W-:-:S05]  /*c990*/  LOP3.LUT R0, R0, 0xfffffffe, RZ, 0xc0, !PT ;  /* 0xfffffffe00007812 */ /* 0x000fca00078ec0ff */
[----:B------:R-:W-:-:S05]  /*c9a0*/  IMAD.WIDE R2, R0, 0x4, R2 ;  /* 0x0000000400027825 */ /* 0x000fca00078e0202 */
[----:B------:R-:W-:Y:S01]  /*c9b0*/  ST.E.64 [R2.64], R186 ;  /* 0x000000ba02007985 */ /* 0x000fe2000c101b10 */
[----:B------:R-:W-:Y:S05]  /*c9c0*/  EXIT ;  /* 0x000000000000794d */ /* 0x000fea0003800000 */
.L_x_23:
[----:B------:R-:W3:Y:S02]  /*c9d0*/  S2R R0, SR_TID.X ;  /* 0x0000000000007919 */ /* 0x000ee40000002100 */
[----:B---3--:R-:W-:-:S13]  /*c9e0*/  ISETP.GT.AND P0, PT, R0, 0x7f, PT ;  /* 0x0000007f0000780c */ /* 0x008fda0003f04270 */
[----:B------:R-:W-:Y:S05]  /*c9f0*/  @P0 EXIT ;  /* 0x000000000000094d */ /* 0x000fea0003800000 */
[----:B------:R-:W3:Y:S01]  /*ca00*/  S2R R8, SR_CTAID.X ;  /* 0x0000000000087919 */ /* 0x000ee20000002500 */
[----:B------:R-:W-:-:S05]  /*ca10*/  MOV R3, c[0x0][0x4e8] ;  /* 0x00013a0000037a02 */ /* 0x000fca0000000f00 */
[----:B-1----:R-:W-:Y:S01]  /*ca20*/  IMAD R2, R3, c[0x0][0x388], RZ ;  /* 0x0000e20003027a24 */ /* 0x002fe200078e02ff */
[----:B---3--:R-:W-:-:S04]  /*ca30*/  LEA R8, R8, R0, 0x7 ;  /* 0x0000000008087211 */ /* 0x008fc800078e38ff */
[----:B------:R-:W-:-:S13]  /*ca40*/  ISETP.GE.AND P0, PT, R8, R2, PT ;  /* 0x000000020800720c */ /* 0x000fda0003f06270 */
[----:B------:R-:W-:Y:S05]  /*ca50*/  @P0 EXIT ;  /* 0x000000000000094d */ /* 0x000fea0003800000 */
[----:B------:R-:W1:Y:S01]  /*ca60*/  S2R R7, SR_CTAID.Z ;  /* 0x0000000000077919 */ /* 0x000e620000002700 */
[----:B------:R-:W-:Y:S01]  /*ca70*/  USHF.R.S32.HI UR6, URZ, 0x1f, UR10 ;  /* 0x0000001f3f067899 */ /* 0x000fe2000801140a */
[----:B------:R-:W-:Y:S01]  /*ca80*/  ISETP.NE.AND P0, PT, R3, 0x1, PT ;  /* 0x000000010300780c */ /* 0x000fe20003f05270 */
[----:B------:R-:W-:Y:S01]  /*ca90*/  ULDC.64 UR4, c[0x0][0x4d0] ;  /* 0x0001340000047ab9 */ /* 0x000fe20000000a00 */
[----:B------:R-:W3:Y:S01]  /*caa0*/  S2R R9, SR_CTAID.Y ;  /* 0x0000000000097919 */ /* 0x000ee20000002600 */
[----:B------:R-:W-:Y:S01]  /*cab0*/  UIMAD UR6, UR6, UR4, URZ ;  /* 0x00000004060672a4 */ /* 0x000fe2000f8e023f */
[----:B------:R-:W-:Y:S01]  /*cac0*/  IADD3 R4, RZ, -UR10, RZ ;  /* 0x8000000aff047c10 */ /* 0x000fe2000fffe0ff */
[----:B--2---:R-:W-:Y:S01]  /*cad0*/  UIMAD.WIDE.U32 UR8, UR10, UR4, URZ ;  /* 0x000000040a0872a5 */ /* 0x004fe2000f8e003f */
[----:B------:R-:W-:Y:S01]  /*cae0*/  MOV R0, R8 ;  /* 0x0000000800007202 */ /* 0x000fe20000000f00 */
[----:B------:R-:W-:-:S04]  /*caf0*/  UIMAD UR4, UR10, UR5, UR6 ;  /* 0x000000050a0472a4 */ /* 0x000fc8000f8e0206 */
[----:B------:R-:W-:Y:S01]  /*cb00*/  UIADD3 UR4, UR9, UR4, URZ ;  /* 0x0000000409047290 */ /* 0x000fe2000fffe03f */
[----:B------:R-:W-:Y:S01]  /*cb10*/  MOV R3, UR9 ;  /* 0x0000000900037c02 */ /* 0x000fe20008000f00 */
[----:B------:R-:W-:-:S04]  /*cb20*/  @P0 IMAD.HI.U32 R5, R8, c[0x0][0x4ec], RZ ;  /* 0x00013b0008050a27 */ /* 0x000fc800078e00ff */
[----:B------:R-:W-:Y:S01]  /*cb30*/  IMAD.U32 R2, RZ, RZ, UR8 ;  /* 0x00000008ff027e24 */ /* 0x000fe2000f8e00ff */
[----:B------:R-:W-:Y:S01]  /*cb40*/  @P0 SHF.R.U32.HI R0, RZ, c[0x0][0x4f0], R5 ;  /* 0x00013c00ff000a19 */ /* 0x000fe20000011605 */
[----:B------:R-:W-:Y:S01]  /*cb50*/  IMAD.U32 R3, RZ, RZ, UR4 ;  /* 0x00000004ff037e24 */ /* 0x000fe2000f8e00ff */
[----:B-1----:R-:W-:-:S03]  /*cb60*/  SHF.R.S32.HI R6, RZ, 0x1f, R7 ;  /* 0x0000001fff067819 */ /* 0x002fc60000011407 */
[----:B------:R-:W-:-:S04]  /*cb70*/  IMAD.WIDE.U32 R2, R7, c[0x0][0x4d8], R2 ;  /* 0x0001360007027a25 */ /* 0x000fc800078e0002 */
[----:B------:R-:W-:Y:S02]  /*cb80*/  IMAD R6, R6, c[0x0][0x4d8], RZ ;  /* 0x0001360006067a24 */ /* 0x000fe400078e02ff */
[----:B---3--:R-:W-:Y:S02]  /*cb90*/  IMAD R4, R4, c[0x0][0x550], R9 ;  /* 0x0001540004047a24 */ /* 0x008fe400078e0209 */
[----:B------:R-:W-:Y:S01]  /*cba0*/  IMAD R5, R7, c[0x0][0x4dc], R6 ;  /* 0x0001370007057a24 */ /* 0x000fe200078e0206 */
[----:B------:R-:W-:Y:S02]  /*cbb0*/  IADD3 R7, -R0, RZ, RZ ;  /* 0x000000ff00077210 */ /* 0x000fe40007ffe1ff */
[----:B------:R-:W-:Y:S01]  /*cbc0*/  SHF.R.S32.HI R6, RZ, 0x1f, R4 ;  /* 0x0000001fff067819 */ /* 0x000fe20000011404 */
[----:B------:R-:W-:Y:S02]  /*cbd0*/  IMAD.IADD R3, R5, 0x1, R3 ;  /* 0x0000000105037824 */ /* 0x000fe400078e0203 */
[----:B------:R-:W-:Y:S01]  /*cbe0*/  IMAD R5, R7, c[0x0][0x4e8], R8 ;  /* 0x00013a0007057a24 */ /* 0x000fe200078e0208 */
[----:B------:R-:W-:Y:S01]  /*cbf0*/  SHF.R.S32.HI R7, RZ, 0x1f, R0 ;  /* 0x0000001fff077819 */ /* 0x000fe20000011400 */
[----:B------:R-:W-:-:S02]  /*cc00*/  IMAD R6, R6, c[0x0][0x4e0], RZ ;  /* 0x0001380006067a24 */ /* 0x000fc400078e02ff */
[----:B------:R-:W-:-:S04]  /*cc10*/  IMAD.WIDE.U32 R2, R4, c[0x0][0x4e0], R2 ;  /* 0x0001380004027a25 */ /* 0x000fc800078e0002 */
[----:B------:R-:W-:Y:S01]  /*cc20*/  IMAD R6, R4, c[0x0][0x4e4], R6 ;  /* 0x0001390004067a24 */ /* 0x000fe200078e0206 */
[----:B------:R-:W-:Y:S02]  /*cc30*/  SHF.R.S32.HI R4, RZ, 0x1f, R5 ;  /* 0x0000001fff047819 */ /* 0x000fe40000011405 */
[----:B------:R-:W-:-:S03]  /*cc40*/  IADD3 R2, P0, R0, R2, RZ ;  /* 0x0000000200027210 */ /* 0x000fc60007f1e0ff */
[----:B------:R-:W-:Y:S01]  /*cc50*/  IMAD R0, R4, c[0x0][0x4c8], RZ ;  /* 0x0001320004007a24 */ /* 0x000fe200078e02ff */
[----:B------:R-:W-:-:S03]  /*cc60*/  IADD3.X R3, R7, R3, R6, P0, !PT ;  /* 0x0000000307037210 */ /* 0x000fc600007fe406 */
[C---:B------:R-:W-:Y:S02]  /*cc70*/  IMAD R0, R5.reuse, c[0x0][0x4cc], R0 ;  /* 0x0001330005007a24 */ /* 0x040fe400078e0200 */
[----:B------:R-:W-:-:S05]  /*cc80*/  IMAD.WIDE.U32 R2, R5, c[0x0][0x4c8], R2 ;  /* 0x0001320005027a25 */ /* 0x000fca00078e0002 */
[----:B------:R-:W-:Y:S02]  /*cc90*/  IADD3 R0, R3, R0, RZ ;  /* 0x0000000003007210 */ /* 0x000fe40007ffe0ff */
[----:B------:R-:W-:-:S04]  /*cca0*/  LEA R4, P0, R2, c[0x0][0x4a8], 0x2 ;  /* 0x00012a0002047a11 */ /* 0x000fc800078010ff */
[----:B------:R-:W-:Y:S02]  /*ccb0*/  LEA.HI.X R5, R2, c[0x0][0x4ac], R0, 0x2, P0 ;  /* 0x00012b0002057a11 */ /* 0x000fe400000f1400 */
[----:B------:R-:W-:-:S05]  /*ccc0*/  MOV R0, 0xff800000 ;  /* 0xff80000000007802 */ /* 0x000fca0000000f00 */
[----:B------:R-:W-:Y:S01]  /*ccd0*/  STG.E [R4.64], R0 ;  /* 0x0000000004007986 */ /* 0x000fe2000c101910 */
[----:B------:R-:W-:Y:S05]  /*cce0*/  EXIT ;  /* 0x000000000000794d */ /* 0x000fea0003800000 */
.L_x_30:
[----:B------:R-:W-:-:S00]  /*ccf0*/  BRA `(.L_x_30) ;  /* 0xfffffff000007947 */ /* 0x000fc0000383ffff */
[----:B------:R-:W-:-:S00]  /*cd00*/  NOP ;  /* 0x0000000000007918 */ /* 0x000fc00000000000 */
[----:B------:R-:W-:-:S00]  /*cd10*/  NOP ;  /* 0x0000000000007918 */ /* 0x000fc00000000000 */
[----:B------:R-:W-:-:S00]  /*cd20*/  NOP ;  /* 0x0000000000007918 */ /* 0x000fc00000000000 */
[----:B------:R-:W-:-:S00]  /*cd30*/  NOP ;  /* 0x0000000000007918 */ /* 0x000fc00000000000 */
[----:B------:R-:W-:-:S00]  /*cd40*/  NOP ;  /* 0x0000000000007918 */ /* 0x000fc00000000000 */
[----:B------:R-:W-:-:S00]  /*cd50*/  NOP ;  /* 0x0000000000007918 */ /* 0x000fc00000000000 */
[----:B------:R-:W-:-:S00]  /*cd60*/  NOP ;  /* 0x0000000000007918 */ /* 0x000fc00000000000 */
[----:B------:R-:W-:-:S00]  /*cd70*/  NOP ;  /* 0x0000000000007918 */ /* 0x000fc00000000000 */
.L_x_1909:


//--------------------- .text._ZN7cutlass13device_kernelIN5flash19enable_sm80_to_sm89INS1_16FlashAttnFwdSm80INS1_25CollectiveMainloopFwdSm80ILi4ELi1ELb0EN4cute5tupleIJNS5_1CILi128EEENS7_ILi80EEENS7_ILi64EEEEEELi64ENS_10bfloat16_tEfNS_4arch4Sm80ELb0ELb0ELb0ELb1ELb1ELb0ELb1ELb1EEENS1_21CollectiveEpilogueFwdINS6_IJS8_SA_S9_EEENS6_IJNS7_ILi1EEESI_SI_EEESC_SE_Li128ELb1ELb1ELb1ELb0EEENS1_36VarlenDynamicPersistentTileSchedulerILi128ELi80ELi128ELi128ELb1ELb1ELb0ELb0ELb1ELb1EEEEEEEEEvNT_6ParamsE --------------------------
	.section	.text._ZN7cutlass13device_kernelIN5flash19enable_sm80_to_sm89INS1_16FlashAttnFwdSm80INS1_25CollectiveMainloopFwdSm80ILi4ELi1ELb0EN4cute5tupleIJNS5_1CILi128EEENS7_ILi80EEENS7_ILi64EEEEEELi64ENS_10bfloat16_tEfNS_4arch4Sm80ELb0ELb0ELb0ELb1ELb1ELb0ELb1ELb1EEENS1_21CollectiveEpilogueFwdINS6_IJS8_SA_S9_EEENS6_IJNS7_ILi1EEESI_SI_EEESC_SE_Li128ELb1ELb1ELb1ELb0EEENS1_36VarlenDynamicPersistentTileSchedulerILi128ELi80ELi128ELi128ELb1ELb1ELb0ELb0ELb1ELb1EEEEEEEEEvNT_6ParamsE,"ax",@progbits
	.sectioninfo	@"SHI_REGISTERS=255"
	.align	128
.text._ZN7cutlass13device_kernelIN5flash19enable_sm80_to_sm89INS1_16FlashAttnFwdSm80INS1_25CollectiveMainloopFwdSm80ILi4ELi1ELb0EN4cute5tupleIJNS5_1CILi128EEENS7_ILi80EEENS7_ILi64EEEEEELi64ENS_10bfloat16_tEfNS_4arch4Sm80ELb0ELb0ELb0ELb1ELb1ELb0ELb1ELb1EEENS1_21CollectiveEpilogueFwdINS6_IJS8_SA_S9_EEENS6_IJNS7_ILi1EEESI_SI_EEESC_SE_Li128ELb1ELb1ELb1ELb0EEENS1_36VarlenDynamicPersistentTileSchedulerILi128ELi80ELi128ELi128ELb1ELb1ELb0ELb0ELb1ELb1EEEEEEEEEvNT_6ParamsE:
        .type           _ZN7cutlass13device_kernelIN5flash19enable_sm80_to_sm89INS1_16FlashAttnFwdSm80INS1_25CollectiveMainloopFwdSm80ILi4ELi1ELb0EN4cute5tupleIJNS5_1CILi128EEENS7_ILi80EEENS7_ILi64EEEEEELi64ENS_10bfloat16_tEfNS_4arch4Sm80ELb0ELb0ELb0ELb1ELb1ELb0ELb1ELb1EEENS1_21CollectiveEpilogueFwdINS6_IJS8_SA_S9_EEENS6_IJNS7_ILi1EEESI_SI_EEESC_SE_Li128ELb1ELb1ELb1ELb0EEENS1_36VarlenDynamicPersistentTileSchedulerILi128ELi80ELi128ELi128ELb1ELb1ELb0ELb0ELb1ELb1EEEEEEEEEvNT_6ParamsE,@function
        .size           _ZN7cutlass13device_kernelIN5flash19enable_sm80_to_sm89INS1_16FlashAttnFwdSm80INS1_25CollectiveMainloopFwdSm80ILi4ELi1ELb0EN4cute5tupleIJNS5_1CILi128EEENS7_ILi80EEENS7_ILi64EEEEEELi64ENS_10bfloat16_tEfNS_4arch4Sm80ELb0ELb0ELb0ELb1ELb1ELb0ELb1ELb1EEENS1_21CollectiveEpilogueFwdINS6_IJS8_SA_S9_EEENS6_IJNS7_ILi1EEESI_SI_EEESC_SE_Li128ELb1ELb1ELb1ELb0EEENS1_36VarlenDynamicPersistentTileSchedulerILi128ELi80ELi128ELi128ELb1ELb1ELb0ELb0ELb1ELb1EEEEEEEEEvNT_6ParamsE,(.L_x_1910 - _ZN7cutlass13device_kernelIN5flash19enable_sm80_to_sm89INS1_16FlashAttnFwdSm80INS1_25CollectiveMainloopFwdSm80ILi4ELi1ELb0EN4cute5tupleIJNS5_1CILi128EEENS7_ILi80EEENS7_ILi64EEEEEELi64ENS_10bfloat16_tEfNS_4arch4Sm80ELb0ELb0ELb0ELb1ELb1ELb0ELb1ELb1EEENS1_21CollectiveEpilogueFwdINS6_IJS8_SA_S9_EEENS6_IJNS7_ILi1EEESI_SI_EEESC_SE_Li128ELb1ELb1ELb1ELb0EEENS1_36VarlenDynamicPersistentTileSchedulerILi128ELi80ELi128ELi128ELb1ELb1ELb0ELb0ELb1ELb1EEEEEEEEEvNT_6ParamsE)
        .other          _ZN7cutlass13device_kernelIN5flash19enable_sm80_to_sm89INS1_16FlashAttnFwdSm80INS1_25CollectiveMainloopFwdSm80ILi4ELi1ELb0EN4cute5tupleIJNS5_1CILi128EEENS7_ILi80EEENS7_ILi64EEEEEELi64ENS_10bfloat16_tEfNS_4arch4Sm80ELb0ELb0ELb0ELb1ELb1ELb0ELb1ELb1EEENS1_21CollectiveEpilogueFwdINS6_IJS8_SA_S9_EEENS6_IJNS7_ILi1EEESI_SI_EEESC_SE_Li128ELb1ELb1ELb1ELb0EEENS1_36VarlenDynamicPersistentTileSchedulerILi128ELi80ELi128ELi128ELb1ELb1ELb0ELb0ELb1ELb1EEEEEEEEEvNT_6ParamsE,@"STO_CUDA_ENTRY STV_DEFAULT"
_ZN7cutlass13device_kernelIN5flash19enable_sm80_to_sm89INS1_16FlashAttnFwdSm80INS1_25CollectiveMainloopFwdSm80ILi4ELi1ELb0EN4cute5tupleIJNS5_1CILi128EEENS7_ILi80EEENS7_ILi64EEEEEELi64ENS_10bfloat16_tEfNS_4arch4Sm80ELb0ELb0ELb0ELb1ELb1ELb0ELb1ELb1EEENS1_21CollectiveEpilogueFwdINS6_IJS8_SA_S9_EEENS6_IJNS7_ILi1EEESI_SI_EEESC_SE_Li128ELb1ELb1ELb1ELb0EEENS1_36VarlenDynamicPersistentTileSchedulerILi128ELi80ELi128ELi128ELb1ELb1ELb0ELb0ELb1ELb1EEEEEEEEEvNT_6ParamsE:
[----:B------:R-:W-:-:S03]  /*0000*/  MOV R1, c[0x0][0x28] ;  /* 0x00000a0000017a02 */ /* 0x000fc60000000f00 */
[----:B------:R-:W1:Y:S01]  /*0010*/  S2R R2, SR_TID.X ;  /* 0x0000000000027919 */ /* 0x000e620000002100 */
[----:B------:R-:W-:Y:S01]  /*0020*/  IADD3 R1, R1, -0x98, RZ ;  /* 0xffffff6801017810 */ /* 0x000fe20007ffe0ff */
[----:B------:R-:W-:Y:S01]  /*0030*/  ULDC.64 UR6, c[0x0][0x118] ;  /* 0x0000460000067ab9 */ /* 0x000fe20000000a00 */
[----:B-1----:R-:W-:-:S05]  /*0040*/  SHF.R.U32.HI R0, RZ, 0x5, R2 ;  /* 0x00000005ff007819 */ /* 0x002fca0000011602 */
[----:B------:R-:W1:Y:S02]  /*0050*/  SHFL.IDX PT, R3, R0, RZ, 0x1f ;  /* 0x00001fff00037589 */ /* 0x000e6400000e0000 */
[----:B-1----:R-:W-:Y:S02]  /*0060*/  ISETP.NE.AND P0, PT, R3, RZ, PT ;  /* 0x000000ff0300720c */ /* 0x002fe40003f05270 */
[----:B------:R-:W-:Y:S11]  /*0070*/  STL [R1+0x88], R3 ;  /* 0x0000880301007387 */ /* 0x000ff60000100800 */
[----:B------:R-:W-:Y:S06]  /*0080*/  @P0 BAR.SYNC.DEFER_BLOCKING 0x5, 0x80 ;  /* 0x0142000000000b1d */ /* 0x000fec0000010000 */
[----:B------:R-:W1:Y:S04]  /*0090*/  @P0 LDS.128 R4, [0x9100] ;  /* 0x00910000ff040984 */ /* 0x000e680000000c00 */
[----:B-1----:R1:W-:Y:S04]  /*00a0*/  @P0 STL.64 [R1], R4 ;  /* 0x0000000401000387 */ /* 0x0023e80000100a00 */
[----:B------:R1:W-:Y:S04]  /*00b0*/  @P0 STL.64 [R1+0x8], R6 ;  /* 0x0000080601000387 */ /* 0x0003e80000100a00 */
[----:B------:R-:W-:Y:S06]  /*00c0*/  @P0 BAR.ARV 0x4, 0x80 ;  /* 0x0102000000000b1d */ /* 0x000fec0000002000 */
[----:B------:R-:W-:Y:S05]  /*00d0*/  @P0 BRA `(.L_x_31) ;  /* 0x00000b1000000947 */ /* 0x000fea0003800000 */
[----:B------:R-:W-:Y:S01]  /*00e0*/  LOP3.LUT R14, R2, 0x1f, RZ, 0xc0, !PT ;  /* 0x0000001f020e7812 */ /* 0x000fe200078ec0ff */
[----:B------:R-:W-:Y:S01]  /*00f0*/  CS2R R8, SRZ ;  /* 0x0000000000087805 */ /* 0x000fe2000001ff00 */
[----:B-1----:R-:W-:-:S02]  /*0100*/  IMAD.MOV.U32 R7, RZ, RZ, RZ ;  /* 0x000000ffff077224 */ /* 0x002fc400078e00ff */
[----:B------:R-:W-:-:S04]  /*0110*/  ISETP.NE.AND P6, PT, R14, 0x1f, PT ;  /* 0x0000001f0e00780c */ /* 0x000fc80003fc5270 */
[----:B------:R-:W-:-:S13]  /*0120*/  ISETP.GE.OR P0, PT, R14, c[0x0][0x53c], !P6 ;  /* 0x00014f000e007a0c */ /* 0x000fda0007706670 */
[----:B------:R-:W-:Y:S02]  /*0130*/  @!P0 IMAD.MOV.U32 R4, RZ, RZ, 0x4 ;  /* 0x00000004ff048424 */ /* 0x000fe400078e00ff */
[----:B------:R-:W-:Y:S02]  /*0140*/  @!P0 IMAD.MOV.U32 R2, RZ, RZ, 0x4 ;  /* 0x00000004ff028424 */ /* 0x000fe400078e00ff */
[----:B------:R-:W-:-:S04]  /*0150*/  @!P0 IMAD.WIDE.U32 R4, R14, R4, c[0x0][0x580] ;  /* 0x000160000e048625 */ /* 0x000fc800078e0004 */
[C---:B------:R-:W-:Y:S01]  /*0160*/  @!P0 IMAD.WIDE.U32 R2, R14.reuse, R2, c[0x0][0x578] ;  /* 0x00015e000e028625 */ /* 0x040fe200078e0002 */
[----:B------:R-:W2:Y:S04]  /*0170*/  @!P0 LDG.E R8, [R4.64] ;  /* 0x0000000604088981 */ /* 0x000ea8000c1e1900 */
[----:B------:R-:W2:Y:S01]  /*0180*/  @!P0 LDG.E R7, [R2.64] ;  /* 0x0000000602078981 */ /* 0x000ea2000c1e1900 */
[C---:B------:R-:W-:Y:S01]  /*0190*/  ISETP.NE.AND P5, PT, R14.reuse, RZ, PT ;  /* 0x000000ff0e00720c */ /* 0x040fe20003fa5270 */
[----:B------:R-:W1:Y:S01]  /*01a0*/  S2UR UR4, SR_CTAID.X ;  /* 0x00000000000479c3 */ /* 0x000e620000002500 */
[C---:B------:R-:W-:Y:S02]  /*01b0*/  ISETP.GE.U32.AND P4, PT, R14.reuse, 0x2, PT ;  /* 0x000000020e00780c */ /* 0x040fe40003f86070 */
[----:B------:R-:W-:-:S02]  /*01c0*/  ISETP.GE.U32.AND P3, PT, R14, 0x4, PT ;  /* 0x000000040e00780c */ /* 0x000fc40003f66070 */
[C---:B------:R-:W-:Y:S02]  /*01d0*/  ISETP.GE.U32.AND P2, PT, R14.reuse, 0x8, PT ;  /* 0x000000080e00780c */ /* 0x040fe40003f46070 */
[----:B------:R-:W-:Y:S01]  /*01e0*/  ISETP.GE.U32.AND P1, PT, R14, 0x10, PT ;  /* 0x000000100e00780c */ /* 0x000fe20003f26070 */
[----:B--2---:R-:W-:-:S05]  /*01f0*/  IMAD R4, R8, R7, RZ ;  /* 0x0000000708047224 */ /* 0x004fca00078e02ff */
[----:B------:R-:W2:Y:S02]  /*0200*/  SHFL.UP PT, R0, R4, 0x1, RZ ;  /* 0x0420000004007989 */ /* 0x000ea400000e00ff */
[----:B--2---:R-:W-:-:S05]  /*0210*/  SEL R0, R0, RZ, P5 ;  /* 0x000000ff00007207 */ /* 0x004fca0002800000 */
[----:B------:R-:W-:-:S05]  /*0220*/  IMAD.IADD R4, R4, 0x1, R0 ;  /* 0x0000000104047824 */ /* 0x000fca00078e0200 */
        /* <DEDUP_REMOVED lines=12> */
[----:B------:R-:W2:Y:S02]  /*02f0*/  SHFL.IDX PT, R6, R4, 0x1f, 0x1f ;  /* 0x03e01f0004067f89 */ /* 0x000ea400000e0000 */
[----:B--2---:R-:W-:-:S04]  /*0300*/  IMAD R6, R6, c[0x0][0x538], RZ ;  /* 0x00014e0006067a24 */ /* 0x004fc800078e02ff */
[----:B------:R-:W-:Y:S01]  /*0310*/  IMAD.MOV.U32 R0, RZ, RZ, R6 ;  /* 0x000000ffff007224 */ /* 0x000fe200078e0006 */
[----:B-1----:R-:W-:-:S13]  /*0320*/  ISETP.GT.AND P0, PT, R6, UR4, PT ;  /* 0x0000000406007c0c */ /* 0x002fda000bf04270 */
[----:B------:R-:W-:Y:S05]  /*0330*/  @P0 BRA `(.L_x_32) ;  /* 0x0000027000000947 */ /* 0x000fea0003800000 */
[----:B------:R-:W-:Y:S02]  /*0340*/  MOV R6, R0 ;  /* 0x0000000000067202 */ /* 0x000fe40000000f00 */
[----:B------:R-:W-:-:S04]  /*0350*/  MOV R9, RZ ;  /* 0x000000ff00097202 */ /* 0x000fc80000000f00 */
.L_x_36:
[----:B------:R-:W-:-:S04]  /*0360*/  IADD3 R0, R9, 0x1f, RZ ;  /* 0x0000001f09007810 */ /* 0x000fc80007ffe0ff */
[----:B------:R-:W-:-:S13]  /*0370*/  ISETP.GE.AND P0, PT, R0, c[0x0][0x53c], PT ;  /* 0x00014f0000007a0c */ /* 0x000fda0003f06270 */
[----:B------:R-:W-:Y:S05]  /*0380*/  @P0 BRA `(.L_x_33) ;  /* 0x0000078000000947 */ /* 0x000fea0003800000 */
[----:B------:R-:W-:Y:S01]  /*0390*/  MOV R9, R0 ;  /* 0x0000000000097202 */ /* 0x000fe20000000f00 */
[----:B------:R-:W-:Y:S01]  /*03a0*/  IMAD.MOV.U32 R7, RZ, RZ, RZ ;  /* 0x000000ffff077224 */ /* 0x000fe200078e00ff */
[----:B------:R-:W-:Y:S02]  /*03b0*/  MOV R8, RZ ;  /* 0x000000ff00087202 */ /* 0x000fe40000000f00 */
[----:B------:R-:W-:-:S04]  /*03c0*/  IADD3 R0, R14, R9, RZ ;  /* 0x000000090e007210 */ /* 0x000fc80007ffe0ff */
[----:B------:R-:W-:-:S13]  /*03d0*/  ISETP.GE.OR P0, PT, R0, c[0x0][0x53c], !P6 ;  /* 0x00014f0000007a0c */ /* 0x000fda0007706670 */
[----:B------:R-:W-:Y:S01]  /*03e0*/  @!P0 MOV R2, 0x4 ;  /* 0x0000000400028802 */ /* 0x000fe20000000f00 */
[----:B------:R-:W-:-:S04]  /*03f0*/  @!P0 IMAD.MOV.U32 R3, RZ, RZ, 0x4 ;  /* 0x00000004ff038424 */ /* 0x000fc800078e00ff */
[----:B------:R-:W-:-:S04]  /*0400*/  @!P0 IMAD.WIDE R4, R0, R2, c[0x0][0x580] ;  /* 0x0001600000048625 */ /* 0x000fc800078e0202 */
[----:B------:R-:W-:Y:S01]  /*0410*/  @!P0 IMAD.WIDE R2, R0, R3, c[0x0][0x578] ;  /* 0x00015e0000028625 */ /* 0x000fe200078e0203 */
[----:B------:R-:W2:Y:S04]  /*0420*/  @!P0 LDG.E R8, [R4.64] ;  /* 0x0000000604088981 */ /* 0x000ea8000c1e1900 */
[----:B------:R-:W2:Y:S02]  /*0430*/  @!P0 LDG.E R7, [R2.64] ;  /* 0x0000000602078981 */ /* 0x000ea4000c1e1900 */
[----:B--2---:R-:W-:Y:S01]  /*0440*/  IMAD R5, R8, R7, RZ ;  /* 0x0000000708057224 */ /* 0x004fe200078e02ff */
[----:B------:R-:W-:Y:S05]  /*0450*/  BRA.DIV ~URZ, `(.L_x_34) ;  /* 0x0000d4927f007947 */ /* 0x000fea000b800000 */
[----:B------:R1:W2:Y:S02]  /*0460*/  SHFL.UP PT, R0, R5, 0x1, RZ ;  /* 0x0420000005007989 */ /* 0x0002a400000e00ff */
.L_x_155:
[----:B--2---:R-:W-:-:S04]  /*0470*/  SEL R0, R0, RZ, P5 ;  /* 0x000000ff00007207 */ /* 0x004fc80002800000 */
[----:B-1----:R-:W-:Y:S01]  /*0480*/  IADD3 R5, R5, R0, RZ ;  /* 0x0000000005057210 */ /* 0x002fe20007ffe0ff */
[----:B------:R-:W-:Y:S05]  /*0490*/  BRA.DIV ~URZ, `(.L_x_35) ;  /* 0x0000d4b27f007947 */ /* 0x000fea000b800000 */
[----:B------:R-:W1:Y:S02]  /*04a0*/  SHFL.UP PT, R0, R5, 0x2, RZ ;  /* 0x0440000005007989 */ /* 0x000e6400000e00ff */
[----:B-1----:R-:W-:-:S05]  /*04b0*/  SEL R0, R0, RZ, P4 ;  /* 0x000000ff00007207 */ /* 0x002fca0002000000 */
[----:B------:R-:W-:-:S05]  /*04c0*/  IMAD.IADD R0, R5, 0x1, R0 ;  /* 0x0000000105007824 */ /* 0x000fca00078e0200 */
        /* <DEDUP_REMOVED lines=9> */
[----:B------:R1:W2:Y:S02]  /*0560*/  SHFL.IDX PT, R0, R4, 0x1f, 0x1f ;  /* 0x03e01f0004007f89 */ /* 0x0002a400000e0000 */
.L_x_156:
[----:B--2---:R-:W-:-:S05]  /*0570*/  IMAD R0, R0, c[0x0][0x538], RZ ;  /* 0x00014e0000007a24 */ /* 0x004fca00078e02ff */
[----:B------:R-:W-:-:S04]  /*0580*/  IADD3 R6, R0, R6, RZ ;  /* 0x0000000600067210 */ /* 0x000fc80007ffe0ff */
[----:B------:R-:W-:-:S13]  /*0590*/  ISETP.GT.AND P0, PT, R6, UR4, PT ;  /* 0x0000000406007c0c */ /* 0x000fda000bf04270 */
[----:B-1----:R-:W-:Y:S05]  /*05a0*/  @!P0 BRA `(.L_x_36) ;  /* 0xfffffdb000008947 */ /* 0x002fea000383ffff */
.L_x_32:
[----:B------:R-:W-:-:S05]  /*05b0*/  IADD3 R12, -R0, R6, RZ ;  /* 0x00000006000c7210 */ /* 0x000fca0007ffe1ff */
[----:B------:R-:W-:-:S05]  /*05c0*/  IMAD R0, R4, c[0x0][0x538], R12 ;  /* 0x00014e0004007a24 */ /* 0x000fca00078e020c */
[----:B------:R-:W-:Y:S01]  /*05d0*/  ISETP.GT.AND P0, PT, R0, UR4, PT ;  /* 0x0000000400007c0c */ /* 0x000fe2000bf04270 */
[----:B------:R-:W-:-:S12]  /*05e0*/  BRA.DIV ~URZ, `(.L_x_37) ;  /* 0x0000d5227f007947 */ /* 0x000fd8000b800000 */
[----:B------:R-:W-:-:S04]  /*05f0*/  VOTE.ANY R0, PT, !P0 ;  /* 0x0000000000007806 */ /* 0x000fc800040e0100 */
.L_x_157:
[----:B------:R1:W2:Y:S01]  /*0600*/  POPC R13, R0 ;  /* 0x00000000000d7309 */ /* 0x0002a20000000000 */
[----:B------:R-:W-:Y:S05]  /*0610*/  BRA.DIV ~URZ, `(.L_x_38) ;  /* 0x0000d5327f007947 */ /* 0x000fea000b800000 */
[----:B--2---:R2:W3:Y:S01]  /*0620*/  SHFL.IDX PT, R11, R8, R13, 0x1f ;  /* 0x00001f0d080b7589 */ /* 0x0044e200000e0000 */
[----:B------:R-:W-:-:S03]  /*0630*/  MOV R6, RZ ;  /* 0x000000ff00067202 */ /* 0x000fc60000000f00 */
[----:B------:R2:W4:Y:S04]  /*0640*/  SHFL.IDX PT, R10, R7, R13, 0x1f ;  /* 0x00001f0d070a7589 */ /* 0x00052800000e0000 */
.L_x_158:
[----:B------:R-:W-:Y:S01]  /*0650*/  ISETP.NE.AND P0, PT, R0, RZ, PT ;  /* 0x000000ff0000720c */ /* 0x000fe20003f05270 */
[----:B------:R-:W-:-:S12]  /*0660*/  BSSY B0, `(.L_x_39) ;  /* 0x0000005000007945 */ /* 0x000fd80003800000 */
[----:B------:R-:W-:Y:S05]  /*0670*/  @!P0 BRA `(.L_x_40) ;  /* 0x0000003000008947 */ /* 0x000fea0003800000 */
[----:B------:R-:W-:Y:S01]  /*0680*/  IADD3 R203, R13, -0x1, RZ ;  /* 0xffffffff0dcb7810 */ /* 0x000fe20007ffe0ff */
[----:B------:R-:W-:Y:S05]  /*0690*/  BRA.DIV ~URZ, `(.L_x_41) ;  /* 0x0000d5927f007947 */ /* 0x000fea000b800000 */
[----:B------:R1:W2:Y:S02]  /*06a0*/  SHFL.IDX PT, R6, R4, R203, 0x1f ;  /* 0x00001fcb04067589 */ /* 0x0002a400000e0000 */
.L_x_40:
[----:B------:R-:W-:Y:S05]  /*06b0*/  BSYNC B0 ;  /* 0x0000000000007941 */ /* 0x000fea0003800000 */
.L_x_39:
[----:B-1-3--:R-:W-:Y:S01]  /*06c0*/  IABS R0, R11 ;  /* 0x0000000b00007213 */ /* 0x00afe20000000000 */
[----:B--2---:R-:W-:-:S04]  /*06d0*/  IMAD R4, R6, c[0x0][0x538], R12 ;  /* 0x00014e0006047a24 */ /* 0x004fc800078e020c */
[----:B------:R-:W-:Y:S01]  /*06e0*/  IMAD.MOV.U32 R5, RZ, RZ, R0 ;  /* 0x000000ffff057224 */ /* 0x000fe200078e0000 */
[----:B----4-:R-:W-:Y:S01]  /*06f0*/  IABS R0, R10 ;  /* 0x0000000a00007213 */ /* 0x010fe20000000000 */
[----:B------:R1:W-:Y:S01]  /*0700*/  STL [R1], R4 ;  /* 0x0000000401007387 */ /* 0x0003e20000100800 */
[----:B------:R-:W-:Y:S01]  /*0710*/  IADD3 R12, -R4, UR4, RZ ;  /* 0x00000004040c7c10 */ /* 0x000fe2000fffe1ff */
[----:B------:R-:W2:Y:S02]  /*0720*/  I2F.RP R2, R5 ;  /* 0x0000000500027306 */ /* 0x000ea40000209400 */
[----:B------:R-:W-:Y:S01]  /*0730*/  IMAD.MOV.U32 R7, RZ, RZ, R0 ;  /* 0x000000ffff077224 */ /* 0x000fe200078e0000 */
[----:B------:R-:W-:Y:S02]  /*0740*/  IABS R6, R12 ;  /* 0x0000000c00067213 */ /* 0x000fe40000000000 */
[----:B------:R-:W-:-:S03]  /*0750*/  IABS R0, R11 ;  /* 0x0000000b00007213 */ /* 0x000fc60000000000 */
[----:B------:R-:W-:Y:S01]  /*0760*/  I2F.RP R8, R7 ;  /* 0x0000000700087306 */ /* 0x000fe20000209400 */
[----:B------:R-:W-:-:S07]  /*0770*/  IADD3 R0, RZ, -R0, RZ ;  /* 0x80000000ff007210 */ /* 0x000fce0007ffe0ff */
[----:B--2---:R-:W2:Y:S02]  /*0780*/  MUFU.RCP R2, R2 ;  /* 0x0000000200027308 */ /* 0x004ea40000001000 */
[----:B--2---:R-:W-:-:S06]  /*0790*/  IADD3 R2, R2, 0xffffffe, RZ ;  /* 0x0ffffffe02027810 */ /* 0x004fcc0007ffe0ff */
[----:B------:R-:W2:Y:S02]  /*07a0*/  F2I.FTZ.U32.TRUNC.NTZ R3, R2 ;  /* 0x0000000200037305 */ /* 0x000ea4000021f000 */
[----:B--2---:R-:W-:-:S04]  /*07b0*/  IMAD.MOV R2, RZ, RZ, -R3 ;  /* 0x000000ffff027224 */ /* 0x004fc800078e0a03 */
[----:B-1----:R-:W-:Y:S02]  /*07c0*/  IMAD R4, R2, R5, RZ ;  /* 0x0000000502047224 */ /* 0x002fe400078e02ff */
[----:B------:R-:W-:-:S04]  /*07d0*/  IMAD.MOV.U32 R2, RZ, RZ, RZ ;  /* 0x000000ffff027224 */ /* 0x000fc800078e00ff */
[----:B------:R-:W-:-:S04]  /*07e0*/  IMAD.HI.U32 R2, R3, R4, R2 ;  /* 0x0000000403027227 */ /* 0x000fc800078e0002 */
[----:B------:R-:W-:-:S04]  /*07f0*/  IMAD.MOV.U32 R3, RZ, RZ, R6 ;  /* 0x000000ffff037224 */ /* 0x000fc800078e0006 */
[----:B------:R-:W-:-:S04]  /*0800*/  IMAD.HI.U32 R2, R2, R3, RZ ;  /* 0x0000000302027227 */ /* 0x000fc800078e00ff */
[----:B------:R-:W-:Y:S02]  /*0810*/  IMAD R0, R2, R0, R3 ;  /* 0x0000000002007224 */ /* 0x000fe400078e0203 */
[----:B------:R-:W1:Y:S03]  /*0820*/  MUFU.RCP R3, R8 ;  /* 0x0000000800037308 */ /* 0x000e660000001000 */
[----:B------:R-:W-:Y:S02]  /*0830*/  ISETP.GT.U32.AND P1, PT, R5, R0, PT ;  /* 0x000000000500720c */ /* 0x000fe40003f24070 */
[----:B-1----:R-:W-:-:S11]  /*0840*/  IADD3 R3, R3, 0xffffffe, RZ ;  /* 0x0ffffffe03037810 */ /* 0x002fd60007ffe0ff */
[----:B------:R-:W-:Y:S01]  /*0850*/  @!P1 IMAD.IADD R0, R0, 0x1, -R5 ;  /* 0x0000000100009824 */ /* 0x000fe200078e0a05 */
[----:B------:R-:W-:Y:S02]  /*0860*/  @!P1 IADD3 R2, R2, 0x1, RZ ;  /* 0x0000000102029810 */ /* 0x000fe40007ffe0ff */
[----:B------:R-:W-:Y:S01]  /*0870*/  ISETP.NE.AND P1, PT, R11, RZ, PT ;  /* 0x000000ff0b00720c */ /* 0x000fe20003f25270 */
[----:B------:R-:W1:Y:S01]  /*0880*/  F2I.FTZ.U32.TRUNC.NTZ R3, R3 ;  /* 0x0000000300037305 */ /* 0x000e62000021f000 */
[----:B------:R-:W-:Y:S02]  /*0890*/  ISETP.GE.U32.AND P2, PT, R0, R5, PT ;  /* 0x000000050000720c */ /* 0x000fe40003f46070 */
[----:B------:R-:W-:-:S04]  /*08a0*/  LOP3.LUT R0, R12, R11, RZ, 0x3c, !PT ;  /* 0x0000000b0c007212 */ /* 0x000fc800078e3cff */
[----:B------:R-:W-:-:S07]  /*08b0*/  ISETP.GE.AND P0, PT, R0, RZ, PT ;  /* 0x000000ff0000720c */ /* 0x000fce0003f06270 */
[----:B------:R-:W-:Y:S02]  /*08c0*/  @P2 IADD3 R2, R2, 0x1, RZ ;  /* 0x0000000102022810 */ /* 0x000fe40007ffe0ff */
[----:B-1----:R-:W-:-:S03]  /*08d0*/  IADD3 R0, RZ, -R3, RZ ;  /* 0x80000003ff007210 */ /* 0x002fc60007ffe0ff */
[----:B------:R-:W-:Y:S02]  /*08e0*/  IMAD.MOV.U32 R4, RZ, RZ, R2 ;  /* 0x000000ffff047224 */ /* 0x000fe400078e0002 */
[----:B------:R-:W-:Y:S01]  /*08f0*/  IMAD.MOV.U32 R2, RZ, RZ, R0 ;  /* 0x000000ffff027224 */ /* 0x000fe200078e0000 */
[----:B------:R-:W-:Y:S01]  /*0900*/  IABS R0, R10 ;  /* 0x0000000a00007213 */ /* 0x000fe20000000000 */
[----:B------:R-:W-:Y:S01]  /*0910*/  @!P0 IMAD.MOV R4, RZ, RZ, -R4 ;  /* 0x000000ffff048224 */ /* 0x000fe200078e0a04 */
[----:B------:R-:W-:Y:S01]  /*0920*/  @!P1 LOP3.LUT R4, RZ, R11, RZ, 0x33, !PT ;  /* 0x0000000bff049212 */ /* 0x000fe200078e33ff */
[----:B------:R-:W-:Y:S01]  /*0930*/  IMAD R5, R2, R7, RZ ;  /* 0x0000000702057224 */ /* 0x000fe200078e02ff */
[----:B------:R-:W-:Y:S01]  /*0940*/  MOV R2, RZ ;  /* 0x000000ff00027202 */ /* 0x000fe20000000f00 */
[----:B------:R-:W-:Y:S01]  /*0950*/  IMAD.MOV R6, RZ, RZ, -R0 ;  /* 0x000000ffff067224 */ /* 0x000fe200078e0a00 */
[----:B------:R-:W-:-:S03]  /*0960*/  IABS R8, R4 ;  /* 0x0000000400087213 */ /* 0x000fc60000000000 */
[----:B------:R-:W-:-:S04]  /*0970*/  IMAD.HI.U32 R0, R3, R5, R2 ;  /* 0x0000000503007227 */ /* 0x000fc800078e0002 */
[----:B------:R-:W-:Y:S02]  /*0980*/  IMAD.MOV.U32 R2, RZ, RZ, R8 ;  /* 0x000000ffff027224 */ /* 0x000fe400078e0008 */
[----:B------:R-:W-:Y:S02]  /*0990*/  IMAD.MOV.U32 R3, RZ, RZ, R6 ;  /* 0x000000ffff037224 */ /* 0x000fe400078e0006 */
[----:B------:R-:W-:-:S04]  /*09a0*/  IMAD.HI.U32 R0, R0, R2, RZ ;  /* 0x0000000200007227 */ /* 0x000fc800078e00ff */
[----:B------:R-:W-:Y:S02]  /*09b0*/  IMAD R2, R0, R3, R2 ;  /* 0x0000000300027224 */ /* 0x000fe400078e0202 */
[----:B------:R-:W-:-:S03]  /*09c0*/  IMAD R3, R4, R11, RZ ;  /* 0x0000000b04037224 */ /* 0x000fc600078e02ff */
[----:B------:R-:W-:Y:S02]  /*09d0*/  ISETP.GT.U32.AND P1, PT, R7, R2, PT ;  /* 0x000000020700720c */ /* 0x000fe40003f24070 */
[----:B------:R-:W-:-:S11]  /*09e0*/  IADD3 R3, R12, -R3, RZ ;  /* 0x800000030c037210 */ /* 0x000fd60007ffe0ff */
[----:B------:R-:W-:Y:S01]  /*09f0*/  @!P1 IMAD.IADD R2, R2, 0x1, -R7 ;  /* 0x0000000102029824 */ /* 0x000fe200078e0a07 */
[----:B------:R-:W-:Y:S02]  /*0a00*/  @!P1 IADD3 R0, R0, 0x1, RZ ;  /* 0x0000000100009810 */ /* 0x000fe40007ffe0ff */
[----:B------:R-:W-:Y:S02]  /*0a10*/  ISETP.NE.AND P1, PT, R10, RZ, PT ;  /* 0x000000ff0a00720c */ /* 0x000fe40003f25270 */
[----:B------:R-:W-:Y:S02]  /*0a20*/  ISETP.GE.U32.AND P2, PT, R2, R7, PT ;  /* 0x000000070200720c */ /* 0x000fe40003f46070 */
[----:B------:R-:W-:-:S04]  /*0a30*/  LOP3.LUT R2, R4, R10, RZ, 0x3c, !PT ;  /* 0x0000000a04027212 */ /* 0x000fc800078e3cff */
[----:B------:R-:W-:-:S07]  /*0a40*/  ISETP.GE.AND P0, PT, R2, RZ, PT ;  /* 0x000000ff0200720c */ /* 0x000fce0003f06270 */
[----:B------:R-:W-:-:S06]  /*0a50*/  @P2 IADD3 R0, R0, 0x1, RZ ;  /* 0x0000000100002810 */ /* 0x000fcc0007ffe0ff */
[----:B------:R-:W-:Y:S02]  /*0a60*/  @!P0 IADD3 R0, -R0, RZ, RZ ;  /* 0x000000ff00008210 */ /* 0x000fe40007ffe1ff */
[----:B------:R-:W-:-:S05]  /*0a70*/  @!P1 LOP3.LUT R0, RZ, R10, RZ, 0x33, !PT ;  /* 0x0000000aff009212 */ /* 0x000fca00078e33ff */
[--C-:B------:R-:W-:Y:S02]  /*0a80*/  IMAD.MOV R2, RZ, RZ, -R0.reuse ;  /* 0x000000ffff027224 */ /* 0x100fe400078e0a00 */
[C---:B------:R-:W-:Y:S02]  /*0a90*/  IMAD R0, R10.reuse, 0x1000000, R0 ;  /* 0x010000000a007824 */ /* 0x040fe400078e0200 */
[----:B------:R-:W-:Y:S02]  /*0aa0*/  IMAD R2, R10, R2, R4 ;  /* 0x000000020a027224 */ /* 0x000fe400078e0204 */
[----:B------:R-:W-:Y:S02]  /*0ab0*/  IMAD.IADD R4, R13, 0x1, R9 ;  /* 0x000000010d047824 */ /* 0x000fe400078e0209 */
[----:B------:R-:W-:-:S03]  /*0ac0*/  IMAD R0, R2, 0x10000, R0 ;  /* 0x0001000002007824 */ /* 0x000fc600078e0200 */
[----:B------:R1:W-:Y:S04]  /*0ad0*/  STL [R1+0xc], R4 ;  /* 0x00000c0401007387 */ /* 0x0003e80000100800 */
[----:B------:R1:W-:Y:S04]  /*0ae0*/  STL [R1+0x8], R0 ;  /* 0x0000080001007387 */ /* 0x0003e80000100800 */
[----:B------:R1:W-:Y:S01]  /*0af0*/  STL [R1+0x4], R3 ;  /* 0x0000040301007387 */ /* 0x0003e20000100800 */
[----:B------:R-:W-:Y:S05]  /*0b00*/  BRA `(.L_x_42) ;  /* 0x0000006000007947 */ /* 0x000fea0003800000 */
.L_x_33:
[----:B------:R-:W-:Y:S01]  /*0b10*/  MOV R0, UR4 ;  /* 0x0000000400007c02 */ /* 0x000fe20008000f00 */
[----:B------:R-:W-:Y:S04]  /*0b20*/  STL [R1+0x4], RZ ;  /* 0x000004ff01007387 */ /* 0x000fe80000100800 */
[----:B------:R1:W-:Y:S04]  /*0b30*/  STL [R1], R0 ;  /* 0x0000000001007387 */ /* 0x0003e80000100800 */
[----:B------:R2:W-:Y:S01]  /*0b40*/  STL [R1+0x8], RZ ;  /* 0x000008ff01007387 */ /* 0x0005e20000100800 */
[----:B-1----:R-:W-:-:S05]  /*0b50*/  MOV R0, c[0x0][0x53c] ;  /* 0x00014f0000007a02 */ /* 0x002fca0000000f00 */
[----:B------:R2:W-:Y:S02]  /*0b60*/  STL [R1+0xc], R0 ;  /* 0x00000c0001007387 */ /* 0x0005e40000100800 */
.L_x_42:
[----:B-1----:R-:W3:Y:S04]  /*0b70*/  LDL R4, [R1] ;  /* 0x0000000001047983 */ /* 0x002ee80000100800 */
[----:B------:R-:W3:Y:S04]  /*0b80*/  LDL R5, [R1+0x4] ;  /* 0x0000040001057983 */ /* 0x000ee80000100800 */
[----:B------:R-:W3:Y:S04]  /*0b90*/  LDL R6, [R1+0x8] ;  /* 0x0000080001067983 */ /* 0x000ee80000100800 */
[----:B------:R-:W3:Y:S01]  /*0ba0*/  LDL R7, [R1+0xc] ;  /* 0x00000c0001077983 */ /* 0x000ee20000100800 */
[----:B------:R-:W-:Y:S01]  /*0bb0*/  ISETP.NE.AND P0, PT, R14, RZ, PT ;  /* 0x000000ff0e00720c */ /* 0x000fe20003f05270 */
[----:B------:R-:W-:-:S12]  /*0bc0*/  WARPSYNC 0xffffffff ;  /* 0xffffffff00007948 */ /* 0x000fd80003800000 */
[----:B---3--:R1:W-:Y:S04]  /*0bd0*/  @!P0 STS.128 [0x9100], R4 ;  /* 0x00910004ff008388 */ /* 0x0083e80000000c00 */
[----:B------:R-:W-:Y:S06]  /*0be0*/  BAR.ARV 0x5, 0x80 ;  /* 0x0142000000007b1d */ /* 0x000fec0000002000 */
.L_x_31:
[----:B--2---:R-:W2:Y:S02]  /*0bf0*/  LDL R0, [R1+0xc] ;  /* 0x00000c0001007983 */ /* 0x004ea40000100800 */
[----:B--2---:R-:W-:-:S13]  /*0c00*/  ISETP.GE.AND P0, PT, R0, c[0x0][0x53c], PT ;  /* 0x00014f0000007a0c */ /* 0x004fda0003f06270 */
[----:B------:R-:W-:Y:S05]  /*0c10*/  @P0 EXIT ;  /* 0x000000000000094d */ /* 0x000fea0003800000 */
[----:B------:R-:W2:Y:S01]  /*0c20*/  S2R R11, SR_TID.X ;  /* 0x00000000000b7919 */ /* 0x000ea20000002100 */
[----:B------:R-:W-:Y:S02]  /*0c30*/  ULDC UR5, c[0x0][0x2ac] ;  /* 0x0000ab0000057ab9 */ /* 0x000fe40000000800 */
[----:B------:R-:W-:Y:S02]  /*0c40*/  ULDC UR4, c[0x0][0x1d0] ;  /* 0x0000740000047ab9 */ /* 0x000fe40000000800 */
[----:B------:R-:W-:Y:S01]  /*0c50*/  UIMAD UR5, UR5, UR4, URZ ;  /* 0x00000004050572a4 */ /* 0x000fe2000f8e023f */
[----:B--2---:R-:W-:-:S04]  /*0c60*/  SHF.R.S32.HI R10, RZ, 0x1f, R11 ;  /* 0x0000001fff0a7819 */ /* 0x004fc8000001140b */
[CC--:B------:R-:W-:Y:S02]  /*0c70*/  LEA.HI R8, R10.reuse, R11.reuse, RZ, 0x2 ;  /* 0x0000000b0a087211 */ /* 0x0c0fe400078f10ff */
[----:B-1----:R-:W-:Y:S02]  /*0c80*/  LEA.HI R5, R10, R11, RZ, 0x4 ;  /* 0x0000000b0a057211 */ /* 0x002fe400078f20ff */
[--C-:B------:R-:W-:Y:S02]  /*0c90*/  SHF.R.S32.HI R3, RZ, 0x2, R8.reuse ;  /* 0x00000002ff037819 */ /* 0x100fe40000011408 */
[----:B------:R-:W-:Y:S02]  /*0ca0*/  SHF.R.S32.HI R0, RZ, 0x1f, R8 ;  /* 0x0000001fff007819 */ /* 0x000fe40000011408 */
[----:B------:R-:W-:Y:S02]  /*0cb0*/  LOP3.LUT R2, R5, 0xfffffff0, RZ, 0xc0, !PT ;  /* 0xfffffff005027812 */ /* 0x000fe400078ec0ff */
[----:B------:R-:W-:-:S02]  /*0cc0*/  LEA.HI R0, R0, R3, RZ, 0x3 ;  /* 0x0000000300007211 */ /* 0x000fc400078f18ff */
[----:B------:R-:W-:Y:S02]  /*0cd0*/  LEA.HI R16, R10, R11, RZ, 0x3 ;  /* 0x0000000b0a107211 */ /* 0x000fe400078f18ff */
[----:B------:R-:W-:Y:S02]  /*0ce0*/  LOP3.LUT R0, R0, 0xfffffff8, RZ, 0xc0, !PT ;  /* 0xfffffff800007812 */ /* 0x000fe400078ec0ff */
[----:B------:R-:W-:Y:S02]  /*0cf0*/  SHF.R.S32.HI R242, RZ, 0x3, R16 ;  /* 0x00000003fff27819 */ /* 0x000fe40000011410 */
[----:B------:R-:W-:Y:S01]  /*0d00*/  LOP3.LUT R206, R16, 0xfffffff8, RZ, 0xc0, !PT ;  /* 0xfffffff810ce7812 */ /* 0x000fe200078ec0ff */
[----:B------:R-:W-:Y:S01]  /*0d10*/  IMAD.IADD R9, R3, 0x1, -R0 ;  /* 0x0000000103097824 */ /* 0x000fe200078e0a00 */
[----:B------:R-:W-:Y:S01]  /*0d20*/  SHF.R.S32.HI R3, RZ, 0x4, R5 ;  /* 0x00000004ff037819 */ /* 0x000fe20000011405 */
[----:B------:R-:W-:Y:S02]  /*0d30*/  IMAD.IADD R0, R11, 0x1, -R2 ;  /* 0x000000010b007824 */ /* 0x000fe400078e0a02 */
[----:B------:R-:W-:Y:S01]  /*0d40*/  IMAD.SHL.U32 R2, R242, 0x40, RZ ;  /* 0x00000040f2027824 */ /* 0x000fe200078e00ff */
[----:B------:R-:W-:Y:S01]  /*0d50*/  LEA.HI R5, R5, R3, RZ, 0x1 ;  /* 0x0000000305057211 */ /* 0x000fe200078f08ff */
[----:B------:R-:W-:Y:S01]  /*0d60*/  IMAD.IADD R206, R11, 0x1, -R206 ;  /* 0x000000010bce7824 */ /* 0x000fe200078e0ace */
[----:B------:R-:W-:-:S02]  /*0d70*/  SHF.R.S32.HI R4, RZ, 0x1f, R0 ;  /* 0x0000001fff047819 */ /* 0x000fc40000011400 */
[----:B------:R-:W-:Y:S01]  /*0d80*/  LOP3.LUT R2, R2, 0x1c0, RZ, 0xc0, !PT ;  /* 0x000001c002027812 */ /* 0x000fe200078ec0ff */
[----:B------:R-:W-:Y:S01]  /*0d90*/  IMAD.SHL.U32 R205, R206, 0x8, RZ ;  /* 0x00000008cecd7824 */ /* 0x000fe200078e00ff */
[----:B------:R-:W-:Y:S02]  /*0da0*/  LEA.HI R13, R4, R0, RZ, 0x3 ;  /* 0x00000000040d7211 */ /* 0x000fe400078f18ff */
[----:B------:R-:W-:Y:S02]  /*0db0*/  LOP3.LUT R5, R5, 0xfffffffe, RZ, 0xc0, !PT ;  /* 0xfffffffe05057812 */ /* 0x000fe400078ec0ff */
[----:B------:R-:W-:Y:S02]  /*0dc0*/  LOP3.LUT R6, R13, 0xfffffff8, RZ, 0xc0, !PT ;  /* 0xfffffff80d067812 */ /* 0x000fe400078ec0ff */
[----:B------:R-:W-:Y:S01]  /*0dd0*/  SHF.R.U32.HI R7, RZ, 0x3, R2 ;  /* 0x00000003ff077819 */ /* 0x000fe20000011602 */
[----:B------:R-:W-:Y:S01]  /*0de0*/  IMAD.IADD R14, R3, 0x1, -R5 ;  /* 0x00000001030e7824 */ /* 0x000fe200078e0a05 */
[----:B------:R-:W-:Y:S01]  /*0df0*/  LOP3.LUT R4, R2, 0x38, R205, 0xf8, !PT ;  /* 0x0000003802047812 */ /* 0x000fe200078ef8cd */
[----:B------:R-:W-:Y:S01]  /*0e00*/  IMAD.IADD R6, R0, 0x1, -R6 ;  /* 0x0000000100067824 */ /* 0x000fe200078e0a06 */
[----:B------:R-:W-:-:S02]  /*0e10*/  LOP3.LUT R2, R9, 0x1, RZ, 0xc0, !PT ;  /* 0x0000000109027812 */ /* 0x000fc400078ec0ff */
[----:B------:R-:W-:Y:S02]  /*0e20*/  LEA.HI R0, R10, R11, RZ, 0x5 ;  /* 0x0000000b0a007211 */ /* 0x000fe400078f28ff */
[----:B------:R-:W-:Y:S02]  /*0e30*/  LOP3.LUT R3, R8, 0xfffffffc, RZ, 0xc0, !PT ;  /* 0xfffffffc08037812 */ /* 0x000fe400078ec0ff */
[----:B------:R-:W-:Y:S02]  /*0e40*/  ISETP.NE.U32.AND P0, PT, R2, 0x1, PT ;  /* 0x000000010200780c */ /* 0x000fe40003f05070 */
[--C-:B------:R-:W-:Y:S01]  /*0e50*/  SHF.R.S32.HI R5, RZ, 0x5, R0.reuse ;  /* 0x00000005ff057819 */ /* 0x100fe20000011400 */
[----:B------:R-:W-:Y:S01]  /*0e60*/  IMAD.IADD R8, R11, 0x1, -R3 ;  /* 0x000000010b087824 */ /* 0x000fe200078e0a03 */
[----:B------:R-:W-:Y:S02]  /*0e70*/  SHF.R.S32.HI R2, RZ, 0x1f, R0 ;  /* 0x0000001fff027819 */ /* 0x000fe40000011400 */
[----:B------:R-:W-:-:S02]  /*0e80*/  LOP3.LUT R0, R0, 0xffffffe0, RZ, 0xc0, !PT ;  /* 0xffffffe000007812 */ /* 0x000fc400078ec0ff */
[----:B------:R-:W-:Y:S02]  /*0e90*/  LOP3.LUT R15, R4, R7, RZ, 0x3c, !PT ;  /* 0x00000007040f7212 */ /* 0x000fe400078e3cff */
[----:B------:R-:W-:Y:S01]  /*0ea0*/  LEA.HI R4, R10, R11, RZ, 0x6 ;  /* 0x0000000b0a047211 */ /* 0x000fe200078f30ff */
[----:B------:R-:W-:Y:S01]  /*0eb0*/  IMAD.IADD R18, R11, 0x1, -R0 ;  /* 0x000000010b127824 */ /* 0x000fe200078e0a00 */
[----:B------:R-:W-:Y:S01]  /*0ec0*/  LEA.HI R3, R2, R5, RZ, 0x2 ;  /* 0x0000000502037211 */ /* 0x000fe200078f10ff */
[----:B------:R-:W-:Y:S01]  /*0ed0*/  IMAD.SHL.U32 R2, R206, 0x40, RZ ;  /* 0x00000040ce027824 */ /* 0x000fe200078e00ff */
[----:B------:R-:W-:Y:S01]  /*0ee0*/  LEA.HI R0, R8, R8, RZ, 0x1 ;  /* 0x0000000808007211 */ /* 0x000fe200078f08ff */
[----:B------:R-:W-:Y:S01]  /*0ef0*/  IMAD.SHL.U32 R12, R4, 0x8, RZ ;  /* 0x00000008040c7824 */ /* 0x000fe200078e00ff */
[----:B------:R-:W-:Y:S02]  /*0f00*/  LOP3.LUT R4, R3, 0xffffffc, RZ, 0xc0, !PT ;  /* 0x0ffffffc03047812 */ /* 0x000fe400078ec0ff */
[C---:B------:R-:W-:Y:S01]  /*0f10*/  LOP3.LUT R3, R0.reuse, 0x1ffffffe, RZ, 0xc0, !PT ;  /* 0x1ffffffe00037812 */ /* 0x040fe200078ec0ff */
[----:B------:R-:W-:Y:S01]  /*0f20*/  IMAD.SHL.U32 R0, R0, 0x20, RZ ;  /* 0x0000002000007824 */ /* 0x000fe200078e00ff */
[----:B------:R-:W-:Y:S01]  /*0f30*/  SHF.R.S32.HI R11, RZ, 0x1f, R18 ;  /* 0x0000001fff0b7819 */ /* 0x000fe20000011412 */
[----:B------:R-:W-:Y:S01]  /*0f40*/  IMAD.IADD R7, R5, 0x1, -R4 ;  /* 0x0000000105077824 */ /* 0x000fe200078e0a04 */
[----:B------:R-:W-:Y:S01]  /*0f50*/  LOP3.LUT R2, R2, 0x1c0, RZ, 0xc0, !PT ;  /* 0x000001c002027812 */ /* 0x000fe200078ec0ff */
[----:B------:R-:W-:Y:S01]  /*0f60*/  IMAD.IADD R3, R8, 0x1, -R3 ;  /* 0x0000000108037824 */ /* 0x000fe200078e0a03 */
[----:B------:R-:W-:Y:S01]  /*0f70*/  LEA.HI R11, R11, R18, RZ, 0x2 ;  /* 0x000000120b0b7211 */ /* 0x000fe200078f10ff */
[----:B------:R-:W-:Y:S01]  /*0f80*/  IMAD.SHL.U32 R5, R5, 0x400, RZ ;  /* 0x0000040005057824 */ /* 0x000fe200078e00ff */
[----:B------:R-:W-:-:S02]  /*0f90*/  LOP3.LUT R0, R0, 0xffffffc0, RZ, 0xc0, !PT ;  /* 0xffffffc000007812 */ /* 0x000fc400078ec0ff */
[----:B------:R-:W-:Y:S02]  /*0fa0*/  LOP3.LUT R10, R2, 0x8, R16, 0xf8, !PT ;  /* 0x00000008020a7812 */ /* 0x000fe400078ef810 */
[----:B------:R-:W-:Y:S02]  /*0fb0*/  SHF.R.U32.HI R4, RZ, 0x3, R2 ;  /* 0x00000003ff047819 */ /* 0x000fe40000011602 */
[----:B------:R-:W-:Y:S02]  /*0fc0*/  SHF.R.S32.HI R2, RZ, 0x2, R11 ;  /* 0x00000002ff027819 */ /* 0x000fe4000001140b */
[----:B------:R-:W-:Y:S01]  /*0fd0*/  LOP3.LUT R15, R15, 0x7ffffe00, R12, 0xf8, !PT ;  /* 0x7ffffe000f0f7812 */ /* 0x000fe200078ef80c */
[----:B------:R-:W-:Y:S01]  /*0fe0*/  IMAD R12, R3, 0x8, R0 ;  /* 0x00000008030c7824 */ /* 0x000fe200078e0200 */
[----:B------:R-:W-:Y:S01]  /*0ff0*/  LOP3.LUT R10, R10, R4, RZ, 0x3c, !PT ;  /* 0x000000040a0a7212 */ /* 0x000fe200078e3cff */
[C---:B------:R-:W-:Y:S01]  /*1000*/  IMAD.SHL.U32 R0, R6.reuse, 0x40, RZ ;  /* 0x0000004006007824 */ /* 0x040fe200078e00ff */
[----:B------:R-:W-:Y:S01]  /*1010*/  R2P PR, R9, 0x6 ;  /* 0x0000000609007804 */ /* 0x000fe20000000000 */
[----:B------:R-:W-:Y:S01]  /*1020*/  IMAD R17, R7, 0x10, R2 ;  /* 0x0000001007117824 */ /* 0x000fe200078e0202 */
[----:B------:R-:W-:Y:S01]  /*1030*/  LOP3.LUT P4, RZ, R6, 0x2, RZ, 0xc0, !PT ;  /* 0x0000000206ff7812 */ /* 0x000fe2000788c0ff */
[----:B------:R-:W-:Y:S01]  /*1040*/  IMAD.SHL.U32 R2, R9, 0x40, RZ ;  /* 0x0000004009027824 */ /* 0x000fe200078e00ff */
[----:B------:R-:W-:Y:S01]  /*1050*/  LOP3.LUT R0, R0, 0x1c0, RZ, 0xc0, !PT ;  /* 0x000001c000007812 */ /* 0x000fe200078ec0ff */
[----:B------:R-:W-:Y:S01]  /*1060*/  IMAD.SHL.U32 R3, R14, 0x8, RZ ;  /* 0x000000080e037824 */ /* 0x000fe200078e00ff */
[----:B------:R-:W-:Y:S01]  /*1070*/  LOP3.LUT P3, RZ, R6, 0x4, RZ, 0xc0, !PT ;  /* 0x0000000406ff7812 */ /* 0x000fe2000786c0ff */
[----:B------:R-:W-:Y:S01]  /*1080*/  IMAD R7, R8, 0x2, R5 ;  /* 0x0000000208077824 */ /* 0x000fe200078e0205 */
[----:B------:R-:W-:Y:S01]  /*1090*/  LOP3.LUT R4, R2, 0x1c0, RZ, 0xc0, !PT ;  /* 0x000001c002047812 */ /* 0x000fe200078ec0ff */
[----:B------:R1:W-:Y:S01]  /*10a0*/  STL [R1+0x8c], R17 ;  /* 0x00008c1101007387 */ /* 0x0003e20000100800 */
[----:B------:R-:W-:Y:S01]  /*10b0*/  LOP3.LUT R2, R0, 0x8, R3, 0xf8, !PT ;  /* 0x0000000800027812 */ /* 0x000fe200078ef803 */
[----:B------:R-:W-:Y:S01]  /*10c0*/  IMAD.SHL.U32 R3, R13, 0x40, RZ ;  /* 0x000000400d037824 */ /* 0x000fe200078e00ff */
[----:B------:R-:W-:Y:S01]  /*10d0*/  SHF.R.U32.HI R0, RZ, 0x3, R0 ;  /* 0x00000003ff007819 */ /* 0x000fe20000011600 */
[----:B------:R-:W-:Y:S01]  /*10e0*/  IMAD.MOV.U32 R9, RZ, RZ, 0x40 ;  /* 0x00000040ff097424 */ /* 0x000fe200078e00ff */
[----:B------:R-:W-:Y:S01]  /*10f0*/  LEA.HI R6, R4, R4, RZ, 0x1d ;  /* 0x0000000404067211 */ /* 0x000fe200078fe8ff */
[----:B------:R-:W-:Y:S01]  /*1100*/  IMAD.SHL.U32 R200, R15, 0x2, RZ ;  /* 0x000000020fc87824 */ /* 0x000fe200078e00ff */
[----:B------:R-:W-:Y:S01]  /*1110*/  LOP3.LUT R2, R2, R0, RZ, 0x3c, !PT ;  /* 0x0000000002027212 */ /* 0x000fe200078e3cff */
[----:B------:R-:W-:Y:S01]  /*1120*/  IMAD R0, R14, 0x200, R10 ;  /* 0x000002000e007824 */ /* 0x000fe200078e020a */
[----:B------:R-:W-:Y:S01]  /*1130*/  LOP3.LUT R4, R3, 0xfffffe00, RZ, 0xc0, !PT ;  /* 0xfffffe0003047812 */ /* 0x000fe200078ec0ff */
[----:B------:R-:W-:Y:S01]  /*1140*/  IMAD.IADD R7, R7, 0x1, R6 ;  /* 0x0000000107077824 */ /* 0x000fe200078e0206 */
[----:B------:R-:W-:Y:S01]  /*1150*/  SHF.R.S32.HI R10, RZ, 0x1f, R205 ;  /* 0x0000001fff0a7819 */ /* 0x000fe200000114cd */
[----:B------:R-:W-:Y:S01]  /*1160*/  IMAD.MOV.U32 R8, RZ, RZ, 0x20 ;  /* 0x00000020ff087424 */ /* 0x000fe200078e00ff */
[CC--:B------:R-:W-:Y:S01]  /*1170*/  IADD3 R3, R2.reuse, R4.reuse, R5 ;  /* 0x0000000402037210 */ /* 0x0c0fe20007ffe005 */
[----:B------:R-:W-:Y:S01]  /*1180*/  IMAD.MOV.U32 R5, RZ, RZ, -0x10 ;  /* 0xfffffff0ff057424 */ /* 0x000fe200078e00ff */
[----:B------:R-:W-:-:S02]  /*1190*/  LOP3.LUT R4, R2, R4, RZ, 0xfc, !PT ;  /* 0x0000000402047212 */ /* 0x000fc400078efcff */
[----:B------:R-:W-:Y:S01]  /*11a0*/  LOP3.LUT R2, R11, 0x7ffffffc, RZ, 0xc0, !PT ;  /* 0x7ffffffc0b027812 */ /* 0x000fe200078ec0ff */
[----:B------:R-:W-:Y:S01]  /*11b0*/  IMAD.IADD R11, R17, 0x1, R12 ;  /* 0x00000001110b7824 */ /* 0x000fe200078e020c */
[----:B------:R-:W-:Y:S02]  /*11c0*/  LEA R188, R0, 0x2900, 0x1 ;  /* 0x0000290000bc7811 */ /* 0x000fe400078e08ff */
[----:B------:R-:W-:Y:S01]  /*11d0*/  SEL R0, R9, 0xffffffc0, !P3 ;  /* 0xffffffc009007807 */ /* 0x000fe20005800000 */
[----:B------:R-:W-:Y:S01]  /*11e0*/  IMAD.IADD R2, R18, 0x1, -R2 ;  /* 0x0000000112027824 */ /* 0x000fe200078e0a02 */
[----:B------:R2:W-:Y:S01]  /*11f0*/  STL [R1+0x90], R11 ;  /* 0x0000900b01007387 */ /* 0x0005e20000100800 */
[----:B------:R-:W-:Y:S02]  /*1200*/  LEA R9, R7, 0x80, 0x1 ;  /* 0x0000008007097811 */ /* 0x000fe400078e08ff */
[----:B------:R-:W-:Y:S01]  /*1210*/  IMAD.SHL.U32 R10, R2, 0x2, RZ ;  /* 0x00000002020a7824 */ /* 0x000fe200078e00ff */
[----:B------:R-:W-:-:S02]  /*1220*/  SEL R6, R8, 0xffffffe0, !P1 ;  /* 0xffffffe008067807 */ /* 0x000fc40004800000 */
[----:B------:R-:W-:Y:S02]  /*1230*/  SEL R2, R8, 0xffffffe0, !P4 ;  /* 0xffffffe008027807 */ /* 0x000fe40006000000 */
[C---:B-1----:R-:W-:Y:S01]  /*1240*/  IADD3 R17, R10.reuse, 0x8, RZ ;  /* 0x000000080a117810 */ /* 0x042fe20007ffe0ff */
[----:B------:R1:W-:Y:S01]  /*1250*/  STL [R1+0x38], R10 ;  /* 0x0000380a01007387 */ /* 0x0003e20000100800 */
[C---:B------:R-:W-:Y:S02]  /*1260*/  IADD3 R16, R10.reuse, 0x10, RZ ;  /* 0x000000100a107810 */ /* 0x040fe40007ffe0ff */
[C---:B------:R-:W-:Y:S01]  /*1270*/  IADD3 R15, R10.reuse, 0x18, RZ ;  /* 0x000000180a0f7810 */ /* 0x040fe20007ffe0ff */
[----:B------:R-:W-:Y:S01]  /*1280*/  STL [R1+0x2c], R17 ;  /* 0x00002c1101007387 */ /* 0x000fe20000100800 */
[C---:B------:R-:W-:Y:S02]  /*1290*/  IADD3 R14, R10.reuse, 0x20, RZ ;  /* 0x000000200a0e7810 */ /* 0x040fe40007ffe0ff */
[----:B------:R-:W-:Y:S01]  /*12a0*/  IADD3 R13, R10, 0x28, RZ ;  /* 0x000000280a0d7810 */ /* 0x000fe20007ffe0ff */
[----:B------:R-:W-:Y:S01]  /*12b0*/  STL [R1+0x28], R16 ;  /* 0x0000281001007387 */ /* 0x000fe20000100800 */
[----:B------:R-:W-:-:S02]  /*12c0*/  SHF.R.S32.HI R7, RZ, 0x1f, R17 ;  /* 0x0000001fff077819 */ /* 0x000fc40000011411 */
[----:B------:R-:W-:Y:S01]  /*12d0*/  SHF.R.S32.HI R8, RZ, 0x1f, R16 ;  /* 0x0000001fff087819 */ /* 0x000fe20000011410 */
[----:B------:R-:W-:Y:S01]  /*12e0*/  STL [R1+0x24], R15 ;  /* 0x0000240f01007387 */ /* 0x000fe20000100800 */
[----:B------:R-:W-:Y:S02]  /*12f0*/  SEL R5, R5, 0x10, !P0 ;  /* 0x0000001005057807 */ /* 0x000fe40004000000 */
[----:B------:R-:W-:Y:S01]  /*1300*/  LEA R194, R3, 0x5100, 0x1 ;  /* 0x0000510003c27811 */ /* 0x000fe200078e08ff */
[----:B------:R-:W-:Y:S01]  /*1310*/  STL [R1+0x20], R14 ;  /* 0x0000200e01007387 */ /* 0x000fe20000100800 */
[----:B--2---:R-:W-:Y:S02]  /*1320*/  IADD3 R11, R10, 0x30, RZ ;  /* 0x000000300a0b7810 */ /* 0x004fe40007ffe0ff */
[----:B------:R-:W-:Y:S01]  /*1330*/  LEA R190, R4, 0x100, 0x1 ;  /* 0x0000010004be7811 */ /* 0x000fe200078e08ff */
[----:B------:R-:W-:Y:S01]  /*1340*/  STL [R1+0x1c], R13 ;  /* 0x00001c0d01007387 */ /* 0x000fe20000100800 */
[----:B------:R-:W-:-:S02]  /*1350*/  IMAD.IADD R195, R194, 0x1, R0 ;  /* 0x00000001c2c37824 */ /* 0x000fc400078e0200 */
[----:B------:R-:W-:Y:S01]  /*1360*/  IMAD.IADD R197, R194, 0x1, R2 ;  /* 0x00000001c2c57824 */ /* 0x000fe200078e0202 */
[----:B------:R2:W-:Y:S01]  /*1370*/  STL [R1+0x18], R11 ;  /* 0x0000180b01007387 */ /* 0x0005e20000100800 */
[----:B-1----:R-:W-:Y:S01]  /*1380*/  IADD3 R10, R10, 0x38, RZ ;  /* 0x000000380a0a7810 */ /* 0x002fe20007ffe0ff */
[--C-:B------:R-:W-:Y:S02]  /*1390*/  IMAD.IADD R191, R0, 0x1, R190.reuse ;  /* 0x0000000100bf7824 */ /* 0x100fe400078e02be */
[----:B------:R1:W-:Y:S01]  /*13a0*/  STL [R1+0x74], R7 ;  /* 0x0000740701007387 */ /* 0x0003e20000100800 */
[C---:B------:R-:W-:Y:S02]  /*13b0*/  IMAD.IADD R193, R2.reuse, 0x1, R190 ;  /* 0x0000000102c17824 */ /* 0x040fe400078e02be */
[C---:B------:R-:W-:Y:S01]  /*13c0*/  IMAD.IADD R196, R2.reuse, 0x1, R195 ;  /* 0x0000000102c47824 */ /* 0x040fe200078e02c3 */
[----:B------:R-:W-:Y:S01]  /*13d0*/  STL [R1+0x14], R10 ;  /* 0x0000140a01007387 */ /* 0x000fe20000100800 */
[----:B------:R-:W-:-:S03]  /*13e0*/  IMAD.IADD R192, R2, 0x1, R191 ;  /* 0x0000000102c07824 */ /* 0x000fc600078e02bf */
[----:B------:R3:W-:Y:S04]  /*13f0*/  STL [R1+0x70], R8 ;  /* 0x0000700801007387 */ /* 0x0007e80000100800 */
[----:B------:R-:W-:Y:S01]  /*1400*/  STL [R1+0x48], R9 ;  /* 0x0000480901007387 */ /* 0x000fe20000100800 */
[----:B--2---:R-:W-:Y:S02]  /*1410*/  SHF.R.S32.HI R11, RZ, 0x1f, R11 ;  /* 0x0000001fff0b7819 */ /* 0x004fe4000001140b */
[----:B-1----:R-:W-:-:S05]  /*1420*/  SHF.R.S32.HI R7, RZ, 0x1f, R15 ;  /* 0x0000001fff077819 */ /* 0x002fca000001140f */
[----:B------:R1:W-:Y:S01]  /*1430*/  STL [R1+0x6c], R7 ;  /* 0x00006c0701007387 */ /* 0x0003e20000100800 */
[----:B---3--:R-:W-:-:S05]  /*1440*/  SHF.R.S32.HI R8, RZ, 0x1f, R14 ;  /* 0x0000001fff087819 */ /* 0x008fca000001140e */
[----:B------:R2:W-:Y:S01]  /*1450*/  STL [R1+0x68], R8 ;  /* 0x0000680801007387 */ /* 0x0005e20000100800 */
[----:B-1----:R-:W-:-:S05]  /*1460*/  SHF.R.S32.HI R7, RZ, 0x1f, R13 ;  /* 0x0000001fff077819 */ /* 0x002fca000001140d */
[----:B------:R1:W-:Y:S01]  /*1470*/  STL [R1+0x64], R7 ;  /* 0x0000640701007387 */ /* 0x0003e20000100800 */
[----:B--2---:R-:W-:-:S03]  /*1480*/  IADD3 R8, R9, 0x40, RZ ;  /* 0x0000004009087810 */ /* 0x004fc60007ffe0ff */
[----:B------:R2:W-:Y:S01]  /*1490*/  STL [R1+0x60], R11 ;  /* 0x0000600b01007387 */ /* 0x0005e20000100800 */
[----:B------:R-:W-:-:S05]  /*14a0*/  @P2 IADD3 R8, R9, -0x40, RZ ;  /* 0xffffffc009082810 */ /* 0x000fca0007ffe0ff */
[----:B------:R-:W-:-:S04]  /*14b0*/  IMAD.IADD R3, R5, 0x1, R8 ;  /* 0x0000000105037824 */ /* 0x000fc800078e0208 */
[----:B------:R-:W-:Y:S02]  /*14c0*/  IMAD.IADD R0, R6, 0x1, R3 ;  /* 0x0000000106007824 */ /* 0x000fe400078e0203 */
[C---:B-1----:R-:W-:Y:S01]  /*14d0*/  IMAD.IADD R7, R9.reuse, 0x1, R5 ;  /* 0x0000000109077824 */ /* 0x042fe200078e0205 */
[----:B--2---:R-:W-:Y:S01]  /*14e0*/  SHF.R.S32.HI R11, RZ, 0x1f, R10 ;  /* 0x0000001fff0b7819 */ /* 0x004fe2000001140a */
[----:B------:R-:W-:-:S04]  /*14f0*/  IMAD.IADD R10, R9, 0x1, R6 ;  /* 0x00000001090a7824 */ /* 0x000fc800078e0206 */
[----:B------:R-:W-:Y:S04]  /*1500*/  STL [R1+0x5c], R11 ;  /* 0x00005c0b01007387 */ /* 0x000fe80000100800 */
[----:B------:R1:W-:Y:S04]  /*1510*/  STL [R1+0x58], R7 ;  /* 0x0000580701007387 */ /* 0x0003e80000100800 */
[----:B------:R-:W-:Y:S01]  /*1520*/  STL [R1+0x7c], R10 ;  /* 0x00007c0a01007387 */ /* 0x000fe20000100800 */
[----:B-1----:R-:W-:-:S05]  /*1530*/  IMAD.IADD R7, R7, 0x1, R6 ;  /* 0x0000000107077824 */ /* 0x002fca00078e0206 */
[----:B------:R1:W-:Y:S04]  /*1540*/  STL [R1+0x78], R7 ;  /* 0x0000780701007387 */ /* 0x0003e80000100800 */
[----:B------:R2:W-:Y:S01]  /*1550*/  STL [R1+0x4c], R8 ;  /* 0x00004c0801007387 */ /* 0x0005e20000100800 */
[----:B-1----:R-:W-:-:S04]  /*1560*/  IMAD.IADD R7, R6, 0x1, R8 ;  /* 0x0000000106077824 */ /* 0x002fc800078e0208 */
[----:B------:R-:W-:Y:S01]  /*1570*/  IMAD.IADD R4, R5, 0x1, R7 ;  /* 0x0000000105047824 */ /* 0x000fe200078e0207 */
[----:B------:R2:W-:Y:S04]  /*1580*/  STL [R1+0x50], R7 ;  /* 0x0000500701007387 */ /* 0x0005e80000100800 */
[----:B------:R2:W-:Y:S04]  /*1590*/  STL [R1+0x54], R3 ;  /* 0x0000540301007387 */ /* 0x0005e80000100800 */
[----:B------:R2:W-:Y:S04]  /*15a0*/  STL [R1+0x84], R4 ;  /* 0x0000840401007387 */ /* 0x0005e80000100800 */
[----:B------:R2:W-:Y:S02]  /*15b0*/  STL [R1+0x80], R0 ;  /* 0x0000800001007387 */ /* 0x0005e40000100800 */
.L_x_154:
[----:B--2---:R-:W2:Y:S01]  /*15c0*/  LDL R0, [R1+0xc] ;  /* 0x00000c0001007983 */ /* 0x004ea20000100800 */
[----:B------:R-:W-:Y:S01]  /*15d0*/  IMAD.MOV.U32 R8, RZ, RZ, 0x4 ;  /* 0x00000004ff087424 */ /* 0x000fe200078e00ff */
[----:B------:R-:W-:-:S02]  /*15e0*/  ISETP.NE.U32.AND P4, PT, RZ, c[0x0][0x370], PT ;  /* 0x0000dc00ff007a0c */ /* 0x000fc40003f85070 */
[----:B------:R-:W-:Y:S02]  /*15f0*/  ISETP.NE.U32.AND P2, PT, RZ, c[0x0][0x360], PT ;  /* 0x0000d800ff007a0c */ /* 0x000fe40003f45070 */
[----:B------:R-:W-:Y:S01]  /*1600*/  ISETP.NE.AND.EX P4, PT, RZ, c[0x0][0x374], PT, P4 ;  /* 0x0000dd00ff007a0c */ /* 0x000fe20003f85340 */
[----:B--2---:R-:W-:-:S05]  /*1610*/  IMAD.WIDE R2, R0, R8, c[0x0][0x588] ;  /* 0x0001620000027625 */ /* 0x004fca00078e0208 */
[----:B------:R-:W2:Y:S01]  /*1620*/  LDG.E R14, [R2.64] ;  /* 0x00000006020e7981 */ /* 0x000ea2000c1e1900 */
[----:B------:R-:W-:Y:S01]  /*1630*/  ISETP.NE.AND.EX P2, PT, RZ, c[0x0][0x364], PT, P2 ;  /* 0x0000d900ff007a0c */ /* 0x000fe20003f45320 */
[----:B------:R-:W-:Y:S01]  /*1640*/  IMAD.MOV.U32 R243, RZ, RZ, RZ ;  /* 0x000000fffff37224 */ /* 0x000fe200078e00ff */
[----:B------:R-:W-:Y:S01]  /*1650*/  ISETP.NE.U32.AND P3, PT, RZ, c[0x0][0x348], PT ;  /* 0x0000d200ff007a0c */ /* 0x000fe20003f65070 */
[----:B------:R-:W-:-:S03]  /*1660*/  IMAD.MOV.U32 R11, RZ, RZ, RZ ;  /* 0x000000ffff0b7224 */ /* 0x000fc600078e00ff */
[----:B------:R-:W-:Y:S02]  /*1670*/  ISETP.NE.AND.EX P3, PT, RZ, c[0x0][0x34c], PT, P3 ;  /* 0x0000d300ff007a0c */ /* 0x000fe40003f65330 */
[----:B--2---:R-:W-:Y:S01]  /*1680*/  SHF.R.S32.HI R15, RZ, 0x1f, R14 ;  /* 0x0000001fff0f7819 */ /* 0x004fe2000001140e */
[C---:B------:R-:W-:Y:S01]  /*1690*/  IMAD.SHL.U32 R18, R14.reuse, 0x4, RZ ;  /* 0x000000040e127824 */ /* 0x040fe200078e00ff */
[C---:B------:R-:W-:Y:S01]  /*16a0*/  @P4 LEA R6, P1, R14.reuse, c[0x0][0x370], 0x2 ;  /* 0x0000dc000e064a11 */ /* 0x040fe200078210ff */
[----:B------:R1:W-:Y:S01]  /*16b0*/  STL [R1+0x10], R14 ;  /* 0x0000100e01007387 */ /* 0x0003e20000100800 */
[C-C-:B------:R-:W-:Y:S02]  /*16c0*/  SHF.L.U64.HI R17, R14.reuse, 0x2, R15.reuse ;  /* 0x000000020e117819 */ /* 0x140fe4000001020f */
[----:B------:R-:W-:Y:S01]  /*16d0*/  @P4 LEA.HI.X R7, R14, c[0x0][0x374], R15, 0x2, P1 ;  /* 0x0000dd000e074a11 */ /* 0x000fe200008f140f */
[----:B------:R1:W-:Y:S01]  /*16e0*/  STL [R1+0x40], R15 ;  /* 0x0000400f01007387 */ /* 0x0003e20000100800 */
[----:B------:R-:W-:-:S02]  /*16f0*/  @P2 IADD3 R4, P0, R18, c[0x0][0x360], RZ ;  /* 0x0000d80012042a10 */ /* 0x000fc40007f1e0ff */
[----:B------:R-:W-:Y:S01]  /*1700*/  IADD3 R2, P1, R18, c[0x0][0x348], RZ ;  /* 0x0000d20012027a10 */ /* 0x000fe20007f3e0ff */
[----:B------:R1:W5:Y:S01]  /*1710*/  @P4 LDG.E R243, [R6.64] ;  /* 0x0000000606f34981 */ /* 0x000362000c1e1900 */
[C---:B------:R-:W-:Y:S02]  /*1720*/  @P2 IADD3.X R5, R17.reuse, c[0x0][0x364], RZ, P0, !PT ;  /* 0x0000d90011052a10 */ /* 0x040fe400007fe4ff */
[----:B------:R-:W-:Y:S01]  /*1730*/  IADD3.X R3, R17, c[0x0][0x34c], RZ, P1, !PT ;  /* 0x0000d30011037a10 */ /* 0x000fe20000ffe4ff */
[----:B------:R1:W-:Y:S04]  /*1740*/  STL [R1+0x30], R18 ;  /* 0x0000301201007387 */ /* 0x0003e80000100800 */
[----:B------:R1:W5:Y:S04]  /*1750*/  @P2 LDG.E R12, [R4.64] ;  /* 0x00000006040c2981 */ /* 0x000368000c1e1900 */
[----:B------:R1:W5:Y:S04]  /*1760*/  @P3 LDG.E R11, [R2.64] ;  /* 0x00000006020b3981 */ /* 0x000368000c1e1900 */
[----:B------:R1:W-:Y:S01]  /*1770*/  STL [R1+0x34], R17 ;  /* 0x0000341101007387 */ /* 0x0003e20000100800 */
[----:B------:R-:W-:Y:S01]  /*1780*/  YIELD ;  /* 0x0000000000007946 */ /* 0x000fe20003800000 */
[----:B------:R-:W-:Y:S05]  /*1790*/  @P2 BRA `(.L_x_43) ;  /* 0x0000005000002947 */ /* 0x000fea0003800000 */
[----:B-----5:R-:W-:Y:S01]  /*17a0*/  MOV R12, c[0x0][0x168] ;  /* 0x00005a00000c7a02 */ /* 0x020fe20000000f00 */
[----:B------:R-:W-:Y:S05]  /*17b0*/  @!P3 BRA `(.L_x_43) ;  /* 0x000000300000b947 */ /* 0x000fea0003800000 */
[----:B------:R2:W3:Y:S04]  /*17c0*/  LDG.E R0, [R2.64] ;  /* 0x0000000602007981 */ /* 0x0004e8000c1e1900 */
[----:B-12---:R-:W3:Y:S02]  /*17d0*/  LDG.E R2, [R2.64+0x4] ;  /* 0x0000040602027981 */ /* 0x006ee4000c1e1900 */
[----:B---3--:R-:W-:-:S02]  /*17e0*/  IADD3 R12, -R0, R2, RZ ;  /* 0x00000002000c7210 */ /* 0x008fc40007ffe1ff */
.L_x_43:
[----:B------:R-:W-:-:S04]  /*17f0*/  ISETP.NE.U32.AND P0, PT, RZ, c[0x0][0x368], PT ;  /* 0x0000da00ff007a0c */ /* 0x000fc80003f05070 */
[----:B------:R-:W-:-:S13]  /*1800*/  ISETP.NE.AND.EX P0, PT, RZ, c[0x0][0x36c], PT, P0 ;  /* 0x0000db00ff007a0c */ /* 0x000fda0003f05300 */
[----:B------:R-:W-:Y:S05]  /*1810*/  @!P0 BRA `(.L_x_44) ;  /* 0x0000004000008947 */ /* 0x000fea0003800000 */
[----:B-1----:R-:W-:-:S04]  /*1820*/  IADD3 R2, P0, R18, c[0x0][0x368], RZ ;  /* 0x0000da0012027a10 */ /* 0x002fc80007f1e0ff */
[----:B------:R-:W-:-:S05]  /*1830*/  IADD3.X R3, R17, c[0x0][0x36c], RZ, P0, !PT ;  /* 0x0000db0011037a10 */ /* 0x000fca00007fe4ff */
[----:B------:R1:W5:Y:S01]  /*1840*/  LDG.E R0, [R2.64] ;  /* 0x0000000602007981 */ /* 0x000362000c1e1900 */
[----:B------:R-:W-:Y:S05]  /*1850*/  BRA `(.L_x_45) ;  /* 0x0000008000007947 */ /* 0x000fea0003800000 */
.L_x_44:
[----:B------:R-:W-:Y:S01]  /*1860*/  ISETP.NE.U32.AND P0, PT, RZ, c[0x0][0x350], PT ;  /* 0x0000d400ff007a0c */ /* 0x000fe20003f05070 */
[----:B------:R-:W-:-:S03]  /*1870*/  IMAD.U32 R0, RZ, RZ, UR5 ;  /* 0x00000005ff007e24 */ /* 0x000fc6000f8e00ff */
[----:B------:R-:W-:-:S13]  /*1880*/  ISETP.NE.AND.EX P0, PT, RZ, c[0x0][0x354], PT, P0 ;  /* 0x0000d500ff007a0c */ /* 0x000fda0003f05300 */
[----:B------:R-:W-:Y:S05]  /*1890*/  @!P0 BRA `(.L_x_45) ;  /* 0x0000004000008947 */ /* 0x000fea0003800000 */
[----:B-1----:R-:W-:-:S05]  /*18a0*/  IMAD.WIDE R2, R14, R8, c[0x0][0x350] ;  /* 0x0000d4000e027625 */ /* 0x002fca00078e0208 */
[----:B------:R-:W2:Y:S04]  /*18b0*/  LDG.E R4, [R2.64] ;  /* 0x0000000602047981 */ /* 0x000ea8000c1e1900 */
[----:B------:R-:W2:Y:S02]  /*18c0*/  LDG.E R0, [R2.64+0x4] ;  /* 0x0000040602007981 */ /* 0x000ea4000c1e1900 */
[----:B--2---:R-:W-:-:S04]  /*18d0*/  IADD3 R0, -R4, R0, RZ ;  /* 0x0000000004007210 */ /* 0x004fc80007ffe1ff */
.L_x_45:
[----:B------:R-:W2:Y:S01]  /*18e0*/  LDL R16, [R1+0x8] ;  /* 0x0000080001107983 */ /* 0x000ea20000100800 */
[----:B-----5:R-:W-:Y:S01]  /*18f0*/  IMAD.IADD R13, R0, 0x1, -R243 ;  /* 0x00000001000d7824 */ /* 0x020fe200078e0af3 */
[----:B------:R-:W-:Y:S04]  /*1900*/  BSSY B0, `(.L_x_46) ;  /* 0x000002e000007945 */ /* 0x000fe80003800000 */
[----:B------:R-:W-:-:S02]  /*1910*/  IADD3 R0, R13, 0x4f, RZ ;  /* 0x0000004f0d007810 */ /* 0x000fc40007ffe0ff */
[----:B------:R-:W-:-:S03]  /*1920*/  ISETP.GE.AND P0, PT, R13, 0x1, PT ;  /* 0x000000010d00780c */ /* 0x000fc60003f06270 */
[----:B------:R-:W-:-:S05]  /*1930*/  IMAD.HI R0, R0, 0x66666667, RZ ;  /* 0x6666666700007827 */ /* 0x000fca00078e02ff */
[----:B-1----:R-:W-:-:S04]  /*1940*/  SHF.R.U32.HI R2, RZ, 0x1f, R0 ;  /* 0x0000001fff027819 */ /* 0x002fc80000011600 */
[----:B------:R-:W-:Y:S01]  /*1950*/  LEA.HI.SX32 R10, R0, R2, 0x1b ;  /* 0x00000002000a7211 */ /* 0x000fe200078fdaff */
[----:B------:R-:W-:Y:S01]  /*1960*/  IMAD.MOV.U32 R2, RZ, RZ, RZ ;  /* 0x000000ffff027224 */ /* 0x000fe200078e00ff */
[C---:B--2---:R-:W-:Y:S02]  /*1970*/  LOP3.LUT R3, R16.reuse, 0xff000000, RZ, 0xc0, !PT ;  /* 0xff00000010037812 */ /* 0x044fe400078ec0ff */
[----:B------:R-:W-:Y:S02]  /*1980*/  LOP3.LUT R4, R16, 0xff0000, RZ, 0xc0, !PT ;  /* 0x00ff000010047812 */ /* 0x000fe400078ec0ff */
[----:B------:R-:W-:-:S04]  /*1990*/  SHF.R.U32.HI R3, RZ, 0x8, R3 ;  /* 0x00000008ff037819 */ /* 0x000fc80000011603 */
[----:B------:R-:W-:-:S04]  /*19a0*/  LEA.HI R3, R4, R3, RZ, 0x10 ;  /* 0x0000000304037211 */ /* 0x000fc800078f80ff */
[----:B------:R-:W-:Y:S02]  /*19b0*/  LOP3.LUT R19, R3, 0xff, RZ, 0xc0, !PT ;  /* 0x000000ff03137812 */ /* 0x000fe400078ec0ff */
[----:B------:R-:W-:-:S03]  /*19c0*/  SHF.R.U32.HI R5, RZ, 0x10, R3 ;  /* 0x00000010ff057819 */ /* 0x000fc60000011603 */
[----:B------:R1:W-:Y:S04]  /*19d0*/  STL [R1+0x44], R19 ;  /* 0x0000441301007387 */ /* 0x0003e80000100800 */
[----:B------:R1:W-:Y:S01]  /*19e0*/  STL [R1+0x3c], R5 ;  /* 0x00003c0501007387 */ /* 0x0003e20000100800 */
[----:B------:R-:W-:Y:S05]  /*19f0*/  @!P0 BRA `(.L_x_47) ;  /* 0x000001e000008947 */ /* 0x000fea0003800000 */
[----:B------:R-:W-:Y:S01]  /*1a00*/  ISETP.NE.AND P0, PT, R5, RZ, PT ;  /* 0x000000ff0500720c */ /* 0x000fe20003f05270 */
[----:B------:R-:W-:-:S03]  /*1a10*/  IMAD.MOV.U32 R4, RZ, RZ, RZ ;  /* 0x000000ffff047224 */ /* 0x000fc600078e00ff */
[----:B------:R-:W-:-:S04]  /*1a20*/  SEL R0, R5, c[0x0][0x338], P0 ;  /* 0x0000ce0005007a07 */ /* 0x000fc80000000000 */
[----:B------:R-:W-:Y:S02]  /*1a30*/  IABS R3, R0 ;  /* 0x0000000000037213 */ /* 0x000fe40000000000 */
[----:B------:R-:W-:Y:S02]  /*1a40*/  IADD3 R6, R10, -0x1, R0 ;  /* 0xffffffff0a067810 */ /* 0x000fe40007ffe000 */
[----:B------:R-:W2:Y:S02]  /*1a50*/  I2F.RP R2, R3 ;  /* 0x0000000300027306 */ /* 0x000ea40000209400 */
[----:B------:R-:W-:-:S06]  /*1a60*/  IABS R9, R6 ;  /* 0x0000000600097213 */ /* 0x000fcc0000000000 */
[----:B--2---:R-:W2:Y:S02]  /*1a70*/  MUFU.RCP R2, R2 ;  /* 0x0000000200027308 */ /* 0x004ea40000001000 */
[----:B--2---:R-:W-:-:S06]  /*1a80*/  IADD3 R2, R2, 0xffffffe, RZ ;  /* 0x0ffffffe02027810 */ /* 0x004fcc0007ffe0ff */
[----:B-1----:R-:W1:Y:S02]  /*1a90*/  F2I.FTZ.U32.TRUNC.NTZ R5, R2 ;  /* 0x0000000200057305 */ /* 0x002e64000021f000 */
[----:B-1----:R-:W-:-:S04]  /*1aa0*/  IMAD.MOV R2, RZ, RZ, -R5 ;  /* 0x000000ffff027224 */ /* 0x002fc800078e0a05 */
[----:B------:R-:W-:Y:S01]  /*1ab0*/  IMAD.MOV.U32 R7, RZ, RZ, R2 ;  /* 0x000000ffff077224 */ /* 0x000fe200078e0002 */
[----:B------:R-:W-:-:S03]  /*1ac0*/  IABS R2, R0 ;  /* 0x0000000000027213 */ /* 0x000fc60000000000 */
[----:B------:R-:W-:Y:S02]  /*1ad0*/  IMAD R7, R7, R3, RZ ;  /* 0x0000000307077224 */ /* 0x000fe400078e02ff */
[----:B------:R-:W-:Y:S02]  /*1ae0*/  IMAD.MOV R8, RZ, RZ, -R2 ;  /* 0x000000ffff087224 */ /* 0x000fe400078e0a02 */
[----:B------:R-:W-:-:S04]  /*1af0*/  IMAD.HI.U32 R2, R5, R7, R4 ;  /* 0x0000000705027227 */ /* 0x000fc800078e0004 */
[----:B------:R-:W-:Y:S02]  /*1b00*/  IMAD.MOV.U32 R4, RZ, RZ, R9 ;  /* 0x000000ffff047224 */ /* 0x000fe400078e0009 */
[----:B------:R-:W-:Y:S02]  /*1b10*/  IMAD.MOV.U32 R5, RZ, RZ, R8 ;  /* 0x000000ffff057224 */ /* 0x000fe400078e0008 */
[----:B------:R-:W-:-:S04]  /*1b20*/  IMAD.HI.U32 R2, R2, R4, RZ ;  /* 0x0000000402027227 */ /* 0x000fc800078e00ff */
[----:B------:R-:W-:-:S05]  /*1b30*/  IMAD R4, R2, R5, R4 ;  /* 0x0000000502047224 */ /* 0x000fca00078e0204 */
[----:B------:R-:W-:-:S13]  /*1b40*/  ISETP.GT.U32.AND P1, PT, R3, R4, PT ;  /* 0x000000040300720c */ /* 0x000fda0003f24070 */
[----:B------:R-:W-:Y:S01]  /*1b50*/  @!P1 IMAD.IADD R4, R4, 0x1, -R3 ;  /* 0x0000000104049824 */ /* 0x000fe200078e0a03 */
[----:B------:R-:W-:Y:S02]  /*1b60*/  @!P1 IADD3 R2, R2, 0x1, RZ ;  /* 0x0000000102029810 */ /* 0x000fe40007ffe0ff */
[----:B------:R-:W-:Y:S02]  /*1b70*/  ISETP.NE.AND P1, PT, R0, RZ, PT ;  /* 0x000000ff0000720c */ /* 0x000fe40003f25270 */
[----:B------:R-:W-:Y:S02]  /*1b80*/  ISETP.GE.U32.AND P2, PT, R4, R3, PT ;  /* 0x000000030400720c */ /* 0x000fe40003f46070 */
[----:B------:R-:W-:-:S04]  /*1b90*/  LOP3.LUT R3, R6, R0, RZ, 0x3c, !PT ;  /* 0x0000000006037212 */ /* 0x000fc800078e3cff */
[----:B------:R-:W-:-:S07]  /*1ba0*/  ISETP.GE.AND P0, PT, R3, RZ, PT ;  /* 0x000000ff0300720c */ /* 0x000fce0003f06270 */
[----:B------:R-:W-:-:S06]  /*1bb0*/  @P2 IADD3 R2, R2, 0x1, RZ ;  /* 0x0000000102022810 */ /* 0x000fcc0007ffe0ff */
[----:B------:R-:W-:Y:S01]  /*1bc0*/  @!P0 IMAD.MOV R2, RZ, RZ, -R2 ;  /* 0x000000ffff028224 */ /* 0x000fe200078e0a02 */
[----:B------:R-:W-:Y:S02]  /*1bd0*/  @!P1 LOP3.LUT R2, RZ, R0, RZ, 0x33, !PT ;  /* 0x00000000ff029212 */ /* 0x000fe400078e33ff */
.L_x_47:
[----:B------:R-:W-:Y:S05]  /*1be0*/  BSYNC B0 ;  /* 0x0000000000007941 */ /* 0x000fea0003800000 */
.L_x_46:
[----:B------:R-:W-:Y:S01]  /*1bf0*/  IMAD R241, R19, R2, RZ ;  /* 0x0000000213f17224 */ /* 0x000fe200078e02ff */
[----:B------:R-:W-:Y:S01]  /*1c00*/  PRMT R0, RZ, 0x7610, R0 ;  /* 0x00007610ff007816 */ /* 0x000fe20000000000 */
[----:B------:R-:W-:Y:S01]  /*1c10*/  IMAD.MOV.U32 R24, RZ, RZ, RZ ;  /* 0x000000ffff187224 */ /* 0x000fe200078e00ff */
[----:B-1----:R-:W-:Y:S01]  /*1c20*/  MOV R19, RZ ;  /* 0x000000ff00137202 */ /* 0x002fe20000000f00 */
[----:B------:R-:W-:Y:S01]  /*1c30*/  IMAD.IADD R2, R241, 0x1, R2 ;  /* 0x00000001f1027824 */ /* 0x000fe200078e0202 */
[----:B------:R-:W-:Y:S01]  /*1c40*/  CS2R R22, SRZ ;  /* 0x0000000000167805 */ /* 0x000fe2000001ff00 */
[----:B------:R-:W-:Y:S01]  /*1c50*/  CS2R R28, SRZ ;  /* 0x00000000001c7805 */ /* 0x000fe2000001ff00 */
[----:B------:R-:W-:Y:S01]  /*1c60*/  CS2R R26, SRZ ;  /* 0x00000000001a7805 */ /* 0x000fe2000001ff00 */
[----:B------:R-:W-:Y:S01]  /*1c70*/  CS2R R62, SRZ ;  /* 0x00000000003e7805 */ /* 0x000fe2000001ff00 */
[----:B------:R-:W-:Y:S01]  /*1c80*/  IMNMX R176, R10, R2, PT ;  /* 0x000000020ab07217 */ /* 0x000fe20003800200 */
[----:B------:R-:W-:Y:S01]  /*1c90*/  CS2R R58, SRZ ;  /* 0x00000000003a7805 */ /* 0x000fe2000001ff00 */
[----:B------:R-:W-:Y:S01]  /*1ca0*/  CS2R R40, SRZ ;  /* 0x0000000000287805 */ /* 0x000fe2000001ff00 */
[----:B------:R-:W-:Y:S01]  /*1cb0*/  CS2R R38, SRZ ;  /* 0x0000000000267805 */ /* 0x000fe2000001ff00 */
[----:B------:R-:W-:Y:S01]  /*1cc0*/  ISETP.GT.AND P0, PT, R176, R241, PT ;  /* 0x000000f1b000720c */ /* 0x000fe20003f04270 */
        /* <DEDUP_REMOVED lines=27> */
[----:B------:R-:W2:Y:S01]  /*1e80*/  LDL R6, [R1+0x4] ;  /* 0x0000040001067983 */ /* 0x000ea20000100800 */
[----:B------:R-:W-:-:S04]  /*1e90*/  ISETP.NE.U32.AND P1, PT, RZ, c[0x0][0x340], PT ;  /* 0x0000d000ff007a0c */ /* 0x000fc80003f25070 */
[----:B------:R-:W-:-:S13]  /*1ea0*/  ISETP.NE.AND.EX P1, PT, RZ, c[0x0][0x344], PT, P1 ;  /* 0x0000d100ff007a0c */ /* 0x000fda0003f25310 */
[----:B------:R-:W-:-:S04]  /*1eb0*/  @P1 IADD3 R2, P0, R18, c[0x0][0x340], RZ ;  /* 0x0000d00012021a10 */ /* 0x000fc80007f1e0ff */
[----:B------:R-:W-:-:S05]  /*1ec0*/  @P1 IADD3.X R3, R17, c[0x0][0x344], RZ, P0, !PT ;  /* 0x0000d10011031a10 */ /* 0x000fca00007fe4ff */
[----:B------:R1:W5:Y:S01]  /*1ed0*/  @P1 LDG.E R8, [R2.64] ;  /* 0x0000000602081981 */ /* 0x000362000c1e1900 */
[----:B------:R-:W-:Y:S01]  /*1ee0*/  SHF.R.S32.HI R0, RZ, 0x1f, R11 ;  /* 0x0000001fff007819 */ /* 0x000fe2000001140b */
[----:B------:R-:W-:Y:S01]  /*1ef0*/  IMAD.MOV.U32 R4, RZ, RZ, c[0x0][0x2c4] ;  /* 0x0000b100ff047624 */ /* 0x000fe200078e00ff */
[----:B------:R-:W-:Y:S01]  /*1f00*/  LOP3.LUT R26, R16, 0xffff, RZ, 0xc0, !PT ;  /* 0x0000ffff101a7812 */ /* 0x000fe200078ec0ff */
[----:B------:R-:W-:Y:S01]  /*1f10*/  IMAD R5, R206, 0x10, R242 ;  /* 0x00000010ce057824 */ /* 0x000fe200078e02f2 */
[----:B------:R-:W-:Y:S01]  /*1f20*/  ISETP.GE.AND P2, PT, R205, c[0x0][0x198], PT ;  /* 0x00006600cd007a0c */ /* 0x000fe20003f46270 */
[----:B------:R-:W-:Y:S01]  /*1f30*/  IMAD R0, R0, c[0x0][0x178], RZ ;  /* 0x00005e0000007a24 */ /* 0x000fe200078e02ff */
[----:B------:R-:W-:Y:S02]  /*1f40*/  ISETP.NE.AND P0, PT, R4, 0x1, PT ;  /* 0x000000010400780c */ /* 0x000fe40003f05270 */
[----:B------:R-:W-:Y:S01]  /*1f50*/  SEL R4, R14, RZ, !P3 ;  /* 0x000000ff0e047207 */ /* 0x000fe20005800000 */
[C---:B------:R-:W-:Y:S01]  /*1f60*/  IMAD R0, R11.reuse, c[0x0][0x17c], R0 ;  /* 0x00005f000b007a24 */ /* 0x040fe200078e0200 */
[----:B------:R-:W-:Y:S01]  /*1f70*/  IADD3 R175, R176, -0x1, RZ ;  /* 0xffffffffb0af7810 */ /* 0x000fe20007ffe0ff */
[----:B-1----:R-:W-:-:S05]  /*1f80*/  IMAD.WIDE.U32 R2, R11, c[0x0][0x178], RZ ;  /* 0x00005e000b027a25 */ /* 0x002fca00078e00ff */
[----:B------:R-:W-:-:S05]  /*1f90*/  IADD3 R3, R3, R0, RZ ;  /* 0x0000000003037210 */ /* 0x000fca0007ffe0ff */
[----:B------:R-:W-:-:S04]  /*1fa0*/  IMAD.WIDE.U32 R2, R26, c[0x0][0x1b8], R2 ;  /* 0x00006e001a027a25 */ /* 0x000fc800078e0002 */
[----:B------:R-:W-:-:S04]  /*1fb0*/  IMAD R3, R26, c[0x0][0x1bc], R3 ;  /* 0x00006f001a037a24 */ /* 0x000fc800078e0203 */
[----:B------:R-:W-:-:S04]  /*1fc0*/  IMAD.WIDE.U32 R2, R4, c[0x0][0x1c0], R2 ;  /* 0x0000700004027a25 */ /* 0x000fc800078e0002 */
[----:B--2---:R-:W-:Y:S01]  /*1fd0*/  IMAD R5, R6, 0x80, R5 ;  /* 0x0000008006057824 */ /* 0x004fe200078e0205 */
[----:B------:R-:W-:-:S03]  /*1fe0*/  SEL R6, R15, RZ, !P3 ;  /* 0x000000ff0f067207 */ /* 0x000fc60005800000 */
[----:B------:R-:W-:Y:S01]  /*1ff0*/  @P0 IMAD.HI.U32 R7, R5, c[0x0][0x2c8], RZ ;  /* 0x0000b20005070a27 */ /* 0x000fe200078e00ff */
[----:B------:R-:W-:-:S03]  /*2000*/  MOV R0, R5 ;  /* 0x0000000500007202 */ /* 0x000fc60000000f00 */
[----:B------:R-:W-:Y:S01]  /*2010*/  IMAD R6, R6, c[0x0][0x1c0], RZ ;  /* 0x0000700006067a24 */ /* 0x000fe200078e02ff */
[----:B------:R-:W-:-:S03]  /*2020*/  @P0 SHF.R.U32.HI R0, RZ, c[0x0][0x2cc], R7 ;  /* 0x0000b300ff000a19 */ /* 0x000fc60000011607 */
[----:B------:R-:W-:Y:S01]  /*2030*/  IMAD R6, R4, c[0x0][0x1c4], R6 ;  /* 0x0000710004067a24 */ /* 0x000fe200078e0206 */
[--C-:B------:R-:W-:Y:S01]  /*2040*/  SHF.R.S32.HI R7, RZ, 0x1f, R0.reuse ;  /* 0x0000001fff077819 */ /* 0x100fe20000011400 */
[----:B------:R-:W-:-:S03]  /*2050*/  IMAD.MOV R4, RZ, RZ, -R0 ;  /* 0x000000ffff047224 */ /* 0x000fc600078e0a00 */
[----:B------:R-:W-:Y:S01]  /*2060*/  IADD3 R3, R3, R6, RZ ;  /* 0x0000000603037210 */ /* 0x000fe20007ffe0ff */
[----:B------:R-:W-:Y:S02]  /*2070*/  IMAD R4, R4, c[0x0][0x2c4], R5 ;  /* 0x0000b10004047a24 */ /* 0x000fe400078e0205 */
[----:B------:R-:W-:Y:S02]  /*2080*/  IMAD R5, R7, c[0x0][0x1b0], RZ ;  /* 0x00006c0007057a24 */ /* 0x000fe400078e02ff */
[----:B------:R-:W-:-:S04]  /*2090*/  IMAD.WIDE.U32 R2, R0, c[0x0][0x1b0], R2 ;  /* 0x00006c0000027a25 */ /* 0x000fc800078e0002 */
[----:B------:R-:W-:Y:S01]  /*20a0*/  IMAD R6, R0, c[0x0][0x1b4], R5 ;  /* 0x00006d0000067a24 */ /* 0x000fe200078e0205 */
[----:B------:R-:W-:Y:S02]  /*20b0*/  SHF.R.S32.HI R5, RZ, 0x1f, R4 ;  /* 0x0000001fff057819 */ /* 0x000fe40000011404 */
[----:B------:R-:W-:Y:S01]  /*20c0*/  @!P1 MOV R8, R14 ;  /* 0x0000000e00089202 */ /* 0x000fe20000000f00 */
[----:B------:R-:W-:Y:S02]  /*20d0*/  IMAD.IADD R3, R3, 0x1, R6 ;  /* 0x0000000103037824 */ /* 0x000fe400078e0206 */
[----:B------:R-:W-:Y:S02]  /*20e0*/  IMAD R0, R5, c[0x0][0x1a8], RZ ;  /* 0x00006a0005007a24 */ /* 0x000fe400078e02ff */
[----:B------:R-:W-:-:S04]  /*20f0*/  IMAD.WIDE.U32 R2, R4, c[0x0][0x1a8], R2 ;  /* 0x00006a0004027a25 */ /* 0x000fc800078e0002 */
[----:B------:R-:W-:Y:S01]  /*2100*/  IMAD R0, R4, c[0x0][0x1ac], R0 ;  /* 0x00006b0004007a24 */ /* 0x000fe200078e0200 */
[----:B------:R-:W-:-:S04]  /*2110*/  LEA R6, P0, R2, c[0x0][0x160], 0x1 ;  /* 0x0000580002067a11 */ /* 0x000fc800078008ff */
[----:B------:R-:W-:-:S04]  /*2120*/  IADD3 R0, R3, R0, RZ ;  /* 0x0000000003007210 */ /* 0x000fc80007ffe0ff */
[----:B------:R-:W-:Y:S01]  /*2130*/  LEA.HI.X R5, R2, c[0x0][0x164], R0, 0x1, P0 ;  /* 0x0000590002057a11 */ /* 0x000fe200000f0c00 */
[----:B------:R-:W-:Y:S05]  /*2140*/  BRA.DIV ~URZ, `(.L_x_49) ;  /* 0x0000bb427f007947 */ /* 0x000fea000b800000 */
[----:B------:R1:W2:Y:S02]  /*2150*/  SHFL.IDX PT, R7, R5, RZ, 0x181f ;  /* 0x00181fff05077589 */ /* 0x0002a400000e0000 */
.L_x_159:
[----:B------:R-:W-:Y:S05]  /*2160*/  BRA.DIV ~URZ, `(.L_x_50) ;  /* 0x0000bb927f007947 */ /* 0x000fea000b800000 */
[----:B------:R3:W4:Y:S02]  /*2170*/  SHFL.IDX PT, R2, R6, RZ, 0x181f ;  /* 0x00181fff06027589 */ /* 0x00072400000e0000 */
.L_x_160:
[----:B---3--:R-:W3:Y:S01]  /*2180*/  LDL R0, [R1+0x4] ;  /* 0x0000040001007983 */ /* 0x008ee20000100800 */
[----:B------:R-:W-:Y:S01]  /*2190*/  IMAD R4, R12, c[0x0][0x2c4], RZ ;  /* 0x0000b1000c047a24 */ /* 0x000fe200078e02ff */
[----:B------:R-:W-:Y:S01]  /*21a0*/  BSSY B0, `(.L_x_51) ;  /* 0x000000b000007945 */ /* 0x000fe20003800000 */
[----:B---3--:R-:W-:-:S04]  /*21b0*/  LEA R0, R0, R242, 0x7 ;  /* 0x000000f200007211 */ /* 0x008fc800078e38ff */
[----:B------:R-:W-:-:S13]  /*21c0*/  ISETP.GE.AND P0, PT, R0, R4, PT ;  /* 0x000000040000720c */ /* 0x000fda0003f06270 */
[----:B------:R-:W-:Y:S05]  /*21d0*/  @P0 BRA `(.L_x_52) ;  /* 0x0000007000000947 */ /* 0x000fea0003800000 */
[----:B------:R-:W-:Y:S02]  /*21e0*/  SHF.R.S32.HI R9, RZ, 0x1f, R205 ;  /* 0x0000001fff097819 */ /* 0x000fe400000114cd */
[----:B----4-:R-:W-:-:S04]  /*21f0*/  LEA R2, P0, R205, R2, 0x1 ;  /* 0x00000002cd027211 */ /* 0x010fc800078008ff */
[----:B--2---:R-:W-:-:S05]  /*2200*/  LEA.HI.X R3, R205, R7, R9, 0x1, P0 ;  /* 0x00000007cd037211 */ /* 0x004fca00000f0c09 */
[----:B------:R-:W-:Y:S01]  /*2210*/  @!PT LDS RZ, [RZ] ;  /* 0x00000000fffff984 */ /* 0x000fe20000000800 */
[----:B------:R-:W-:Y:S01]  /*2220*/  @!PT LDS RZ, [RZ] ;  /* 0x00000000fffff984 */ /* 0x000fe20000000800 */
[----:B------:R-:W-:Y:S01]  /*2230*/  @!PT LDS RZ, [RZ] ;  /* 0x00000000fffff984 */ /* 0x000fe20000000800 */
[----:B------:R2:W-:Y:S04]  /*2240*/  LDGSTS.E.BYPASS.LTC128B.128 [R200+0x5100], [R2.64], !P2 ;  /* 0x0510000002c87fae */ /* 0x0005e8000d101d46 */
.L_x_52:
[----:B------:R-:W-:Y:S05]  /*2250*/  BSYNC B0 ;  /* 0x0000000000007941 */ /* 0x000fea0003800000 */
.L_x_51:
[----:B------:R-:W-:Y:S05]  /*2260*/  BRA.DIV ~URZ, `(.L_x_53) ;  /* 0x0000bb027f007947 */ /* 0x000fea000b800000 */
[----:B--2---:R2:W3:Y:S04]  /*2270*/  SHFL.IDX PT, R7, R5, 0x1, 0x181f ;  /* 0x00381f0005077f89 */ /* 0x0044e800000e0000 */
[----:B----4-:R2:W4:Y:S02]  /*2280*/  SHFL.IDX PT, R2, R6, 0x1, 0x181f ;  /* 0x00381f0006027f89 */ /* 0x01052400000e0000 */
.L_x_161:
[----:B------:R-:W-:Y:S01]  /*2290*/  IADD3 R3, R0, 0x10, RZ ;  /* 0x0000001000037810 */ /* 0x000fe20007ffe0ff */
[----:B------:R-:W-:Y:S03]  /*22a0*/  BSSY B0, `(.L_x_54) ;  /* 0x000000a000007945 */ /* 0x000fe60003800000 */
[----:B------:R-:W-:-:S13]  /*22b0*/  ISETP.GE.AND P0, PT, R3, R4, PT ;  /* 0x000000040300720c */ /* 0x000fda0003f06270 */
[----:B------:R-:W-:Y:S05]  /*22c0*/  @P0 BRA `(.L_x_55) ;  /* 0x0000007000000947 */ /* 0x000fea0003800000 */
[----:B------:R-:W-:Y:S02]  /*22d0*/  SHF.R.S32.HI R9, RZ, 0x1f, R205 ;  /* 0x0000001fff097819 */ /* 0x000fe400000114cd */
[----:B----4-:R-:W-:-:S04]  /*22e0*/  LEA R2, P0, R205, R2, 0x1 ;  /* 0x00000002cd027211 */ /* 0x010fc800078008ff */
[----:B---3--:R-:W-:-:S05]  /*22f0*/  LEA.HI.X R3, R205, R7, R9, 0x1, P0 ;  /* 0x00000007cd037211 */ /* 0x008fca00000f0c09 */
[----:B------:R-:W-:Y:S01]  /*2300*/  @!PT LDS RZ, [RZ] ;  /* 0x00000000fffff984 */ /* 0x000fe20000000800 */
[----:B------:R-:W-:Y:S01]  /*2310*/  @!PT LDS RZ, [RZ] ;  /* 0x00000000fffff984 */ /* 0x000fe20000000800 */
[----:B------:R-:W-:Y:S01]  /*2320*/  @!PT LDS RZ, [RZ] ;  /* 0x00000000fffff984 */ /* 0x000fe20000000800 */
[----:B------:R3:W-:Y:S04]  /*2330*/  LDGSTS.E.BYPASS.LTC128B.128 [R200+0x5900], [R2.64], !P2 ;  /* 0x0590000002c87fae */ /* 0x0007e8000d101d46 */
.L_x_55:
[----:B------:R-:W-:Y:S05]  /*2340*/  BSYNC B0 ;  /* 0x0000000000007941 */ /* 0x000fea0003800000 */
.L_x_54:
[----:B------:R-:W-:Y:S05]  /*2350*/  BRA.DIV ~URZ, `(.L_x_56) ;  /* 0x0000bae27f007947 */ /* 0x000fea000b800000 */
[----:B---3--:R3:W1:Y:S02]  /*2360*/  SHFL.IDX PT, R7, R5, 0x2, 0x181f ;  /* 0x00581f0005077f89 */ /* 0x00866400000e0000 */
.L_x_162:
[----:B------:R-:W-:Y:S05]  /*2370*/  BRA.DIV ~URZ, `(.L_x_57) ;  /* 0x0000bb327f007947 */ /* 0x000fea000b800000 */
[----:B----4-:R4:W2:Y:S02]  /*2380*/  SHFL.IDX PT, R2, R6, 0x2, 0x181f ;  /* 0x00581f0006027f89 */ /* 0x0108a400000e0000 */
.L_x_163:
[----:B------:R-:W-:Y:S01]  /*2390*/  IADD3 R3, R0, 0x20, RZ ;  /* 0x0000002000037810 */ /* 0x000fe20007ffe0ff */
[----:B------:R-:W-:Y:S03]  /*23a0*/  BSSY B0, `(.L_x_58) ;  /* 0x000000a000007945 */ /* 0x000fe60003800000 */
[----:B------:R-:W-:-:S13]  /*23b0*/  ISETP.GE.AND P0, PT, R3, R4, PT ;  /* 0x000000040300720c */ /* 0x000fda0003f06270 */
[----:B------:R-:W-:Y:S05]  /*23c0*/  @P0 BRA `(.L_x_59) ;  /* 0x0000007000000947 */ /* 0x000fea0003800000 */
[----:B------:R-:W-:Y:S02]  /*23d0*/  SHF.R.S32.HI R9, RZ, 0x1f, R205 ;  /* 0x0000001fff097819 */ /* 0x000fe400000114cd */
[----:B--2---:R-:W-:-:S04]  /*23e0*/  LEA R2, P0, R205, R2, 0x1 ;  /* 0x00000002cd027211 */ /* 0x004fc800078008ff */
[----:B-1----:R-:W-:-:S05]  /*23f0*/  LEA.HI.X R3, R205, R7, R9, 0x1, P0 ;  /* 0x00000007cd037211 */ /* 0x002fca00000f0c09 */
[----:B------:R-:W-:Y:S01]  /*2400*/  @!PT LDS RZ, [RZ] ;  /* 0x00000000fffff984 */ /* 0x000fe20000000800 */
[----:B------:R-:W-:Y:S01]  /*2410*/  @!PT LDS RZ, [RZ] ;  /* 0x00000000fffff984 */ /* 0x000fe20000000800 */
[----:B------:R-:W-:Y:S01]  /*2420*/  @!PT LDS RZ, [RZ] ;  /* 0x00000000fffff984 */ /* 0x000fe20000000800 */
[----:B------:R1:W-:Y:S04]  /*2430*/  LDGSTS.E.BYPASS.LTC128B.128 [R200+0x6100], [R2.64], !P2 ;  /* 0x0610000002c87fae */ /* 0x0003e8000d101d46 */
.L_x_59:
[----:B------:R-:W-:Y:S05]  /*2440*/  BSYNC B0 ;  /* 0x0000000000007941 */ /* 0x000fea0003800000 */
.L_x_58:
[----:B------:R-:W-:Y:S05]  /*2450*/  BRA.DIV ~URZ, `(.L_x_60) ;  /* 0x0000bac27f007947 */ /* 0x000fea000b800000 */
[----:B-1----:R1:W3:Y:S04]  /*2460*/  SHFL.IDX PT, R7, R5, 0x3, 0x181f ;  /* 0x00781f0005077f89 */ /* 0x0022e800000e0000 */
[----:B--2---:R1:W2:Y:S02]  /*2470*/  SHFL.IDX PT, R2, R6, 0x3, 0x181f ;  /* 0x00781f0006027f89 */ /* 0x0042a400000e0000 */
.L_x_164:
[----:B------:R-:W-:Y:S01]  /*2480*/  IADD3 R3, R0, 0x30, RZ ;  /* 0x0000003000037810 */ /* 0x000fe20007ffe0ff */
[----:B------:R-:W-:Y:S03]  /*2490*/  BSSY B0, `(.L_x_61) ;  /* 0x000000a000007945 */ /* 0x000fe60003800000 */
[----:B------:R-:W-:-:S13]  /*24a0*/  ISETP.GE.AND P0, PT, R3, R4, PT ;  /* 0x000000040300720c */ /* 0x000fda0003f06270 */
[----:B------:R-:W-:Y:S05]  /*24b0*/  @P0 BRA `(.L_x_62) ;  /* 0x0000007000000947 */ /* 0x000fea0003800000 */
[----:B------:R-:W-:Y:S02]  /*24c0*/  SHF.R.S32.HI R9, RZ, 0x1f, R205 ;  /* 0x0000001fff097819 */ /* 0x000fe400000114cd */
[----:B--2---:R-:W-:-:S04]  /*24d0*/  LEA R2, P0, R205, R2, 0x1 ;  /* 0x00000002cd027211 */ /* 0x004fc800078008ff */
[----:B---3--:R-:W-:-:S05]  /*24e0*/  LEA.HI.X R3, R205, R7, R9, 0x1, P0 ;  /* 0x00000007cd037211 */ /* 0x008fca00000f0c09 */
[----:B------:R-:W-:Y:S01]  /*24f0*/  @!PT LDS RZ, [RZ] ;  /* 0x00000000fffff984 */ /* 0x000fe20000000800 */
[----:B------:R-:W-:Y:S01]  /*2500*/  @!PT LDS RZ, [RZ] ;  /* 0x00000000fffff984 */ /* 0x000fe20000000800 */
[----:B------:R-:W-:Y:S01]  /*2510*/  @!PT LDS RZ, [RZ] ;  /* 0x00000000fffff984 */ /* 0x000fe20000000800 */
[----:B------:R2:W-:Y:S04]  /*2520*/  LDGSTS.E.BYPASS.LTC128B.128 [R200+0x6900], [R2.64], !P2 ;  /* 0x0690000002c87fae */ /* 0x0005e8000d101d46 */
.L_x_62:
[----:B------:R-:W-:Y:S05]  /*2530*/  BSYNC B0 ;  /* 0x0000000000007941 */ /* 0x000fea0003800000 */
.L_x_61:
[----:B------:R-:W-:Y:S05]  /*2540*/  BRA.DIV ~URZ, `(.L_x_63) ;  /* 0x0000baa27f007947 */ /* 0x000fea000b800000 */
[----:B---3--:R3:W1:Y:S02]  /*2550*/  SHFL.IDX PT, R7, R5, 0x4, 0x181f ;  /* 0x00981f0005077f89 */ /* 0x00866400000e0000 */
.L_x_165:
[----:B------:R-:W-:Y:S05]  /*2560*/  BRA.DIV ~URZ, `(.L_x_64) ;  /* 0x0000baf27f007947 */ /* 0x000fea000b800000 */
[----:B--2---:R2:W3:Y:S02]  /*2570*/  SHFL.IDX PT, R2, R6, 0x4, 0x181f ;  /* 0x00981f0006027f89 */ /* 0x0044e400000e0000 */
.L_x_166:
[----:B------:R-:W-:Y:S01]  /*2580*/  IADD3 R3, R0, 0x40, RZ ;  /* 0x0000004000037810 */ /* 0x000fe20007ffe0ff */
[----:B------:R-:W-:Y:S03]  /*2590*/  BSSY B0, `(.L_x_65) ;  /* 0x000000a000007945 */ /* 0x000fe60003800000 */
[----:B------:R-:W-:-:S13]  /*25a0*/  ISETP.GE.AND P0, PT, R3, R4, PT ;  /* 0x000000040300720c */ /* 0x000fda0003f06270 */
[----:B------:R-:W-:Y:S05]  /*25b0*/  @P0 BRA `(.L_x_66) ;  /* 0x0000007000000947 */ /* 0x000fea0003800000 */
[----:B------:R-:W-:Y:S02]  /*25c0*/  SHF.R.S32.HI R9, RZ, 0x1f, R205 ;  /* 0x0000001fff097819 */ /* 0x000fe400000114cd */
[----:B---3--:R-:W-:-:S04]  /*25d0*/  LEA R2, P0, R205, R2, 0x1 ;  /* 0x00000002cd027211 */ /* 0x008fc800078008ff */
[----:B-1----:R-:W-:-:S05]  /*25e0*/  LEA.HI.X R3, R205, R7, R9, 0x1, P0 ;  /* 0x00000007cd037211 */ /* 0x002fca00000f0c09 */
[----:B------:R-:W-:Y:S01]  /*25f0*/  @!PT LDS RZ, [RZ] ;  /* 0x00000000fffff984 */ /* 0x000fe20000000800 */
[----:B------:R-:W-:Y:S01]  /*2600*/  @!PT LDS RZ, [RZ] ;  /* 0x00000000fffff984 */ /* 0x000fe20000000800 */
[----:B------:R-:W-:Y:S01]  /*2610*/  @!PT LDS RZ, [RZ] ;  /* 0x00000000fffff984 */ /* 0x000fe20000000800 */
[----:B------:R1:W-:Y:S04]  /*2620*/  LDGSTS.E.BYPASS.LTC128B.128 [R200+0x7100], [R2.64], !P2 ;  /* 0x0710000002c87fae */ /* 0x0003e8000d101d46 */
.L_x_66:
[----:B------:R-:W-:Y:S05]  /*2630*/  BSYNC B0 ;  /* 0x0000000000007941 */ /* 0x000fea0003800000 */
.L_x_65:
[----:B------:R-:W-:Y:S05]  /*2640*/  BRA.DIV ~URZ, `(.L_x_67) ;  /* 0x0000ba827f007947 */ /* 0x000fea000b800000 */
[----:B-1----:R1:W2:Y:S04]  /*2650*/  SHFL.IDX PT, R7, R5, 0x5, 0x181f ;  /* 0x00b81f0005077f89 */ /* 0x0022a800000e0000 */
[----:B---3--:R1:W3:Y:S02]  /*2660*/  SHFL.IDX PT, R2, R6, 0x5, 0x181f ;  /* 0x00b81f0006027f89 */ /* 0x0082e400000e0000 */
.L_x_167:
[----:B------:R-:W-:Y:S01]  /*2670*/  IADD3 R3, R0, 0x50, RZ ;  /* 0x0000005000037810 */ /* 0x000fe20007ffe0ff */
[----:B------:R-:W-:Y:S03]  /*2680*/  BSSY B0, `(.L_x_68) ;  /* 0x000000a000007945 */ /* 0x000fe60003800000 */
[----:B------:R-:W-:-:S13]  /*2690*/  ISETP.GE.AND P0, PT, R3, R4, PT ;  /* 0x000000040300720c */ /* 0x000fda0003f06270 */
[----:B------:R-:W-:Y:S05]  /*26a0*/  @P0 BRA `(.L_x_69) ;  /* 0x0000007000000947 */ /* 0x000fea0003800000 */
[----:B------:R-:W-:Y:S02]  /*26b0*/  SHF.R.S32.HI R9, RZ, 0x1f, R205 ;  /* 0x0000001fff097819 */ /* 0x000fe400000114cd */
[----:B---3--:R-:W-:-:S04]  /*26c0*/  LEA R2, P0, R205, R2, 0x1 ;  /* 0x00000002cd027211 */ /* 0x008fc800078008ff */
[----:B--2---:R-:W-:-:S05]  /*26d0*/  LEA.HI.X R3, R205, R7, R9, 0x1, P0 ;  /* 0x00000007cd037211 */ /* 0x004fca00000f0c09 */
[----:B------:R-:W-:Y:S01]  /*26e0*/  @!PT LDS RZ, [RZ] ;  /* 0x00000000fffff984 */ /* 0x000fe20000000800 */
[----:B------:R-:W-:Y:S01]  /*26f0*/  @!PT LDS RZ, [RZ] ;  /* 0x00000000fffff984 */ /* 0x000fe20000000800 */
[----:B------:R-:W-:Y:S01]  /*2700*/  @!PT LDS RZ, [RZ] ;  /* 0x00000000fffff984 */ /* 0x000fe20000000800 */
[----:B------:R2:W-:Y:S04]  /*2710*/  LDGSTS.E.BYPASS.LTC128B.128 [R200+0x7900], [R2.64], !P2 ;  /* 0x0790000002c87fae */ /* 0x0005e8000d101d46 */
.L_x_69:
[----:B------:R-:W-:Y:S05]  /*2720*/  BSYNC B0 ;  /* 0x0000000000007941 */ /* 0x000fea0003800000 */
.L_x_68:
[----:B------:R-:W-:Y:S05]  /*2730*/  BRA.DIV ~URZ, `(.L_x_70) ;  /* 0x0000ba627f007947 */ /* 0x000fea000b800000 */
[----:B--2---:R2:W1:Y:S02]  /*2740*/  SHFL.IDX PT, R7, R5, 0x6, 0x181f ;  /* 0x00d81f0005077f89 */ /* 0x00446400000e0000 */
.L_x_168:
[----:B------:R-:W-:Y:S05]  /*2750*/  BRA.DIV ~URZ, `(.L_x_71) ;  /* 0x0000bab27f007947 */ /* 0x000fea000b800000 */
[----:B---3--:R3:W2:Y:S02]  /*2760*/  SHFL.IDX PT, R2, R6, 0x6, 0x181f ;  /* 0x00d81f0006027f89 */ /* 0x0086a400000e0000 */
.L_x_169:
        /* <DEDUP_REMOVED lines=11> */
.L_x_73:
[----:B------:R-:W-:Y:S05]  /*2820*/  BSYNC B0 ;  /* 0x0000000000007941 */ /* 0x000fea0003800000 */
.L_x_72:
[----:B------:R-:W-:Y:S05]  /*2830*/  BRA.DIV ~URZ, `(.L_x_74) ;  /* 0x0000ba427f007947 */ /* 0x000fea000b800000 */
[----:B-12---:R-:W1:Y:S04]  /*2840*/  SHFL.IDX PT, R5, R5, 0x7, 0x181f ;  /* 0x00f81f0005057f89 */ /* 0x006e6800000e0000 */
[----:B------:R2:W3:Y:S02]  /*2850*/  SHFL.IDX PT, R2, R6, 0x7, 0x181f ;  /* 0x00f81f0006027f89 */ /* 0x0004e400000e0000 */
.L_x_170:
[----:B------:R-:W-:Y:S01]  /*2860*/  IADD3 R0, R0, 0x70, RZ ;  /* 0x0000007000007810 */ /* 0x000fe20007ffe0ff */
[----:B-----5:R-:W-:Y:S01]  /*2870*/  IMAD.WIDE.U32 R246, R8, c[0x0][0x2b0], RZ ;  /* 0x0000ac0008f67a25 */ /* 0x020fe200078e00ff */
[----:B------:R-:W-:Y:S02]  /*2880*/  SHF.R.S32.HI R132, RZ, 0x1f, R205 ;  /* 0x0000001fff847819 */ /* 0x000fe400000114cd */
[----:B------:R-:W-:Y:S01]  /*2890*/  ISETP.GE.AND P1, PT, R0, R4, PT ;  /* 0x000000040000720c */ /* 0x000fe20003f26270 */
[----:B------:R-:W-:Y:S01]  /*28a0*/  IMAD R172, R206, 0x10, R242 ;  /* 0x00000010ceac7824 */ /* 0x000fe200078e02f2 */
[----:B------:R-:W-:-:S05]  /*28b0*/  SHF.R.S32.HI R0, RZ, 0x1f, R8 ;  /* 0x0000001fff007819 */ /* 0x000fca0000011408 */
[----:B------:R-:W-:-:S04]  /*28c0*/  IMAD R0, R0, c[0x0][0x2b0], RZ ;  /* 0x0000ac0000007a24 */ /* 0x000fc800078e02ff */
[----:B------:R-:W-:Y:S02]  /*28d0*/  IMAD R0, R8, c[0x0][0x2b4], R0 ;  /* 0x0000ad0008007a24 */ /* 0x000fe400078e0200 */
[----:B---3--:R-:W-:Y:S02]  /*28e0*/  @!P1 LEA R2, P0, R205, R2, 0x1 ;  /* 0x00000002cd029211 */ /* 0x008fe400078008ff */
[----:B------:R-:W-:Y:S02]  /*28f0*/  IMAD.IADD R251, R247, 0x1, R0 ;  /* 0x00000001f7fb7824 */ /* 0x000fe400078e0200 */
[----:B-1----:R-:W-:-:S05]  /*2900*/  @!P1 LEA.HI.X R3, R205, R5, R132, 0x1, P0 ;  /* 0x00000005cd039211 */ /* 0x002fca00000f0c84 */
[----:B------:R-:W-:Y:S01]  /*2910*/  @!PT LDS RZ, [RZ] ;  /* 0x00000000fffff984 */ /* 0x000fe20000000800 */
[----:B------:R-:W-:Y:S01]  /*2920*/  @!PT LDS RZ, [RZ] ;  /* 0x00000000fffff984 */ /* 0x000fe20000000800 */
[----:B------:R-:W-:Y:S01]  /*2930*/  @!PT LDS RZ, [RZ] ;  /* 0x00000000fffff984 */ /* 0x000fe20000000800 */
[----:B------:R1:W-:Y:S04]  /*2940*/  @!P1 LDGSTS.E.BYPASS.LTC128B.128 [R200+0x8900], [R2.64], !P2 ;  /* 0x0890000002c89fae */ /* 0x0003e8000d101d46 */
[----:B------:R-:W0:Y:S01]  /*2950*/  LDGDEPBAR ;  /* 0x00000000000079af */ /* 0x000e220000000000 */
[----:B------:R-:W-:Y:S02]  /*2960*/  WARPSYNC 0xffffffff ;  /* 0xffffffff00007948 */ /* 0x000fe40003800000 */
[----:B------:R-:W-:Y:S01]  /*2970*/  IMAD.MOV.U32 R174, RZ, RZ, 0x50 ;  /* 0x00000050ffae7424 */ /* 0x000fe200078e00ff */
[----:B------:R-:W-:Y:S01]  /*2980*/  BAR.SYNC.DEFER_BLOCKING 0x0 ;  /* 0x0000000000007b1d */ /* 0x000fe20000010000 */
[----:B------:R-:W-:Y:S02]  /*2990*/  IMAD.MOV.U32 R0, RZ, RZ, c[0x0][0x2b8] ;  /* 0x0000ae00ff007624 */ /* 0x000fe400078e00ff */
[----:B------:R-:W-:Y:S02]  /*29a0*/  IMAD R174, R176, R174, -0x50 ;  /* 0xffffffb0b0ae7424 */ /* 0x000fe400078e02ae */
[----:B------:R-:W-:Y:S01]  /*29b0*/  IMAD.MOV.U32 R199, RZ, RZ, RZ ;  /* 0x000000ffffc77224 */ /* 0x000fe200078e00ff */
[----:B------:R-:W-:Y:S01]  /*29c0*/  ISETP.NE.AND P3, PT, R0, 0x1, PT ;  /* 0x000000010000780c */ /* 0x000fe20003f65270 */
[----:B-1----:R-:W-:-:S05]  /*29d0*/  IMAD.IADD R2, R172, 0x1, R174 ;  /* 0x00000001ac027824 */ /* 0x002fca00078e02ae */
[C---:B------:R-:W-:Y:S01]  /*29e0*/  ISETP.GE.AND P1, PT, R2.reuse, R13, PT ;  /* 0x0000000d0200720c */ /* 0x040fe20003f26270 */
[----:B------:R-:W-:-:S03]  /*29f0*/  IMAD.IADD R2, R2, 0x1, R243 ;  /* 0x0000000102027824 */ /* 0x000fc600078e02f3 */
[----:B------:R-:W-:Y:S01]  /*2a00*/  ISETP.GT.OR P1, PT, R172, 0x4f, P1 ;  /* 0x0000004fac00780c */ /* 0x000fe20000f24670 */
[----:B------:R-:W-:Y:S02]  /*2a10*/  IMAD.MOV.U32 R0, RZ, RZ, R2 ;  /* 0x000000ffff007224 */ /* 0x000fe400078e0002 */
[----:B------:R-:W-:-:S05]  /*2a20*/  @P3 IMAD.HI.U32 R3, R2, c[0x0][0x2bc], RZ ;  /* 0x0000af0002033a27 */ /* 0x000fca00078e00ff */
[----:B------:R-:W-:-:S05]  /*2a30*/  @P3 SHF.R.U32.HI R0, RZ, c[0x0][0x2c0], R3 ;  /* 0x0000b000ff003a19 */ /* 0x000fca0000011603 */
[----:B------:R-:W-:-:S04]  /*2a40*/  @!P1 IADD3 R3, P0, R0, R246, RZ ;  /* 0x000000f600039210 */ /* 0x000fc80007f1e0ff */
[----:B------:R-:W-:Y:S02]  /*2a50*/  @!P1 LEA.HI.X.SX32 R5, R0, R251, 0x1, P0 ;  /* 0x000000fb00059211 */ /* 0x000fe400000f0eff */
[----:B------:R-:W-:-:S04]  /*2a60*/  @!P1 LEA R4, P0, R3, c[0x0][0x2a0], 0x2 ;  /* 0x0000a80003049a11 */ /* 0x000fc800078010ff */
[----:B------:R-:W-:-:S05]  /*2a70*/  @!P1 LEA.HI.X R5, R3, c[0x0][0x2a4], R5, 0x2, P0 ;  /* 0x0000a90003059a11 */ /* 0x000fca00000f1405 */
[----:B------:R-:W3:Y:S01]  /*2a80*/  @!P1 LDG.E R199, [R4.64] ;  /* 0x0000000604c79981 */ /* 0x000ee2000c1e1900 */
[----:B------:R-:W-:Y:S01]  /*2a90*/  IMAD.MOV R0, RZ, RZ, -R0 ;  /* 0x000000ffff007224 */ /* 0x000fe200078e0a00 */
[----:B------:R-:W-:Y:S01]  /*2aa0*/  BSSY B0, `(.L_x_75) ;  /* 0x0000122000007945 */ /* 0x000fe20003800000 */
[----:B------:R-:W-:-:S04]  /*2ab0*/  IMAD.WIDE.U32 R244, R26, c[0x0][0x1e8], RZ ;  /* 0x00007a001af47a25 */ /* 0x000fc800078e00ff */
[----:B------:R-:W-:Y:S02]  /*2ac0*/  IMAD R201, R0, c[0x0][0x2b8], R2 ;  /* 0x0000ae0000c97a24 */ /* 0x000fe400078e0202 */
[----:B------:R-:W-:Y:S02]  /*2ad0*/  IMAD R250, R26, c[0x0][0x1ec], R245 ;  /* 0x00007b001afa7a24 */ /* 0x000fe400078e02f5 */
[----:B------:R-:W-:Y:S01]  /*2ae0*/  IMAD.WIDE.U32 R2, R201, c[0x0][0x1e0], RZ ;  /* 0x00007800c9027a25 */ /* 0x000fe200078e00ff */
[----:B------:R-:W-:-:S03]  /*2af0*/  SHF.R.S32.HI R25, RZ, 0x1f, R201 ;  /* 0x0000001fff197819 */ /* 0x000fc600000114c9 */
[----:B------:R-:W-:Y:S02]  /*2b00*/  IMAD R173, R175, -0x50, R13 ;  /* 0xffffffb0afad7824 */ /* 0x000fe400078e020d */
[----:B------:R-:W-:Y:S02]  /*2b10*/  IMAD R0, R25, c[0x0][0x1e0], RZ ;  /* 0x0000780019007a24 */ /* 0x000fe400078e02ff */
[----:B------:R-:W-:Y:S02]  /*2b20*/  IMAD.IADD R24, R173, 0x1, -R242 ;  /* 0x00000001ad187824 */ /* 0x000fe400078e0af2 */
[----:B------:R-:W-:Y:S02]  /*2b30*/  IMAD R0, R201, c[0x0][0x1e4], R0 ;  /* 0x00007900c9007a24 */ /* 0x000fe400078e0200 */
[----:B------:R-:W-:Y:S01]  /*2b40*/  IMAD.WIDE.U32 R248, R26, c[0x0][0x210], RZ ;  /* 0x000084001af87a25 */ /* 0x000fe200078e00ff */
[C---:B------:R-:W-:Y:S02]  /*2b50*/  ISETP.GE.AND P2, PT, R24.reuse, 0x1, PT ;  /* 0x000000011800780c */ /* 0x040fe40003f46270 */
[C---:B------:R-:W-:Y:S01]  /*2b60*/  ISETP.GE.AND P1, PT, R24.reuse, 0x11, PT ;  /* 0x000000111800780c */ /* 0x040fe20003f26270 */
[----:B------:R-:W-:Y:S01]  /*2b70*/  IMAD.IADD R3, R3, 0x1, R0 ;  /* 0x0000000103037824 */ /* 0x000fe200078e0200 */
[----:B------:R-:W-:Y:S01]  /*2b80*/  ISETP.GE.AND P6, PT, R24, 0x21, PT ;  /* 0x000000211800780c */ /* 0x000fe20003fc6270 */
[----:B------:R-:W-:Y:S01]  /*2b90*/  IMAD R252, R26, c[0x0][0x214], R249 ;  /* 0x000085001afc7a24 */ /* 0x000fe200078e02f9 */
[----:B------:R-:W-:-:S02]  /*2ba0*/  ISETP.GE.AND P5, PT, R24, 0x31, PT ;  /* 0x000000311800780c */ /* 0x000fc40003fa6270 */
[----:B---3--:R-:W-:Y:S01]  /*2bb0*/  SHF.R.S32.HI R27, RZ, 0x1f, R199 ;  /* 0x0000001fff1b7819 */ /* 0x008fe200000114c7 */
[----:B------:R-:W-:-:S04]  /*2bc0*/  IMAD.WIDE.U32 R2, R199, c[0x0][0x1f0], R2 ;  /* 0x00007c00c7027a25 */ /* 0x000fc800078e0002 */
[----:B------:R-:W-:Y:S01]  /*2bd0*/  IMAD R0, R27, c[0x0][0x1f0], RZ ;  /* 0x00007c001b007a24 */ /* 0x000fe200078e02ff */
[----:B------:R-:W-:-:S03]  /*2be0*/  IADD3 R2, P0, R2, R244, RZ ;  /* 0x000000f402027210 */ /* 0x000fc60007f1e0ff */
[----:B------:R-:W-:-:S05]  /*2bf0*/  IMAD R0, R199, c[0x0][0x1f4], R0 ;  /* 0x00007d00c7007a24 */ /* 0x000fca00078e0200 */
[----:B------:R-:W-:Y:S02]  /*2c00*/  IADD3.X R3, R250, R3, R0, P0, !PT ;  /* 0x00000003fa037210 */ /* 0x000fe400007fe400 */
[----:B------:R-:W-:-:S04]  /*2c10*/  LEA R0, P0, R2, c[0x0][0x1c8], 0x1 ;  /* 0x0000720002007a11 */ /* 0x000fc800078008ff */
[----:B------:R-:W-:Y:S01]  /*2c20*/  LEA.HI.X R4, R2, c[0x0][0x1cc], R3, 0x1, P0 ;  /* 0x0000730002047a11 */ /* 0x000fe200000f0c03 */
[----:B------:R-:W-:Y:S01]  /*2c30*/  SHFL.IDX PT, R5, R0, 0x1, 0x181f ;  /* 0x00381f0000057f89 */ /* 0x000fe200000e0000 */
[----:B------:R-:W-:-:S03]  /*2c40*/  @P2 ISETP.GE.AND P0, PT, R205, c[0x0][0x1d4], PT ;  /* 0x00007500cd002a0c */ /* 0x000fc60003f06270 */
[----:B------:R-:W1:Y:S04]  /*2c50*/  SHFL.IDX PT, R2, R0, RZ, 0x181f ;  /* 0x00181fff00027589 */ /* 0x000e6800000e0000 */
[----:B------:R-:W3:Y:S04]  /*2c60*/  SHFL.IDX PT, R3, R4, RZ, 0x181f ;  /* 0x00181fff04037589 */ /* 0x000ee800000e0000 */
[----:B------:R-:W5:Y:S04]  /*2c70*/  SHFL.IDX PT, R7, R4, 0x1, 0x181f ;  /* 0x00381f0004077f89 */ /* 0x000f6800000e0000 */
[----:B--2-4-:R-:W2:Y:S04]  /*2c80*/  SHFL.IDX PT, R6, R0, 0x2, 0x181f ;  /* 0x00581f0000067f89 */ /* 0x014ea800000e0000 */
[----:B------:R-:W4:Y:S04]  /*2c90*/  SHFL.IDX PT, R8, R0, 0x3, 0x181f ;  /* 0x00781f0000087f89 */ /* 0x000f2800000e0000 */
[----:B------:R-:W-:Y:S01]  /*2ca0*/  SHFL.IDX PT, R0, R0, 0x4, 0x181f ;  /* 0x00981f0000007f89 */ /* 0x000fe200000e0000 */
[----:B-1----:R-:W-:-:S03]  /*2cb0*/  @P2 LEA R2, P4, R205, R2, 0x1 ;  /* 0x00000002cd022211 */ /* 0x002fc600078808ff */
[----:B------:R-:W1:Y:S01]  /*2cc0*/  SHFL.IDX PT, R11, R4, 0x2, 0x181f ;  /* 0x00581f00040b7f89 */ /* 0x000e6200000e0000 */
[----:B---3--:R-:W-:-:S03]  /*2cd0*/  @P2 LEA.HI.X R3, R205, R3, R132, 0x1, P4 ;  /* 0x00000003cd032211 */ /* 0x008fc600020f0c84 */
[----:B------:R-:W3:Y:S01]  /*2ce0*/  SHFL.IDX PT, R10, R4, 0x3, 0x181f ;  /* 0x00781f00040a7f89 */ /* 0x000ee200000e0000 */
[----:B------:R-:W-:-:S03]  /*2cf0*/  ISETP.GE.AND P4, PT, R24, 0x41, PT ;  /* 0x000000411800780c */ /* 0x000fc60003f86270 */
[----:B------:R4:W1:Y:S04]  /*2d00*/  SHFL.IDX PT, R9, R4, 0x4, 0x181f ;  /* 0x00981f0004097f89 */ /* 0x00086800000e0000 */
[----:B------:R1:W-:Y:S01]  /*2d10*/  @P2 LDGSTS.E.BYPASS.LTC128B.128 [R200+0x2900], [R2.64], !P0 ;  /* 0x0290000002c82fae */ /* 0x0003e2000c101d46 */
[C---:B------:R-:W-:Y:S02]  /*2d20*/  @P1 ISETP.GE.AND P0, PT, R205.reuse, c[0x0][0x1d4], PT ;  /* 0x00007500cd001a0c */ /* 0x040fe40003f06270 */
[----:B-1----:R-:W-:-:S04]  /*2d30*/  @P1 LEA R2, P2, R205, R5, 0x1 ;  /* 0x00000005cd021211 */ /* 0x002fc800078408ff */
[C---:B-----5:R-:W-:Y:S02]  /*2d40*/  @P1 LEA.HI.X R3, R205.reuse, R7, R132, 0x1, P2 ;  /* 0x00000007cd031211 */ /* 0x060fe400010f0c84 */
[----:B--2---:R-:W-:-:S05]  /*2d50*/  @P6 LEA R6, P2, R205, R6, 0x1 ;  /* 0x00000006cd066211 */ /* 0x004fca00078408ff */
[----:B------:R1:W-:Y:S01]  /*2d60*/  @P1 LDGSTS.E.BYPASS.LTC128B.128 [R200+0x3100], [R2.64], !P0 ;  /* 0x0310000002c81fae */ /* 0x0003e2000c101d46 */
[C---:B----4-:R-:W-:Y:S02]  /*2d70*/  @P5 LEA R4, P1, R205.reuse, R8, 0x1 ;  /* 0x00000008cd045211 */ /* 0x050fe400078208ff */
[C-C-:B------:R-:W-:Y:S02]  /*2d80*/  @P6 LEA.HI.X R7, R205.reuse, R11, R132.reuse, 0x1, P2 ;  /* 0x0000000bcd076211 */ /* 0x140fe400010f0c84 */
[C---:B------:R-:W-:Y:S02]  /*2d90*/  @P6 ISETP.GE.AND P2, PT, R205.reuse, c[0x0][0x1d4], PT ;  /* 0x00007500cd006a0c */ /* 0x040fe40003f46270 */
[C---:B---3--:R-:W-:Y:S02]  /*2da0*/  @P5 LEA.HI.X R5, R205.reuse, R10, R132, 0x1, P1 ;  /* 0x0000000acd055211 */ /* 0x048fe400008f0c84 */
[----:B------:R-:W-:-:S09]  /*2db0*/  @P5 ISETP.GE.AND P1, PT, R205, c[0x0][0x1d4], PT ;  /* 0x00007500cd005a0c */ /* 0x000fd20003f26270 */
[----:B------:R2:W-:Y:S04]  /*2dc0*/  @P6 LDGSTS.E.BYPASS.LTC128B.128 [R200+0x3900], [R6.64], !P2 ;  /* 0x0390000006c86fae */ /* 0x0005e8000d101d46 */
[----:B------:R2:W-:Y:S01]  /*2dd0*/  @P5 LDGSTS.E.BYPASS.LTC128B.128 [R200+0x4100], [R4.64], !P1 ;  /* 0x0410000004c85fae */ /* 0x0005e2000c901d46 */
[C---:B-1----:R-:W-:Y:S02]  /*2de0*/  @P4 LEA R2, P0, R205.reuse, R0, 0x1 ;  /* 0x00000000cd024211 */ /* 0x042fe400078008ff */
[----:B------:R-:W-:Y:S02]  /*2df0*/  IADD3 R0, R188, 0x20, RZ ;  /* 0x00000020bc007810 */ /* 0x000fe40007ffe0ff */
[C---:B------:R-:W-:Y:S02]  /*2e00*/  @P4 LEA.HI.X R3, R205.reuse, R9, R132, 0x1, P0 ;  /* 0x00000009cd034211 */ /* 0x040fe400000f0c84 */
[----:B------:R-:W-:-:S13]  /*2e10*/  @P4 ISETP.GE.AND P0, PT, R205, c[0x0][0x1d4], PT ;  /* 0x00007500cd004a0c */ /* 0x000fda0003f06270 */
[----:B------:R1:W-:Y:S01]  /*2e20*/  @P4 LDGSTS.E.BYPASS.LTC128B.128 [R200+0x4900], [R2.64], !P0 ;  /* 0x0490000002c84fae */ /* 0x0003e2000c101d46 */
[----:B------:R-:W-:-:S03]  /*2e30*/  R2P PR, R206, 0x6 ;  /* 0x00000006ce007804 */ /* 0x000fc60000000000 */
[----:B------:R-:W0:Y:S10]  /*2e40*/  LDGDEPBAR ;  /* 0x00000000000079af */ /* 0x000e340000000000 */
[----:B------:R-:W-:-:S02]  /*2e50*/  @P1 IADD3 R0, R188, -0x20, RZ ;  /* 0xffffffe0bc001810 */ /* 0x000fc40007ffe0ff */
[----:B------:R-:W-:-:S04]  /*2e60*/  ISETP.GE.AND P1, PT, R205, c[0x0][0x1d4], PT ;  /* 0x00007500cd007a0c */ /* 0x000fc80003f26270 */
[----:B------:R-:W-:Y:S01]  /*2e70*/  ISETP.LT.OR P6, PT, R24, 0x11, P1 ;  /* 0x000000111800780c */ /* 0x000fe20000fc1670 */
[----:B-1----:R-:W-:Y:S01]  /*2e80*/  IMAD.WIDE.U32 R2, R201, c[0x0][0x208], RZ ;  /* 0x00008200c9027a25 */ /* 0x002fe200078e00ff */
[----:B------:R-:W-:-:S04]  /*2e90*/  DEPBAR.LE SB0, 0x1 ;  /* 0x000080400000791a */ /* 0x000fc80000000000 */
[----:B------:R-:W-:-:S04]  /*2ea0*/  DEPBAR.LE SB0, 0x0 ;  /* 0x000080000000791a */ /* 0x000fc80000000000 */
[----:B------:R-:W-:Y:S06]  /*2eb0*/  BAR.SYNC.DEFER_BLOCKING 0x0 ;  /* 0x0000000000007b1d */ /* 0x000fec0000010000 */
[----:B--2---:R-:W-:Y:S04]  /*2ec0*/  LDSM.16.M88.4 R4, [R194+0x2000] ;  /* 0x00200000c204783b */ /* 0x004fe80000000200 */
[----:B------:R-:W1:Y:S04]  /*2ed0*/  LDSM.16.M88.4 R16, [R188] ;  /* 0x00000000bc10783b */ /* 0x000e680000000200 */
[----:B------:R-:W2:Y:S04]  /*2ee0*/  LDSM.16.M88.4 R12, [R188+0x800] ;  /* 0x00080000bc0c783b */ /* 0x000ea80000000200 */
[----:B------:R-:W3:Y:S04]  /*2ef0*/  LDSM.16.M88.4 R20, [R188+0x1000] ;  /* 0x00100000bc14783b */ /* 0x000ee80000000200 */
[----:B------:R-:W4:Y:S04]  /*2f00*/  LDSM.16.M88.4 R28, [R188+0x1800] ;  /* 0x00180000bc1c783b */ /* 0x000f280000000200 */
[----:B------:R-:W5:Y:S04]  /*2f10*/  LDSM.16.M88.4 R32, [R188+0x2000] ;  /* 0x00200000bc20783b */ /* 0x000f680000000200 */
[----:B------:R-:W4:Y:S04]  /*2f20*/  LDSM.16.M88.4 R8, [R194] ;  /* 0x00000000c208783b */ /* 0x000f280000000200 */
[----:B------:R-:W-:Y:S04]  /*2f30*/  LDSM.16.M88.4 R40, [R0+0x1000] ;  /* 0x001000000028783b */ /* 0x000fe80000000200 */
[----:B------:R-:W-:Y:S04]  /*2f40*/  LDSM.16.M88.4 R36, [R0+0x1800] ;  /* 0x001800000024783b */ /* 0x000fe80000000200 */
[----:B------:R-:W-:Y:S04]  /*2f50*/  LDSM.16.M88.4 R68, [R0] ;  /* 0x000000000044783b */ /* 0x000fe80000000200 */
[----:B------:R-:W-:Y:S01]  /*2f60*/  LDSM.16.M88.4 R64, [R0+0x800] ;  /* 0x000800000040783b */ /* 0x000fe20000000200 */
[C---:B-1----:R-:W-:Y:S08]  /*2f70*/  HMMA.16816.F32.BF16 R44, R4.reuse, R16, RZ ;  /* 0x00000010042c723c */ /* 0x042ff000000418ff */
[C---:B--2---:R-:W-:Y:S08]  /*2f80*/  HMMA.16816.F32.BF16 R48, R4.reuse, R12, RZ ;  /* 0x0000000c0430723c */ /* 0x044ff000000418ff */
[C---:B---3--:R-:W-:Y:S08]  /*2f90*/  HMMA.16816.F32.BF16 R52, R4.reuse, R20, RZ ;  /* 0x000000140434723c */ /* 0x048ff000000418ff */
[C---:B----4-:R-:W-:Y:S08]  /*2fa0*/  HMMA.16816.F32.BF16 R56, R4.reuse, R28, RZ ;  /* 0x0000001c0438723c */ /* 0x050ff000000418ff */
[C---:B-----5:R-:W-:Y:S08]  /*2fb0*/  HMMA.16816.F32.BF16 R60, R4.reuse, R32, RZ ;  /* 0x00000020043c723c */ /* 0x060ff000000418ff */
[C---:B------:R-:W-:Y:S08]  /*2fc0*/  HMMA.16816.F32.BF16 R72, R4.reuse, R18, RZ ;  /* 0x000000120448723c */ /* 0x040ff000000418ff */
[C---:B------:R-:W-:Y:S08]  /*2fd0*/  HMMA.16816.F32.BF16 R92, R4.reuse, R14, RZ ;  /* 0x0000000e045c723c */ /* 0x040ff000000418ff */
[C---:B------:R-:W-:Y:S08]  /*2fe0*/  HMMA.16816.F32.BF16 R96, R4.reuse, R22, RZ ;  /* 0x000000160460723c */ /* 0x040ff000000418ff */
[C---:B------:R-:W-:Y:S08]  /*2ff0*/  HMMA.16816.F32.BF16 R104, R4.reuse, R30, RZ ;  /* 0x0000001e0468723c */ /* 0x040ff000000418ff */
[----:B------:R-:W-:Y:S07]  /*3000*/  HMMA.16816.F32.BF16 R112, R4, R34, RZ ;  /* 0x000000220470723c */ /* 0x000fee00000418ff */
[----:B------:R-:W-:Y:S01]  /*3010*/  IMAD R4, R25, c[0x0][0x208], RZ ;  /* 0x0000820019047a24 */ /* 0x000fe200078e02ff */
[----:B------:R-:W-:Y:S01]  /*3020*/  HMMA.16816.F32.BF16 R116, R8, R16, RZ ;  /* 0x000000100874723c */ /* 0x000fe200000418ff */
[----:B------:R-:W-:-:S02]  /*3030*/  IMAD R5, R27, c[0x0][0x218], RZ ;  /* 0x000086001b057a24 */ /* 0x000fc400078e02ff */
[----:B------:R-:W-:Y:S02]  /*3040*/  IMAD R4, R201, c[0x0][0x20c], R4 ;  /* 0x00008300c9047a24 */ /* 0x000fe400078e0204 */
[----:B------:R-:W-:Y:S02]  /*3050*/  IMAD R5, R199, c[0x0][0x21c], R5 ;  /* 0x00008700c7057a24 */ /* 0x000fe400078e0205 */
[----:B------:R-:W-:Y:S01]  /*3060*/  IMAD.IADD R3, R3, 0x1, R4 ;  /* 0x0000000103037824 */ /* 0x000fe200078e0204 */
[----:B------:R-:W-:Y:S03]  /*3070*/  HMMA.16816.F32.BF16 R128, R8, R18, RZ ;  /* 0x000000120880723c */ /* 0x000fe600000418ff */
[----:B------:R-:W-:-:S05]  /*3080*/  IMAD.WIDE.U32 R2, R199, c[0x0][0x218], R2 ;  /* 0x00008600c7027a25 */ /* 0x000fca00078e0002 */
[----:B------:R-:W-:Y:S01]  /*3090*/  IADD3 R4, P0, R2, R248, RZ ;  /* 0x000000f802047210 */ /* 0x000fe20007f1e0ff */
[----:B------:R-:W-:Y:S03]  /*30a0*/  HMMA.16816.F32.BF16 R140, R8, R12, RZ ;  /* 0x0000000c088c723c */ /* 0x000fe600000418ff */
[----:B------:R-:W-:Y:S02]  /*30b0*/  IADD3.X R3, R252, R3, R5, P0, !PT ;  /* 0x00000003fc037210 */ /* 0x000fe400007fe405 */
[----:B------:R-:W-:-:S03]  /*30c0*/  LEA R2, P0, R4, c[0x0][0x1f8], 0x1 ;  /* 0x00007e0004027a11 */ /* 0x000fc600078008ff */
[----:B------:R-:W-:Y:S01]  /*30d0*/  HMMA.16816.F32.BF16 R120, R8, R14, RZ ;  /* 0x0000000e0878723c */ /* 0x000fe200000418ff */
[----:B------:R-:W-:Y:S01]  /*30e0*/  LEA.HI.X R5, R4, c[0x0][0x1fc], R3, 0x1, P0 ;  /* 0x00007f0004057a11 */ /* 0x000fe200000f0c03 */
[----:B------:R-:W-:Y:S01]  /*30f0*/  SHFL.IDX PT, R6, R2, 0x2, 0x181f ;  /* 0x00581f0002067f89 */ /* 0x000fe200000e0000 */
[----:B------:R-:W-:-:S03]  /*3100*/  ISETP.LT.OR P0, PT, R24, 0x1, P1 ;  /* 0x000000011800780c */ /* 0x000fc60000f01670 */
[----:B------:R-:W-:Y:S02]  /*3110*/  SHFL.IDX PT, R3, R2, RZ, 0x181f ;  /* 0x00181fff02037589 */ /* 0x000fe400000e0000 */
[C---:B------:R-:W-:Y:S02]  /*3120*/  HMMA.16816.F32.BF16 R108, R8.reuse, R20, RZ ;  /* 0x00000014086c723c */ /* 0x040fe400000418ff */
[----:B------:R-:W1:Y:S04]  /*3130*/  SHFL.IDX PT, R4, R2, 0x1, 0x181f ;  /* 0x00381f0002047f89 */ /* 0x000e6800000e0000 */
[----:B------:R-:W-:Y:S01]  /*3140*/  SHFL.IDX PT, R7, R5, RZ, 0x181f ;  /* 0x00181fff05077589 */ /* 0x000fe200000e0000 */
[C---:B------:R-:W-:Y:S01]  /*3150*/  SHF.L.U64.HI R20, R205.reuse, 0x1, R132 ;  /* 0x00000001cd147819 */ /* 0x040fe20000010284 */
[C---:B------:R-:W-:Y:S02]  /*3160*/  HMMA.16816.F32.BF16 R124, R8.reuse, R22, RZ ;  /* 0x00000016087c723c */ /* 0x040fe400000418ff */
[----:B------:R-:W2:Y:S04]  /*3170*/  LDSM.16.M88.4 R12, [R197+0x2000] ;  /* 0x00200000c50c783b */ /* 0x000ea80000000200 */
[----:B------:R-:W-:Y:S01]  /*3180*/  SHFL.IDX PT, R18, R2, 0x3, 0x181f ;  /* 0x00781f0002127f89 */ /* 0x000fe200000e0000 */
[----:B------:R-:W-:Y:S01]  /*3190*/  IMAD.SHL.U32 R23, R205, 0x2, RZ ;  /* 0x00000002cd177824 */ /* 0x000fe200078e00ff */
[C---:B------:R-:W-:Y:S02]  /*31a0*/  HMMA.16816.F32.BF16 R100, R8.reuse, R28, RZ ;  /* 0x0000001c0864723c */ /* 0x040fe400000418ff */
[----:B------:R-:W-:Y:S04]  /*31b0*/  SHFL.IDX PT, R22, R5, 0x3, 0x181f ;  /* 0x00781f0005167f89 */ /* 0x000fe800000e0000 */
[----:B------:R1:W-:Y:S02]  /*31c0*/  SHFL.IDX PT, R19, R2, 0x4, 0x181f ;  /* 0x00981f0002137f89 */ /* 0x0003e400000e0000 */
[C---:B------:R-:W-:Y:S02]  /*31d0*/  HMMA.16816.F32.BF16 R136, R8.reuse, R30, RZ ;  /* 0x0000001e0888723c */ /* 0x040fe400000418ff */
[----:B------:R-:W-:Y:S04]  /*31e0*/  LDSM.16.M88.4 R28, [R0+0x2000] ;  /* 0x00200000001c783b */ /* 0x000fe80000000200 */
[----:B------:R-:W-:Y:S02]  /*31f0*/  SHFL.IDX PT, R21, R5, 0x4, 0x181f ;  /* 0x00981f0005157f89 */ /* 0x000fe400000e0000 */
[C---:B------:R-:W-:Y:S08]  /*3200*/  HMMA.16816.F32.BF16 R88, R8.reuse, R32, RZ ;  /* 0x000000200858723c */ /* 0x040ff000000418ff */
[----:B------:R-:W-:Y:S01]  /*3210*/  HMMA.16816.F32.BF16 R84, R8, R34, RZ ;  /* 0x000000220854723c */ /* 0x000fe200000418ff */
[----:B------:R-:W3:Y:S04]  /*3220*/  SHFL.IDX PT, R11, R5, 0x1, 0x181f ;  /* 0x00381f00050b7f89 */ /* 0x000ee800000e0000 */
[----:B------:R-:W4:Y:S01]  /*3230*/  SHFL.IDX PT, R10, R5, 0x2, 0x181f ;  /* 0x00581f00050a7f89 */ /* 0x000f2200000e0000 */
[----:B-1----:R-:W-:-:S02]  /*3240*/  IADD3 R2, P5, R4, R23, RZ ;  /* 0x0000001704027210 */ /* 0x002fc40007fbe0ff */
[-C--:B------:R-:W-:Y:S01]  /*3250*/  IADD3 R8, P4, R3, R23.reuse, RZ ;  /* 0x0000001703087210 */ /* 0x080fe20007f9e0ff */
[C---:B--2---:R-:W-:Y:S04]  /*3260*/  HMMA.16816.F32.BF16 R32, R12.reuse, R40, R52 ;  /* 0x000000280c20723c */ /* 0x044fe80000041834 */
[--C-:B------:R-:W-:Y:S01]  /*3270*/  IMAD.X R9, R7, 0x1, R20.reuse, P4 ;  /* 0x0000000107097824 */ /* 0x100fe200020e0614 */
[----:B------:R-:W-:Y:S02]  /*3280*/  IADD3 R16, P4, R6, R23, RZ ;  /* 0x0000001706107210 */ /* 0x000fe40007f9e0ff */
[----:B------:R-:W1:Y:S01]  /*3290*/  LDSM.16.M88.4 R4, [R197] ;  /* 0x00000000c504783b */ /* 0x000e620000000200 */
[----:B------:R-:W-:Y:S03]  /*32a0*/  HMMA.16816.F32.BF16 R164, R12, R36, R56 ;  /* 0x000000240ca4723c */ /* 0x000fe60000041838 */
[----:B------:R-:W-:Y:S01]  /*32b0*/  @!PT LDS RZ, [RZ] ;  /* 0x00000000fffff984 */ /* 0x000fe20000000800 */
[----:B------:R-:W-:Y:S01]  /*32c0*/  @!PT LDS RZ, [RZ] ;  /* 0x00000000fffff984 */ /* 0x000fe20000000800 */
[----:B------:R-:W-:Y:S01]  /*32d0*/  @!PT LDS RZ, [RZ] ;  /* 0x00000000fffff984 */ /* 0x000fe20000000800 */
[----:B------:R2:W-:Y:S01]  /*32e0*/  LDGSTS.E.BYPASS.LTC128B.128 [R200+0x100], [R8.64], !P0 ;  /* 0x0010000008c87fae */ /* 0x0005e2000c101d46 */
[----:B---3--:R-:W-:Y:S01]  /*32f0*/  IMAD.X R3, R11, 0x1, R20, P5 ;  /* 0x000000010b037824 */ /* 0x008fe200028e0614 */
[----:B------:R-:W-:-:S03]  /*3300*/  ISETP.LT.OR P5, PT, R24, 0x21, P1 ;  /* 0x000000211800780c */ /* 0x000fc60000fa1670 */
[C---:B------:R-:W-:Y:S01]  /*3310*/  HMMA.16816.F32.BF16 R168, R12.reuse, R28, R60 ;  /* 0x0000001c0ca8723c */ /* 0x040fe2000004183c */
[--C-:B----4-:R-:W-:Y:S01]  /*3320*/  IMAD.X R17, R10, 0x1, R20.reuse, P4 ;  /* 0x000000010a117824 */ /* 0x110fe200020e0614 */
[-C--:B------:R-:W-:Y:S01]  /*3330*/  IADD3 R10, P0, R18, R23.reuse, RZ ;  /* 0x00000017120a7210 */ /* 0x080fe20007f1e0ff */
[----:B------:R3:W-:Y:S01]  /*3340*/  LDGSTS.E.BYPASS.LTC128B.128 [R200+0x900], [R2.64], !P6 ;  /* 0x0090000002c87fae */ /* 0x0007e2000f101d46 */
[C---:B------:R-:W-:Y:S02]  /*3350*/  ISETP.LT.OR P4, PT, R24.reuse, 0x31, P1 ;  /* 0x000000311800780c */ /* 0x040fe40000f81670 */
[----:B------:R-:W-:Y:S01]  /*3360*/  ISETP.LT.OR P1, PT, R24, 0x41, P1 ;  /* 0x000000411800780c */ /* 0x000fe20000f21670 */
[----:B------:R-:W-:Y:S01]  /*3370*/  IMAD.X R11, R22, 0x1, R20, P0 ;  /* 0x00000001160b7824 */ /* 0x000fe200000e0614 */
[C---:B------:R-:W-:Y:S02]  /*3380*/  HMMA.16816.F32.BF16 R80, R12.reuse, R68, R44 ;  /* 0x000000440c50723c */ /* 0x040fe4000004182c */
[----:B------:R4:W-:Y:S06]  /*3390*/  LDGSTS.E.BYPASS.LTC128B.128 [R200+0x1100], [R16.64], !P5 ;  /* 0x0110000010c87fae */ /* 0x0009ec000e901d46 */
[----:B------:R-:W-:Y:S01]  /*33a0*/  HMMA.16816.F32.BF16 R76, R12, R64, R48 ;  /* 0x000000400c4c723c */ /* 0x000fe20000041830 */
[----:B------:R5:W-:Y:S01]  /*33b0*/  LDGSTS.E.BYPASS.LTC128B.128 [R200+0x1900], [R10.64], !P4 ;  /* 0x019000000ac87fae */ /* 0x000be2000e101d46 */
[----:B--2---:R-:W-:-:S05]  /*33c0*/  IADD3 R8, P0, R19, R23, RZ ;  /* 0x0000001713087210 */ /* 0x004fca0007f1e0ff */
[----:B------:R-:W-:Y:S01]  /*33d0*/  IMAD.X R9, R21, 0x1, R20, P0 ;  /* 0x0000000115097824 */ /* 0x000fe200000e0614 */
[----:B------:R-:W-:Y:S01]  /*33e0*/  HMMA.16816.F32.BF16 R72, R12, R70, R72 ;  /* 0x000000460c48723c */ /* 0x000fe20000041848 */
[----:B------:R-:W-:-:S03]  /*33f0*/  ISETP.GT.AND P0, PT, R172, 0x4f, PT ;  /* 0x0000004fac00780c */ /* 0x000fc60003f04270 */
[----:B------:R5:W-:Y:S01]  /*3400*/  LDGSTS.E.BYPASS.LTC128B.128 [R200+0x2100], [R8.64], !P1 ;  /* 0x0210000008c87fae */ /* 0x000be2000c901d46 */
[----:B---3--:R-:W-:Y:S01]  /*3410*/  IMAD.MOV.U32 R2, RZ, RZ, 0x40 ;  /* 0x00000040ff027424 */ /* 0x008fe200078e00ff */
[----:B------:R-:W-:Y:S02]  /*3420*/  ISETP.GT.AND P1, PT, R175, R241, PT ;  /* 0x000000f1af00720c */ /* 0x000fe40003f24270 */
[----:B------:R-:W-:Y:S01]  /*3430*/  HMMA.16816.F32.BF16 R24, R12, R66, R92 ;  /* 0x000000420c18723c */ /* 0x000fe2000004185c */
[----:B------:R-:W0:Y:S01]  /*3440*/  LDGDEPBAR ;  /* 0x00000000000079af */ /* 0x000e220000000000 */
[----:B------:R-:W-:-:S03]  /*3450*/  SEL R2, R2, 0xffffffc0, !P2 ;  /* 0xffffffc002027807 */ /* 0x000fc60005000000 */
[----:B----4-:R-:W-:Y:S02]  /*3460*/  LDSM.16.M88.4 R16, [R195+0x2000] ;  /* 0x00200000c310783b */ /* 0x010fe40000000200 */
[----:B------:R-:W-:Y:S01]  /*3470*/  IMAD.IADD R3, R188, 0x1, R2 ;  /* 0x00000001bc037824 */ /* 0x000fe200078e0202 */
[----:B------:R-:W-:Y:S01]  /*3480*/  HMMA.16816.F32.BF16 R156, R12, R42, R96 ;  /* 0x0000002a0c9c723c */ /* 0x000fe20000041860 */
[----:B------:R-:W-:-:S03]  /*3490*/  IMAD.IADD R189, R2, 0x1, R0 ;  /* 0x0000000102bd7824 */ /* 0x000fc600078e0200 */
[----:B------:R-:W-:Y:S04]  /*34a0*/  LDSM.16.M88.4 R56, [R3+0x800] ;  /* 0x000800000338783b */ /* 0x000fe80000000200 */
[----:B------:R-:W2:Y:S01]  /*34b0*/  LDSM.16.M88.4 R52, [R3+0x1000] ;  /* 0x001000000334783b */ /* 0x000ea20000000200 */
[C---:B------:R-:W-:Y:S03]  /*34c0*/  HMMA.16816.F32.BF16 R152, R12.reuse, R38, R104 ;  /* 0x000000260c98723c */ /* 0x040fe60000041868 */
[----:B------:R-:W3:Y:S04]  /*34d0*/  LDSM.16.M88.4 R60, [R3] ;  /* 0x00000000033c783b */ /* 0x000ee80000000200 */
[----:B------:R-:W-:Y:S01]  /*34e0*/  LDSM.16.M88.4 R48, [R3+0x1800] ;  /* 0x001800000330783b */ /* 0x000fe20000000200 */
[----:B------:R-:W-:Y:S03]  /*34f0*/  HMMA.16816.F32.BF16 R112, R12, R30, R112 ;  /* 0x0000001e0c70723c */ /* 0x000fe60000041870 */
[----:B------:R-:W4:Y:S04]  /*3500*/  LDSM.16.M88.4 R12, [R195] ;  /* 0x00000000c30c783b */ /* 0x000f280000000200 */
[----:B------:R-:W2:Y:S01]  /*3510*/  LDSM.16.M88.4 R44, [R3+0x2000] ;  /* 0x00200000032c783b */ /* 0x000ea20000000200 */
[C---:B-1----:R-:W-:Y:S03]  /*3520*/  HMMA.16816.F32.BF16 R116, R4.reuse, R68, R116 ;  /* 0x000000440474723c */ /* 0x042fe60000041874 */
[----:B-----5:R-:W-:Y:S05]  /*3530*/  LDSM.16.M88.4 R8, [R196] ;  /* 0x00000000c408783b */ /* 0x020fea0000000200 */
[C---:B------:R-:W-:Y:S08]  /*3540*/  HMMA.16816.F32.BF16 R140, R4.reuse, R64, R140 ;  /* 0x00000040048c723c */ /* 0x040ff0000004188c */
[C---:B------:R-:W-:Y:S08]  /*3550*/  HMMA.16816.F32.BF16 R68, R4.reuse, R70, R128 ;  /* 0x000000460444723c */ /* 0x040ff00000041880 */
[C---:B------:R-:W-:Y:S08]  /*3560*/  HMMA.16816.F32.BF16 R64, R4.reuse, R66, R120 ;  /* 0x000000420440723c */ /* 0x040ff00000041878 */
[C---:B------:R-:W-:Y:S08]  /*3570*/  HMMA.16816.F32.BF16 R144, R4.reuse, R40, R108 ;  /* 0x000000280490723c */ /* 0x040ff0000004186c */
[C---:B------:R-:W-:Y:S01]  /*3580*/  HMMA.16816.F32.BF16 R124, R4.reuse, R42, R124 ;  /* 0x0000002a047c723c */ /* 0x040fe2000004187c */
[----:B------:R-:W-:Y:S07]  /*3590*/  LDSM.16.M88.4 R40, [R189] ;  /* 0x00000000bd28783b */ /* 0x000fee0000000200 */
[C---:B------:R-:W-:Y:S08]  /*35a0*/  HMMA.16816.F32.BF16 R148, R4.reuse, R36, R100 ;  /* 0x000000240494723c */ /* 0x040ff00000041864 */
[C---:B------:R-:W-:Y:S01]  /*35b0*/  HMMA.16816.F32.BF16 R136, R4.reuse, R38, R136 ;  /* 0x000000260488723c */ /* 0x040fe20000041888 */
[----:B------:R-:W-:Y:S07]  /*35c0*/  LDSM.16.M88.4 R36, [R189+0x800] ;  /* 0x00080000bd24783b */ /* 0x000fee0000000200 */
[C---:B------:R-:W-:Y:S08]  /*35d0*/  HMMA.16816.F32.BF16 R160, R4.reuse, R28, R88 ;  /* 0x0000001c04a0723c */ /* 0x040ff00000041858 */
[----:B------:R-:W-:Y:S01]  /*35e0*/  HMMA.16816.F32.BF16 R132, R4, R30, R84 ;  /* 0x0000001e0484723c */ /* 0x000fe20000041854 */
[----:B------:R-:W1:Y:S04]  /*35f0*/  LDSM.16.M88.4 R4, [R196+0x2000] ;  /* 0x00200000c404783b */ /* 0x000e680000000200 */
[----:B------:R-:W5:Y:S03]  /*3600*/  LDSM.16.M88.4 R28, [R189+0x1800] ;  /* 0x00180000bd1c783b */ /* 0x000f660000000200 */
[C---:B--2---:R-:W-:Y:S01]  /*3610*/  HMMA.16816.F32.BF16 R108, R16.reuse, R52, R32 ;  /* 0x00000034106c723c */ /* 0x044fe20000041820 */
[----:B------:R-:W2:Y:S07]  /*3620*/  LDSM.16.M88.4 R32, [R189+0x1000] ;  /* 0x00100000bd20783b */ /* 0x000eae0000000200 */
[----:B------:R-:W-:Y:S01]  /*3630*/  HMMA.16816.F32.BF16 R92, R16, R58, R24 ;  /* 0x0000003a105c723c */ /* 0x000fe20000041818 */
[----:B------:R-:W1:Y:S01]  /*3640*/  LDSM.16.M88.4 R24, [R189+0x2000] ;  /* 0x00200000bd18783b */ /* 0x000e620000000200 */
[----:B------:R-:W-:-:S06]  /*3650*/  DEPBAR.LE SB0, 0x0 ;  /* 0x000080000000791a */ /* 0x000fcc0000000000 */
[C---:B---3--:R-:W-:Y:S08]  /*3660*/  HMMA.16816.F32.BF16 R96, R16.reuse, R62, R72 ;  /* 0x0000003e1060723c */ /* 0x048ff00000041848 */
[----:B------:R-:W-:Y:S08]  /*3670*/  HMMA.16816.F32.BF16 R120, R16, R56, R76 ;  /* 0x000000381078723c */ /* 0x000ff0000004184c */
[----:B----4-:R-:W-:Y:S08]  /*3680*/  HMMA.16816.F32.BF16 R72, R12, R62, R68 ;  /* 0x0000003e0c48723c */ /* 0x010ff00000041844 */
[-C--:B------:R-:W-:Y:S08]  /*3690*/  HMMA.16816.F32.BF16 R128, R16, R60.reuse, R80 ;  /* 0x0000003c1080723c */ /* 0x080ff00000041850 */
[C---:B------:R-:W-:Y:S08]  /*36a0*/  HMMA.16816.F32.BF16 R76, R12.reuse, R60, R116 ;  /* 0x0000003c0c4c723c */ /* 0x040ff00000041874 */
[C---:B------:R-:W-:Y:S08]  /*36b0*/  HMMA.16816.F32.BF16 R68, R12.reuse, R56, R140 ;  /* 0x000000380c44723c */ /* 0x040ff0000004188c */
[----:B------:R-:W-:Y:S08]  /*36c0*/  HMMA.16816.F32.BF16 R64, R12, R58, R64 ;  /* 0x0000003a0c40723c */ /* 0x000ff00000041840 */
[----:B------:R-:W-:Y:S08]  /*36d0*/  HMMA.16816.F32.BF16 R88, R16, R54, R156 ;  /* 0x000000361058723c */ /* 0x000ff0000004189c */
[C---:B------:R-:W-:Y:S08]  /*36e0*/  HMMA.16816.F32.BF16 R60, R12.reuse, R52, R144 ;  /* 0x000000340c3c723c */ /* 0x040ff00000041890 */
[----:B------:R-:W-:Y:S08]  /*36f0*/  HMMA.16816.F32.BF16 R56, R12, R54, R124 ;  /* 0x000000360c38723c */ /* 0x000ff0000004187c */
[C---:B------:R-:W-:Y:S08]  /*3700*/  HMMA.16816.F32.BF16 R104, R16.reuse, R48, R164 ;  /* 0x000000301068723c */ /* 0x040ff000000418a4 */
[----:B------:R-:W-:Y:S08]  /*3710*/  HMMA.16816.F32.BF16 R84, R16, R50, R152 ;  /* 0x000000321054723c */ /* 0x000ff00000041898 */
[----:B------:R-:W-:Y:S08]  /*3720*/  HMMA.16816.F32.BF16 R52, R12, R48, R148 ;  /* 0x000000300c34723c */ /* 0x000ff00000041894 */
[C---:B------:R-:W-:Y:S08]  /*3730*/  HMMA.16816.F32.BF16 R100, R16.reuse, R44, R168 ;  /* 0x0000002c1064723c */ /* 0x040ff000000418a8 */
[----:B------:R-:W-:Y:S08]  /*3740*/  HMMA.16816.F32.BF16 R80, R16, R46, R112 ;  /* 0x0000002e1050723c */ /* 0x000ff00000041870 */
[C---:B------:R-:W-:Y:S08]  /*3750*/  HMMA.16816.F32.BF16 R48, R12.reuse, R50, R136 ;  /* 0x000000320c30723c */ /* 0x040ff00000041888 */
[C---:B------:R-:W-:Y:S08]  /*3760*/  HMMA.16816.F32.BF16 R16, R12.reuse, R44, R160 ;  /* 0x0000002c0c10723c */ /* 0x040ff000000418a0 */
[----:B------:R-:W-:Y:S08]  /*3770*/  HMMA.16816.F32.BF16 R12, R12, R46, R132 ;  /* 0x0000002e0c0c723c */ /* 0x000ff00000041884 */
[C---:B-1----:R-:W-:Y:S08]  /*3780*/  HMMA.16816.F32.BF16 R112, R4.reuse, R42, R96 ;  /* 0x0000002a0470723c */ /* 0x042ff00000041860 */
[C---:B-----5:R-:W-:Y:S08]  /*3790*/  HMMA.16816.F32.BF16 R132, R4.reuse, R28, R104 ;  /* 0x0000001c0484723c */ /* 0x060ff00000041868 */
[----:B------:R-:W-:Y:S08]  /*37a0*/  HMMA.16816.F32.BF16 R96, R4, R30, R84 ;  /* 0x0000001e0460723c */ /* 0x000ff00000041854 */
[C---:B------:R-:W-:Y:S08]  /*37b0*/  HMMA.16816.F32.BF16 R52, R8.reuse, R28, R52 ;  /* 0x0000001c0834723c */ /* 0x040ff00000041834 */
[----:B------:R-:W-:Y:S08]  /*37c0*/  HMMA.16816.F32.BF16 R48, R8, R30, R48 ;  /* 0x0000001e0830723c */ /* 0x000ff00000041830 */
[C---:B--2---:R-:W-:Y:S08]  /*37d0*/  HMMA.16816.F32.BF16 R124, R4.reuse, R32, R108 ;  /* 0x00000020047c723c */ /* 0x044ff0000004186c */
[C---:B------:R-:W-:Y:S08]  /*37e0*/  HMMA.16816.F32.BF16 R100, R4.reuse, R24, R100 ;  /* 0x000000180464723c */ /* 0x040ff00000041864 */
[----:B------:R-:W-:Y:S08]  /*37f0*/  HMMA.16816.F32.BF16 R44, R4, R26, R80 ;  /* 0x0000001a042c723c */ /* 0x000ff00000041850 */
[----:B------:R-:W-:Y:S08]  /*3800*/  HMMA.16816.F32.BF16 R28, R8, R24, R16 ;  /* 0x00000018081c723c */ /* 0x000ff00000041810 */
        /* <DEDUP_REMOVED lines=12> */
[----:B------:R-:W-:Y:S01]  /*38d0*/  @!UPT UIADD3 URZ, URZ, URZ, URZ ;  /* 0x0000003f3f3ff290 */ /* 0x000fe2000fffe03f */
[----:B------:R-:W-:Y:S11]  /*38e0*/  @!P1 BRA `(.L_x_76) ;  /* 0x000003d000009947 */ /* 0x000ff60003800000 */
[----:B------:R-:W-:Y:S01]  /*38f0*/  IADD3 R2, R172, R174, R243 ;  /* 0x000000aeac027210 */ /* 0x000fe20007ffe0f3 */
[----:B------:R-:W-:-:S03]  /*3900*/  IMAD.MOV.U32 R199, RZ, RZ, RZ ;  /* 0x000000ffffc77224 */ /* 0x000fc600078e00ff */
[----:B------:R-:W-:-:S05]  /*3910*/  IADD3 R2, R2, -0x50, RZ ;  /* 0xffffffb002027810 */ /* 0x000fca0007ffe0ff */
[----:B------:R-:W-:-:S04]  /*3920*/  @P3 IMAD.HI.U32 R3, R2, c[0x0][0x2bc], RZ ;  /* 0x0000af0002033a27 */ /* 0x000fc800078e00ff */
[----:B------:R-:W-:Y:S01]  /*3930*/  IMAD.MOV.U32 R0, RZ, RZ, R2 ;  /* 0x000000ffff007224 */ /* 0x000fe200078e0002 */
[----:B------:R-:W-:-:S04]  /*3940*/  @P3 SHF.R.U32.HI R0, RZ, c[0x0][0x2c0], R3 ;  /* 0x0000b000ff003a19 */ /* 0x000fc80000011603 */
[----:B------:R-:W-:-:S04]  /*3950*/  @!P0 IADD3 R3, P1, R0, R246, RZ ;  /* 0x000000f600038210 */ /* 0x000fc80007f3e0ff */
[----:B------:R-:W-:Y:S02]  /*3960*/  @!P0 LEA.HI.X.SX32 R5, R0, R251, 0x1, P1 ;  /* 0x000000fb00058211 */ /* 0x000fe400008f0eff */
[----:B------:R-:W-:-:S04]  /*3970*/  @!P0 LEA R4, P1, R3, c[0x0][0x2a0], 0x2 ;  /* 0x0000a80003048a11 */ /* 0x000fc800078210ff */
[----:B------:R-:W-:-:S05]  /*3980*/  @!P0 LEA.HI.X R5, R3, c[0x0][0x2a4], R5, 0x2, P1 ;  /* 0x0000a90003058a11 */ /* 0x000fca00008f1405 */
[----:B------:R-:W2:Y:S01]  /*3990*/  @!P0 LDG.E R199, [R4.64] ;  /* 0x0000000604c78981 */ /* 0x000ea2000c1e1900 */
[----:B------:R-:W-:-:S04]  /*39a0*/  IMAD.MOV R0, RZ, RZ, -R0 ;  /* 0x000000ffff007224 */ /* 0x000fc800078e0a00 */
[----:B------:R-:W-:-:S04]  /*39b0*/  IMAD R201, R0, c[0x0][0x2b8], R2 ;  /* 0x0000ae0000c97a24 */ /* 0x000fc800078e0202 */
[----:B------:R-:W-:Y:S01]  /*39c0*/  IMAD.WIDE.U32 R2, R201, c[0x0][0x1e0], RZ ;  /* 0x00007800c9027a25 */ /* 0x000fe200078e00ff */
[----:B------:R-:W-:-:S05]  /*39d0*/  SHF.R.S32.HI R0, RZ, 0x1f, R201 ;  /* 0x0000001fff007819 */ /* 0x000fca00000114c9 */
[----:B------:R-:W-:-:S04]  /*39e0*/  IMAD R0, R0, c[0x0][0x1e0], RZ ;  /* 0x0000780000007a24 */ /* 0x000fc800078e02ff */
[----:B------:R-:W-:-:S04]  /*39f0*/  IMAD R0, R201, c[0x0][0x1e4], R0 ;  /* 0x00007900c9007a24 */ /* 0x000fc800078e0200 */
[----:B------:R-:W-:Y:S01]  /*3a00*/  IMAD.IADD R3, R3, 0x1, R0 ;  /* 0x0000000103037824 */ /* 0x000fe200078e0200 */
[----:B--2---:R-:W-:-:S03]  /*3a10*/  SHF.R.S32.HI R0, RZ, 0x1f, R199 ;  /* 0x0000001fff007819 */ /* 0x004fc600000114c7 */
[----:B------:R-:W-:-:S04]  /*3a20*/  IMAD.WIDE.U32 R2, R199, c[0x0][0x1f0], R2 ;  /* 0x00007c00c7027a25 */ /* 0x000fc800078e0002 */
[----:B------:R-:W-:Y:S01]  /*3a30*/  IMAD R0, R0, c[0x0][0x1f0], RZ ;  /* 0x00007c0000007a24 */ /* 0x000fe200078e02ff */
[----:B------:R-:W-:-:S03]  /*3a40*/  IADD3 R2, P2, R244, R2, RZ ;  /* 0x00000002f4027210 */ /* 0x000fc60007f5e0ff */
[----:B------:R-:W-:Y:S01]  /*3a50*/  IMAD R4, R199, c[0x0][0x1f4], R0 ;  /* 0x00007d00c7047a24 */ /* 0x000fe200078e0200 */
[----:B------:R-:W-:-:S04]  /*3a60*/  LEA R0, P1, R2, c[0x0][0x1c8], 0x1 ;  /* 0x0000720002007a11 */ /* 0x000fc800078208ff */
[----:B------:R-:W-:-:S04]  /*3a70*/  IADD3.X R3, R250, R3, R4, P2, !PT ;  /* 0x00000003fa037210 */ /* 0x000fc800017fe404 */
[----:B------:R-:W-:Y:S01]  /*3a80*/  LEA.HI.X R4, R2, c[0x0][0x1cc], R3, 0x1, P1 ;  /* 0x0000730002047a11 */ /* 0x000fe200008f0c03 */
[----:B------:R-:W-:Y:S05]  /*3a90*/  BRA.DIV ~URZ, `(.L_x_77) ;  /* 0x0000a8b27f007947 */ /* 0x000fea000b800000 */
[----:B------:R1:W2:Y:S02]  /*3aa0*/  SHFL.IDX PT, R7, R4, RZ, 0x181f ;  /* 0x00181fff04077589 */ /* 0x0002a400000e0000 */
.L_x_171:
[----:B------:R-:W-:Y:S05]  /*3ab0*/  BRA.DIV ~URZ, `(.L_x_78) ;  /* 0x0000a9027f007947 */ /* 0x000fea000b800000 */
[----:B------:R-:W3:Y:S01]  /*3ac0*/  SHFL.IDX PT, R2, R0, RZ, 0x181f ;  /* 0x00181fff00027589 */ /* 0x000ee200000e0000 */
[----:B------:R-:W-:-:S03]  /*3ad0*/  ISETP.GE.AND P1, PT, R205, c[0x0][0x1d4], PT ;  /* 0x00007500cd007a0c */ /* 0x000fc60003f26270 */
[----:B------:R-:W4:Y:S04]  /*3ae0*/  SHFL.IDX PT, R3, R0, 0x1, 0x181f ;  /* 0x00381f0000037f89 */ /* 0x000f2800000e0000 */
[----:B------:R-:W5:Y:S04]  /*3af0*/  SHFL.IDX PT, R6, R0, 0x2, 0x181f ;  /* 0x00581f0000067f89 */ /* 0x000f6800000e0000 */
[----:B------:R-:W1:Y:S04]  /*3b00*/  SHFL.IDX PT, R5, R0, 0x3, 0x181f ;  /* 0x00781f0000057f89 */ /* 0x000e6800000e0000 */
[----:B------:R-:W2:Y:S04]  /*3b10*/  SHFL.IDX PT, R9, R4, 0x1, 0x181f ;  /* 0x00381f0004097f89 */ /* 0x000ea800000e0000 */
[----:B------:R-:W2:Y:S04]  /*3b20*/  SHFL.IDX PT, R13, R4, 0x2, 0x181f ;  /* 0x00581f00040d7f89 */ /* 0x000ea800000e0000 */
[----:B------:R-:W2:Y:S01]  /*3b30*/  SHFL.IDX PT, R12, R4, 0x3, 0x181f ;  /* 0x00781f00040c7f89 */ /* 0x000ea200000e0000 */
[----:B---3--:R-:W-:-:S02]  /*3b40*/  IADD3 R10, P2, R2, R23, RZ ;  /* 0x00000017020a7210 */ /* 0x008fc40007f5e0ff */
[-C--:B----4-:R-:W-:Y:S01]  /*3b50*/  IADD3 R8, P4, R3, R23.reuse, RZ ;  /* 0x0000001703087210 */ /* 0x090fe20007f9e0ff */
[----:B------:R-:W3:Y:S02]  /*3b60*/  SHFL.IDX PT, R0, R0, 0x4, 0x181f ;  /* 0x00981f0000007f89 */ /* 0x000ee400000e0000 */
[----:B--2---:R-:W-:Y:S01]  /*3b70*/  IMAD.X R11, R7, 0x1, R20, P2 ;  /* 0x00000001070b7824 */ /* 0x004fe200010e0614 */
[-C--:B-----5:R-:W-:Y:S01]  /*3b80*/  IADD3 R6, P3, R6, R23.reuse, RZ ;  /* 0x0000001706067210 */ /* 0x0a0fe20007f7e0ff */
[----:B-1----:R-:W1:Y:S01]  /*3b90*/  SHFL.IDX PT, R4, R4, 0x4, 0x181f ;  /* 0x00981f0004047f89 */ /* 0x002e6200000e0000 */
[----:B------:R-:W-:-:S03]  /*3ba0*/  IADD3 R2, P2, R5, R23, RZ ;  /* 0x0000001705027210 */ /* 0x000fc60007f5e0ff */
[----:B------:R2:W-:Y:S01]  /*3bb0*/  LDGSTS.E.BYPASS.LTC128B.128 [R200+0x2900], [R10.64], !P1 ;  /* 0x029000000ac87fae */ /* 0x0005e2000c901d46 */
[----:B------:R-:W-:Y:S01]  /*3bc0*/  SEL R5, RZ, 0x10, P1 ;  /* 0x00000010ff057807 */ /* 0x000fe20000800000 */
[--C-:B------:R-:W-:Y:S02]  /*3bd0*/  IMAD.X R9, R9, 0x1, R20.reuse, P4 ;  /* 0x0000000109097824 */ /* 0x100fe400020e0614 */
[----:B------:R-:W-:-:S03]  /*3be0*/  IMAD.X R7, R13, 0x1, R20, P3 ;  /* 0x000000010d077824 */ /* 0x000fc600018e0614 */
[----:B------:R2:W-:Y:S01]  /*3bf0*/  LDGSTS.E.BYPASS.LTC128B.128 [R200+0x3100], [R8.64], !P1 ;  /* 0x0310000008c87fae */ /* 0x0005e2000c901d46 */
[----:B------:R-:W-:-:S03]  /*3c00*/  IMAD.X R3, R12, 0x1, R20, P2 ;  /* 0x000000010c037824 */ /* 0x000fc600010e0614 */
[----:B------:R2:W-:Y:S04]  /*3c10*/  LDGSTS.E.BYPASS.LTC128B.128 [R200+0x3900], [R6.64], !P1 ;  /* 0x0390000006c87fae */ /* 0x0005e8000c901d46 */
[----:B------:R2:W-:Y:S02]  /*3c20*/  LDGSTS.E.BYPASS.LTC128B.128 [R200+0x4100], [R2.64], !P1 ;  /* 0x0410000002c87fae */ /* 0x0005e4000c901d46 */
.L_x_172:
[C---:B--23--:R-:W-:Y:S02]  /*3c30*/  IADD3 R2, -R5.reuse, 0x10, RZ ;  /* 0x0000001005027810 */ /* 0x04cfe40007ffe1ff */
[----:B------:R-:W-:Y:S02]  /*3c40*/  ISETP.NE.U32.AND P3, PT, R5, RZ, PT ;  /* 0x000000ff0500720c */ /* 0x000fe40003f65070 */
[----:B------:R-:W-:-:S04]  /*3c50*/  LOP3.LUT R2, R2, 0xf, RZ, 0xc0, !PT ;  /* 0x0000000f02027812 */ /* 0x000fc800078ec0ff */
[----:B------:R-:W-:-:S04]  /*3c60*/  IADD3 R2, P2, P1, R2, R0, R23 ;  /* 0x0000000002027210 */ /* 0x000fc8000795e017 */
[----:B-1----:R-:W-:-:S05]  /*3c70*/  IADD3.X R3, RZ, R4, R20, P2, P1 ;  /* 0x00000004ff037210 */ /* 0x002fca00017e2414 */
[----:B------:R-:W-:Y:S01]  /*3c80*/  @!PT LDS RZ, [RZ] ;  /* 0x00000000fffff984 */ /* 0x000fe20000000800 */
[----:B------:R-:W-:Y:S01]  /*3c90*/  @!PT LDS RZ, [RZ] ;  /* 0x00000000fffff984 */ /* 0x000fe20000000800 */
[----:B------:R-:W-:Y:S01]  /*3ca0*/  @!PT LDS RZ, [RZ] ;  /* 0x00000000fffff984 */ /* 0x000fe20000000800 */
[----:B------:R1:W-:Y:S04]  /*3cb0*/  LDGSTS.E.BYPASS.LTC128B.128.ZFILL [R200+0x4900], [R2.64], P3 ;  /* 0x0490000002c87fae */ /* 0x0003e80009941d46 */
.L_x_76:
[----:B------:R-:W-:Y:S05]  /*3cc0*/  BSYNC B0 ;  /* 0x0000000000007941 */ /* 0x000fea0003800000 */
.L_x_75:
[----:B------:R-:W2:Y:S04]  /*3cd0*/  LDL R0, [R1+0x38] ;  /* 0x0000380001007983 */ /* 0x000ea80000100800 */
[----:B------:R-:W0:Y:S01]  /*3ce0*/  LDGDEPBAR ;  /* 0x00000000000079af */ /* 0x000e220000000000 */
[----:B--2---:R-:W-:-:S05]  /*3cf0*/  IMAD.IADD R0, R173, 0x1, -R0 ;  /* 0x00000001ad007824 */ /* 0x004fca00078e0a00 */
[C---:B------:R-:W-:Y:S02]  /*3d00*/  ISETP.GT.AND P2, PT, R0.reuse, RZ, PT ;  /* 0x000000ff0000720c */ /* 0x040fe40003f44270 */
[----:B------:R-:W-:Y:S02]  /*3d10*/  ISETP.GT.AND P1, PT, R0, 0x1, PT ;  /* 0x000000010000780c */ /* 0x000fe40003f24270 */
[----:B------:R-:W-:Y:S02]  /*3d20*/  FSEL R88, R130, -INF , P2 ;  /* 0xff80000082587808 */ /* 0x000fe40001000000 */
[----:B------:R-:W-:Y:S02]  /*3d30*/  FSEL R38, R128, -INF , P2 ;  /* 0xff80000080267808 */ /* 0x000fe40001000000 */
[----:B------:R-:W-:Y:S02]  /*3d40*/  FSEL R89, R131, -INF , P1 ;  /* 0xff80000083597808 */ /* 0x000fe40000800000 */
[----:B------:R-:W-:-:S02]  /*3d50*/  FSEL R81, R129, -INF , P1 ;  /* 0xff80000081517808 */ /* 0x000fc40000800000 */
[C---:B------:R-:W-:Y:S02]  /*3d60*/  ISETP.GT.AND P4, PT, R0.reuse, 0x8, PT ;  /* 0x000000080000780c */ /* 0x040fe40003f84270 */
        /* <DEDUP_REMOVED lines=39> */
[C---:B------:R-:W-:Y:S02]  /*3fe0*/  ISETP.GT.AND P4, PT, R0.reuse, 0x28, PT ;  /* 0x000000280000780c */ /* 0x040fe40003f84270 */
[----:B------:R-:W-:-:S02]  /*3ff0*/  ISETP.GT.AND P3, PT, R0, 0x29, PT ;  /* 0x000000290000780c */ /* 0x000fc40003f64270 */
        /* <DEDUP_REMOVED lines=24> */
[C---:B------:R-:W-:Y:S02]  /*4180*/  ISETP.GT.AND P4, PT, R0.reuse, 0x40, PT ;  /* 0x000000400000780c */ /* 0x040fe40003f84270 */
[C---:B------:R-:W-:Y:S02]  /*4190*/  ISETP.GT.AND P3, PT, R0.reuse, 0x41, PT ;  /* 0x000000410000780c */ /* 0x040fe40003f64270 */
[C---:B------:R-:W-:Y:S02]  /*41a0*/  ISETP.GT.AND P2, PT, R0.reuse, 0x48, PT ;  /* 0x000000480000780c */ /* 0x040fe40003f44270 */
[----:B------:R-:W-:Y:S02]  /*41b0*/  ISETP.GT.AND P1, PT, R0, 0x49, PT ;  /* 0x000000490000780c */ /* 0x000fe40003f24270 */
[----:B------:R-:W-:Y:S02]  /*41c0*/  FMNMX.FTZ R0, R10, R11, !PT ;  /* 0x0000000b0a007209 */ /* 0x000fe40007810000 */
[----:B-1----:R-:W-:-:S02]  /*41d0*/  FMNMX.FTZ R2, R14, R16, !PT ;  /* 0x000000100e027209 */ /* 0x002fc40007810000 */
        /* <DEDUP_REMOVED lines=46> */
[----:B------:R-:W-:Y:S02]  /*44c0*/  FSEL R153, R98, -INF , P6 ;  /* 0xff80000062997808 */ /* 0x000fe40003000000 */
[----:B------:R-:W-:-:S02]  /*44d0*/  FSEL R151, R96, -INF , P6 ;  /* 0xff80000060977808 */ /* 0x000fc40003000000 */
[----:B------:R-:W-:Y:S02]  /*44e0*/  FSEL R139, R50, -INF , P6 ;  /* 0xff800000328b7808 */ /* 0x000fe40003000000 */
[----:B------:R-:W-:Y:S02]  /*44f0*/  FSEL R137, R48, -INF , P6 ;  /* 0xff80000030897808 */ /* 0x000fe40003000000 */
[----:B------:R-:W-:Y:S02]  /*4500*/  FMNMX.FTZ R0, R140, R0, !PT ;  /* 0x000000008c007209 */ /* 0x000fe40007810000 */
[----:B------:R-:W-:Y:S02]  /*4510*/  FMNMX.FTZ R2, R142, R2, !PT ;  /* 0x000000028e027209 */ /* 0x000fe40007810000 */
[----:B------:R-:W-:Y:S02]  /*4520*/  FMNMX.FTZ R3, R149, R3, !PT ;  /* 0x0000000395037209 */ /* 0x000fe40007810000 */
[----:B------:R-:W-:-:S02]  /*4530*/  FMNMX.FTZ R4, R154, R4, !PT ;  /* 0x000000049a047209 */ /* 0x000fc40007810000 */
[----:B------:R-:W-:Y:S02]  /*4540*/  FSEL R155, R99, -INF , P5 ;  /* 0xff800000639b7808 */ /* 0x000fe40002800000 */
[----:B------:R-:W-:Y:S02]  /*4550*/  FSEL R150, R97, -INF , P5 ;  /* 0xff80000061967808 */ /* 0x000fe40002800000 */
        /* <DEDUP_REMOVED lines=8> */
[----:B------:R-:W-:Y:S02]  /*45e0*/  FSEL R162, R30, -INF , P4 ;  /* 0xff8000001ea27808 */ /* 0x000fe40002000000 */
[----:B------:R-:W-:-:S02]  /*45f0*/  FSEL R160, R28, -INF , P4 ;  /* 0xff8000001ca07808 */ /* 0x000fc40002000000 */
        /* <DEDUP_REMOVED lines=28> */
[----:B------:R-:W-:Y:S02]  /*47c0*/  FMNMX.FTZ R0, R156, R0, !PT ;  /* 0x000000009c007209 */ /* 0x000fe40007810000 */
[----:B------:R-:W-:-:S02]  /*47d0*/  FMNMX.FTZ R5, R164, R2, !PT ;  /* 0x00000002a4057209 */ /* 0x000fc40007810000 */
[----:B------:R-:W-:Y:S02]  /*47e0*/  FMNMX.FTZ R6, R165, R3, !PT ;  /* 0x00000003a5067209 */ /* 0x000fe40007810000 */
[----:B------:R-:W-:Y:S01]  /*47f0*/  FMNMX.FTZ R8, R169, R4, !PT ;  /* 0x00000004a9087209 */ /* 0x000fe20007810000 */
[----:B------:R-:W-:Y:S05]  /*4800*/  BRA.DIV ~URZ, `(.L_x_79) ;  /* 0x0000a1127f007947 */ /* 0x000fea000b800000 */
[----:B------:R1:W2:Y:S02]  /*4810*/  SHFL.BFLY PT, R2, R0, 0x2, 0x1f ;  /* 0x0c401f0000027f89 */ /* 0x0002a400000e0000 */
.L_x_173:
[----:B--2---:R-:W-:Y:S01]  /*4820*/  FMNMX.FTZ R4, R0, R2, !PT ;  /* 0x0000000200047209 */ /* 0x004fe20007810000 */
[----:B------:R-:W-:Y:S05]  /*4830*/  BRA.DIV ~URZ, `(.L_x_80) ;  /* 0x0000a1427f007947 */ /* 0x000fea000b800000 */
[----:B-1----:R-:W1:Y:S04]  /*4840*/  SHFL.BFLY PT, R0, R5, 0x2, 0x1f ;  /* 0x0c401f0005007f89 */ /* 0x002e6800000e0000 */
[----:B------:R-:W2:Y:S04]  /*4850*/  SHFL.BFLY PT, R2, R6, 0x2, 0x1f ;  /* 0x0c401f0006027f89 */ /* 0x000ea800000e0000 */
[----:B------:R-:W3:Y:S04]  /*4860*/  SHFL.BFLY PT, R7, R8, 0x2, 0x1f ;  /* 0x0c401f0008077f89 */ /* 0x000ee800000e0000 */
[----:B------:R-:W4:Y:S01]  /*4870*/  SHFL.BFLY PT, R3, R4, 0x1, 0x1f ;  /* 0x0c201f0004037f89 */ /* 0x000f2200000e0000 */
[----:B-1----:R-:W-:-:S02]  /*4880*/  FMNMX.FTZ R0, R5, R0, !PT ;  /* 0x0000000005007209 */ /* 0x002fc40007810000 */
[----:B--2---:R-:W-:-:S03]  /*4890*/  FMNMX.FTZ R2, R6, R2, !PT ;  /* 0x0000000206027209 */ /* 0x004fc60007810000 */
[----:B------:R-:W1:Y:S01]  /*48a0*/  SHFL.BFLY PT, R5, R0, 0x1, 0x1f ;  /* 0x0c201f0000057f89 */ /* 0x000e6200000e0000 */
[----:B---3--:R-:W-:-:S03]  /*48b0*/  FMNMX.FTZ R9, R8, R7, !PT ;  /* 0x0000000708097209 */ /* 0x008fc60007810000 */
[----:B------:R-:W2:Y:S01]  /*48c0*/  SHFL.BFLY PT, R6, R2, 0x1, 0x1f ;  /* 0x0c201f0002067f89 */ /* 0x000ea200000e0000 */
[----:B----4-:R-:W-:-:S03]  /*48d0*/  FMNMX.FTZ R113, R4, R3, !PT ;  /* 0x0000000304717209 */ /* 0x010fc60007810000 */
[----:B------:R3:W4:Y:S01]  /*48e0*/  SHFL.BFLY PT, R80, R9, 0x1, 0x1f ;  /* 0x0c201f0009507f89 */ /* 0x00072200000e0000 */
[----:B-1----:R-:W-:Y:S02]  /*48f0*/  FMNMX.FTZ R112, R0, R5, !PT ;  /* 0x0000000500707209 */ /* 0x002fe40007810000 */
[----:B--2---:R-:W-:Y:S02]  /*4900*/  FMNMX.FTZ R111, R2, R6, !PT ;  /* 0x00000006026f7209 */ /* 0x004fe40007810000 */
.L_x_174:
[C---:B------:R-:W-:Y:S01]  /*4910*/  FMUL.FTZ R0, R113.reuse, c[0x0][0x2d0] ;  /* 0x0000b40071007a20 */ /* 0x040fe20000410000 */
[----:B------:R-:W-:Y:S01]  /*4920*/  FSETP.NEU.FTZ.AND P1, PT, R113, -INF , PT ;  /* 0xff8000007100780b */ /* 0x000fe20003f3d000 */
[----:B------:R-:W-:Y:S01]  /*4930*/  FMUL.FTZ R3, R112, c[0x0][0x2d0] ;  /* 0x0000b40070037a20 */ /* 0x000fe20000410000 */
[----:B------:R-:W-:Y:S01]  /*4940*/  WARPSYNC 0xffffffff ;  /* 0xffffffff00007948 */ /* 0x000fe20003800000 */
[----:B------:R-:W1:Y:S01]  /*4950*/  LDSM.16.MT88.4 R20, [R190] ;  /* 0x00000000be14783b */ /* 0x000e620000004200 */
[----:B------:R-:W-:Y:S01]  /*4960*/  FSEL R8, R0, RZ, P1 ;  /* 0x000000ff00087208 */ /* 0x000fe20000800000 */
[----:B------:R-:W-:Y:S01]  /*4970*/  FMUL.FTZ R2, R111, c[0x0][0x2d0] ;  /* 0x0000b4006f027a20 */ /* 0x000fe20000410000 */
[----:B------:R-:W-:Y:S01]  /*4980*/  FSETP.NEU.FTZ.AND P1, PT, R112, -INF , PT ;  /* 0xff8000007000780b */ /* 0x000fe20003f3d000 */
[----:B------:R-:W2:Y:S01]  /*4990*/  LDSM.16.MT88.4 R24, [R193] ;  /* 0x00000000c118783b */ /* 0x000ea20000004200 */
[----:B---34-:R-:W-:Y:S01]  /*49a0*/  FMNMX.FTZ R9, R80, R9, !PT ;  /* 0x0000000950097209 */ /* 0x018fe20007810000 */
[----:B------:R-:W-:Y:S01]  /*49b0*/  FFMA.FTZ R0, R10, c[0x0][0x2d0], -R8 ;  /* 0x0000b4000a007a23 */ /* 0x000fe20000010808 */
[----:B------:R-:W-:Y:S01]  /*49c0*/  FSEL R3, R3, RZ, P1 ;  /* 0x000000ff03037208 */ /* 0x000fe20000800000 */
[----:B------:R-:W3:Y:S01]  /*49d0*/  LDSM.16.MT88.4 R28, [R191] ;  /* 0x00000000bf1c783b */ /* 0x000ee20000004200 */
[----:B------:R-:W-:Y:S01]  /*49e0*/  FSETP.NEU.FTZ.AND P1, PT, R111, -INF , PT ;  /* 0xff8000006f00780b */ /* 0x000fe20003f3d000 */
[----:B------:R4:W-:Y:S02]  /*49f0*/  MUFU.EX2 R186, R0 ;  /* 0x0000000000ba7308 */ /* 0x0009e40000000800 */
[----:B------:R-:W5:Y:S01]  /*4a00*/  LDSM.16.MT88.4 R44, [R192] ;  /* 0x00000000c02c783b */ /* 0x000f620000004200 */
[----:B------:R-:W-:-:S02]  /*4a10*/  FSEL R2, R2, RZ, P1 ;  /* 0x000000ff02027208 */ /* 0x000fc40000800000 */
[----:B------:R-:W-:Y:S01]  /*4a20*/  FSETP.NEU.FTZ.AND P1, PT, R9, -INF , PT ;  /* 0xff8000000900780b */ /* 0x000fe20003f3d000 */
[----:B------:R-:W-:Y:S02]  /*4a30*/  LDSM.16.MT88.4 R64, [R190+0x800] ;  /* 0x00080000be40783b */ /* 0x000fe40000004200 */
[----:B------:R-:W-:Y:S02]  /*4a40*/  FFMA.FTZ R10, R83, c[0x0][0x2d0], -R2 ;  /* 0x0000b400530a7a23 */ /* 0x000fe40000010802 */
[----:B------:R-:W1:Y:S02]  /*4a50*/  LDSM.16.MT88.4 R60, [R193+0x800] ;  /* 0x00080000c13c783b */ /* 0x000e640000004200 */
[----:B------:R-:W-:Y:S02]  /*4a60*/  MUFU.EX2 R219, R10 ;  /* 0x0000000a00db7308 */ /* 0x000fe40000000800 */
[----:B------:R-:W1:Y:S01]  /*4a70*/  LDSM.16.MT88.4 R72, [R191+0x800] ;  /* 0x00080000bf48783b */ /* 0x000e620000004200 */
[----:B----4-:R-:W-:-:S03]  /*4a80*/  FFMA.FTZ R0, R11, c[0x0][0x2d0], -R8 ;  /* 0x0000b4000b007a23 */ /* 0x010fc60000010808 */
[----:B------:R-:W4:Y:S02]  /*4a90*/  LDSM.16.MT88.4 R76, [R192+0x800] ;  /* 0x00080000c04c783b */ /* 0x000f240000004200 */
[----:B------:R2:W2:Y:S02]  /*4aa0*/  MUFU.EX2 R185, R0 ;  /* 0x0000000000b97308 */ /* 0x0004a40000000800 */
[----:B--2---:R-:W-:Y:S01]  /*4ab0*/  FFMA.FTZ R0, R12, c[0x0][0x2d0], -R8 ;  /* 0x0000b4000c007a23 */ /* 0x004fe20000010808 */
[----:B------:R-:W-:-:S05]  /*4ac0*/  F2FP.BF16.PACK_AB R4, R185, R186 ;  /* 0x000000bab904723e */ /* 0x000fca00000010ff */
[----:B------:R2:W-:Y:S02]  /*4ad0*/  MUFU.EX2 R220, R0 ;  /* 0x0000000000dc7308 */ /* 0x0005e40000000800 */
[----:B--2---:R-:W-:-:S06]  /*4ae0*/  FFMA.FTZ R0, R13, c[0x0][0x2d0], -R8 ;  /* 0x0000b4000d007a23 */ /* 0x004fcc0000010808 */
[----:B------:R2:W1:Y:S02]  /*4af0*/  MUFU.EX2 R221, R0 ;  /* 0x0000000000dd7308 */ /* 0x0004640000000800 */
[----:B--2---:R-:W-:Y:S01]  /*4b00*/  FFMA.FTZ R0, R15, c[0x0][0x2d0], -R8 ;  /* 0x0000b4000f007a23 */ /* 0x004fe20000010808 */
[----:B-1----:R-:W-:-:S05]  /*4b10*/  F2FP.BF16.PACK_AB R6, R221, R220 ;  /* 0x000000dcdd06723e */ /* 0x002fca00000010ff */
[----:B------:R1:W-:Y:S02]  /*4b20*/  MUFU.EX2 R228, R0 ;  /* 0x0000000000e47308 */ /* 0x0003e40000000800 */
[----:B-1----:R-:W-:-:S06]  /*4b30*/  FFMA.FTZ R0, R14, c[0x0][0x2d0], -R3 ;  /* 0x0000b4000e007a23 */ /* 0x002fcc0000010803 */
[----:B------:R1:W-:Y:S02]  /*4b40*/  MUFU.EX2 R214, R0 ;  /* 0x0000000000d67308 */ /* 0x0003e40000000800 */
[----:B-1----:R-:W-:-:S06]  /*4b50*/  FFMA.FTZ R0, R16, c[0x0][0x2d0], -R3 ;  /* 0x0000b40010007a23 */ /* 0x002fcc0000010803 */
[----:B------:R1:W2:Y:S02]  /*4b60*/  MUFU.EX2 R213, R0 ;  /* 0x0000000000d57308 */ /* 0x0002a40000000800 */
[----:B-1----:R-:W-:Y:S01]  /*4b70*/  FFMA.FTZ R0, R17, c[0x0][0x2d0], -R3 ;  /* 0x0000b40011007a23 */ /* 0x002fe20000010803 */
[----:B--2---:R-:W-:-:S05]  /*4b80*/  F2FP.BF16.PACK_AB R5, R213, R214 ;  /* 0x000000d6d505723e */ /* 0x004fca00000010ff */
[----:B------:R1:W-:Y:S02]  /*4b90*/  MUFU.EX2 R215, R0 ;  /* 0x0000000000d77308 */ /* 0x0003e40000000800 */
[----:B-1----:R-:W-:-:S06]  /*4ba0*/  FFMA.FTZ R0, R18, c[0x0][0x2d0], -R3 ;  /* 0x0000b40012007a23 */ /* 0x002fcc0000010803 */
[----:B------:R1:W2:Y:S02]  /*4bb0*/  MUFU.EX2 R216, R0 ;  /* 0x0000000000d87308 */ /* 0x0002a40000000800 */
[----:B-1----:R-:W-:Y:S01]  /*4bc0*/  FFMA.FTZ R0, R19, c[0x0][0x2d0], -R8 ;  /* 0x0000b40013007a23 */ /* 0x002fe20000010808 */
[----:B--2---:R-:W-:-:S05]  /*4bd0*/  F2FP.BF16.PACK_AB R7, R216, R215 ;  /* 0x000000d7d807723e */ /* 0x004fca00000010ff */
[----:B------:R1:W2:Y:S02]  /*4be0*/  MUFU.EX2 R225, R0 ;  /* 0x0000000000e17308 */ /* 0x0002a40000000800 */
[C---:B------:R-:W-:Y:S08]  /*4bf0*/  HMMA.16816.F32.BF16 R48, R4.reuse, R20, RZ ;  /* 0x000000140430723c */ /* 0x040ff000000418ff */
[----:B------:R-:W-:Y:S01]  /*4c00*/  HMMA.16816.F32.BF16 R68, R4, R24, RZ ;  /* 0x000000180444723c */ /* 0x000fe200000418ff */
[----:B-1----:R-:W-:Y:S01]  /*4c10*/  FFMA.FTZ R0, R32, c[0x0][0x2d0], -R8 ;  /* 0x0000b40020007a23 */ /* 0x002fe20000010808 */
[----:B--2---:R-:W-:-:S03]  /*4c20*/  F2FP.BF16.PACK_AB R12, R225, R228 ;  /* 0x000000e4e10c723e */ /* 0x004fc600000010ff */
[----:B------:R1:W-:Y:S03]  /*4c30*/  MUFU.EX2 R227, R0 ;  /* 0x0000000000e37308 */ /* 0x0003e60000000800 */
[C---:B---3--:R-:W-:Y:S08]  /*4c40*/  HMMA.16816.F32.BF16 R56, R4.reuse, R28, RZ ;  /* 0x0000001c0438723c */ /* 0x048ff000000418ff */
[----:B-----5:R-:W-:Y:S01]  /*4c50*/  HMMA.16816.F32.BF16 R52, R4, R44, RZ ;  /* 0x0000002c0434723c */ /* 0x020fe200000418ff */
[----:B-1----:R-:W-:-:S07]  /*4c60*/  FFMA.FTZ R0, R33, c[0x0][0x2d0], -R8 ;  /* 0x0000b40021007a23 */ /* 0x002fce0000010808 */
[C---:B------:R-:W-:Y:S01]  /*4c70*/  HMMA.16816.F32.BF16 R40, R4.reuse, R22, RZ ;  /* 0x000000160428723c */ /* 0x040fe200000418ff */
[----:B------:R1:W2:Y:S07]  /*4c80*/  MUFU.EX2 R229, R0 ;  /* 0x0000000000e57308 */ /* 0x0002ae0000000800 */
[----:B------:R-:W-:Y:S01]  /*4c90*/  HMMA.16816.F32.BF16 R16, R4, R46, RZ ;  /* 0x0000002e0410723c */ /* 0x000fe200000418ff */
[----:B-1----:R-:W-:Y:S01]  /*4ca0*/  FFMA.FTZ R0, R34, c[0x0][0x2d0], -R3 ;  /* 0x0000b40022007a23 */ /* 0x002fe20000010803 */
[----:B--2---:R-:W-:-:S03]  /*4cb0*/  F2FP.BF16.PACK_AB R14, R229, R227 ;  /* 0x000000e3e50e723e */ /* 0x004fc600000010ff */
[----:B------:R1:W-:Y:S02]  /*4cc0*/  MUFU.EX2 R222, R0 ;  /* 0x0000000000de7308 */ /* 0x0003e40000000800 */
[--C-:B-1----:R-:W-:Y:S02]  /*4cd0*/  FFMA.FTZ R0, R35, c[0x0][0x2d0], -R3.reuse ;  /* 0x0000b40023007a23 */ /* 0x102fe40000010803 */
[----:B------:R-:W-:Y:S04]  /*4ce0*/  HMMA.16816.F32.BF16 R32, R4, R30, RZ ;  /* 0x0000001e0420723c */ /* 0x000fe800000418ff */
[----:B------:R1:W2:Y:S02]  /*4cf0*/  MUFU.EX2 R223, R0 ;  /* 0x0000000000df7308 */ /* 0x0002a40000000800 */
[----:B-1----:R-:W-:Y:S01]  /*4d00*/  FFMA.FTZ R0, R36, c[0x0][0x2d0], -R3 ;  /* 0x0000b40024007a23 */ /* 0x002fe20000010803 */
[----:B--2---:R-:W-:-:S05]  /*4d10*/  F2FP.BF16.PACK_AB R13, R223, R222 ;  /* 0x000000dedf0d723e */ /* 0x004fca00000010ff */
[----:B------:R1:W-:Y:S02]  /*4d20*/  MUFU.EX2 R224, R0 ;  /* 0x0000000000e07308 */ /* 0x0003e40000000800 */
[----:B-1----:R-:W-:-:S06]  /*4d30*/  FFMA.FTZ R0, R37, c[0x0][0x2d0], -R3 ;  /* 0x0000b40025007a23 */ /* 0x002fcc0000010803 */
[----:B------:R1:W2:Y:S02]  /*4d40*/  MUFU.EX2 R226, R0 ;  /* 0x0000000000e27308 */ /* 0x0002a40000000800 */
[--C-:B-1----:R-:W-:Y:S01]  /*4d50*/  FFMA.FTZ R0, R38, c[0x0][0x2d0], -R2.reuse ;  /* 0x0000b40026007a23 */ /* 0x102fe20000010802 */
[----:B--2---:R-:W-:Y:S01]  /*4d60*/  F2FP.BF16.PACK_AB R15, R226, R224 ;  /* 0x000000e0e20f723e */ /* 0x004fe200000010ff */
[----:B------:R-:W-:Y:S04]  /*4d70*/  HMMA.16816.F32.BF16 R36, R4, R26, RZ ;  /* 0x0000001a0424723c */ /* 0x000fe800000418ff */
[----:B------:R1:W-:Y:S03]  /*4d80*/  MUFU.EX2 R203, R0 ;  /* 0x0000000000cb7308 */ /* 0x0003e60000000800 */
[--C-:B------:R-:W-:Y:S01]  /*4d90*/  FFMA.FTZ R4, R84, c[0x0][0x2d0], -R2.reuse ;  /* 0x0000b40054047a23 */ /* 0x100fe20000010802 */
[C---:B------:R-:W-:Y:S04]  /*4da0*/  HMMA.16816.F32.BF16 R132, R12.reuse, R60, R68 ;  /* 0x0000003c0c84723c */ /* 0x040fe80000041844 */
[----:B------:R2:W-:Y:S04]  /*4db0*/  MUFU.EX2 R217, R4 ;  /* 0x0000000400d97308 */ /* 0x0005e80000000800 */
[----:B------:R-:W-:Y:S01]  /*4dc0*/  HMMA.16816.F32.BF16 R128, R12, R66, R40 ;  /* 0x000000420c80723c */ /* 0x000fe20000041828 */
[----:B-1----:R-:W-:-:S04]  /*4dd0*/  FFMA.FTZ R0, R81, c[0x0][0x2d0], -R2 ;  /* 0x0000b40051007a23 */ /* 0x002fc80000010802 */
[----:B------:R1:W-:Y:S03]  /*4de0*/  MUFU.EX2 R187, R0 ;  /* 0x0000000000bb7308 */ /* 0x0003e60000000800 */
[----:B------:R-:W-:Y:S01]  /*4df0*/  HMMA.16816.F32.BF16 R144, R12, R62, R36 ;  /* 0x0000003e0c90723c */ /* 0x000fe20000041824 */
[----:B--2---:R-:W-:-:S04]  /*4e00*/  FFMA.FTZ R4, R85, c[0x0][0x2d0], -R2 ;  /* 0x0000b40055047a23 */ /* 0x004fc80000010802 */
[----:B------:R-:W-:Y:S03]  /*4e10*/  MUFU.EX2 R218, R4 ;  /* 0x0000000400da7308 */ /* 0x000fe60000000800 */
[----:B------:R-:W-:Y:S01]  /*4e20*/  HMMA.16816.F32.BF16 R68, R12, R72, R56 ;  /* 0x000000480c44723c */ /* 0x000fe20000041838 */
[----:B-1----:R-:W-:-:S07]  /*4e30*/  FFMA.FTZ R0, R82, c[0x0][0x2d0], -R2 ;  /* 0x0000b40052007a23 */ /* 0x002fce0000010802 */
[C---:B------:R-:W-:Y:S01]  /*4e40*/  HMMA.16816.F32.BF16 R96, R12.reuse, R74, R32 ;  /* 0x0000004a0c60723c */ /* 0x040fe20000041820 */
[----:B------:R1:W2:Y:S07]  /*4e50*/  MUFU.EX2 R202, R0 ;  /* 0x0000000000ca7308 */ /* 0x0002ae0000000800 */
[C---:B------:R-:W-:Y:S08]  /*4e60*/  HMMA.16816.F32.BF16 R120, R12.reuse, R64, R48 ;  /* 0x000000400c78723c */ /* 0x040ff00000041830 */
[----:B----4-:R-:W-:Y:S01]  /*4e70*/  HMMA.16816.F32.BF16 R100, R12, R76, R52 ;  /* 0x0000004c0c64723c */ /* 0x010fe20000041834 */
[----:B-1----:R-:W-:Y:S01]  /*4e80*/  FMUL.FTZ R0, R9, c[0x0][0x2d0] ;  /* 0x0000b40009007a20 */ /* 0x002fe20000410000 */
[----:B--2---:R-:W-:-:S04]  /*4e90*/  F2FP.BF16.PACK_AB R6, R219, R202 ;  /* 0x000000cadb06723e */ /* 0x004fc800000010ff */
[----:B------:R-:W-:Y:S02]  /*4ea0*/  FSEL R0, R0, RZ, P1 ;  /* 0x000000ff00007208 */ /* 0x000fe40000800000 */
[----:B------:R-:W-:Y:S03]  /*4eb0*/  HMMA.16816.F32.BF16 R56, R12, R78, R16 ;  /* 0x0000004e0c38723c */ /* 0x000fe60000041810 */
[--C-:B------:R-:W-:Y:S02]  /*4ec0*/  FFMA.FTZ R4, R88, c[0x0][0x2d0], -R0.reuse ;  /* 0x0000b40058047a23 */ /* 0x100fe40000010800 */
[--C-:B------:R-:W-:Y:S02]  /*4ed0*/  FFMA.FTZ R10, R92, c[0x0][0x2d0], -R0.reuse ;  /* 0x0000b4005c0a7a23 */ /* 0x100fe40000010800 */
[----:B------:R1:W-:Y:S08]  /*4ee0*/  MUFU.EX2 R180, R4 ;  /* 0x0000000400b47308 */ /* 0x0003f00000000800 */
[----:B------:R2:W-:Y:S01]  /*4ef0*/  MUFU.EX2 R182, R10 ;  /* 0x0000000a00b67308 */ /* 0x0005e20000000800 */
[----:B-1----:R-:W-:-:S07]  /*4f00*/  FFMA.FTZ R4, R89, c[0x0][0x2d0], -R0 ;  /* 0x0000b40059047a23 */ /* 0x002fce0000010800 */
[----:B------:R1:W3:Y:S01]  /*4f10*/  MUFU.EX2 R88, R4 ;  /* 0x0000000400587308 */ /* 0x0002e20000000800 */
[----:B--2---:R-:W-:-:S07]  /*4f20*/  FFMA.FTZ R10, R93, c[0x0][0x2d0], -R0 ;  /* 0x0000b4005d0a7a23 */ /* 0x004fce0000010800 */
[----:B------:R2:W-:Y:S01]  /*4f30*/  MUFU.EX2 R181, R10 ;  /* 0x0000000a00b57308 */ /* 0x0005e20000000800 */
[----:B-1----:R-:W-:Y:S01]  /*4f40*/  FFMA.FTZ R4, R90, c[0x0][0x2d0], -R0 ;  /* 0x0000b4005a047a23 */ /* 0x002fe20000010800 */
[----:B---3--:R-:W-:-:S06]  /*4f50*/  F2FP.BF16.PACK_AB R5, R88, R180 ;  /* 0x000000b45805723e */ /* 0x008fcc00000010ff */
[----:B------:R1:W-:Y:S01]  /*4f60*/  MUFU.EX2 R204, R4 ;  /* 0x0000000400cc7308 */ /* 0x0003e20000000800 */
[----:B--2---:R-:W-:-:S07]  /*4f70*/  FFMA.FTZ R10, R94, c[0x0][0x2d0], -R0 ;  /* 0x0000b4005e0a7a23 */ /* 0x004fce0000010800 */
[----:B------:R2:W-:Y:S01]  /*4f80*/  MUFU.EX2 R184, R10 ;  /* 0x0000000a00b87308 */ /* 0x0005e20000000800 */
[----:B-1----:R-:W-:-:S07]  /*4f90*/  FFMA.FTZ R4, R91, c[0x0][0x2d0], -R0 ;  /* 0x0000b4005b047a23 */ /* 0x002fce0000010800 */
[----:B------:R1:W3:Y:S01]  /*4fa0*/  MUFU.EX2 R198, R4 ;  /* 0x0000000400c67308 */ /* 0x0002e20000000800 */
[----:B--2---:R-:W-:Y:S02]  /*4fb0*/  FFMA.FTZ R10, R95, c[0x0][0x2d0], -R0 ;  /* 0x0000b4005f0a7a23 */ /* 0x004fe40000010800 */
[----:B------:R-:W-:Y:S05]  /*4fc0*/  LDSM.16.MT88.4 R92, [R191+0x2000] ;  /* 0x00200000bf5c783b */ /* 0x000fea0000004200 */
        /* <DEDUP_REMOVED lines=8> */
[----:B--2---:R-:W-:-:S07]  /*5050*/  FFMA.FTZ R10, R106, c[0x0][0x2d0], -R8 ;  /* 0x0000b4006a0a7a23 */ /* 0x004fce0000010808 */
[----:B------:R2:W-:Y:S01]  /*5060*/  MUFU.EX2 R177, R10 ;  /* 0x0000000a00b17308 */ /* 0x0005e20000000800 */
[----:B-1----:R-:W-:-:S07]  /*5070*/  F2FP.BF16.PACK_AB R4, R187, R203 ;  /* 0x000000cbbb04723e */ /* 0x002fce00000010ff */
[----:B------:R-:W-:Y:S01]  /*5080*/  HMMA.16816.F32.BF16 R40, R4, R20, RZ ;  /* 0x000000140428723c */ /* 0x000fe200000418ff */
[----:B--2---:R-:W-:-:S04]  /*5090*/  FFMA.FTZ R10, R105, c[0x0][0x2d0], -R8 ;  /* 0x0000b400690a7a23 */ /* 0x004fc80000010808 */
[----:B------:R1:W-:Y:S03]  /*50a0*/  MUFU.EX2 R178, R10 ;  /* 0x0000000a00b27308 */ /* 0x0003e60000000800 */
[C---:B------:R-:W-:Y:S08]  /*50b0*/  HMMA.16816.F32.BF16 R36, R4.reuse, R22, RZ ;  /* 0x000000160424723c */ /* 0x040ff000000418ff */
[----:B------:R-:W-:Y:S01]  /*50c0*/  HMMA.16816.F32.BF16 R32, R4, R24, RZ ;  /* 0x000000180420723c */ /* 0x000fe200000418ff */
[----:B-1----:R-:W-:-:S07]  /*50d0*/  FFMA.FTZ R10, R104, c[0x0][0x2d0], -R8 ;  /* 0x0000b400680a7a23 */ /* 0x002fce0000010808 */
[C---:B------:R-:W-:Y:S01]  /*50e0*/  HMMA.16816.F32.BF16 R20, R4.reuse, R28, RZ ;  /* 0x0000001c0414723c */ /* 0x040fe200000418ff */
[----:B------:R1:W-:Y:S07]  /*50f0*/  MUFU.EX2 R179, R10 ;  /* 0x0000000a00b37308 */ /* 0x0003ee0000000800 */
[C---:B------:R-:W-:Y:S08]  /*5100*/  HMMA.16816.F32.BF16 R12, R4.reuse, R26, RZ ;  /* 0x0000001a040c723c */ /* 0x040ff000000418ff */
[----:B------:R-:W-:Y:S01]  /*5110*/  HMMA.16816.F32.BF16 R28, R4, R30, RZ ;  /* 0x0000001e041c723c */ /* 0x000fe200000418ff */
[----:B-1----:R-:W-:-:S04]  /*5120*/  FFMA.FTZ R10, R115, c[0x0][0x2d0], -R3 ;  /* 0x0000b400730a7a23 */ /* 0x002fc80000010803 */
[----:B------:R1:W-:Y:S03]  /*5130*/  MUFU.EX2 R115, R10 ;  /* 0x0000000a00737308 */ /* 0x0003e60000000800 */
[C---:B------:R-:W-:Y:S08]  /*5140*/  HMMA.16816.F32.BF16 R16, R4.reuse, R44, RZ ;  /* 0x0000002c0410723c */ /* 0x040ff000000418ff */
[----:B------:R-:W-:Y:S01]  /*5150*/  HMMA.16816.F32.BF16 R24, R4, R46, RZ ;  /* 0x0000002e0418723c */ /* 0x000fe200000418ff */
[----:B-1----:R-:W-:-:S06]  /*5160*/  FFMA.FTZ R10, R114, c[0x0][0x2d0], -R3 ;  /* 0x0000b400720a7a23 */ /* 0x002fcc0000010803 */
[----:B------:R-:W-:Y:S01]  /*5170*/  F2FP.BF16.PACK_AB R4, R218, R217 ;  /* 0x000000d9da04723e */ /* 0x000fe200000010ff */
[----:B------:R1:W2:Y:S01]  /*5180*/  MUFU.EX2 R157, R10 ;  /* 0x0000000a009d7308 */ /* 0x0002a20000000800 */
[----:B---3--:R-:W-:Y:S02]  /*5190*/  F2FP.BF16.PACK_AB R6, R210, R212 ;  /* 0x000000d4d206723e */ /* 0x008fe400000010ff */
[----:B------:R-:W-:Y:S02]  /*51a0*/  F2FP.BF16.PACK_AB R5, R181, R182 ;  /* 0x000000b6b505723e */ /* 0x000fe400000010ff */
[----:B------:R-:W-:-:S07]  /*51b0*/  F2FP.BF16.PACK_AB R7, R183, R184 ;  /* 0x000000b8b707723e */ /* 0x000fce00000010ff */
[----:B------:R-:W-:Y:S01]  /*51c0*/  HMMA.16816.F32.BF16 R48, R4, R64, R40 ;  /* 0x000000400430723c */ /* 0x000fe20000041828 */
[----:B-1----:R-:W-:-:S04]  /*51d0*/  FFMA.FTZ R10, R110, c[0x0][0x2d0], -R3 ;  /* 0x0000b4006e0a7a23 */ /* 0x002fc80000010803 */
[----:B------:R1:W-:Y:S03]  /*51e0*/  MUFU.EX2 R173, R10 ;  /* 0x0000000a00ad7308 */ /* 0x0003e60000000800 */
[C---:B------:R-:W-:Y:S08]  /*51f0*/  HMMA.16816.F32.BF16 R44, R4.reuse, R60, R32 ;  /* 0x0000003c042c723c */ /* 0x040ff00000041820 */
[----:B------:R-:W-:Y:S01]  /*5200*/  HMMA.16816.F32.BF16 R64, R4, R66, R36 ;  /* 0x000000420440723c */ /* 0x000fe20000041824 */
[----:B-1----:R-:W-:-:S07]  /*5210*/  FFMA.FTZ R10, R109, c[0x0][0x2d0], -R3 ;  /* 0x0000b4006d0a7a23 */ /* 0x002fce0000010803 */
[C---:B------:R-:W-:Y:S01]  /*5220*/  HMMA.16816.F32.BF16 R32, R4.reuse, R74, R28 ;  /* 0x0000004a0420723c */ /* 0x040fe2000004181c */
[----:B------:R1:W3:Y:S07]  /*5230*/  MUFU.EX2 R174, R10 ;  /* 0x0000000a00ae7308 */ /* 0x0002ee0000000800 */
[C---:B------:R-:W-:Y:S01]  /*5240*/  HMMA.16816.F32.BF16 R40, R4.reuse, R72, R20 ;  /* 0x000000480428723c */ /* 0x040fe20000041814 */
[----:B------:R-:W4:Y:S07]  /*5250*/  LDSM.16.MT88.4 R20, [R190+0x1000] ;  /* 0x00100000be14783b */ /* 0x000f2e0000004200 */
[----:B------:R-:W-:Y:S01]  /*5260*/  HMMA.16816.F32.BF16 R52, R4, R76, R16 ;  /* 0x0000004c0434723c */ /* 0x000fe20000041810 */
[----:B------:R-:W5:Y:S01]  /*5270*/  LDSM.16.MT88.4 R16, [R193+0x1000] ;  /* 0x00100000c110783b */ /* 0x000f620000004200 */
[----:B-1----:R-:W-:-:S04]  /*5280*/  FFMA.FTZ R10, R118, c[0x0][0x2d0], -R2 ;  /* 0x0000b400760a7a23 */ /* 0x002fc80000010802 */
[----:B------:R1:W-:Y:S02]  /*5290*/  MUFU.EX2 R114, R10 ;  /* 0x0000000a00727308 */ /* 0x0003e40000000800 */
[C---:B------:R-:W-:Y:S01]  /*52a0*/  HMMA.16816.F32.BF16 R36, R4.reuse, R62, R12 ;  /* 0x0000003e0424723c */ /* 0x040fe2000004180c */
[----:B------:R-:W4:Y:S07]  /*52b0*/  LDSM.16.MT88.4 R12, [R191+0x1000] ;  /* 0x00100000bf0c783b */ /* 0x000f2e0000004200 */
[----:B------:R-:W-:Y:S01]  /*52c0*/  HMMA.16816.F32.BF16 R28, R4, R78, R24 ;  /* 0x0000004e041c723c */ /* 0x000fe20000041818 */
[----:B------:R-:W4:Y:S01]  /*52d0*/  LDSM.16.MT88.4 R24, [R192+0x1000] ;  /* 0x00100000c018783b */ /* 0x000f220000004200 */
[----:B-1----:R-:W-:-:S05]  /*52e0*/  FFMA.FTZ R10, R117, c[0x0][0x2d0], -R2 ;  /* 0x0000b400750a7a23 */ /* 0x002fca0000010802 */
[----:B--2---:R-:W-:Y:S01]  /*52f0*/  F2FP.BF16.PACK_AB R5, R157, R115 ;  /* 0x000000739d05723e */ /* 0x004fe200000010ff */
[----:B------:R-:W-:Y:S01]  /*5300*/  FFMA.FTZ R4, R119, c[0x0][0x2d0], -R2 ;  /* 0x0000b40077047a23 */ /* 0x000fe20000010802 */
[----:B------:R-:W-:Y:S01]  /*5310*/  F2FP.BF16.PACK_AB R6, R179, R178 ;  /* 0x000000b2b306723e */ /* 0x000fe200000010ff */
[----:B------:R1:W2:Y:S01]  /*5320*/  MUFU.EX2 R109, R10 ;  /* 0x0000000a006d7308 */ /* 0x0002a20000000800 */
[----:B---3--:R-:W-:-:S07]  /*5330*/  F2FP.BF16.PACK_AB R7, R174, R173 ;  /* 0x000000adae07723e */ /* 0x008fce00000010ff */
[----:B------:R3:W-:Y:S01]  /*5340*/  MUFU.EX2 R108, R4 ;  /* 0x00000004006c7308 */ /* 0x0007e20000000800 */
[----:B-1----:R-:W-:-:S07]  /*5350*/  FFMA.FTZ R10, R116, c[0x0][0x2d0], -R2 ;  /* 0x0000b400740a7a23 */ /* 0x002fce0000010802 */
[----:B------:R1:W1:Y:S01]  /*5360*/  MUFU.EX2 R110, R10 ;  /* 0x0000000a006e7308 */ /* 0x0002620000000800 */
[----:B---3--:R-:W-:-:S07]  /*5370*/  FFMA.FTZ R4, R126, c[0x0][0x2d0], -R0 ;  /* 0x0000b4007e047a23 */ /* 0x008fce0000010800 */
[----:B------:R3:W-:Y:S01]  /*5380*/  MUFU.EX2 R82, R4 ;  /* 0x0000000400527308 */ /* 0x0007e20000000800 */
[----:B-1----:R-:W-:-:S07]  /*5390*/  FFMA.FTZ R10, R124, c[0x0][0x2d0], -R0 ;  /* 0x0000b4007c0a7a23 */ /* 0x002fce0000010800 */
[----:B------:R1:W-:Y:S01]  /*53a0*/  MUFU.EX2 R81, R10 ;  /* 0x0000000a00517308 */ /* 0x0003e20000000800 */
[----:B---3--:R-:W-:-:S07]  /*53b0*/  FFMA.FTZ R4, R127, c[0x0][0x2d0], -R0 ;  /* 0x0000b4007f047a23 */ /* 0x008fce0000010800 */
[----:B------:R3:W2:Y:S01]  /*53c0*/  MUFU.EX2 R83, R4 ;  /* 0x0000000400537308 */ /* 0x0006a20000000800 */
[----:B-1----:R-:W-:Y:S02]  /*53d0*/  FFMA.FTZ R10, R125, c[0x0][0x2d0], -R0 ;  /* 0x0000b4007d0a7a23 */ /* 0x002fe40000010800 */
[----:B------:R-:W-:Y:S05]  /*53e0*/  LDSM.16.MT88.4 R124, [R190+0x2000] ;  /* 0x00200000be7c783b */ /* 0x000fea0000004200 */
[----:B------:R1:W1:Y:S01]  /*53f0*/  MUFU.EX2 R80, R10 ;  /* 0x0000000a00507308 */ /* 0x0002620000000800 */
[----:B---3--:R-:W-:-:S07]  /*5400*/  F2FP.BF16.PACK_AB R4, R177, R175 ;  /* 0x000000afb104723e */ /* 0x008fce00000010ff */
[----:B----4-:R-:W-:Y:S01]  /*5410*/  HMMA.16816.F32.BF16 R120, R4, R20, R120 ;  /* 0x000000140478723c */ /* 0x010fe20000041878 */
[----:B-1----:R-:W-:-:S07]  /*5420*/  FFMA.FTZ R10, R141, c[0x0][0x2d0], -R8 ;  /* 0x0000b4008d0a7a23 */ /* 0x002fce0000010808 */
[C---:B-----5:R-:W-:Y:S01]  /*5430*/  HMMA.16816.F32.BF16 R132, R4.reuse, R16, R132 ;  /* 0x000000100484723c */ /* 0x060fe20000041884 */
[----:B------:R1:W-:Y:S07]  /*5440*/  MUFU.EX2 R76, R10 ;  /* 0x0000000a004c7308 */ /* 0x0003ee0000000800 */
[C---:B------:R-:W-:Y:S08]  /*5450*/  HMMA.16816.F32.BF16 R84, R4.reuse, R12, R68 ;  /* 0x0000000c0454723c */ /* 0x040ff00000041844 */
[----:B------:R-:W-:Y:S01]  /*5460*/  HMMA.16816.F32.BF16 R100, R4, R24, R100 ;  /* 0x000000180464723c */ /* 0x000fe20000041864 */
[----:B-1----:R-:W-:-:S04]  /*5470*/  FFMA.FTZ R10, R140, c[0x0][0x2d0], -R8 ;  /* 0x0000b4008c0a7a23 */ /* 0x002fc80000010808 */
[----:B------:R1:W-:Y:S03]  /*5480*/  MUFU.EX2 R77, R10 ;  /* 0x0000000a004d7308 */ /* 0x0003e60000000800 */
[C---:B------:R-:W-:Y:S08]  /*5490*/  HMMA.16816.F32.BF16 R128, R4.reuse, R22, R128 ;  /* 0x000000160480723c */ /* 0x040ff00000041880 */
[----:B------:R-:W-:Y:S01]  /*54a0*/  HMMA.16816.F32.BF16 R144, R4, R18, R144 ;  /* 0x000000120490723c */ /* 0x000fe20000041890 */
[----:B-1----:R-:W-:-:S07]  /*54b0*/  FFMA.FTZ R10, R137, c[0x0][0x2d0], -R8 ;  /* 0x0000b400890a7a23 */ /* 0x002fce0000010808 */
[C---:B------:R-:W-:Y:S01]  /*54c0*/  HMMA.16816.F32.BF16 R96, R4.reuse, R14, R96 ;  /* 0x0000000e0460723c */ /* 0x040fe20000041860 */
[----:B------:R1:W-:Y:S07]  /*54d0*/  MUFU.EX2 R78, R10 ;  /* 0x0000000a004e7308 */ /* 0x0003ee0000000800 */
[----:B------:R-:W-:Y:S07]  /*54e0*/  HMMA.16816.F32.BF16 R60, R4, R26, R56 ;  /* 0x0000001a043c723c */ /* 0x000fee0000041838 */
[----:B--2---:R-:W-:Y:S01]  /*54f0*/  F2FP.BF16.PACK_AB R4, R109, R114 ;  /* 0x000000726d04723e */ /* 0x004fe200000010ff */
[----:B-1----:R-:W-:Y:S01]  /*5500*/  FFMA.FTZ R10, R136, c[0x0][0x2d0], -R8 ;  /* 0x0000b400880a7a23 */ /* 0x002fe20000010808 */
[----:B------:R-:W-:-:S02]  /*5510*/  F2FP.BF16.PACK_AB R6, R108, R110 ;  /* 0x0000006e6c06723e */ /* 0x000fc400000010ff */
[----:B------:R-:W-:Y:S01]  /*5520*/  F2FP.BF16.PACK_AB R5, R83, R82 ;  /* 0x000000525305723e */ /* 0x000fe200000010ff */
[----:B------:R1:W-:Y:S01]  /*5530*/  MUFU.EX2 R79, R10 ;  /* 0x0000000a004f7308 */ /* 0x0003e20000000800 */
[----:B------:R-:W-:-:S07]  /*5540*/  F2FP.BF16.PACK_AB R7, R80, R81 ;  /* 0x000000515007723e */ /* 0x000fce00000010ff */
[----:B------:R-:W-:Y:S01]  /*5550*/  HMMA.16816.F32.BF16 R56, R4, R20, R48 ;  /* 0x000000140438723c */ /* 0x000fe20000041830 */
[----:B-1----:R-:W-:-:S07]  /*5560*/  FFMA.FTZ R10, R143, c[0x0][0x2d0], -R3 ;  /* 0x0000b4008f0a7a23 */ /* 0x002fce0000010803 */
[C---:B------:R-:W-:Y:S01]  /*5570*/  HMMA.16816.F32.BF16 R48, R4.reuse, R16, R44 ;  /* 0x000000100430723c */ /* 0x040fe2000004182c */
[----:B------:R1:W-:Y:S07]  /*5580*/  MUFU.EX2 R72, R10 ;  /* 0x0000000a00487308 */ /* 0x0003ee0000000800 */
[C---:B------:R-:W-:Y:S01]  /*5590*/  HMMA.16816.F32.BF16 R44, R4.reuse, R18, R36 ;  /* 0x00000012042c723c */ /* 0x040fe20000041824 */
[----:B------:R-:W-:Y:S07]  /*55a0*/  LDSM.16.MT88.4 R16, [R193+0x1800] ;  /* 0x00180000c110783b */ /* 0x000fee0000004200 */
[----:B------:R-:W-:Y:S01]  /*55b0*/  HMMA.16816.F32.BF16 R36, R4, R14, R32 ;  /* 0x0000000e0424723c */ /* 0x000fe20000041820 */
[----:B-1----:R-:W-:-:S02]  /*55c0*/  FFMA.FTZ R10, R142, c[0x0][0x2d0], -R3 ;  /* 0x0000b4008e0a7a23 */ /* 0x002fc40000010803 */
[----:B------:R-:W-:Y:S02]  /*55d0*/  LDSM.16.MT88.4 R140, [R193+0x2000] ;  /* 0x00200000c18c783b */ /* 0x000fe40000004200 */
[----:B------:R1:W2:Y:S03]  /*55e0*/  MUFU.EX2 R73, R10 ;  /* 0x0000000a00497308 */ /* 0x0002a60000000800 */
[C---:B------:R-:W-:Y:S01]  /*55f0*/  HMMA.16816.F32.BF16 R64, R4.reuse, R22, R64 ;  /* 0x000000160440723c */ /* 0x040fe20000041840 */
[----:B------:R-:W3:Y:S07]  /*5600*/  LDSM.16.MT88.4 R20, [R190+0x1800] ;  /* 0x00180000be14783b */ /* 0x000eee0000004200 */
[----:B------:R-:W-:Y:S01]  /*5610*/  HMMA.16816.F32.BF16 R40, R4, R12, R40 ;  /* 0x0000000c0428723c */ /* 0x000fe20000041828 */
[----:B------:R-:W4:Y:S01]  /*5620*/  LDSM.16.MT88.4 R12, [R191+0x1800] ;  /* 0x00180000bf0c783b */ /* 0x000f220000004200 */
[----:B-1----:R-:W-:-:S06]  /*5630*/  FFMA.FTZ R10, R139, c[0x0][0x2d0], -R3 ;  /* 0x0000b4008b0a7a23 */ /* 0x002fcc0000010803 */
[C---:B------:R-:W-:Y:S01]  /*5640*/  HMMA.16816.F32.BF16 R32, R4.reuse, R24, R52 ;  /* 0x000000180420723c */ /* 0x040fe20000041834 */
[----:B------:R1:W-:Y:S07]  /*5650*/  MUFU.EX2 R74, R10 ;  /* 0x0000000a004a7308 */ /* 0x0003ee0000000800 */
[----:B------:R-:W-:Y:S01]  /*5660*/  HMMA.16816.F32.BF16 R28, R4, R26, R28 ;  /* 0x0000001a041c723c */ /* 0x000fe2000004181c */
[----:B------:R-:W5:Y:S06]  /*5670*/  LDSM.16.MT88.4 R24, [R192+0x1800] ;  /* 0x00180000c018783b */ /* 0x000f6c0000004200 */
[----:B------:R-:W-:Y:S01]  /*5680*/  FFMA.FTZ R4, R151, c[0x0][0x2d0], -R2 ;  /* 0x0000b40097047a23 */ /* 0x000fe20000010802 */
[----:B--2---:R-:W-:-:S02]  /*5690*/  F2FP.BF16.PACK_AB R5, R73, R72 ;  /* 0x000000484905723e */ /* 0x004fc400000010ff */
[----:B------:R-:W-:Y:S01]  /*56a0*/  F2FP.BF16.PACK_AB R6, R79, R78 ;  /* 0x0000004e4f06723e */ /* 0x000fe200000010ff */
[----:B-1----:R-:W-:Y:S01]  /*56b0*/  FFMA.FTZ R10, R138, c[0x0][0x2d0], -R3 ;  /* 0x0000b4008a0a7a23 */ /* 0x002fe20000010803 */
[----:B------:R1:W-:Y:S08]  /*56c0*/  MUFU.EX2 R68, R4 ;  /* 0x0000000400447308 */ /* 0x0003f00000000800 */
[----:B------:R2:W2:Y:S01]  /*56d0*/  MUFU.EX2 R75, R10 ;  /* 0x0000000a004b7308 */ /* 0x0004a20000000800 */
[----:B-1----:R-:W-:-:S07]  /*56e0*/  FFMA.FTZ R4, R150, c[0x0][0x2d0], -R2 ;  /* 0x0000b40096047a23 */ /* 0x002fce0000010802 */
[----:B------:R1:W-:Y:S01]  /*56f0*/  MUFU.EX2 R69, R4 ;  /* 0x0000000400457308 */ /* 0x0003e20000000800 */
[----:B--2---:R-:W-:Y:S01]  /*5700*/  FFMA.FTZ R10, R148, c[0x0][0x2d0], -R2 ;  /* 0x0000b400940a7a23 */ /* 0x004fe20000010802 */
[----:B------:R-:W-:-:S06]  /*5710*/  F2FP.BF16.PACK_AB R7, R75, R74 ;  /* 0x0000004a4b07723e */ /* 0x000fcc00000010ff */
[----:B------:R2:W-:Y:S01]  /*5720*/  MUFU.EX2 R70, R10 ;  /* 0x0000000a00467308 */ /* 0x0005e20000000800 */
[----:B-1----:R-:W-:-:S07]  /*5730*/  FFMA.FTZ R4, R152, c[0x0][0x2d0], -R0 ;  /* 0x0000b40098047a23 */ /* 0x002fce0000010800 */
[----:B------:R1:W-:Y:S01]  /*5740*/  MUFU.EX2 R54, R4 ;  /* 0x0000000400367308 */ /* 0x0003e20000000800 */
[----:B--2---:R-:W-:-:S07]  /*5750*/  FFMA.FTZ R10, R149, c[0x0][0x2d0], -R2 ;  /* 0x0000b400950a7a23 */ /* 0x004fce0000010802 */
[----:B------:R2:W2:Y:S01]  /*5760*/  MUFU.EX2 R71, R10 ;  /* 0x0000000a00477308 */ /* 0x0004a20000000800 */
[----:B-1----:R-:W-:-:S07]  /*5770*/  FFMA.FTZ R4, R154, c[0x0][0x2d0], -R0 ;  /* 0x0000b4009a047a23 */ /* 0x002fce0000010800 */
[----:B------:R1:W1:Y:S01]  /*5780*/  MUFU.EX2 R55, R4 ;  /* 0x0000000400377308 */ /* 0x0002620000000800 */
[----:B--2---:R-:W-:-:S07]  /*5790*/  FFMA.FTZ R10, R153, c[0x0][0x2d0], -R0 ;  /* 0x0000b400990a7a23 */ /* 0x004fce0000010800 */
[----:B------:R2:W-:Y:S01]  /*57a0*/  MUFU.EX2 R53, R10 ;  /* 0x0000000a00357308 */ /* 0x0005e20000000800 */
[----:B-1----:R-:W-:-:S07]  /*57b0*/  F2FP.BF16.PACK_AB R4, R77, R76 ;  /* 0x0000004c4d04723e */ /* 0x002fce00000010ff */
[----:B---3--:R-:W-:Y:S01]  /*57c0*/  HMMA.16816.F32.BF16 R120, R4, R20, R120 ;  /* 0x000000140478723c */ /* 0x008fe20000041878 */
[----:B--2---:R-:W-:-:S04]  /*57d0*/  FFMA.FTZ R10, R155, c[0x0][0x2d0], -R0 ;  /* 0x0000b4009b0a7a23 */ /* 0x004fc80000010800 */
[----:B------:R1:W2:Y:S03]  /*57e0*/  MUFU.EX2 R52, R10 ;  /* 0x0000000a00347308 */ /* 0x0002a60000000800 */
[C---:B------:R-:W-:Y:S08]  /*57f0*/  HMMA.16816.F32.BF16 R128, R4.reuse, R22, R128 ;  /* 0x000000160480723c */ /* 0x040ff00000041880 */
[----:B------:R-:W-:Y:S01]  /*5800*/  HMMA.16816.F32.BF16 R132, R4, R16, R132 ;  /* 0x000000100484723c */ /* 0x000fe20000041884 */
[----:B-1----:R-:W-:-:S07]  /*5810*/  FFMA.FTZ R10, R160, c[0x0][0x2d0], -R8 ;  /* 0x0000b400a00a7a23 */ /* 0x002fce0000010808 */
[C---:B------:R-:W-:Y:S08]  /*5820*/  HMMA.16816.F32.BF16 R144, R4.reuse, R18, R144 ;  /* 0x000000120490723c */ /* 0x040ff00000041890 */
[C---:B----4-:R-:W-:Y:S08]  /*5830*/  HMMA.16816.F32.BF16 R84, R4.reuse, R12, R84 ;  /* 0x0000000c0454723c */ /* 0x050ff00000041854 */
[C---:B------:R-:W-:Y:S08]  /*5840*/  HMMA.16816.F32.BF16 R96, R4.reuse, R14, R96 ;  /* 0x0000000e0460723c */ /* 0x040ff00000041860 */
[C---:B-----5:R-:W-:Y:S08]  /*5850*/  HMMA.16816.F32.BF16 R100, R4.reuse, R24, R100 ;  /* 0x000000180464723c */ /* 0x060ff00000041864 */
[----:B------:R-:W-:Y:S07]  /*5860*/  HMMA.16816.F32.BF16 R60, R4, R26, R60 ;  /* 0x0000001a043c723c */ /* 0x000fee000004183c */
[----:B------:R-:W-:-:S02]  /*5870*/  F2FP.BF16.PACK_AB R4, R71, R70 ;  /* 0x000000464704723e */ /* 0x000fc400000010ff */
[----:B------:R-:W-:Y:S02]  /*5880*/  F2FP.BF16.PACK_AB R6, R69, R68 ;  /* 0x000000444506723e */ /* 0x000fe400000010ff */
[----:B------:R-:W-:Y:S02]  /*5890*/  F2FP.BF16.PACK_AB R5, R55, R54 ;  /* 0x000000363705723e */ /* 0x000fe400000010ff */
[----:B--2---:R-:W-:-:S07]  /*58a0*/  F2FP.BF16.PACK_AB R7, R52, R53 ;  /* 0x000000353407723e */ /* 0x004fce00000010ff */
[C---:B------:R-:W-:Y:S01]  /*58b0*/  HMMA.16816.F32.BF16 R56, R4.reuse, R20, R56 ;  /* 0x000000140438723c */ /* 0x040fe20000041838 */
[----:B------:R1:W-:Y:S07]  /*58c0*/  MUFU.EX2 R21, R10 ;  /* 0x0000000a00157308 */ /* 0x0003ee0000000800 */
[C---:B------:R-:W-:Y:S08]  /*58d0*/  HMMA.16816.F32.BF16 R64, R4.reuse, R22, R64 ;  /* 0x000000160440723c */ /* 0x040ff00000041840 */
[----:B------:R-:W-:Y:S01]  /*58e0*/  HMMA.16816.F32.BF16 R44, R4, R18, R44 ;  /* 0x00000012042c723c */ /* 0x000fe2000004182c */
[----:B-1----:R-:W-:-:S04]  /*58f0*/  FFMA.FTZ R10, R159, c[0x0][0x2d0], -R8 ;  /* 0x0000b4009f0a7a23 */ /* 0x002fc80000010808 */
[----:B------:R1:W2:Y:S03]  /*5900*/  MUFU.EX2 R22, R10 ;  /* 0x0000000a00167308 */ /* 0x0002a60000000800 */
[C---:B------:R-:W-:Y:S08]  /*5910*/  HMMA.16816.F32.BF16 R48, R4.reuse, R16, R48 ;  /* 0x000000100430723c */ /* 0x040ff00000041830 */
[----:B------:R-:W-:Y:S01]  /*5920*/  HMMA.16816.F32.BF16 R40, R4, R12, R40 ;  /* 0x0000000c0428723c */ /* 0x000fe20000041828 */
[--C-:B-1----:R-:W-:Y:S01]  /*5930*/  FFMA.FTZ R10, R158, c[0x0][0x2d0], -R8.reuse ;  /* 0x0000b4009e0a7a23 */ /* 0x102fe20000010808 */
[----:B--2---:R-:W-:Y:S01]  /*5940*/  F2FP.BF16.PACK_AB R152, R22, R21 ;  /* 0x000000151698723e */ /* 0x004fe200000010ff */
[----:B------:R-:W-:-:S05]  /*5950*/  FFMA.FTZ R8, R156, c[0x0][0x2d0], -R8 ;  /* 0x0000b4009c087a23 */ /* 0x000fca0000010808 */
[C---:B------:R-:W-:Y:S01]  /*5960*/  HMMA.16816.F32.BF16 R36, R4.reuse, R14, R36 ;  /* 0x0000000e0424723c */ /* 0x040fe20000041824 */
[----:B------:R-:W-:Y:S01]  /*5970*/  MUFU.EX2 R23, R10 ;  /* 0x0000000a00177308 */ /* 0x000fe20000000800 */
[----:B------:R-:W1:Y:S06]  /*5980*/  LDSM.16.MT88.4 R12, [R192+0x2000] ;  /* 0x00200000c00c783b */ /* 0x000e6c0000004200 */
[C---:B------:R-:W-:Y:S01]  /*5990*/  HMMA.16816.F32.BF16 R32, R4.reuse, R24, R32 ;  /* 0x000000180420723c */ /* 0x040fe20000041820 */
[----:B------:R2:W3:Y:S07]  /*59a0*/  MUFU.EX2 R207, R8 ;  /* 0x0000000800cf7308 */ /* 0x0004ee0000000800 */
[----:B------:R-:W-:Y:S07]  /*59b0*/  HMMA.16816.F32.BF16 R28, R4, R26, R28 ;  /* 0x0000001a041c723c */ /* 0x000fee000004181c */
[----:B------:R-:W-:-:S02]  /*59c0*/  FFMA.FTZ R5, R164, c[0x0][0x2d0], -R3 ;  /* 0x0000b400a4057a23 */ /* 0x000fc40000010803 */
[----:B--2---:R-:W-:Y:S01]  /*59d0*/  FFMA.FTZ R8, R162, c[0x0][0x2d0], -R3 ;  /* 0x0000b400a2087a23 */ /* 0x004fe20000010803 */
[----:B---3--:R-:W-:Y:S01]  /*59e0*/  F2FP.BF16.PACK_AB R154, R207, R23 ;  /* 0x00000017cf9a723e */ /* 0x008fe200000010ff */
[----:B------:R2:W-:Y:S01]  /*59f0*/  MUFU.EX2 R208, R5 ;  /* 0x0000000500d07308 */ /* 0x0005e20000000800 */
[----:B------:R-:W-:Y:S02]  /*5a00*/  FFMA.FTZ R4, R168, c[0x0][0x2d0], -R2 ;  /* 0x0000b400a8047a23 */ /* 0x000fe40000010802 */
[----:B------:R-:W-:Y:S02]  /*5a10*/  FFMA.FTZ R7, R171, c[0x0][0x2d0], -R0 ;  /* 0x0000b400ab077a23 */ /* 0x000fe40000010800 */
[----:B------:R-:W-:-:S03]  /*5a20*/  FFMA.FTZ R6, R166, c[0x0][0x2d0], -R2 ;  /* 0x0000b400a6067a23 */ /* 0x000fc60000010802 */
[----:B------:R3:W-:Y:S01]  /*5a30*/  MUFU.EX2 R20, R8 ;  /* 0x0000000800147308 */ /* 0x0007e20000000800 */
[----:B--2---:R-:W-:-:S07]  /*5a40*/  FFMA.FTZ R5, R172, c[0x0][0x2d0], -R0 ;  /* 0x0000b400ac057a23 */ /* 0x004fce0000010800 */
[----:B------:R2:W-:Y:S01]  /*5a50*/  MUFU.EX2 R11, R4 ;  /* 0x00000004000b7308 */ /* 0x0005e20000000800 */
[----:B---3--:R-:W-:-:S07]  /*5a60*/  FFMA.FTZ R8, R163, c[0x0][0x2d0], -R3 ;  /* 0x0000b400a3087a23 */ /* 0x008fce0000010803 */
[----:B------:R3:W-:Y:S08]  /*5a70*/  MUFU.EX2 R10, R5 ;  /* 0x00000005000a7308 */ /* 0x0007f00000000800 */
[----:B------:R4:W5:Y:S01]  /*5a80*/  MUFU.EX2 R19, R8 ;  /* 0x0000000800137308 */ /* 0x0009620000000800 */
[----:B--2---:R-:W-:Y:S02]  /*5a90*/  FADD.FTZ R4, R186, R185 ;  /* 0x000000b9ba047221 */ /* 0x004fe40000010000 */
[----:B---3--:R-:W-:-:S05]  /*5aa0*/  FADD.FTZ R5, R180, R88 ;  /* 0x00000058b4057221 */ /* 0x008fca0000010000 */
[----:B------:R-:W-:Y:S01]  /*5ab0*/  MUFU.EX2 R16, R6 ;  /* 0x0000000600107308 */ /* 0x000fe20000000800 */
[----:B------:R-:W-:Y:S02]  /*5ac0*/  FADD.FTZ R5, R204, R5 ;  /* 0x00000005cc057221 */ /* 0x000fe40000010000 */
[----:B----4-:R-:W-:-:S05]  /*5ad0*/  FFMA.FTZ R8, R161, c[0x0][0x2d0], -R3 ;  /* 0x0000b400a1087a23 */ /* 0x010fca0000010803 */
[----:B------:R-:W2:Y:S01]  /*5ae0*/  MUFU.EX2 R7, R7 ;  /* 0x0000000700077308 */ /* 0x000ea20000000800 */
[--C-:B------:R-:W-:Y:S01]  /*5af0*/  FFMA.FTZ R3, R167, c[0x0][0x2d0], -R2.reuse ;  /* 0x0000b400a7037a23 */ /* 0x100fe20000010802 */
[----:B-----5:R-:W-:Y:S01]  /*5b00*/  F2FP.BF16.PACK_AB R153, R19, R20 ;  /* 0x000000141399723e */ /* 0x020fe200000010ff */
[----:B------:R-:W-:Y:S02]  /*5b10*/  FFMA.FTZ R2, R165, c[0x0][0x2d0], -R2 ;  /* 0x0000b400a5027a23 */ /* 0x000fe40000010802 */
[----:B------:R-:W-:-:S03]  /*5b20*/  FADD.FTZ R5, R198, R5 ;  /* 0x00000005c6057221 */ /* 0x000fc60000010000 */
[----:B------:R3:W4:Y:S08]  /*5b30*/  MUFU.EX2 R18, R8 ;  /* 0x0000000800127308 */ /* 0x0007300000000800 */
[----:B------:R5:W1:Y:S01]  /*5b40*/  MUFU.EX2 R17, R3 ;  /* 0x0000000300117308 */ /* 0x000a620000000800 */
[----:B--2---:R-:W-:Y:S01]  /*5b50*/  F2FP.BF16.PACK_AB R149, R7, R10 ;  /* 0x0000000a0795723e */ /* 0x004fe200000010ff */
[----:B---3--:R-:W-:-:S06]  /*5b60*/  FFMA.FTZ R8, R170, c[0x0][0x2d0], -R0 ;  /* 0x0000b400aa087a23 */ /* 0x008fcc0000010800 */
[----:B------:R2:W3:Y:S01]  /*5b70*/  MUFU.EX2 R209, R2 ;  /* 0x0000000200d17308 */ /* 0x0004e20000000800 */
[----:B------:R-:W-:Y:S01]  /*5b80*/  FFMA.FTZ R0, R169, c[0x0][0x2d0], -R0 ;  /* 0x0000b400a9007a23 */ /* 0x000fe20000010800 */
[----:B----4-:R-:W-:Y:S01]  /*5b90*/  F2FP.BF16.PACK_AB R155, R208, R18 ;  /* 0x00000012d09b723e */ /* 0x010fe200000010ff */
[----:B-----5:R-:W-:-:S05]  /*5ba0*/  FADD.FTZ R3, R203, R187 ;  /* 0x000000bbcb037221 */ /* 0x020fca0000010000 */
[----:B------:R4:W-:Y:S01]  /*5bb0*/  MUFU.EX2 R211, R0 ;  /* 0x0000000000d37308 */ /* 0x0009e20000000800 */
[----:B-1----:R-:W-:Y:S01]  /*5bc0*/  F2FP.BF16.PACK_AB R148, R17, R11 ;  /* 0x0000000b1194723e */ /* 0x002fe200000010ff */
[----:B------:R-:W-:Y:S01]  /*5bd0*/  HMMA.16816.F32.BF16 R120, R152, R124, R120 ;  /* 0x0000007c9878723c */ /* 0x000fe20000041878 */
[----:B------:R-:W-:-:S04]  /*5be0*/  FADD.FTZ R3, R202, R3 ;  /* 0x00000003ca037221 */ /* 0x000fc80000010000 */
[----:B------:R-:W-:Y:S01]  /*5bf0*/  FADD.FTZ R3, R219, R3 ;  /* 0x00000003db037221 */ /* 0x000fe20000010000 */
[----:B------:R-:W1:Y:S01]  /*5c00*/  MUFU.EX2 R8, R8 ;  /* 0x0000000800087308 */ /* 0x000e620000000800 */
[----:B--2---:R-:W-:Y:S01]  /*5c10*/  FADD.FTZ R2, R220, R4 ;  /* 0x00000004dc027221 */ /* 0x004fe20000010000 */
[----:B---3--:R-:W-:Y:S01]  /*5c20*/  F2FP.BF16.PACK_AB R150, R209, R16 ;  /* 0x00000010d196723e */ /* 0x008fe200000010ff */
[----:B------:R-:W-:Y:S02]  /*5c30*/  HMMA.16816.F32.BF16 R128, R152, R126, R128 ;  /* 0x0000007e9880723c */ /* 0x000fe40000041880 */
[----:B------:R-:W-:Y:S02]  /*5c40*/  FADD.FTZ R4, R221, R2 ;  /* 0x00000002dd047221 */ /* 0x000fe40000010000 */
[----:B----4-:R-:W-:-:S04]  /*5c50*/  FADD.FTZ R0, R214, R213 ;  /* 0x000000d5d6007221 */ /* 0x010fc80000010000 */
[----:B------:R-:W-:Y:S01]  /*5c60*/  HMMA.16816.F32.BF16 R132, R152, R140, R132 ;  /* 0x0000008c9884723c */ /* 0x000fe20000041884 */
[----:B------:R-:W-:-:S04]  /*5c70*/  FADD.FTZ R0, R215, R0 ;  /* 0x00000000d7007221 */ /* 0x000fc80000010000 */
[----:B------:R-:W-:Y:S01]  /*5c80*/  FADD.FTZ R2, R216, R0 ;  /* 0x00000000d8027221 */ /* 0x000fe20000010000 */
[----:B-1----:R-:W-:Y:S01]  /*5c90*/  F2FP.BF16.PACK_AB R151, R211, R8 ;  /* 0x00000008d397723e */ /* 0x002fe200000010ff */
        /* <DEDUP_REMOVED lines=56> */
[-C--:B------:R-:W-:Y:S01]  /*6020*/  HMMA.16816.F32.BF16 R152, R152, R14.reuse, R60 ;  /* 0x0000000e9898723c */ /* 0x080fe2000004183c */
[----:B------:R-:W-:Y:S02]  /*6030*/  FADD.FTZ R5, R68, R5 ;  /* 0x0000000544057221 */ /* 0x000fe40000010000 */
[----:B------:R-:W-:Y:S02]  /*6040*/  FADD.FTZ R3, R53, R4 ;  /* 0x0000000435037221 */ /* 0x000fe40000010000 */
[----:B------:R-:W-:Y:S01]  /*6050*/  FADD.FTZ R6, R19, R0 ;  /* 0x0000000013067221 */ /* 0x000fe20000010000 */
[----:B------:R-:W-:Y:S01]  /*6060*/  IADD3 R0, R176, -0x2, RZ ;  /* 0xfffffffeb0007810 */ /* 0x000fe20007ffe0ff */
[----:B------:R-:W-:Y:S01]  /*6070*/  FADD.FTZ R4, R21, R2 ;  /* 0x0000000215047221 */ /* 0x000fe20000010000 */
[----:B------:R-:W-:Y:S01]  /*6080*/  HMMA.16816.F32.BF16 R148, R148, R14, R28 ;  /* 0x0000000e9494723c */ /* 0x000fe2000004181c */
[----:B------:R-:W-:Y:S01]  /*6090*/  FADD.FTZ R5, R69, R5 ;  /* 0x0000000545057221 */ /* 0x000fe20000010000 */
[----:B------:R-:W-:Y:S01]  /*60a0*/  ISETP.GE.AND P1, PT, R0, R241, PT ;  /* 0x000000f10000720c */ /* 0x000fe20003f26270 */
        /* <DEDUP_REMOVED lines=13> */
[----:B------:R-:W-:Y:S01]  /*6180*/  FADD.FTZ R211, R211, R2 ;  /* 0x00000002d3d37221 */ /* 0x000fe20000010000 */
[----:B------:R-:W-:Y:S05]  /*6190*/  @!P1 BRA `(.L_x_81) ;  /* 0x0000330000009947 */ /* 0x000fea0003800000 */
[----:B------:R-:W-:Y:S01]  /*61a0*/  MOV R202, R0 ;  /* 0x0000000000ca7202 */ /* 0x000fe20000000f00 */
[----:B------:R-:W-:Y:S01]  /*61b0*/  IMAD.MOV.U32 R0, RZ, RZ, R113 ;  /* 0x000000ffff007224 */ /* 0x000fe200078e0071 */
[----:B------:R-:W-:Y:S01]  /*61c0*/  MOV R109, R112 ;  /* 0x00000070006d7202 */ /* 0x000fe20000000f00 */
[----:B------:R-:W-:Y:S01]  /*61d0*/  IMAD.MOV.U32 R114, RZ, RZ, R111 ;  /* 0x000000ffff727224 */ /* 0x000fe200078e006f */
[----:B------:R-:W-:Y:S02]  /*61e0*/  MOV R115, R9 ;  /* 0x0000000900737202 */ /* 0x000fe40000000f00 */
.L_x_88:
[----:B------:R-:W-:Y:S04]  /*61f0*/  DEPBAR.LE SB0, 0x0 ;  /* 0x000080000000791a */ /* 0x000fe80000000000 */
[----:B------:R-:W-:Y:S01]  /*6200*/  BAR.SYNC.DEFER_BLOCKING 0x0 ;  /* 0x0000000000007b1d */ /* 0x000fe20000010000 */
[----:B------:R-:W-:Y:S01]  /*6210*/  R2P PR, R206, 0x6 ;  /* 0x00000006ce007804 */ /* 0x000fe20000000000 */
[----:B------:R-:W-:Y:S01]  /*6220*/  IMAD.WIDE.U32 R4, R201, c[0x0][0x208], RZ ;  /* 0x00008200c9047a25 */ /* 0x000fe200078e00ff */
[C---:B------:R-:W-:Y:S02]  /*6230*/  IADD3 R2, R188.reuse, 0x20, RZ ;  /* 0x00000020bc027810 */ /* 0x040fe40007ffe0ff */
[----:B------:R-:W-:Y:S01]  /*6240*/  SHF.R.S32.HI R3, RZ, 0x1f, R201 ;  /* 0x0000001fff037819 */ /* 0x000fe200000114c9 */
[----:B------:R-:W-:Y:S01]  /*6250*/  IMAD.SHL.U32 R59, R205, 0x2, RZ ;  /* 0x00000002cd3b7824 */ /* 0x000fe200078e00ff */
[C---:B------:R-:W-:Y:S02]  /*6260*/  IADD3 R108, R188.reuse, 0x40, RZ ;  /* 0x00000040bc6c7810 */ /* 0x040fe40007ffe0ff */
[----:B------:R-:W-:Y:S01]  /*6270*/  SHF.R.S32.HI R6, RZ, 0x1f, R205 ;  /* 0x0000001fff067819 */ /* 0x000fe200000114cd */
[----:B------:R-:W-:Y:S03]  /*6280*/  IMAD R3, R3, c[0x0][0x208], RZ ;  /* 0x0000820003037a24 */ /* 0x000fe600078e02ff */
[----:B------:R-:W-:Y:S01]  /*6290*/  SHF.L.U64.HI R68, R205, 0x1, R6 ;  /* 0x00000001cd447819 */ /* 0x000fe20000010206 */
[----:B------:R-:W-:Y:S01]  /*62a0*/  IMAD R3, R201, c[0x0][0x20c], R3 ;  /* 0x00008300c9037a24 */ /* 0x000fe200078e0203 */
[C---:B------:R-:W-:Y:S02]  /*62b0*/  @P1 IADD3 R2, R188.reuse, -0x20, RZ ;  /* 0xffffffe0bc021810 */ /* 0x040fe40007ffe0ff */
[----:B------:R-:W-:Y:S01]  /*62c0*/  @P2 IADD3 R108, R188, -0x40, RZ ;  /* 0xffffffc0bc6c2810 */ /* 0x000fe20007ffe0ff */
[----:B------:R-:W-:Y:S01]  /*62d0*/  IMAD.IADD R3, R5, 0x1, R3 ;  /* 0x0000000105037824 */ /* 0x000fe200078e0203 */
[----:B------:R-:W-:Y:S02]  /*62e0*/  SHF.R.S32.HI R5, RZ, 0x1f, R199 ;  /* 0x0000001fff057819 */ /* 0x000fe400000114c7 */
[C---:B------:R-:W-:Y:S02]  /*62f0*/  IADD3 R113, R108.reuse, 0x2000, RZ ;  /* 0x000020006c717810 */ /* 0x040fe40007ffe0ff */
[C---:B------:R-:W-:Y:S01]  /*6300*/  IADD3 R112, R108.reuse, 0x1800, RZ ;  /* 0x000018006c707810 */ /* 0x040fe20007ffe0ff */
[----:B------:R-:W1:Y:S01]  /*6310*/  LDSM.16.M88.4 R164, [R2] ;  /* 0x0000000002a4783b */ /* 0x000e620000000200 */
[C---:B------:R-:W-:Y:S02]  /*6320*/  IADD3 R111, R108.reuse, 0x1000, RZ ;  /* 0x000010006c6f7810 */ /* 0x040fe40007ffe0ff */
[----:B------:R-:W-:Y:S01]  /*6330*/  IADD3 R110, R108, 0x800, RZ ;  /* 0x000008006c6e7810 */ /* 0x000fe20007ffe0ff */
[----:B------:R-:W2:Y:S04]  /*6340*/  LDSM.16.M88.4 R172, [R2+0x800] ;  /* 0x0008000002ac783b */ /* 0x000ea80000000200 */
[----:B------:R-:W3:Y:S04]  /*6350*/  LDSM.16.M88.4 R176, [R2+0x1000] ;  /* 0x0010000002b0783b */ /* 0x000ee80000000200 */
[----:B------:R-:W4:Y:S04]  /*6360*/  LDSM.16.M88.4 R180, [R2+0x1800] ;  /* 0x0018000002b4783b */ /* 0x000f280000000200 */
[----:B------:R5:W1:Y:S04]  /*6370*/  LDSM.16.M88.4 R184, [R2+0x2000] ;  /* 0x0020000002b8783b */ /* 0x000a680000000200 */
[----:B------:R1:W1:Y:S04]  /*6380*/  LDSM.16.M88.4 R80, [R194] ;  /* 0x00000000c250783b */ /* 0x0002680000000200 */
[----:B------:R1:W1:Y:S04]  /*6390*/  LDSM.16.M88.4 R76, [R194+0x2000] ;  /* 0x00200000c24c783b */ /* 0x0002680000000200 */
[----:B------:R1:W1:Y:S04]  /*63a0*/  LDSM.16.M88.4 R16, [R188] ;  /* 0x00000000bc10783b */ /* 0x0002680000000200 */
[----:B------:R1:W1:Y:S04]  /*63b0*/  LDSM.16.M88.4 R32, [R188+0x800] ;  /* 0x00080000bc20783b */ /* 0x0002680000000200 */
[----:B------:R1:W1:Y:S01]  /*63c0*/  LDSM.16.M88.4 R48, [R188+0x1000] ;  /* 0x00100000bc30783b */ /* 0x0002620000000200 */
[----:B-----5:R-:W-:Y:S03]  /*63d0*/  IMAD.MOV.U32 R2, RZ, RZ, R4 ;  /* 0x000000ffff027224 */ /* 0x020fe600078e0004 */
[----:B------:R1:W1:Y:S01]  /*63e0*/  LDSM.16.M88.4 R64, [R188+0x1800] ;  /* 0x00180000bc40783b */ /* 0x0002620000000200 */
[----:B------:R-:W-:Y:S02]  /*63f0*/  IMAD R4, R5, c[0x0][0x218], RZ ;  /* 0x0000860005047a24 */ /* 0x000fe400078e02ff */
[C---:B------:R-:W-:Y:S01]  /*6400*/  IMAD.WIDE.U32 R2, R199.reuse, c[0x0][0x218], R2 ;  /* 0x00008600c7027a25 */ /* 0x040fe200078e0002 */
[----:B------:R1:W1:Y:S03]  /*6410*/  LDSM.16.M88.4 R156, [R188+0x2000] ;  /* 0x00200000bc9c783b */ /* 0x0002660000000200 */
[----:B------:R-:W-:Y:S01]  /*6420*/  IMAD R4, R199, c[0x0][0x21c], R4 ;  /* 0x00008700c7047a24 */ /* 0x000fe200078e0204 */
[----:B------:R1:W1:Y:S01]  /*6430*/  LDSM.16.M88.4 R160, [R197] ;  /* 0x00000000c5a0783b */ /* 0x0002620000000200 */
[----:B------:R-:W-:Y:S03]  /*6440*/  IADD3 R2, P1, R248, R2, RZ ;  /* 0x00000002f8027210 */ /* 0x000fe60007f3e0ff */
[----:B------:R1:W1:Y:S01]  /*6450*/  LDSM.16.M88.4 R168, [R197+0x2000] ;  /* 0x00200000c5a8783b */ /* 0x0002620000000200 */
[----:B------:R-:W-:Y:S02]  /*6460*/  IADD3.X R3, R252, R3, R4, P1, !PT ;  /* 0x00000003fc037210 */ /* 0x000fe40000ffe404 */
[C---:B------:R-:W-:Y:S04]  /*6470*/  LEA R40, P1, R2.reuse, c[0x0][0x1f8], 0x1 ;  /* 0x00007e0002287a11 */ /* 0x040fe800078208ff */
[----:B------:R-:W-:Y:S01]  /*6480*/  LEA.HI.X R56, R2, c[0x0][0x1fc], R3, 0x1, P1 ;  /* 0x00007f0002387a11 */ /* 0x000fe200008f0c03 */
[----:B------:R-:W-:-:S06]  /*6490*/  BRA.DIV ~URZ, `(.L_x_82) ;  /* 0x000087227f007947 */ /* 0x000fcc000b800000 */
[----:B--234-:R2:W3:Y:S02]  /*64a0*/  SHFL.IDX PT, R58, R56, RZ, 0x181f ;  /* 0x00181fff383a7589 */ /* 0x01c4e400000e0000 */
.L_x_175:
[-C--:B-1----:R-:W-:Y:S01]  /*64b0*/  HMMA.16816.F32.BF16 R4, R80, R16.reuse, RZ ;  /* 0x000000105004723c */ /* 0x082fe200000418ff */
[----:B------:R-:W1:Y:S01]  /*64c0*/  SHFL.IDX PT, R2, R40, RZ, 0x181f ;  /* 0x00181fff28027589 */ /* 0x000e6200000e0000 */
[----:B------:R-:W-:Y:S01]  /*64d0*/  BSSY B0, `(.L_x_83) ;  /* 0x00000c4000007945 */ /* 0x000fe20003800000 */
[----:B------:R-:W-:Y:S04]  /*64e0*/  ISETP.GE.AND P1, PT, R205, c[0x0][0x1d4], PT ;  /* 0x00007500cd007a0c */ /* 0x000fe80003f26270 */
[----:B------:R-:W-:Y:S01]  /*64f0*/  SEL R198, RZ, 0x10, P1 ;  /* 0x00000010ffc67807 */ /* 0x000fe20000800000 */
[C---:B------:R-:W-:Y:S01]  /*6500*/  HMMA.16816.F32.BF16 R8, R76.reuse, R16, RZ ;  /* 0x000000104c08723c */ /* 0x040fe200000418ff */
[----:B------:R-:W4:Y:S03]  /*6510*/  SHFL.IDX PT, R3, R40, 0x1, 0x181f ;  /* 0x00381f0028037f89 */ /* 0x000f2600000e0000 */
[----:B------:R-:W-:Y:S04]  /*6520*/  IADD3 R52, -R198, 0x10, RZ ;  /* 0x00000010c6347810 */ /* 0x000fe80007ffe1ff */
[-C--:B------:R-:W-:Y:S01]  /*6530*/  HMMA.16816.F32.BF16 R12, R76, R18.reuse, RZ ;  /* 0x000000124c0c723c */ /* 0x080fe200000418ff */
[----:B------:R-:W-:Y:S03]  /*6540*/  SHFL.IDX PT, R57, R56, 0x1, 0x181f ;  /* 0x00381f0038397f89 */ /* 0x000fe600000e0000 */
[----:B------:R-:W-:Y:S04]  /*6550*/  LOP3.LUT R52, R52, 0xf, RZ, 0xc0, !PT ;  /* 0x0000000f34347812 */ /* 0x000fe800078ec0ff */
[C---:B------:R-:W-:Y:S01]  /*6560*/  HMMA.16816.F32.BF16 R16, R80.reuse, R18, RZ ;  /* 0x000000125010723c */ /* 0x040fe200000418ff */
[----:B------:R-:W5:Y:S07]  /*6570*/  SHFL.IDX PT, R53, R40, 0x2, 0x181f ;  /* 0x00581f0028357f89 */ /* 0x000f6e00000e0000 */
[-C--:B------:R-:W-:Y:S01]  /*6580*/  HMMA.16816.F32.BF16 R20, R80, R32.reuse, RZ ;  /* 0x000000205014723c */ /* 0x080fe200000418ff */
[----:B------:R-:W2:Y:S07]  /*6590*/  SHFL.IDX PT, R54, R40, 0x3, 0x181f ;  /* 0x00781f0028367f89 */ /* 0x000eae00000e0000 */
[C---:B------:R-:W-:Y:S01]  /*65a0*/  HMMA.16816.F32.BF16 R24, R76.reuse, R32, RZ ;  /* 0x000000204c18723c */ /* 0x040fe200000418ff */
[----:B------:R3:W-:Y:S07]  /*65b0*/  SHFL.IDX PT, R55, R40, 0x4, 0x181f ;  /* 0x00981f0028377f89 */ /* 0x0007ee00000e0000 */
[-C--:B------:R-:W-:Y:S01]  /*65c0*/  HMMA.16816.F32.BF16 R28, R76, R34.reuse, RZ ;  /* 0x000000224c1c723c */ /* 0x080fe200000418ff */
[----:B------:R-:W1:Y:S07]  /*65d0*/  SHFL.IDX PT, R61, R56, 0x2, 0x181f ;  /* 0x00581f00383d7f89 */ /* 0x000e6e00000e0000 */
[C---:B------:R-:W-:Y:S01]  /*65e0*/  HMMA.16816.F32.BF16 R32, R80.reuse, R34, RZ ;  /* 0x000000225020723c */ /* 0x040fe200000418ff */
[----:B------:R-:W1:Y:S07]  /*65f0*/  SHFL.IDX PT, R71, R56, 0x3, 0x181f ;  /* 0x00781f0038477f89 */ /* 0x000e6e00000e0000 */
[-C--:B------:R-:W-:Y:S01]  /*6600*/  HMMA.16816.F32.BF16 R36, R80, R48.reuse, RZ ;  /* 0x000000305024723c */ /* 0x080fe200000418ff */
[----:B------:R-:W1:Y:S07]  /*6610*/  SHFL.IDX PT, R69, R56, 0x4, 0x181f ;  /* 0x00981f0038457f89 */ /* 0x000e6e00000e0000 */
[C---:B---3--:R-:W-:Y:S08]  /*6620*/  HMMA.16816.F32.BF16 R40, R76.reuse, R48, RZ ;  /* 0x000000304c28723c */ /* 0x048ff000000418ff */
[-C--:B------:R-:W-:Y:S08]  /*6630*/  HMMA.16816.F32.BF16 R44, R76, R50.reuse, RZ ;  /* 0x000000324c2c723c */ /* 0x080ff000000418ff */
[C---:B------:R-:W-:Y:S04]  /*6640*/  HMMA.16816.F32.BF16 R48, R80.reuse, R50, RZ ;  /* 0x000000325030723c */ /* 0x040fe800000418ff */
[-C--:B-1----:R-:W-:Y:S02]  /*6650*/  IADD3 R2, P2, R2, R59.reuse, RZ ;  /* 0x0000003b02027210 */ /* 0x082fe40007f5e0ff */
[-C--:B----4-:R-:W-:Y:S02]  /*6660*/  IADD3 R62, P6, R3, R59.reuse, RZ ;  /* 0x0000003b033e7210 */ /* 0x090fe40007fde0ff */
[-C--:B-----5:R-:W-:Y:S01]  /*6670*/  IADD3 R60, P5, R53, R59.reuse, RZ ;  /* 0x0000003b353c7210 */ /* 0x0a0fe20007fbe0ff */
[--C-:B------:R-:W-:Y:S03]  /*6680*/  IMAD.X R3, R58, 0x1, R68.reuse, P2 ;  /* 0x000000013a037824 */ /* 0x100fe600010e0644 */
[--C-:B------:R-:W-:Y:S01]  /*6690*/  IMAD.X R63, R57, 0x1, R68.reuse, P6 ;  /* 0x00000001393f7824 */ /* 0x100fe200030e0644 */
[----:B--2---:R-:W-:Y:S01]  /*66a0*/  IADD3 R70, P4, R54, R59, RZ ;  /* 0x0000003b36467210 */ /* 0x004fe20007f9e0ff */
[----:B------:R1:W-:Y:S01]  /*66b0*/  LDGSTS.E.BYPASS.LTC128B.128 [R200+0x100], [R2.64], !P1 ;  /* 0x0010000002c87fae */ /* 0x0003e2000c901d46 */
[--C-:B------:R-:W-:Y:S01]  /*66c0*/  IMAD.X R61, R61, 0x1, R68.reuse, P5 ;  /* 0x000000013d3d7824 */ /* 0x100fe200028e0644 */
[----:B------:R-:W-:Y:S02]  /*66d0*/  IADD3 R72, P3, P2, R52, R55, R59 ;  /* 0x0000003734487210 */ /* 0x000fe40007a7e03b */
[-C--:B------:R-:W-:Y:S01]  /*66e0*/  HMMA.16816.F32.BF16 R52, R80, R64.reuse, RZ ;  /* 0x000000405034723c */ /* 0x080fe200000418ff */
[--C-:B------:R-:W-:Y:S01]  /*66f0*/  IMAD.X R71, R71, 0x1, R68.reuse, P4 ;  /* 0x0000000147477824 */ /* 0x100fe200020e0644 */
[----:B------:R-:W-:Y:S02]  /*6700*/  ISETP.NE.U32.AND P4, PT, R198, RZ, PT ;  /* 0x000000ffc600720c */ /* 0x000fe40003f85070 */
[----:B------:R2:W-:Y:S01]  /*6710*/  LDGSTS.E.BYPASS.LTC128B.128 [R200+0x900], [R62.64], !P1 ;  /* 0x009000003ec87fae */ /* 0x0005e2000c901d46 */
[----:B------:R-:W-:Y:S03]  /*6720*/  IADD3.X R73, RZ, R69, R68, P3, P2 ;  /* 0x00000045ff497210 */ /* 0x000fe60001fe4444 */
[C---:B------:R-:W-:Y:S04]  /*6730*/  HMMA.16816.F32.BF16 R56, R76.reuse, R64, RZ ;  /* 0x000000404c38723c */ /* 0x040fe800000418ff */
[----:B------:R2:W-:Y:S08]  /*6740*/  LDGSTS.E.BYPASS.LTC128B.128 [R200+0x1100], [R60.64], !P1 ;  /* 0x011000003cc87fae */ /* 0x0005f0000c901d46 */
[----:B------:R3:W-:Y:S01]  /*6750*/  LDGSTS.E.BYPASS.LTC128B.128 [R200+0x1900], [R70.64], !P1 ;  /* 0x0190000046c87fae */ /* 0x0007e2000c901d46 */
[----:B------:R-:W-:Y:S07]  /*6760*/  ISETP.GT.AND P1, PT, R202, R241, PT ;  /* 0x000000f1ca00720c */ /* 0x000fee0003f24270 */
[----:B------:R4:W-:Y:S08]  /*6770*/  LDGSTS.E.BYPASS.LTC128B.128.ZFILL [R200+0x2100], [R72.64], P4 ;  /* 0x0210000048c87fae */ /* 0x0009f0000a141d46 */
[----:B------:R-:W0:Y:S01]  /*6780*/  LDGDEPBAR ;  /* 0x00000000000079af */ /* 0x000e220000000000 */
[-C--:B--2---:R-:W-:Y:S08]  /*6790*/  HMMA.16816.F32.BF16 R60, R76, R66.reuse, RZ ;  /* 0x000000424c3c723c */ /* 0x084ff000000418ff */
[C---:B------:R-:W-:Y:S08]  /*67a0*/  HMMA.16816.F32.BF16 R64, R80.reuse, R66, RZ ;  /* 0x000000425040723c */ /* 0x040ff000000418ff */
[-C--:B---3--:R-:W-:Y:S08]  /*67b0*/  HMMA.16816.F32.BF16 R68, R80, R156.reuse, RZ ;  /* 0x0000009c5044723c */ /* 0x088ff000000418ff */
[C---:B----4-:R-:W-:Y:S08]  /*67c0*/  HMMA.16816.F32.BF16 R72, R76.reuse, R156, RZ ;  /* 0x0000009c4c48723c */ /* 0x050ff000000418ff */
[-C--:B------:R-:W-:Y:S08]  /*67d0*/  HMMA.16816.F32.BF16 R76, R76, R158.reuse, RZ ;  /* 0x0000009e4c4c723c */ /* 0x080ff000000418ff */
[----:B------:R-:W-:Y:S01]  /*67e0*/  HMMA.16816.F32.BF16 R80, R80, R158, RZ ;  /* 0x0000009e5050723c */ /* 0x000fe200000418ff */
[----:B------:R-:W-:Y:S07]  /*67f0*/  LDSM.16.M88.4 R156, [R195] ;  /* 0x00000000c39c783b */ /* 0x000fee0000000200 */
[-C--:B------:R-:W-:Y:S08]  /*6800*/  HMMA.16816.F32.BF16 R4, R160, R164.reuse, R4 ;  /* 0x000000a4a004723c */ /* 0x080ff00000041804 */
[C---:B------:R-:W-:Y:S08]  /*6810*/  HMMA.16816.F32.BF16 R8, R168.reuse, R164, R8 ;  /* 0x000000a4a808723c */ /* 0x040ff00000041808 */
[-C--:B------:R-:W-:Y:S08]  /*6820*/  HMMA.16816.F32.BF16 R12, R168, R166.reuse, R12 ;  /* 0x000000a6a80c723c */ /* 0x080ff0000004180c */
[C---:B------:R-:W-:Y:S01]  /*6830*/  HMMA.16816.F32.BF16 R16, R160.reuse, R166, R16 ;  /* 0x000000a6a010723c */ /* 0x040fe20000041810 */
[----:B------:R-:W2:Y:S07]  /*6840*/  LDSM.16.M88.4 R164, [R108] ;  /* 0x000000006ca4783b */ /* 0x000eae0000000200 */
        /* <DEDUP_REMOVED lines=9> */
[----:B------:R-:W4:Y:S07]  /*68e0*/  LDSM.16.M88.4 R176, [R110] ;  /* 0x000000006eb0783b */ /* 0x000f2e0000000200 */
[-C--:B------:R-:W-:Y:S08]  /*68f0*/  HMMA.16816.F32.BF16 R52, R160, R180.reuse, R52 ;  /* 0x000000b4a034723c */ /* 0x080ff00000041834 */
[C---:B------:R-:W-:Y:S08]  /*6900*/  HMMA.16816.F32.BF16 R56, R168.reuse, R180, R56 ;  /* 0x000000b4a838723c */ /* 0x040ff00000041838 */
[-C--:B------:R-:W-:Y:S08]  /*6910*/  HMMA.16816.F32.BF16 R60, R168, R182.reuse, R60 ;  /* 0x000000b6a83c723c */ /* 0x080ff0000004183c */
[C---:B------:R-:W-:Y:S01]  /*6920*/  HMMA.16816.F32.BF16 R64, R160.reuse, R182, R64 ;  /* 0x000000b6a040723c */ /* 0x040fe20000041840 */
[----:B------:R-:W5:Y:S07]  /*6930*/  LDSM.16.M88.4 R180, [R111] ;  /* 0x000000006fb4783b */ /* 0x000f6e0000000200 */
[-C--:B------:R-:W-:Y:S08]  /*6940*/  HMMA.16816.F32.BF16 R68, R160, R184.reuse, R68 ;  /* 0x000000b8a044723c */ /* 0x080ff00000041844 */
[C---:B------:R-:W-:Y:S08]  /*6950*/  HMMA.16816.F32.BF16 R72, R168.reuse, R184, R72 ;  /* 0x000000b8a848723c */ /* 0x040ff00000041848 */
[-C--:B------:R-:W-:Y:S01]  /*6960*/  HMMA.16816.F32.BF16 R76, R168, R186.reuse, R76 ;  /* 0x000000baa84c723c */ /* 0x080fe2000004184c */
[----:B------:R-:W1:Y:S07]  /*6970*/  LDSM.16.M88.4 R168, [R112] ;  /* 0x0000000070a8783b */ /* 0x000e6e0000000200 */
[----:B------:R-:W-:Y:S01]  /*6980*/  HMMA.16816.F32.BF16 R80, R160, R186, R80 ;  /* 0x000000baa050723c */ /* 0x000fe20000041850 */
[----:B------:R-:W1:Y:S07]  /*6990*/  LDSM.16.M88.4 R160, [R113] ;  /* 0x0000000071a0783b */ /* 0x000e6e0000000200 */
[-C--:B--2---:R-:W-:Y:S01]  /*69a0*/  HMMA.16816.F32.BF16 R4, R156, R164.reuse, R4 ;  /* 0x000000a49c04723c */ /* 0x084fe20000041804 */
[----:B------:R-:W-:Y:S07]  /*69b0*/  LDSM.16.M88.4 R184, [R189+0x800] ;  /* 0x00080000bdb8783b */ /* 0x000fee0000000200 */
[C---:B---3--:R-:W-:Y:S08]  /*69c0*/  HMMA.16816.F32.BF16 R8, R172.reuse, R164, R8 ;  /* 0x000000a4ac08723c */ /* 0x048ff00000041808 */
[-C--:B------:R-:W-:Y:S08]  /*69d0*/  HMMA.16816.F32.BF16 R12, R172, R166.reuse, R12 ;  /* 0x000000a6ac0c723c */ /* 0x080ff0000004180c */
[C---:B------:R-:W-:Y:S01]  /*69e0*/  HMMA.16816.F32.BF16 R16, R156.reuse, R166, R16 ;  /* 0x000000a69c10723c */ /* 0x040fe20000041810 */
[----:B------:R-:W-:Y:S07]  /*69f0*/  LDSM.16.M88.4 R164, [R196] ;  /* 0x00000000c4a4783b */ /* 0x000fee0000000200 */
[-C--:B----4-:R-:W-:Y:S08]  /*6a00*/  HMMA.16816.F32.BF16 R20, R156, R176.reuse, R20 ;  /* 0x000000b09c14723c */ /* 0x090ff00000041814 */
[C---:B------:R-:W-:Y:S08]  /*6a10*/  HMMA.16816.F32.BF16 R24, R172.reuse, R176, R24 ;  /* 0x000000b0ac18723c */ /* 0x040ff00000041818 */
[-C--:B------:R-:W-:Y:S08]  /*6a20*/  HMMA.16816.F32.BF16 R28, R172, R178.reuse, R28 ;  /* 0x000000b2ac1c723c */ /* 0x080ff0000004181c */
[C---:B------:R-:W-:Y:S01]  /*6a30*/  HMMA.16816.F32.BF16 R32, R156.reuse, R178, R32 ;  /* 0x000000b29c20723c */ /* 0x040fe20000041820 */
[----:B------:R-:W2:Y:S07]  /*6a40*/  LDSM.16.M88.4 R176, [R189] ;  /* 0x00000000bdb0783b */ /* 0x000eae0000000200 */
[-C--:B-----5:R-:W-:Y:S08]  /*6a50*/  HMMA.16816.F32.BF16 R36, R156, R180.reuse, R36 ;  /* 0x000000b49c24723c */ /* 0x0a0ff00000041824 */
[C---:B------:R-:W-:Y:S08]  /*6a60*/  HMMA.16816.F32.BF16 R40, R172.reuse, R180, R40 ;  /* 0x000000b4ac28723c */ /* 0x040ff00000041828 */
[-C--:B------:R-:W-:Y:S08]  /*6a70*/  HMMA.16816.F32.BF16 R44, R172, R182.reuse, R44 ;  /* 0x000000b6ac2c723c */ /* 0x080ff0000004182c */
[C---:B------:R-:W-:Y:S01]  /*6a80*/  HMMA.16816.F32.BF16 R48, R156.reuse, R182, R48 ;  /* 0x000000b69c30723c */ /* 0x040fe20000041830 */
[----:B------:R-:W3:Y:S07]  /*6a90*/  LDSM.16.M88.4 R180, [R196+0x2000] ;  /* 0x00200000c4b4783b */ /* 0x000eee0000000200 */
[-C--:B-1----:R-:W-:Y:S08]  /*6aa0*/  HMMA.16816.F32.BF16 R52, R156, R168.reuse, R52 ;  /* 0x000000a89c34723c */ /* 0x082ff00000041834 */
[C---:B------:R-:W-:Y:S08]  /*6ab0*/  HMMA.16816.F32.BF16 R56, R172.reuse, R168, R56 ;  /* 0x000000a8ac38723c */ /* 0x040ff00000041838 */
[-C--:B------:R-:W-:Y:S08]  /*6ac0*/  HMMA.16816.F32.BF16 R60, R172, R170.reuse, R60 ;  /* 0x000000aaac3c723c */ /* 0x080ff0000004183c */
[C---:B------:R-:W-:Y:S01]  /*6ad0*/  HMMA.16816.F32.BF16 R64, R156.reuse, R170, R64 ;  /* 0x000000aa9c40723c */ /* 0x040fe20000041840 */
[----:B------:R-:W1:Y:S07]  /*6ae0*/  LDSM.16.M88.4 R168, [R189+0x1000] ;  /* 0x00100000bda8783b */ /* 0x000e6e0000000200 */
[-C--:B------:R-:W-:Y:S08]  /*6af0*/  HMMA.16816.F32.BF16 R68, R156, R160.reuse, R68 ;  /* 0x000000a09c44723c */ /* 0x080ff00000041844 */
[C---:B------:R-:W-:Y:S08]  /*6b00*/  HMMA.16816.F32.BF16 R72, R172.reuse, R160, R72 ;  /* 0x000000a0ac48723c */ /* 0x040ff00000041848 */
[-C--:B------:R-:W-:Y:S01]  /*6b10*/  HMMA.16816.F32.BF16 R76, R172, R162.reuse, R76 ;  /* 0x000000a2ac4c723c */ /* 0x080fe2000004184c */
[----:B------:R-:W4:Y:S07]  /*6b20*/  LDSM.16.M88.4 R172, [R189+0x1800] ;  /* 0x00180000bdac783b */ /* 0x000f2e0000000200 */
[----:B------:R-:W-:Y:S01]  /*6b30*/  HMMA.16816.F32.BF16 R80, R156, R162, R80 ;  /* 0x000000a29c50723c */ /* 0x000fe20000041850 */
[----:B------:R-:W5:Y:S01]  /*6b40*/  LDSM.16.M88.4 R156, [R189+0x2000] ;  /* 0x00200000bd9c783b */ /* 0x000f620000000200 */
[----:B------:R-:W-:Y:S06]  /*6b50*/  DEPBAR.LE SB0, 0x0 ;  /* 0x000080000000791a */ /* 0x000fec0000000000 */
[-C--:B--2---:R-:W-:Y:S01]  /*6b60*/  HMMA.16816.F32.BF16 R4, R164, R176.reuse, R4 ;  /* 0x000000b0a404723c */ /* 0x084fe20000041804 */
[----:B------:R-:W-:Y:S07]  /*6b70*/  BAR.SYNC.DEFER_BLOCKING 0x0 ;  /* 0x0000000000007b1d */ /* 0x000fee0000010000 */
[C---:B---3--:R-:W-:Y:S08]  /*6b80*/  HMMA.16816.F32.BF16 R8, R180.reuse, R176, R8 ;  /* 0x000000b0b408723c */ /* 0x048ff00000041808 */
[-C--:B------:R-:W-:Y:S08]  /*6b90*/  HMMA.16816.F32.BF16 R12, R180, R178.reuse, R12 ;  /* 0x000000b2b40c723c */ /* 0x080ff0000004180c */
[C---:B------:R-:W-:Y:S08]  /*6ba0*/  HMMA.16816.F32.BF16 R16, R164.reuse, R178, R16 ;  /* 0x000000b2a410723c */ /* 0x040ff00000041810 */
[-C--:B------:R-:W-:Y:S08]  /*6bb0*/  HMMA.16816.F32.BF16 R20, R164, R184.reuse, R20 ;  /* 0x000000b8a414723c */ /* 0x080ff00000041814 */
[C---:B------:R-:W-:Y:S08]  /*6bc0*/  HMMA.16816.F32.BF16 R24, R180.reuse, R184, R24 ;  /* 0x000000b8b418723c */ /* 0x040ff00000041818 */
[-C--:B------:R-:W-:Y:S08]  /*6bd0*/  HMMA.16816.F32.BF16 R28, R180, R186.reuse, R28 ;  /* 0x000000bab41c723c */ /* 0x080ff0000004181c */
[C---:B------:R-:W-:Y:S08]  /*6be0*/  HMMA.16816.F32.BF16 R32, R164.reuse, R186, R32 ;  /* 0x000000baa420723c */ /* 0x040ff00000041820 */
[-C--:B-1----:R-:W-:Y:S08]  /*6bf0*/  HMMA.16816.F32.BF16 R36, R164, R168.reuse, R36 ;  /* 0x000000a8a424723c */ /* 0x082ff00000041824 */
[C---:B------:R-:W-:Y:S08]  /*6c00*/  HMMA.16816.F32.BF16 R40, R180.reuse, R168, R40 ;  /* 0x000000a8b428723c */ /* 0x040ff00000041828 */
[-C--:B------:R-:W-:Y:S08]  /*6c10*/  HMMA.16816.F32.BF16 R44, R180, R170.reuse, R44 ;  /* 0x000000aab42c723c */ /* 0x080ff0000004182c */
[C---:B------:R-:W-:Y:S08]  /*6c20*/  HMMA.16816.F32.BF16 R48, R164.reuse, R170, R48 ;  /* 0x000000aaa430723c */ /* 0x040ff00000041830 */
[-C--:B----4-:R-:W-:Y:S08]  /*6c30*/  HMMA.16816.F32.BF16 R52, R164, R172.reuse, R52 ;  /* 0x000000aca434723c */ /* 0x090ff00000041834 */
[C---:B------:R-:W-:Y:S08]  /*6c40*/  HMMA.16816.F32.BF16 R56, R180.reuse, R172, R56 ;  /* 0x000000acb438723c */ /* 0x040ff00000041838 */
[-C--:B------:R-:W-:Y:S08]  /*6c50*/  HMMA.16816.F32.BF16 R60, R180, R174.reuse, R60 ;  /* 0x000000aeb43c723c */ /* 0x080ff0000004183c */
[C---:B------:R-:W-:Y:S08]  /*6c60*/  HMMA.16816.F32.BF16 R64, R164.reuse, R174, R64 ;  /* 0x000000aea440723c */ /* 0x040ff00000041840 */
[-C--:B-----5:R-:W-:Y:S08]  /*6c70*/  HMMA.16816.F32.BF16 R68, R164, R156.reuse, R68 ;  /* 0x0000009ca444723c */ /* 0x0a0ff00000041844 */
[C---:B------:R-:W-:Y:S08]  /*6c80*/  HMMA.16816.F32.BF16 R72, R180.reuse, R156, R72 ;  /* 0x0000009cb448723c */ /* 0x040ff00000041848 */
[-C--:B------:R-:W-:Y:S08]  /*6c90*/  HMMA.16816.F32.BF16 R76, R180, R158.reuse, R76 ;  /* 0x0000009eb44c723c */ /* 0x080ff0000004184c */
[----:B------:R-:W-:Y:S01]  /*6ca0*/  HMMA.16816.F32.BF16 R80, R164, R158, R80 ;  /* 0x0000009ea450723c */ /* 0x000fe20000041850 */
[----:B------:R-:W-:Y:S07]  /*6cb0*/  @!UPT UIADD3 URZ, URZ, URZ, URZ ;  /* 0x0000003f3f3ff290 */ /* 0x000fee000fffe03f */
[----:B------:R-:W-:-:S11]  /*6cc0*/  @!P1 BRA `(.L_x_84) ;  /* 0x0000044000009947 */ /* 0x000fd60003800000 */
[----:B------:R-:W-:Y:S01]  /*6cd0*/  MOV R199, RZ ;  /* 0x000000ff00c77202 */ /* 0x000fe20000000f00 */
[----:B------:R-:W-:Y:S01]  /*6ce0*/  IMAD.MOV.U32 R2, RZ, RZ, 0x1 ;  /* 0x00000001ff027424 */ /* 0x000fe200078e00ff */
[----:B------:R-:W-:Y:S01]  /*6cf0*/  SHF.R.S32.HI R203, RZ, 0x1f, R205 ;  /* 0x0000001fffcb7819 */ /* 0x000fe200000114cd */
[----:B------:R-:W-:Y:S01]  /*6d00*/  IMAD R3, R202, 0x50, R243 ;  /* 0x00000050ca037824 */ /* 0x000fe200078e02f3 */
[----:B------:R-:W-:Y:S02]  /*6d10*/  SHF.L.U32 R164, R205, 0x1, RZ ;  /* 0x00000001cda47819 */ /* 0x000fe400000006ff */
[----:B------:R-:W-:Y:S01]  /*6d20*/  ISETP.NE.AND P1, PT, R2, c[0x0][0x2b8], PT ;  /* 0x0000ae0002007a0c */ /* 0x000fe20003f25270 */
[----:B------:R-:W-:Y:S05]  /*6d30*/  IMAD R2, R206, 0x10, R242 ;  /* 0x00000010ce027824 */ /* 0x000fea00078e02f2 */
[----:B------:R-:W-:Y:S05]  /*6d40*/  IADD3 R3, R3, -0x50, R2 ;  /* 0xffffffb003037810 */ /* 0x000fea0007ffe002 */
[--C-:B------:R-:W-:Y:S02]  /*6d50*/  IMAD.MOV.U32 R2, RZ, RZ, R3.reuse ;  /* 0x000000ffff027224 */ /* 0x100fe400078e0003 */
[----:B------:R-:W-:Y:S05]  /*6d60*/  @P1 IMAD.HI.U32 R108, R3, c[0x0][0x2bc], RZ ;  /* 0x0000af00036c1a27 */ /* 0x000fea00078e00ff */
[----:B------:R-:W-:Y:S04]  /*6d70*/  @P1 SHF.R.U32.HI R2, RZ, c[0x0][0x2c0], R108 ;  /* 0x0000b000ff021a19 */ /* 0x000fe8000001166c */
[C---:B------:R-:W-:Y:S04]  /*6d80*/  @!P0 IADD3 R108, P1, R2.reuse, R246, RZ ;  /* 0x000000f6026c8210 */ /* 0x040fe80007f3e0ff */
[----:B------:R-:W-:Y:S01]  /*6d90*/  @!P0 LEA.HI.X.SX32 R111, R2, R251, 0x1, P1 ;  /* 0x000000fb026f8211 */ /* 0x000fe200008f0eff */
[----:B------:R-:W-:Y:S01]  /*6da0*/  IMAD.MOV R2, RZ, RZ, -R2 ;  /* 0x000000ffff027224 */ /* 0x000fe200078e0a02 */
[----:B------:R-:W-:Y:S03]  /*6db0*/  @!P0 LEA R110, P1, R108, c[0x0][0x2a0], 0x2 ;  /* 0x0000a8006c6e8a11 */ /* 0x000fe600078210ff */
[----:B------:R-:W-:Y:S01]  /*6dc0*/  IMAD R201, R2, c[0x0][0x2b8], R3 ;  /* 0x0000ae0002c97a24 */ /* 0x000fe200078e0203 */
[----:B------:R-:W-:Y:S04]  /*6dd0*/  @!P0 LEA.HI.X R111, R108, c[0x0][0x2a4], R111, 0x2, P1 ;  /* 0x0000a9006c6f8a11 */ /* 0x000fe800008f146f */
[----:B------:R-:W-:Y:S01]  /*6de0*/  SHF.R.S32.HI R2, RZ, 0x1f, R201 ;  /* 0x0000001fff027819 */ /* 0x000fe200000114c9 */
[----:B------:R1:W2:Y:S04]  /*6df0*/  @!P0 LDG.E R199, [R110.64] ;  /* 0x000000066ec78981 */ /* 0x0002a8000c1e1900 */
[----:B------:R-:W-:Y:S02]  /*6e00*/  IMAD R108, R2, c[0x0][0x1e0], RZ ;  /* 0x00007800026c7a24 */ /* 0x000fe400078e02ff */
[C---:B------:R-:W-:Y:S04]  /*6e10*/  IMAD.WIDE.U32 R2, R201.reuse, c[0x0][0x1e0], RZ ;  /* 0x00007800c9027a25 */ /* 0x040fe800078e00ff */
[----:B------:R-:W-:Y:S04]  /*6e20*/  IMAD R108, R201, c[0x0][0x1e4], R108 ;  /* 0x00007900c96c7a24 */ /* 0x000fe800078e026c */
[----:B------:R-:W-:Y:S01]  /*6e30*/  IMAD.IADD R3, R3, 0x1, R108 ;  /* 0x0000000103037824 */ /* 0x000fe200078e026c */
[----:B-1----:R-:W-:Y:S02]  /*6e40*/  SHF.L.U64.HI R111, R205, 0x1, R203 ;  /* 0x00000001cd6f7819 */ /* 0x002fe400000102cb */
[----:B--2---:R-:W-:Y:S01]  /*6e50*/  SHF.R.S32.HI R108, RZ, 0x1f, R199 ;  /* 0x0000001fff6c7819 */ /* 0x004fe200000114c7 */
[C---:B------:R-:W-:Y:S04]  /*6e60*/  IMAD.WIDE.U32 R2, R199.reuse, c[0x0][0x1f0], R2 ;  /* 0x00007c00c7027a25 */ /* 0x040fe800078e0002 */
[----:B------:R-:W-:Y:S01]  /*6e70*/  IMAD R108, R108, c[0x0][0x1f0], RZ ;  /* 0x00007c006c6c7a24 */ /* 0x000fe200078e02ff */
[----:B------:R-:W-:Y:S03]  /*6e80*/  IADD3 R2, P2, R244, R2, RZ ;  /* 0x00000002f4027210 */ /* 0x000fe60007f5e0ff */
[----:B------:R-:W-:Y:S01]  /*6e90*/  IMAD R110, R199, c[0x0][0x1f4], R108 ;  /* 0x00007d00c76e7a24 */ /* 0x000fe200078e026c */
[----:B------:R-:W-:Y:S04]  /*6ea0*/  LEA R108, P1, R2, c[0x0][0x1c8], 0x1 ;  /* 0x00007200026c7a11 */ /* 0x000fe800078208ff */
[----:B------:R-:W-:Y:S04]  /*6eb0*/  IADD3.X R3, R250, R3, R110, P2, !PT ;  /* 0x00000003fa037210 */ /* 0x000fe800017fe46e */
[----:B------:R-:W-:Y:S01]  /*6ec0*/  LEA.HI.X R110, R2, c[0x0][0x1cc], R3, 0x1, P1 ;  /* 0x00007300026e7a11 */ /* 0x000fe200008f0c03 */
[----:B------:R-:W-:-:S05]  /*6ed0*/  BRA.DIV ~URZ, `(.L_x_85) ;  /* 0x00007d527f007947 */ /* 0x000fca000b800000 */
[----:B------:R1:W2:Y:S02]  /*6ee0*/  SHFL.IDX PT, R157, R110, RZ, 0x181f ;  /* 0x00181fff6e9d7589 */ /* 0x0002a400000e0000 */
.L_x_176:
[----:B------:R-:W-:-:S05]  /*6ef0*/  BRA.DIV ~URZ, `(.L_x_86) ;  /* 0x00007da27f007947 */ /* 0x000fca000b800000 */
[----:B------:R-:W3:Y:S01]  /*6f00*/  SHFL.IDX PT, R3, R108, RZ, 0x181f ;  /* 0x00181fff6c037589 */ /* 0x000ee200000e0000 */
[C---:B------:R-:W-:Y:S02]  /*6f10*/  ISETP.NE.U32.AND P1, PT, R198.reuse, RZ, PT ;  /* 0x000000ffc600720c */ /* 0x040fe40003f25070 */
[----:B------:R-:W-:Y:S01]  /*6f20*/  IADD3 R2, -R198, 0x10, RZ ;  /* 0x00000010c6027810 */ /* 0x000fe20007ffe1ff */
[----:B------:R-:W4:Y:S03]  /*6f30*/  SHFL.IDX PT, R112, R108, 0x1, 0x181f ;  /* 0x00381f006c707f89 */ /* 0x000f2600000e0000 */
[----:B------:R-:W-:Y:S01]  /*6f40*/  LOP3.LUT R2, R2, 0xf, RZ, 0xc0, !PT ;  /* 0x0000000f02027812 */ /* 0x000fe200078ec0ff */
[----:B------:R-:W5:Y:S04]  /*6f50*/  SHFL.IDX PT, R113, R108, 0x2, 0x181f ;  /* 0x00581f006c717f89 */ /* 0x000f6800000e0000 */
[----:B------:R-:W1:Y:S04]  /*6f60*/  SHFL.IDX PT, R161, R110, 0x1, 0x181f ;  /* 0x00381f006ea17f89 */ /* 0x000e6800000e0000 */
[----:B------:R-:W2:Y:S04]  /*6f70*/  SHFL.IDX PT, R160, R108, 0x3, 0x181f ;  /* 0x00781f006ca07f89 */ /* 0x000ea800000e0000 */
[----:B------:R-:W2:Y:S04]  /*6f80*/  SHFL.IDX PT, R163, R110, 0x2, 0x181f ;  /* 0x00581f006ea37f89 */ /* 0x000ea800000e0000 */
[----:B------:R-:W2:Y:S04]  /*6f90*/  SHFL.IDX PT, R162, R110, 0x3, 0x181f ;  /* 0x00781f006ea27f89 */ /* 0x000ea800000e0000 */
[----:B-1----:R-:W1:Y:S04]  /*6fa0*/  SHFL.IDX PT, R110, R110, 0x4, 0x181f ;  /* 0x00981f006e6e7f89 */ /* 0x002e6800000e0000 */
[----:B------:R-:W1:Y:S01]  /*6fb0*/  SHFL.IDX PT, R108, R108, 0x4, 0x181f ;  /* 0x00981f006c6c7f89 */ /* 0x000e6200000e0000 */
[C-C-:B---3--:R-:W-:Y:S02]  /*6fc0*/  IADD3 R158, P5, P4, R2.reuse, R3, R164.reuse ;  /* 0x00000003029e7210 */ /* 0x148fe40007cbe0a4 */
[C-C-:B----4-:R-:W-:Y:S02]  /*6fd0*/  IADD3 R156, P3, P2, R2.reuse, R112, R164.reuse ;  /* 0x00000070029c7210 */ /* 0x150fe40007a7e0a4 */
[--C-:B--2---:R-:W-:Y:S02]  /*6fe0*/  IADD3.X R159, RZ, R157, R111.reuse, P5, P4 ;  /* 0x0000009dff9f7210 */ /* 0x104fe40002fe846f */
[C-C-:B-----5:R-:W-:Y:S02]  /*6ff0*/  IADD3 R112, P5, P4, R2.reuse, R113, R164.reuse ;  /* 0x0000007102707210 */ /* 0x160fe40007cbe0a4 */
[--C-:B------:R-:W-:Y:S01]  /*7000*/  IADD3.X R157, RZ, R161, R111.reuse, P3, P2 ;  /* 0x000000a1ff9d7210 */ /* 0x100fe20001fe446f */
[----:B------:R2:W-:Y:S01]  /*7010*/  LDGSTS.E.BYPASS.LTC128B.128.ZFILL [R200+0x2900], [R158.64], P1 ;  /* 0x029000009ec87fae */ /* 0x0005e20008941d46 */
[----:B------:R-:W-:Y:S02]  /*7020*/  IADD3 R2, P3, P2, R2, R160, R164 ;  /* 0x000000a002027210 */ /* 0x000fe40007a7e0a4 */
[--C-:B------:R-:W-:Y:S01]  /*7030*/  IADD3.X R113, RZ, R163, R111.reuse, P5, P4 ;  /* 0x000000a3ff717210 */ /* 0x100fe20002fe846f */
[----:B------:R2:W-:Y:S01]  /*7040*/  LDGSTS.E.BYPASS.LTC128B.128.ZFILL [R200+0x3100], [R156.64], P1 ;  /* 0x031000009cc87fae */ /* 0x0005e20008941d46 */
[----:B------:R-:W-:Y:S03]  /*7050*/  IADD3.X R3, RZ, R162, R111, P3, P2 ;  /* 0x000000a2ff037210 */ /* 0x000fe60001fe446f */
[----:B------:R2:W-:Y:S04]  /*7060*/  LDGSTS.E.BYPASS.LTC128B.128.ZFILL [R200+0x3900], [R112.64], P1 ;  /* 0x0390000070c87fae */ /* 0x0005e80008941d46 */
[----:B------:R2:W-:Y:S02]  /*7070*/  LDGSTS.E.BYPASS.LTC128B.128.ZFILL [R200+0x4100], [R2.64], P1 ;  /* 0x0410000002c87fae */ /* 0x0005e40008941d46 */
.L_x_177:
[C---:B--2---:R-:W-:Y:S02]  /*7080*/  IADD3 R2, -R198.reuse, 0x10, RZ ;  /* 0x00000010c6027810 */ /* 0x044fe40007ffe1ff */
[----:B------:R-:W-:Y:S02]  /*7090*/  ISETP.NE.U32.AND P1, PT, R198, RZ, PT ;  /* 0x000000ffc600720c */ /* 0x000fe40003f25070 */
[----:B------:R-:W-:Y:S04]  /*70a0*/  LOP3.LUT R2, R2, 0xf, RZ, 0xc0, !PT ;  /* 0x0000000f02027812 */ /* 0x000fe800078ec0ff */
[----:B-1----:R-:W-:Y:S04]  /*70b0*/  IADD3 R2, P3, P2, R2, R108, R164 ;  /* 0x0000006c02027210 */ /* 0x002fe80007a7e0a4 */
[----:B------:R-:W-:Y:S05]  /*70c0*/  IADD3.X R3, RZ, R110, R111, P3, P2 ;  /* 0x0000006eff037210 */ /* 0x000fea0001fe446f */
[----:B------:R-:W-:Y:S01]  /*70d0*/  @!PT LDS RZ, [RZ] ;  /* 0x00000000fffff984 */ /* 0x000fe20000000800 */
[----:B------:R-:W-:Y:S01]  /*70e0*/  @!PT LDS RZ, [RZ] ;  /* 0x00000000fffff984 */ /* 0x000fe20000000800 */
[----:B------:R-:W-:Y:S01]  /*70f0*/  @!PT LDS RZ, [RZ] ;  /* 0x00000000fffff984 */ /* 0x000fe20000000800 */
[----:B------:R1:W-:Y:S04]  /*7100*/  LDGSTS.E.BYPASS.LTC128B.128.ZFILL [R200+0x4900], [R2.64], P1 ;  /* 0x0490000002c87fae */ /* 0x0003e80008941d46 */
.L_x_84:
[----:B------:R-:W-:Y:S05]  /*7110*/  BSYNC B0 ;  /* 0x0000000000007941 */ /* 0x000fea0003800000 */
.L_x_83:
[----:B-1----:R-:W-:Y:S01]  /*7120*/  FMNMX.FTZ R3, R4, R0, !PT ;  /* 0x0000000004037209 */ /* 0x002fe20007810000 */
[----:B------:R-:W0:Y:S01]  /*7130*/  LDGDEPBAR ;  /* 0x00000000000079af */ /* 0x000e220000000000 */
        /* <DEDUP_REMOVED lines=79> */
[----:B------:R-:W-:-:S05]  /*7630*/  BRA.DIV ~URZ, `(.L_x_87) ;  /* 0x00007bd27f007947 */ /* 0x000fca000b800000 */
[----:B------:R-:W1:Y:S04]  /*7640*/  SHFL.BFLY PT, R3, R108, 0x2, 0x1f ;  /* 0x0c401f006c037f89 */ /* 0x000e6800000e0000 */
[----:B------:R-:W2:Y:S04]  /*7650*/  SHFL.BFLY PT, R2, R110, 0x2, 0x1f ;  /* 0x0c401f006e027f89 */ /* 0x000ea800000e0000 */
[----:B------:R-:W3:Y:S04]  /*7660*/  SHFL.BFLY PT, R112, R111, 0x2, 0x1f ;  /* 0x0c401f006f707f89 */ /* 0x000ee800000e0000 */
[----:B------:R-:W4:Y:S01]  /*7670*/  SHFL.BFLY PT, R158, R156, 0x2, 0x1f ;  /* 0x0c401f009c9e7f89 */ /* 0x000f2200000e0000 */
[----:B-1----:R-:W-:Y:S02]  /*7680*/  FMNMX.FTZ R3, R108, R3, !PT ;  /* 0x000000036c037209 */ /* 0x002fe40007810000 */
[----:B--2---:R-:W-:Y:S03]  /*7690*/  FMNMX.FTZ R110, R110, R2, !PT ;  /* 0x000000026e6e7209 */ /* 0x004fe60007810000 */
[----:B------:R-:W1:Y:S01]  /*76a0*/  SHFL.BFLY PT, R113, R3, 0x1, 0x1f ;  /* 0x0c201f0003717f89 */ /* 0x000e6200000e0000 */
[----:B---3--:R-:W-:Y:S03]  /*76b0*/  FMNMX.FTZ R111, R111, R112, !PT ;  /* 0x000000706f6f7209 */ /* 0x008fe60007810000 */
[----:B------:R-:W2:Y:S01]  /*76c0*/  SHFL.BFLY PT, R112, R110, 0x1, 0x1f ;  /* 0x0c201f006e707f89 */ /* 0x000ea200000e0000 */
[----:B----4-:R-:W-:Y:S03]  /*76d0*/  FMNMX.FTZ R108, R156, R158, !PT ;  /* 0x0000009e9c6c7209 */ /* 0x010fe60007810000 */
[----:B------:R-:W3:Y:S04]  /*76e0*/  SHFL.BFLY PT, R157, R111, 0x1, 0x1f ;  /* 0x0c201f006f9d7f89 */ /* 0x000ee800000e0000 */
[----:B------:R4:W4:Y:S01]  /*76f0*/  SHFL.BFLY PT, R2, R108, 0x1, 0x1f ;  /* 0x0c201f006c027f89 */ /* 0x00092200000e0000 */
[----:B-1----:R-:W-:Y:S02]  /*7700*/  FMNMX.FTZ R113, R3, R113, !PT ;  /* 0x0000007103717209 */ /* 0x002fe40007810000 */
[----:B--2---:R-:W-:Y:S02]  /*7710*/  FMNMX.FTZ R112, R110, R112, !PT ;  /* 0x000000706e707209 */ /* 0x004fe40007810000 */
[----:B---3--:R-:W-:Y:S02]  /*7720*/  FMNMX.FTZ R111, R111, R157, !PT ;  /* 0x0000009d6f6f7209 */ /* 0x008fe40007810000 */
.L_x_178:
[C---:B------:R-:W-:Y:S01]  /*7730*/  FADD.FTZ R0, -R113.reuse, R0 ;  /* 0x0000000071007221 */ /* 0x040fe20000010100 */
[----:B------:R-:W-:Y:S01]  /*7740*/  WARPSYNC 0xffffffff ;  /* 0xffffffff00007948 */ /* 0x000fe20003800000 */
[----:B------:R-:W-:Y:S01]  /*7750*/  FMUL.FTZ R160, R113, c[0x0][0x2d0] ;  /* 0x0000b40071a07a20 */ /* 0x000fe20000410000 */
[----:B----4-:R-:W-:Y:S01]  /*7760*/  FMNMX.FTZ R2, R2, R108, !PT ;  /* 0x0000006c02027209 */ /* 0x010fe20007810000 */
[----:B------:R-:W-:Y:S01]  /*7770*/  FMUL.FTZ R0, R0, c[0x0][0x2d0] ;  /* 0x0000b40000007a20 */ /* 0x000fe20000410000 */
[----:B------:R-:W-:Y:S01]  /*7780*/  ISETP.GT.AND P1, PT, R202, R241, PT ;  /* 0x000000f1ca00720c */ /* 0x000fe20003f24270 */
[--C-:B------:R-:W-:Y:S02]  /*7790*/  FFMA.FTZ R69, R69, c[0x0][0x2d0], -R160.reuse ;  /* 0x0000b40045457a23 */ /* 0x100fe400000108a0 */
[----:B------:R1:W-:Y:S01]  /*77a0*/  MUFU.EX2 R110, R0 ;  /* 0x00000000006e7308 */ /* 0x0003e20000000800 */
[----:B------:R-:W-:Y:S02]  /*77b0*/  FMUL.FTZ R161, R112, c[0x0][0x2d0] ;  /* 0x0000b40070a17a20 */ /* 0x000fe40000410000 */
[----:B------:R-:W-:Y:S02]  /*77c0*/  FMUL.FTZ R108, R2, c[0x0][0x2d0] ;  /* 0x0000b400026c7a20 */ /* 0x000fe40000410000 */
[--C-:B------:R-:W-:Y:S02]  /*77d0*/  FFMA.FTZ R3, R7, c[0x0][0x2d0], -R161.reuse ;  /* 0x0000b40007037a23 */ /* 0x100fe400000108a1 */
[----:B------:R-:W-:Y:S02]  /*77e0*/  FFMA.FTZ R5, R5, c[0x0][0x2d0], -R160 ;  /* 0x0000b40005057a23 */ /* 0x000fe400000108a0 */
[----:B------:R-:W-:Y:S01]  /*77f0*/  FFMA.FTZ R6, R6, c[0x0][0x2d0], -R161 ;  /* 0x0000b40006067a23 */ /* 0x000fe200000108a1 */
[----:B------:R-:W-:Y:S01]  /*7800*/  MUFU.EX2 R203, R3 ;  /* 0x0000000300cb7308 */ /* 0x000fe20000000800 */
[--C-:B------:R-:W-:Y:S02]  /*7810*/  FFMA.FTZ R26, R26, c[0x0][0x2d0], -R108.reuse ;  /* 0x0000b4001a1a7a23 */ /* 0x100fe4000001086c */
[--C-:B------:R-:W-:Y:S02]  /*7820*/  FFMA.FTZ R27, R27, c[0x0][0x2d0], -R108.reuse ;  /* 0x0000b4001b1b7a23 */ /* 0x100fe4000001086c */
[--C-:B------:R-:W-:Y:S02]  /*7830*/  FFMA.FTZ R30, R30, c[0x0][0x2d0], -R108.reuse ;  /* 0x0000b4001e1e7a23 */ /* 0x100fe4000001086c */
[--C-:B------:R-:W-:Y:S02]  /*7840*/  FFMA.FTZ R31, R31, c[0x0][0x2d0], -R108.reuse ;  /* 0x0000b4001f1f7a23 */ /* 0x100fe4000001086c */
[--C-:B------:R-:W-:Y:S01]  /*7850*/  FFMA.FTZ R42, R42, c[0x0][0x2d0], -R108.reuse ;  /* 0x0000b4002a2a7a23 */ /* 0x100fe2000001086c */
[----:B------:R-:W-:Y:S01]  /*7860*/  MUFU.EX2 R173, R5 ;  /* 0x0000000500ad7308 */ /* 0x000fe20000000800 */
[--C-:B------:R-:W-:Y:S02]  /*7870*/  FFMA.FTZ R43, R43, c[0x0][0x2d0], -R108.reuse ;  /* 0x0000b4002b2b7a23 */ /* 0x100fe4000001086c */
[--C-:B------:R-:W-:Y:S02]  /*7880*/  FFMA.FTZ R75, R75, c[0x0][0x2d0], -R108.reuse ;  /* 0x0000b4004b4b7a23 */ /* 0x100fe4000001086c */
[----:B-1----:R-:W-:Y:S02]  /*7890*/  FADD.FTZ R0, -R112, R109 ;  /* 0x0000006d70007221 */ /* 0x002fe40000010100 */
[----:B------:R-:W-:Y:S02]  /*78a0*/  FFMA.FTZ R78, R78, c[0x0][0x2d0], -R108 ;  /* 0x0000b4004e4e7a23 */ /* 0x000fe4000001086c */
[----:B------:R-:W-:Y:S01]  /*78b0*/  FMUL.FTZ R0, R0, c[0x0][0x2d0] ;  /* 0x0000b40000007a20 */ /* 0x000fe20000410000 */
[----:B------:R-:W-:Y:S01]  /*78c0*/  MUFU.EX2 R162, R6 ;  /* 0x0000000600a27308 */ /* 0x000fe20000000800 */
[--C-:B------:R-:W-:Y:S09]  /*78d0*/  FFMA.FTZ R83, R83, c[0x0][0x2d0], -R161.reuse ;  /* 0x0000b40053537a23 */ /* 0x100ff200000108a1 */
[----:B------:R1:W-:Y:S10]  /*78e0*/  MUFU.EX2 R109, R0 ;  /* 0x00000000006d7308 */ /* 0x0003f40000000800 */
[----:B------:R-:W-:Y:S10]  /*78f0*/  MUFU.EX2 R182, R27 ;  /* 0x0000001b00b67308 */ /* 0x000ff40000000800 */
[----:B------:R-:W-:Y:S01]  /*7900*/  MUFU.EX2 R180, R30 ;  /* 0x0000001e00b47308 */ /* 0x000fe20000000800 */
[--C-:B-1----:R-:W-:Y:S02]  /*7910*/  FFMA.FTZ R0, R4, c[0x0][0x2d0], -R160.reuse ;  /* 0x0000b40004007a23 */ /* 0x102fe400000108a0 */
[--C-:B------:R-:W-:Y:S07]  /*7920*/  FFMA.FTZ R4, R20, c[0x0][0x2d0], -R160.reuse ;  /* 0x0000b40014047a23 */ /* 0x100fee00000108a0 */
[----:B------:R1:W-:Y:S10]  /*7930*/  MUFU.EX2 R167, R0 ;  /* 0x0000000000a77308 */ /* 0x0003f40000000800 */
[----:B------:R2:W-:Y:S10]  /*7940*/  MUFU.EX2 R231, R4 ;  /* 0x0000000400e77308 */ /* 0x0005f40000000800 */
[----:B------:R-:W-:Y:S01]  /*7950*/  MUFU.EX2 R178, R31 ;  /* 0x0000001f00b27308 */ /* 0x000fe20000000800 */
[----:B-1----:R-:W-:Y:S02]  /*7960*/  FFMA.FTZ R0, R16, c[0x0][0x2d0], -R160 ;  /* 0x0000b40010007a23 */ /* 0x002fe400000108a0 */
[--C-:B------:R-:W-:Y:S07]  /*7970*/  FFMA.FTZ R16, R38, c[0x0][0x2d0], -R161.reuse ;  /* 0x0000b40026107a23 */ /* 0x100fee00000108a1 */
[----:B------:R1:W-:Y:S01]  /*7980*/  MUFU.EX2 R204, R0 ;  /* 0x0000000000cc7308 */ /* 0x0003e20000000800 */
[----:B--2---:R-:W-:Y:S09]  /*7990*/  FFMA.FTZ R4, R10, c[0x0][0x2d0], -R108 ;  /* 0x0000b4000a047a23 */ /* 0x004ff2000001086c */
[----:B------:R2:W-:Y:S10]  /*79a0*/  MUFU.EX2 R165, R4 ;  /* 0x0000000400a57308 */ /* 0x0005f40000000800 */
[----:B------:R-:W-:Y:S01]  /*79b0*/  MUFU.EX2 R224, R16 ;  /* 0x0000001000e07308 */ /* 0x000fe20000000800 */
[----:B-1----:R-:W-:Y:S09]  /*79c0*/  FFMA.FTZ R0, R17, c[0x0][0x2d0], -R160 ;  /* 0x0000b40011007a23 */ /* 0x002ff200000108a0 */
[----:B------:R1:W-:Y:S01]  /*79d0*/  MUFU.EX2 R210, R0 ;  /* 0x0000000000d27308 */ /* 0x0003e20000000800 */
[--C-:B--2---:R-:W-:Y:S09]  /*79e0*/  FFMA.FTZ R4, R11, c[0x0][0x2d0], -R108.reuse ;  /* 0x0000b4000b047a23 */ /* 0x104ff2000001086c */
[----:B------:R2:W-:Y:S10]  /*79f0*/  MUFU.EX2 R181, R4 ;  /* 0x0000000400b57308 */ /* 0x0005f40000000800 */
[----:B------:R-:W-:Y:S01]  /*7a00*/  MUFU.EX2 R171, R69 ;  /* 0x0000004500ab7308 */ /* 0x000fe20000000800 */
[--C-:B-1----:R-:W-:Y:S09]  /*7a10*/  FFMA.FTZ R0, R18, c[0x0][0x2d0], -R161.reuse ;  /* 0x0000b40012007a23 */ /* 0x102ff200000108a1 */
[----:B------:R1:W-:Y:S01]  /*7a20*/  MUFU.EX2 R198, R0 ;  /* 0x0000000000c67308 */ /* 0x0003e20000000800 */
[--C-:B--2---:R-:W-:Y:S09]  /*7a30*/  FFMA.FTZ R4, R14, c[0x0][0x2d0], -R108.reuse ;  /* 0x0000b4000e047a23 */ /* 0x104ff2000001086c */
[----:B------:R2:W-:Y:S10]  /*7a40*/  MUFU.EX2 R185, R4 ;  /* 0x0000000400b97308 */ /* 0x0005f40000000800 */
[----:B------:R-:W-:Y:S01]  /*7a50*/  MUFU.EX2 R164, R42 ;  /* 0x0000002a00a47308 */ /* 0x000fe20000000800 */
[--C-:B-1----:R-:W-:Y:S09]  /*7a60*/  FFMA.FTZ R0, R19, c[0x0][0x2d0], -R161.reuse ;  /* 0x0000b40013007a23 */ /* 0x102ff200000108a1 */
[----:B------:R1:W-:Y:S01]  /*7a70*/  MUFU.EX2 R234, R0 ;  /* 0x0000000000ea7308 */ /* 0x0003e20000000800 */
[----:B--2---:R-:W-:Y:S09]  /*7a80*/  FFMA.FTZ R4, R15, c[0x0][0x2d0], -R108 ;  /* 0x0000b4000f047a23 */ /* 0x004ff2000001086c */
[----:B------:R2:W-:Y:S10]  /*7a90*/  MUFU.EX2 R220, R4 ;  /* 0x0000000400dc7308 */ /* 0x0005f40000000800 */
[----:B------:R-:W-:Y:S01]  /*7aa0*/  MUFU.EX2 R163, R43 ;  /* 0x0000002b00a37308 */ /* 0x000fe20000000800 */
[C---:B-1----:R-:W-:Y:S02]  /*7ab0*/  FADD.FTZ R0, -R111.reuse, R114 ;  /* 0x000000726f007221 */ /* 0x042fe40000010100 */
[----:B------:R-:W-:Y:S02]  /*7ac0*/  FMUL.FTZ R114, R111, c[0x0][0x2d0] ;  /* 0x0000b4006f727a20 */ /* 0x000fe40000410000 */
[----:B------:R-:W-:Y:S02]  /*7ad0*/  FMUL.FTZ R0, R0, c[0x0][0x2d0] ;  /* 0x0000b40000007a20 */ /* 0x000fe40000410000 */
[----:B------:R-:W-:Y:S03]  /*7ae0*/  FFMA.FTZ R5, R12, c[0x0][0x2d0], -R114 ;  /* 0x0000b4000c057a23 */ /* 0x000fe60000010872 */
[----:B------:R1:W-:Y:S01]  /*7af0*/  MUFU.EX2 R3, R0 ;  /* 0x0000000000037308 */ /* 0x0003e20000000800 */
[----:B------:R-:W-:Y:S02]  /*7b00*/  FFMA.FTZ R12, R36, c[0x0][0x2d0], -R160 ;  /* 0x0000b400240c7a23 */ /* 0x000fe400000108a0 */
[--C-:B--2---:R-:W-:Y:S07]  /*7b10*/  FFMA.FTZ R4, R29, c[0x0][0x2d0], -R114.reuse ;  /* 0x0000b4001d047a23 */ /* 0x104fee0000010872 */
[----:B------:R-:W-:Y:S10]  /*7b20*/  MUFU.EX2 R187, R5 ;  /* 0x0000000500bb7308 */ /* 0x000ff40000000800 */
[----:B------:R-:W-:Y:S01]  /*7b30*/  MUFU.EX2 R228, R4 ;  /* 0x0000000400e47308 */ /* 0x000fe20000000800 */
[--C-:B-1----:R-:W-:Y:S09]  /*7b40*/  FFMA.FTZ R0, R8, c[0x0][0x2d0], -R114.reuse ;  /* 0x0000b40008007a23 */ /* 0x102ff20000010872 */
[----:B------:R1:W-:Y:S10]  /*7b50*/  MUFU.EX2 R166, R0 ;  /* 0x0000000000a67308 */ /* 0x0003f40000000800 */
[----:B------:R2:W-:Y:S01]  /*7b60*/  MUFU.EX2 R226, R12 ;  /* 0x0000000c00e27308 */ /* 0x0005e20000000800 */
[----:B-1----:R-:W-:Y:S09]  /*7b70*/  FFMA.FTZ R0, R9, c[0x0][0x2d0], -R114 ;  /* 0x0000b40009007a23 */ /* 0x002ff20000010872 */
[----:B------:R1:W3:Y:S01]  /*7b80*/  MUFU.EX2 R186, R0 ;  /* 0x0000000000ba7308 */ /* 0x0002e20000000800 */
[----:B--2---:R-:W-:Y:S09]  /*7b90*/  FFMA.FTZ R12, R37, c[0x0][0x2d0], -R160 ;  /* 0x0000b400250c7a23 */ /* 0x004ff200000108a0 */
[----:B------:R-:W-:Y:S01]  /*7ba0*/  MUFU.EX2 R225, R12 ;  /* 0x0000000c00e17308 */ /* 0x000fe20000000800 */
[----:B-1----:R-:W-:Y:S09]  /*7bb0*/  FFMA.FTZ R0, R13, c[0x0][0x2d0], -R114 ;  /* 0x0000b4000d007a23 */ /* 0x002ff20000010872 */
[----:B------:R1:W2:Y:S02]  /*7bc0*/  MUFU.EX2 R230, R0 ;  /* 0x0000000000e67308 */ /* 0x0002a40000000800 */
[--C-:B-1----:R-:W-:Y:S01]  /*7bd0*/  FFMA.FTZ R0, R21, c[0x0][0x2d0], -R160.reuse ;  /* 0x0000b40015007a23 */ /* 0x102fe200000108a0 */
[----:B---3--:R-:W-:Y:S01]  /*7be0*/  F2FP.BF16.PACK_AB R156, R186, R166 ;  /* 0x000000a6ba9c723e */ /* 0x008fe200000010ff */
[C---:B------:R-:W-:Y:S01]  /*7bf0*/  FMUL.FTZ R4, R110.reuse, R120 ;  /* 0x000000786e047220 */ /* 0x040fe20000410000 */
[----:B------:R-:W-:Y:S05]  /*7c00*/  F2FP.BF16.PACK_AB R120, R173, R167 ;  /* 0x000000a7ad78723e */ /* 0x000fea00000010ff */
[----:B------:R1:W-:Y:S01]  /*7c10*/  MUFU.EX2 R235, R0 ;  /* 0x0000000000eb7308 */ /* 0x0003e20000000800 */
[----:B------:R-:W-:Y:S01]  /*7c20*/  FMUL.FTZ R5, R110, R121 ;  /* 0x000000796e057220 */ /* 0x000fe20000410000 */
[----:B------:R-:W-:Y:S01]  /*7c30*/  F2FP.BF16.PACK_AB R121, R203, R162 ;  /* 0x000000a2cb79723e */ /* 0x000fe200000010ff */
[C---:B------:R-:W-:Y:S01]  /*7c40*/  FMUL.FTZ R6, R109.reuse, R122 ;  /* 0x0000007a6d067220 */ /* 0x040fe20000410000 */
[----:B------:R-:W-:Y:S01]  /*7c50*/  F2FP.BF16.PACK_AB R122, R210, R204 ;  /* 0x000000ccd27a723e */ /* 0x000fe200000010ff */
[----:B------:R-:W-:Y:S01]  /*7c60*/  FMUL.FTZ R7, R109, R123 ;  /* 0x0000007b6d077220 */ /* 0x000fe20000410000 */
[----:B------:R-:W-:Y:S01]  /*7c70*/  F2FP.BF16.PACK_AB R123, R234, R198 ;  /* 0x000000c6ea7b723e */ /* 0x000fe200000010ff */
[C---:B------:R-:W-:Y:S01]  /*7c80*/  FMUL.FTZ R8, R3.reuse, R116 ;  /* 0x0000007403087220 */ /* 0x040fe20000410000 */
[----:B--2---:R-:W-:Y:S01]  /*7c90*/  F2FP.BF16.PACK_AB R158, R230, R187 ;  /* 0x000000bbe69e723e */ /* 0x004fe200000010ff */
[----:B------:R-:W-:Y:S01]  /*7ca0*/  FMUL.FTZ R9, R3, R117 ;  /* 0x0000007503097220 */ /* 0x000fe20000410000 */
[----:B------:R-:W-:Y:S01]  /*7cb0*/  F2FP.BF16.PACK_AB R157, R181, R165 ;  /* 0x000000a5b59d723e */ /* 0x000fe200000010ff */
[C---:B------:R-:W-:Y:S01]  /*7cc0*/  FMUL.FTZ R12, R3.reuse, R124 ;  /* 0x0000007c030c7220 */ /* 0x040fe20000410000 */
[----:B------:R-:W-:Y:S01]  /*7cd0*/  F2FP.BF16.PACK_AB R159, R220, R185 ;  /* 0x000000b9dc9f723e */ /* 0x000fe200000010ff */
[----:B------:R-:W-:Y:S02]  /*7ce0*/  FMUL.FTZ R13, R3, R125 ;  /* 0x0000007d030d7220 */ /* 0x000fe40000410000 */
[C---:B------:R-:W-:Y:S02]  /*7cf0*/  FMUL.FTZ R16, R110.reuse, R128 ;  /* 0x000000806e107220 */ /* 0x040fe40000410000 */
[----:B------:R-:W-:Y:S02]  /*7d00*/  FMUL.FTZ R17, R110, R129 ;  /* 0x000000816e117220 */ /* 0x000fe40000410000 */
[C---:B------:R-:W-:Y:S02]  /*7d10*/  FMUL.FTZ R18, R109.reuse, R130 ;  /* 0x000000826d127220 */ /* 0x040fe40000410000 */
[----:B------:R-:W-:Y:S02]  /*7d20*/  FMUL.FTZ R19, R109, R131 ;  /* 0x000000836d137220 */ /* 0x000fe40000410000 */
[----:B------:R-:W-:Y:S01]  /*7d30*/  LDSM.16.MT88.4 R128, [R193+0x800] ;  /* 0x00080000c180783b */ /* 0x000fe20000004200 */
[--C-:B-1----:R-:W-:Y:S02]  /*7d40*/  FFMA.FTZ R0, R22, c[0x0][0x2d0], -R161.reuse ;  /* 0x0000b40016007a23 */ /* 0x102fe400000108a1 */
[C---:B------:R-:W-:Y:S02]  /*7d50*/  FMUL.FTZ R36, R3.reuse, R140 ;  /* 0x0000008c03247220 */ /* 0x040fe40000410000 */
[----:B------:R1:W-:Y:S01]  /*7d60*/  MUFU.EX2 R229, R0 ;  /* 0x0000000000e57308 */ /* 0x0003e20000000800 */
[----:B------:R-:W-:Y:S02]  /*7d70*/  FMUL.FTZ R37, R3, R141 ;  /* 0x0000008d03257220 */ /* 0x000fe40000410000 */
[C---:B------:R-:W-:Y:S02]  /*7d80*/  FMUL.FTZ R84, R110.reuse, R84 ;  /* 0x000000546e547220 */ /* 0x040fe40000410000 */
[C---:B------:R-:W-:Y:S02]  /*7d90*/  FMUL.FTZ R85, R110.reuse, R85 ;  /* 0x000000556e557220 */ /* 0x040fe40000410000 */
[C---:B------:R-:W-:Y:S02]  /*7da0*/  FMUL.FTZ R86, R109.reuse, R86 ;  /* 0x000000566d567220 */ /* 0x040fe40000410000 */
[----:B------:R-:W-:Y:S02]  /*7db0*/  FMUL.FTZ R87, R109, R87 ;  /* 0x000000576d577220 */ /* 0x000fe40000410000 */
[C---:B------:R-:W-:Y:S02]  /*7dc0*/  FMUL.FTZ R88, R3.reuse, R88 ;  /* 0x0000005803587220 */ /* 0x040fe40000410000 */
[C---:B------:R-:W-:Y:S02]  /*7dd0*/  FMUL.FTZ R89, R3.reuse, R89 ;  /* 0x0000005903597220 */ /* 0x040fe40000410000 */
[C---:B------:R-:W-:Y:S02]  /*7de0*/  FMUL.FTZ R92, R3.reuse, R92 ;  /* 0x0000005c035c7220 */ /* 0x040fe40000410000 */
[----:B------:R-:W-:Y:S02]  /*7df0*/  FMUL.FTZ R93, R3, R93 ;  /* 0x0000005d035d7220 */ /* 0x000fe40000410000 */
[C---:B------:R-:W-:Y:S02]  /*7e00*/  FMUL.FTZ R96, R110.reuse, R96 ;  /* 0x000000606e607220 */ /* 0x040fe40000410000 */
[C---:B------:R-:W-:Y:S02]  /*7e10*/  FMUL.FTZ R97, R110.reuse, R97 ;  /* 0x000000616e617220 */ /* 0x040fe40000410000 */
[----:B------:R-:W-:Y:S02]  /*7e20*/  FMUL.FTZ R98, R109, R98 ;  /* 0x000000626d627220 */ /* 0x000fe40000410000 */
[--C-:B-1----:R-:W-:Y:S02]  /*7e30*/  FFMA.FTZ R0, R23, c[0x0][0x2d0], -R161.reuse ;  /* 0x0000b40017007a23 */ /* 0x102fe400000108a1 */
[----:B------:R-:W1:Y:S01]  /*7e40*/  LDSM.16.MT88.4 R20, [R190] ;  /* 0x00000000be14783b */ /* 0x000e620000004200 */
[C---:B------:R-:W-:Y:S01]  /*7e50*/  FMUL.FTZ R99, R109.reuse, R99 ;  /* 0x000000636d637220 */ /* 0x040fe20000410000 */
[----:B------:R2:W-:Y:S01]  /*7e60*/  MUFU.EX2 R238, R0 ;  /* 0x0000000000ee7308 */ /* 0x0005e20000000800 */
[C---:B------:R-:W-:Y:S02]  /*7e70*/  FMUL.FTZ R100, R110.reuse, R100 ;  /* 0x000000646e647220 */ /* 0x040fe40000410000 */
[C---:B------:R-:W-:Y:S02]  /*7e80*/  FMUL.FTZ R101, R110.reuse, R101 ;  /* 0x000000656e657220 */ /* 0x040fe40000410000 */
[C---:B------:R-:W-:Y:S02]  /*7e90*/  FMUL.FTZ R102, R109.reuse, R102 ;  /* 0x000000666d667220 */ /* 0x040fe40000410000 */
[C---:B------:R-:W-:Y:S02]  /*7ea0*/  FMUL.FTZ R103, R109.reuse, R103 ;  /* 0x000000676d677220 */ /* 0x040fe40000410000 */
[----:B------:R-:W-:Y:S02]  /*7eb0*/  FMUL.FTZ R29, R110, R153 ;  /* 0x000000996e1d7220 */ /* 0x000fe40000410000 */
[C---:B------:R-:W-:Y:S02]  /*7ec0*/  FMUL.FTZ R30, R109.reuse, R154 ;  /* 0x0000009a6d1e7220 */ /* 0x040fe40000410000 */
[----:B------:R-:W-:Y:S02]  /*7ed0*/  FMUL.FTZ R31, R109, R155 ;  /* 0x0000009b6d1f7220 */ /* 0x000fe40000410000 */
[C---:B------:R-:W-:Y:S02]  /*7ee0*/  FMUL.FTZ R104, R3.reuse, R104 ;  /* 0x0000006803687220 */ /* 0x040fe40000410000 */
[C---:B------:R-:W-:Y:S02]  /*7ef0*/  FMUL.FTZ R105, R3.reuse, R105 ;  /* 0x0000006903697220 */ /* 0x040fe40000410000 */
[--C-:B--2---:R-:W-:Y:S02]  /*7f00*/  FFMA.FTZ R0, R32, c[0x0][0x2d0], -R160.reuse ;  /* 0x0000b40020007a23 */ /* 0x104fe400000108a0 */
[----:B------:R-:W-:Y:S02]  /*7f10*/  FMUL.FTZ R32, R3, R136 ;  /* 0x0000008803207220 */ /* 0x000fe40000410000 */
[----:B------:R2:W-:Y:S01]  /*7f20*/  MUFU.EX2 R239, R0 ;  /* 0x0000000000ef7308 */ /* 0x0005e20000000800 */
[-C--:B-1----:R-:W-:Y:S05]  /*7f30*/  HMMA.16816.F32.BF16 R4, R120, R20.reuse, R4 ;  /* 0x000000147804723c */ /* 0x082fea0000041804 */
[----:B--2---:R-:W-:Y:S02]  /*7f40*/  FFMA.FTZ R0, R33, c[0x0][0x2d0], -R160 ;  /* 0x0000b40021007a23 */ /* 0x004fe400000108a0 */
[----:B------:R-:W-:Y:S02]  /*7f50*/  FMUL.FTZ R33, R3, R137 ;  /* 0x0000008903217220 */ /* 0x000fe40000410000 */
[----:B------:R1:W-:Y:S03]  /*7f60*/  MUFU.EX2 R240, R0 ;  /* 0x0000000000f07308 */ /* 0x0003e60000000800 */
[--C-:B-1----:R-:W-:Y:S07]  /*7f70*/  FFMA.FTZ R0, R34, c[0x0][0x2d0], -R161.reuse ;  /* 0x0000b40022007a23 */ /* 0x102fee00000108a1 */
[----:B------:R1:W-:Y:S02]  /*7f80*/  MUFU.EX2 R236, R0 ;  /* 0x0000000000ec7308 */ /* 0x0003e40000000800 */
[--C-:B-1----:R-:W-:Y:S08]  /*7f90*/  FFMA.FTZ R0, R35, c[0x0][0x2d0], -R161.reuse ;  /* 0x0000b40023007a23 */ /* 0x102ff000000108a1 */
[----:B------:R1:W-:Y:S02]  /*7fa0*/  MUFU.EX2 R237, R0 ;  /* 0x0000000000ed7308 */ /* 0x0003e40000000800 */
[----:B-1----:R-:W-:Y:S02]  /*7fb0*/  FFMA.FTZ R0, R24, c[0x0][0x2d0], -R114 ;  /* 0x0000b40018007a23 */ /* 0x002fe40000010872 */
[----:B------:R-:W-:Y:S06]  /*7fc0*/  FFMA.FTZ R24, R48, c[0x0][0x2d0], -R160 ;  /* 0x0000b40030187a23 */ /* 0x000fec00000108a0 */
[----:B------:R1:W-:Y:S01]  /*7fd0*/  MUFU.EX2 R227, R0 ;  /* 0x0000000000e37308 */ /* 0x0003e20000000800 */
[C---:B------:R-:W-:Y:S09]  /*7fe0*/  FMUL.FTZ R48, R110.reuse, R144 ;  /* 0x000000906e307220 */ /* 0x040ff20000410000 */
[----:B------:R2:W-:Y:S01]  /*7ff0*/  MUFU.EX2 R222, R24 ;  /* 0x0000001800de7308 */ /* 0x0005e20000000800 */
[----:B-1----:R-:W-:Y:S02]  /*8000*/  FFMA.FTZ R0, R25, c[0x0][0x2d0], -R114 ;  /* 0x0000b40019007a23 */ /* 0x002fe40000010872 */
[----:B------:R-:W-:Y:S07]  /*8010*/  FMUL.FTZ R25, R3, R149 ;  /* 0x0000009503197220 */ /* 0x000fee0000410000 */
[----:B------:R1:W-:Y:S01]  /*8020*/  MUFU.EX2 R233, R0 ;  /* 0x0000000000e97308 */ /* 0x0003e20000000800 */
[----:B--2---:R-:W-:Y:S02]  /*8030*/  FFMA.FTZ R24, R49, c[0x0][0x2d0], -R160 ;  /* 0x0000b40031187a23 */ /* 0x004fe400000108a0 */
[----:B------:R-:W-:Y:S07]  /*8040*/  FMUL.FTZ R49, R110, R145 ;  /* 0x000000916e317220 */ /* 0x000fee0000410000 */
[----:B------:R2:W3:Y:S01]  /*8050*/  MUFU.EX2 R221, R24 ;  /* 0x0000001800dd7308 */ /* 0x0004e20000000800 */
[----:B-1----:R-:W-:Y:S02]  /*8060*/  FFMA.FTZ R0, R28, c[0x0][0x2d0], -R114 ;  /* 0x0000b4001c007a23 */ /* 0x002fe40000010872 */
[----:B------:R-:W-:Y:S07]  /*8070*/  FMUL.FTZ R28, R110, R152 ;  /* 0x000000986e1c7220 */ /* 0x000fee0000410000 */
[----:B------:R1:W-:Y:S01]  /*8080*/  MUFU.EX2 R232, R0 ;  /* 0x0000000000e87308 */ /* 0x0003e20000000800 */
[----:B--2---:R-:W-:Y:S01]  /*8090*/  FFMA.FTZ R24, R50, c[0x0][0x2d0], -R161 ;  /* 0x0000b40032187a23 */ /* 0x004fe200000108a1 */
[----:B---3--:R-:W-:Y:S01]  /*80a0*/  F2FP.BF16.PACK_AB R42, R221, R222 ;  /* 0x000000dedd2a723e */ /* 0x008fe200000010ff */
[----:B------:R-:W-:Y:S07]  /*80b0*/  FMUL.FTZ R50, R109, R146 ;  /* 0x000000926d327220 */ /* 0x000fee0000410000 */
[----:B------:R2:W-:Y:S01]  /*80c0*/  MUFU.EX2 R218, R24 ;  /* 0x0000001800da7308 */ /* 0x0005e20000000800 */
[----:B-1----:R-:W-:Y:S02]  /*80d0*/  FADD.FTZ R0, -R2, R115 ;  /* 0x0000007302007221 */ /* 0x002fe40000010100 */
[----:B------:R-:W-:Y:S02]  /*80e0*/  FFMA.FTZ R115, R80, c[0x0][0x2d0], -R160 ;  /* 0x0000b40050737a23 */ /* 0x000fe400000108a0 */
[----:B------:R-:W-:Y:S02]  /*80f0*/  FMUL.FTZ R0, R0, c[0x0][0x2d0] ;  /* 0x0000b40000007a20 */ /* 0x000fe40000410000 */
[----:B------:R-:W-:Y:S02]  /*8100*/  FFMA.FTZ R80, R72, c[0x0][0x2d0], -R114 ;  /* 0x0000b40048507a23 */ /* 0x000fe40000010872 */
[----:B------:R-:W-:Y:S02]  /*8110*/  FFMA.FTZ R72, R63, c[0x0][0x2d0], -R108 ;  /* 0x0000b4003f487a23 */ /* 0x000fe4000001086c */
[--C-:B--2---:R-:W-:Y:S01]  /*8120*/  FFMA.FTZ R24, R51, c[0x0][0x2d0], -R161.reuse ;  /* 0x0000b40033187a23 */ /* 0x104fe200000108a1 */
[----:B------:R-:W1:Y:S01]  /*8130*/  MUFU.EX2 R0, R0 ;  /* 0x0000000000007308 */ /* 0x000e620000000800 */
[----:B------:R-:W-:Y:S02]  /*8140*/  FMUL.FTZ R51, R109, R147 ;  /* 0x000000936d337220 */ /* 0x000fe40000410000 */
[----:B------:R-:W-:Y:S07]  /*8150*/  LDSM.16.MT88.4 R144, [R193+0x2000] ;  /* 0x00200000c190783b */ /* 0x000fee0000004200 */
[----:B------:R2:W3:Y:S01]  /*8160*/  MUFU.EX2 R219, R24 ;  /* 0x0000001800db7308 */ /* 0x0004e20000000800 */
[C---:B-1----:R-:W-:Y:S02]  /*8170*/  FMUL.FTZ R10, R0.reuse, R118 ;  /* 0x00000076000a7220 */ /* 0x042fe40000410000 */
[C---:B------:R-:W-:Y:S02]  /*8180*/  FMUL.FTZ R11, R0.reuse, R119 ;  /* 0x00000077000b7220 */ /* 0x040fe40000410000 */
[----:B------:R-:W1:Y:S01]  /*8190*/  LDSM.16.MT88.4 R116, [R193] ;  /* 0x00000000c174783b */ /* 0x000e620000004200 */
[C---:B------:R-:W-:Y:S02]  /*81a0*/  FMUL.FTZ R14, R0.reuse, R126 ;  /* 0x0000007e000e7220 */ /* 0x040fe40000410000 */
[----:B------:R-:W-:Y:S02]  /*81b0*/  FMUL.FTZ R15, R0, R127 ;  /* 0x0000007f000f7220 */ /* 0x000fe40000410000 */
[C---:B------:R-:W-:Y:S03]  /*81c0*/  HMMA.16816.F32.BF16 R8, R156.reuse, R20, R8 ;  /* 0x000000149c08723c */ /* 0x040fe60000041808 */
[----:B------:R-:W4:Y:S01]  /*81d0*/  LDSM.16.MT88.4 R124, [R191] ;  /* 0x00000000bf7c783b */ /* 0x000f220000004200 */
[--C-:B--2---:R-:W-:Y:S01]  /*81e0*/  FFMA.FTZ R24, R40, c[0x0][0x2d0], -R114.reuse ;  /* 0x0000b40028187a23 */ /* 0x104fe20000010872 */
[----:B---3--:R-:W-:Y:S01]  /*81f0*/  F2FP.BF16.PACK_AB R43, R219, R218 ;  /* 0x000000dadb2b723e */ /* 0x008fe200000010ff */
[--C-:B------:R-:W-:Y:S01]  /*8200*/  FFMA.FTZ R40, R54, c[0x0][0x2d0], -R161.reuse ;  /* 0x0000b40036287a23 */ /* 0x100fe200000108a1 */
[----:B------:R-:W-:Y:S01]  /*8210*/  F2FP.BF16.PACK_AB R54, R240, R239 ;  /* 0x000000eff036723e */ /* 0x000fe200000010ff */
[-C--:B------:R-:W-:Y:S01]  /*8220*/  HMMA.16816.F32.BF16 R12, R156, R22.reuse, R12 ;  /* 0x000000169c0c723c */ /* 0x080fe2000004180c */
[----:B------:R2:W-:Y:S03]  /*8230*/  MUFU.EX2 R217, R24 ;  /* 0x0000001800d97308 */ /* 0x0005e60000000800 */
[--C-:B------:R-:W-:Y:S02]  /*8240*/  FFMA.FTZ R20, R39, c[0x0][0x2d0], -R161.reuse ;  /* 0x0000b40027147a23 */ /* 0x100fe400000108a1 */
[----:B------:R-:W-:Y:S02]  /*8250*/  FMUL.FTZ R21, R110, R133 ;  /* 0x000000856e157220 */ /* 0x000fe40000410000 */
[C---:B------:R-:W-:Y:S03]  /*8260*/  HMMA.16816.F32.BF16 R16, R120.reuse, R22, R16 ;  /* 0x000000167810723c */ /* 0x040fe60000041810 */
[----:B------:R3:W-:Y:S01]  /*8270*/  MUFU.EX2 R183, R40 ;  /* 0x0000002800b77308 */ /* 0x0007e20000000800 */
[C---:B------:R-:W-:Y:S02]  /*8280*/  FMUL.FTZ R34, R0.reuse, R138 ;  /* 0x0000008a00227220 */ /* 0x040fe40000410000 */
[C---:B------:R-:W-:Y:S02]  /*8290*/  FMUL.FTZ R35, R0.reuse, R139 ;  /* 0x0000008b00237220 */ /* 0x040fe40000410000 */
[C---:B------:R-:W-:Y:S04]  /*82a0*/  FMUL.FTZ R22, R109.reuse, R134 ;  /* 0x000000866d167220 */ /* 0x040fe80000410000 */
[----:B------:R-:W-:Y:S01]  /*82b0*/  FMUL.FTZ R23, R109, R135 ;  /* 0x000000876d177220 */ /* 0x000fe20000410000 */
[----:B------:R5:W-:Y:S01]  /*82c0*/  MUFU.EX2 R223, R20 ;  /* 0x0000001400df7308 */ /* 0x000be20000000800 */
[C---:B------:R-:W-:Y:S02]  /*82d0*/  FMUL.FTZ R38, R0.reuse, R142 ;  /* 0x0000008e00267220 */ /* 0x040fe40000410000 */
[C---:B------:R-:W-:Y:S02]  /*82e0*/  FMUL.FTZ R39, R0.reuse, R143 ;  /* 0x0000008f00277220 */ /* 0x040fe40000410000 */
[----:B--2---:R-:W-:Y:S02]  /*82f0*/  FFMA.FTZ R24, R41, c[0x0][0x2d0], -R114 ;  /* 0x0000b40029187a23 */ /* 0x004fe40000010872 */
[C---:B------:R-:W-:Y:S02]  /*8300*/  FMUL.FTZ R90, R0.reuse, R90 ;  /* 0x0000005a005a7220 */ /* 0x040fe40000410000 */
[C---:B------:R-:W-:Y:S01]  /*8310*/  FMUL.FTZ R91, R0.reuse, R91 ;  /* 0x0000005b005b7220 */ /* 0x040fe20000410000 */
[----:B------:R2:W-:Y:S01]  /*8320*/  MUFU.EX2 R216, R24 ;  /* 0x0000001800d87308 */ /* 0x0005e20000000800 */
[C---:B------:R-:W-:Y:S02]  /*8330*/  FMUL.FTZ R94, R0.reuse, R94 ;  /* 0x0000005e005e7220 */ /* 0x040fe40000410000 */
[C---:B------:R-:W-:Y:S02]  /*8340*/  FMUL.FTZ R95, R0.reuse, R95 ;  /* 0x0000005f005f7220 */ /* 0x040fe40000410000 */
[----:B---3--:R-:W-:Y:S02]  /*8350*/  FFMA.FTZ R40, R65, c[0x0][0x2d0], -R160 ;  /* 0x0000b40041287a23 */ /* 0x008fe400000108a0 */
[--C-:B------:R-:W-:Y:S01]  /*8360*/  FFMA.FTZ R41, R55, c[0x0][0x2d0], -R161.reuse ;  /* 0x0000b40037297a23 */ /* 0x100fe200000108a1 */
[----:B------:R-:W-:Y:S01]  /*8370*/  F2FP.BF16.PACK_AB R55, R237, R236 ;  /* 0x000000eced37723e */ /* 0x000fe200000010ff */
[C---:B------:R-:W-:Y:S01]  /*8380*/  FMUL.FTZ R27, R0.reuse, R151 ;  /* 0x00000097001b7220 */ /* 0x040fe20000410000 */
[----:B------:R3:W-:Y:S01]  /*8390*/  MUFU.EX2 R177, R40 ;  /* 0x0000002800b17308 */ /* 0x0007e20000000800 */
[C---:B------:R-:W-:Y:S02]  /*83a0*/  FMUL.FTZ R106, R0.reuse, R106 ;  /* 0x0000006a006a7220 */ /* 0x040fe40000410000 */
[----:B------:R-:W-:Y:S02]  /*83b0*/  FMUL.FTZ R107, R0, R107 ;  /* 0x0000006b006b7220 */ /* 0x000fe40000410000 */
[----:B-----5:R-:W-:Y:S05]  /*83c0*/  FMUL.FTZ R20, R110, R132 ;  /* 0x000000846e147220 */ /* 0x020fea0000410000 */
[----:B------:R5:W-:Y:S02]  /*83d0*/  MUFU.EX2 R184, R41 ;  /* 0x0000002900b87308 */ /* 0x000be40000000800 */
[-C--:B-1----:R-:W-:Y:S03]  /*83e0*/  HMMA.16816.F32.BF16 R20, R120, R116.reuse, R20 ;  /* 0x000000747814723c */ /* 0x082fe60000041814 */
[----:B--2---:R-:W-:Y:S02]  /*83f0*/  FFMA.FTZ R24, R44, c[0x0][0x2d0], -R114 ;  /* 0x0000b4002c187a23 */ /* 0x004fe40000010872 */
[----:B------:R-:W-:Y:S03]  /*8400*/  FFMA.FTZ R44, R64, c[0x0][0x2d0], -R160 ;  /* 0x0000b400402c7a23 */ /* 0x000fe600000108a0 */
[C---:B------:R-:W-:Y:S01]  /*8410*/  HMMA.16816.F32.BF16 R32, R156.reuse, R116, R32 ;  /* 0x000000749c20723c */ /* 0x040fe20000041820 */
[----:B------:R1:W-:Y:S03]  /*8420*/  MUFU.EX2 R212, R24 ;  /* 0x0000001800d47308 */ /* 0x0003e60000000800 */
[--C-:B---3--:R-:W-:Y:S04]  /*8430*/  FFMA.FTZ R40, R66, c[0x0][0x2d0], -R161.reuse ;  /* 0x0000b40042287a23 */ /* 0x108fe800000108a1 */
[-C--:B------:R-:W-:Y:S03]  /*8440*/  HMMA.16816.F32.BF16 R36, R156, R118.reuse, R36 ;  /* 0x000000769c24723c */ /* 0x080fe60000041824 */
[----:B------:R2:W-:Y:S01]  /*8450*/  MUFU.EX2 R176, R40 ;  /* 0x0000002800b07308 */ /* 0x0005e20000000800 */
[--C-:B-----5:R-:W-:Y:S04]  /*8460*/  FFMA.FTZ R41, R70, c[0x0][0x2d0], -R161.reuse ;  /* 0x0000b40046297a23 */ /* 0x120fe800000108a1 */
[C---:B------:R-:W-:Y:S01]  /*8470*/  HMMA.16816.F32.BF16 R48, R120.reuse, R118, R48 ;  /* 0x000000767830723c */ /* 0x040fe20000041830 */
[----:B------:R-:W3:Y:S04]  /*8480*/  LDSM.16.MT88.4 R116, [R192] ;  /* 0x00000000c074783b */ /* 0x000ee80000004200 */
[----:B------:R5:W3:Y:S03]  /*8490*/  MUFU.EX2 R132, R26 ;  /* 0x0000001a00847308 */ /* 0x000ae60000000800 */
[-C--:B----4-:R-:W-:Y:S04]  /*84a0*/  HMMA.16816.F32.BF16 R84, R120, R124.reuse, R84 ;  /* 0x0000007c7854723c */ /* 0x090fe80000041854 */
[----:B-1----:R-:W-:Y:S02]  /*84b0*/  FFMA.FTZ R24, R45, c[0x0][0x2d0], -R114 ;  /* 0x0000b4002d187a23 */ /* 0x002fe40000010872 */
[--C-:B------:R-:W-:Y:S01]  /*84c0*/  FFMA.FTZ R45, R68, c[0x0][0x2d0], -R160.reuse ;  /* 0x0000b400442d7a23 */ /* 0x100fe200000108a0 */
[----:B------:R1:W-:Y:S01]  /*84d0*/  MUFU.EX2 R179, R44 ;  /* 0x0000002c00b37308 */ /* 0x0003e20000000800 */
[C---:B------:R-:W-:Y:S04]  /*84e0*/  HMMA.16816.F32.BF16 R88, R156.reuse, R124, R88 ;  /* 0x0000007c9c58723c */ /* 0x040fe80000041858 */
[----:B--2---:R-:W-:Y:S02]  /*84f0*/  FFMA.FTZ R40, R67, c[0x0][0x2d0], -R161 ;  /* 0x0000b40043287a23 */ /* 0x004fe400000108a1 */
[----:B------:R-:W-:Y:S02]  /*8500*/  LDSM.16.MT88.4 R64, [R192+0x800] ;  /* 0x00080000c040783b */ /* 0x000fe40000004200 */
[-C--:B------:R-:W-:Y:S01]  /*8510*/  HMMA.16816.F32.BF16 R92, R156, R126.reuse, R92 ;  /* 0x0000007e9c5c723c */ /* 0x080fe2000004185c */
[----:B------:R2:W-:Y:S03]  /*8520*/  MUFU.EX2 R214, R24 ;  /* 0x0000001800d67308 */ /* 0x0005e60000000800 */
[C---:B-----5:R-:W-:Y:S02]  /*8530*/  FMUL.FTZ R26, R0.reuse, R150 ;  /* 0x00000096001a7220 */ /* 0x060fe40000410000 */
[----:B------:R-:W-:Y:S02]  /*8540*/  FFMA.FTZ R0, R0, R211, R165 ;  /* 0x000000d300007223 */ /* 0x000fe400000100a5 */
[C---:B------:R-:W-:Y:S01]  /*8550*/  HMMA.16816.F32.BF16 R96, R120.reuse, R126, R96 ;  /* 0x0000007e7860723c */ /* 0x040fe20000041860 */
[----:B------:R-:W4:Y:S02]  /*8560*/  LDSM.16.MT88.4 R124, [R190+0x800] ;  /* 0x00080000be7c783b */ /* 0x000f240000004200 */
[----:B------:R5:W-:Y:S01]  /*8570*/  MUFU.EX2 R175, R40 ;  /* 0x0000002800af7308 */ /* 0x000be20000000800 */
[----:B-1----:R-:W-:Y:S04]  /*8580*/  FFMA.FTZ R44, R110, R207, R167 ;  /* 0x000000cf6e2c7223 */ /* 0x002fe800000100a7 */
[-C--:B---3--:R-:W-:Y:S05]  /*8590*/  HMMA.16816.F32.BF16 R100, R120, R116.reuse, R100 ;  /* 0x000000747864723c */ /* 0x088fea0000041864 */
[----:B------:R1:W3:Y:S03]  /*85a0*/  MUFU.EX2 R174, R45 ;  /* 0x0000002d00ae7308 */ /* 0x0002e60000000800 */
[C---:B------:R-:W-:Y:S04]  /*85b0*/  HMMA.16816.F32.BF16 R104, R156.reuse, R116, R104 ;  /* 0x000000749c68723c */ /* 0x040fe80000041868 */
[----:B--2---:R-:W-:Y:S01]  /*85c0*/  FFMA.FTZ R24, R52, c[0x0][0x2d0], -R160 ;  /* 0x0000b40034187a23 */ /* 0x004fe200000108a0 */
[----:B------:R-:W-:Y:S02]  /*85d0*/  F2FP.BF16.PACK_AB R52, R235, R231 ;  /* 0x000000e7eb34723e */ /* 0x000fe400000010ff */
[----:B------:R-:W-:Y:S01]  /*85e0*/  F2FP.BF16.PACK_AB R116, R233, R227 ;  /* 0x000000e3e974723e */ /* 0x000fe200000010ff */
[----:B------:R2:W-:Y:S01]  /*85f0*/  MUFU.EX2 R215, R24 ;  /* 0x0000001800d77308 */ /* 0x0005e20000000800 */
[----:B------:R-:W-:Y:S03]  /*8600*/  F2FP.BF16.PACK_AB R117, R182, R132 ;  /* 0x00000084b675723e */ /* 0x000fe600000010ff */
[----:B-----5:R-:W-:Y:S06]  /*8610*/  FFMA.FTZ R40, R56, c[0x0][0x2d0], -R114 ;  /* 0x0000b40038287a23 */ /* 0x020fec0000010872 */
[----:B------:R5:W-:Y:S01]  /*8620*/  MUFU.EX2 R168, R40 ;  /* 0x0000002800a87308 */ /* 0x000be20000000800 */
[----:B-1----:R-:W-:Y:S01]  /*8630*/  FFMA.FTZ R45, R71, c[0x0][0x2d0], -R161 ;  /* 0x0000b400472d7a23 */ /* 0x002fe200000108a1 */
[----:B---3--:R-:W-:Y:S01]  /*8640*/  F2FP.BF16.PACK_AB R152, R171, R174 ;  /* 0x000000aeab98723e */ /* 0x008fe200000010ff */
[----:B------:R-:W-:Y:S01]  /*8650*/  LDSM.16.MT88.4 R68, [R193+0x1000] ;  /* 0x00100000c144783b */ /* 0x000fe20000004200 */
[--C-:B--2---:R-:W-:Y:S01]  /*8660*/  FFMA.FTZ R24, R53, c[0x0][0x2d0], -R160.reuse ;  /* 0x0000b40035187a23 */ /* 0x104fe200000108a0 */
[----:B------:R-:W-:Y:S01]  /*8670*/  F2FP.BF16.PACK_AB R53, R238, R229 ;  /* 0x000000e5ee35723e */ /* 0x000fe200000010ff */
[----:B------:R-:W-:Y:S04]  /*8680*/  FFMA.FTZ R160, R81, c[0x0][0x2d0], -R160 ;  /* 0x0000b40051a07a23 */ /* 0x000fe800000108a0 */
[----:B------:R1:W-:Y:S01]  /*8690*/  MUFU.EX2 R213, R24 ;  /* 0x0000001800d57308 */ /* 0x0003e20000000800 */
[----:B------:R-:W-:Y:S02]  /*86a0*/  FFMA.FTZ R81, R73, c[0x0][0x2d0], -R114 ;  /* 0x0000b40049517a23 */ /* 0x000fe40000010872 */
[----:B------:R-:W-:Y:S02]  /*86b0*/  FFMA.FTZ R73, R109, R208, R162 ;  /* 0x000000d06d497223 */ /* 0x000fe400000100a2 */
[----:B-----5:R-:W-:Y:S05]  /*86c0*/  FFMA.FTZ R40, R57, c[0x0][0x2d0], -R114 ;  /* 0x0000b40039287a23 */ /* 0x020fea0000010872 */
[----:B------:R2:W-:Y:S10]  /*86d0*/  MUFU.EX2 R169, R40 ;  /* 0x0000002800a97308 */ /* 0x0005f40000000800 */
[----:B------:R3:W-:Y:S01]  /*86e0*/  MUFU.EX2 R162, R41 ;  /* 0x0000002900a27308 */ /* 0x0007e20000000800 */
[C---:B-1----:R-:W-:Y:S02]  /*86f0*/  FMUL.FTZ R24, R3.reuse, R148 ;  /* 0x0000009403187220 */ /* 0x042fe40000410000 */
[----:B------:R-:W-:Y:S04]  /*8700*/  FFMA.FTZ R3, R3, R209, R166 ;  /* 0x000000d103037223 */ /* 0x000fe800000100a6 */
[----:B------:R-:W-:Y:S01]  /*8710*/  FADD.FTZ R3, R186, R3 ;  /* 0x00000003ba037221 */ /* 0x000fe20000010000 */
[-C--:B------:R-:W-:Y:S02]  /*8720*/  HMMA.16816.F32.BF16 R24, R156, R118.reuse, R24 ;  /* 0x000000769c18723c */ /* 0x080fe40000041818 */
[----:B------:R-:W-:Y:S01]  /*8730*/  MUFU.EX2 R158, R115 ;  /* 0x00000073009e7308 */ /* 0x000fe20000000800 */
[----:B--2---:R-:W-:Y:S02]  /*8740*/  FFMA.FTZ R40, R60, c[0x0][0x2d0], -R114 ;  /* 0x0000b4003c287a23 */ /* 0x004fe40000010872 */
[----:B------:R-:W-:Y:S03]  /*8750*/  FFMA.FTZ R60, R58, c[0x0][0x2d0], -R108 ;  /* 0x0000b4003a3c7a23 */ /* 0x000fe6000001086c */
[----:B------:R-:W-:Y:S01]  /*8760*/  HMMA.16816.F32.BF16 R28, R120, R118, R28 ;  /* 0x00000076781c723c */ /* 0x000fe2000004181c */
[----:B------:R-:W1:Y:S03]  /*8770*/  LDSM.16.MT88.4 R120, [R191+0x800] ;  /* 0x00080000bf78783b */ /* 0x000e660000004200 */
[----:B------:R-:W-:Y:S01]  /*8780*/  MUFU.EX2 R110, R60 ;  /* 0x0000003c006e7308 */ /* 0x000fe20000000800 */
[----:B---3--:R-:W-:Y:S02]  /*8790*/  F2FP.BF16.PACK_AB R41, R223, R224 ;  /* 0x000000e0df29723e */ /* 0x008fe400000010ff */
[----:B------:R-:W-:Y:S01]  /*87a0*/  F2FP.BF16.PACK_AB R118, R228, R232 ;  /* 0x000000e8e476723e */ /* 0x000fe200000010ff */
[-C--:B----4-:R-:W-:Y:S05]  /*87b0*/  HMMA.16816.F32.BF16 R4, R52, R124.reuse, R4 ;  /* 0x0000007c3404723c */ /* 0x090fea0000041804 */
[----:B------:R-:W-:Y:S01]  /*87c0*/  F2FP.BF16.PACK_AB R119, R178, R180 ;  /* 0x000000b4b277723e */ /* 0x000fe200000010ff */
[----:B------:R2:W-:Y:S06]  /*87d0*/  MUFU.EX2 R170, R40 ;  /* 0x0000002800aa7308 */ /* 0x0005ec0000000800 */
[C---:B------:R-:W-:Y:S04]  /*87e0*/  HMMA.16816.F32.BF16 R8, R116.reuse, R124, R8 ;  /* 0x0000007c7408723c */ /* 0x040fe80000041808 */
[----:B------:R3:W4:Y:S04]  /*87f0*/  MUFU.EX2 R159, R45 ;  /* 0x0000002d009f7308 */ /* 0x0007280000000800 */
[-C--:B------:R-:W-:Y:S06]  /*8800*/  HMMA.16816.F32.BF16 R12, R116, R126.reuse, R12 ;  /* 0x0000007e740c723c */ /* 0x080fec000004180c */
[----:B------:R-:W5:Y:S02]  /*8810*/  MUFU.EX2 R156, R160 ;  /* 0x000000a0009c7308 */ /* 0x000f640000000800 */
[C---:B------:R-:W-:Y:S04]  /*8820*/  HMMA.16816.F32.BF16 R16, R52.reuse, R126, R16 ;  /* 0x0000007e3410723c */ /* 0x040fe80000041810 */
[--C-:B--2---:R-:W-:Y:S02]  /*8830*/  FFMA.FTZ R40, R61, c[0x0][0x2d0], -R114.reuse ;  /* 0x0000b4003d287a23 */ /* 0x104fe40000010872 */
[----:B------:R-:W-:Y:S02]  /*8840*/  FFMA.FTZ R61, R82, c[0x0][0x2d0], -R161 ;  /* 0x0000b400523d7a23 */ /* 0x000fe400000108a1 */
[-C--:B------:R-:W-:Y:S01]  /*8850*/  HMMA.16816.F32.BF16 R20, R52, R128.reuse, R20 ;  /* 0x000000803414723c */ /* 0x080fe20000041814 */
[----:B------:R2:W-:Y:S03]  /*8860*/  MUFU.EX2 R172, R40 ;  /* 0x0000002800ac7308 */ /* 0x0005e60000000800 */
[----:B---3--:R-:W-:Y:S01]  /*8870*/  F2FP.BF16.PACK_AB R45, R163, R164 ;  /* 0x000000a4a32d723e */ /* 0x008fe200000010ff */
[----:B------:R-:W-:Y:S01]  /*8880*/  FFMA.FTZ R82, R76, c[0x0][0x2d0], -R114 ;  /* 0x0000b4004c527a23 */ /* 0x000fe20000010872 */
[----:B----4-:R-:W-:Y:S01]  /*8890*/  F2FP.BF16.PACK_AB R153, R159, R162 ;  /* 0x000000a29f99723e */ /* 0x010fe200000010ff */
[----:B------:R-:W-:Y:S01]  /*88a0*/  FFMA.FTZ R76, R74, c[0x0][0x2d0], -R108 ;  /* 0x0000b4004a4c7a23 */ /* 0x000fe2000001086c */
[C---:B------:R-:W-:Y:S03]  /*88b0*/  HMMA.16816.F32.BF16 R32, R116.reuse, R128, R32 ;  /* 0x000000807420723c */ /* 0x040fe60000041820 */
[----:B------:R-:W-:Y:S01]  /*88c0*/  MUFU.EX2 R115, R61 ;  /* 0x0000003d00737308 */ /* 0x000fe20000000800 */
[----:B------:R-:W-:Y:S01]  /*88d0*/  FADD.FTZ R74, R173, R44 ;  /* 0x0000002cad4a7221 */ /* 0x000fe20000010000 */
[----:B------:R-:W-:Y:S01]  /*88e0*/  F2FP.BF16.PACK_AB R44, R216, R217 ;  /* 0x000000d9d82c723e */ /* 0x000fe200000010ff */
[----:B------:R-:W-:Y:S01]  /*88f0*/  FFMA.FTZ R114, R77, c[0x0][0x2d0], -R114 ;  /* 0x0000b4004d727a23 */ /* 0x000fe20000010872 */
[----:B-----5:R-:W-:Y:S01]  /*8900*/  F2FP.BF16.PACK_AB R154, R156, R158 ;  /* 0x0000009e9c9a723e */ /* 0x020fe200000010ff */
[-C--:B------:R-:W-:Y:S05]  /*8910*/  HMMA.16816.F32.BF16 R36, R116, R130.reuse, R36 ;  /* 0x000000827424723c */ /* 0x080fea0000041824 */
[----:B------:R-:W-:Y:S03]  /*8920*/  MUFU.EX2 R77, R72 ;  /* 0x00000048004d7308 */ /* 0x000fe60000000800 */
[C---:B------:R-:W-:Y:S01]  /*8930*/  HMMA.16816.F32.BF16 R48, R52.reuse, R130, R48 ;  /* 0x000000823430723c */ /* 0x040fe20000041830 */
[----:B------:R-:W-:Y:S03]  /*8940*/  LDSM.16.MT88.4 R128, [R190+0x2000] ;  /* 0x00200000be80783b */ /* 0x000fe60000004200 */
[--C-:B--2---:R-:W-:Y:S01]  /*8950*/  FFMA.FTZ R40, R46, c[0x0][0x2d0], -R108.reuse ;  /* 0x0000b4002e287a23 */ /* 0x104fe2000001086c */
[----:B------:R-:W-:Y:S02]  /*8960*/  F2FP.BF16.PACK_AB R46, R214, R212 ;  /* 0x000000d4d62e723e */ /* 0x000fe400000010ff */
[----:B------:R-:W-:Y:S01]  /*8970*/  MUFU.EX2 R72, R80 ;  /* 0x0000005000487308 */ /* 0x000fe20000000800 */
[-C--:B-1----:R-:W-:Y:S08]  /*8980*/  HMMA.16816.F32.BF16 R84, R52, R120.reuse, R84 ;  /* 0x000000783454723c */ /* 0x082ff00000041854 */
[C---:B------:R-:W-:Y:S01]  /*8990*/  HMMA.16816.F32.BF16 R88, R116.reuse, R120, R88 ;  /* 0x000000787458723c */ /* 0x040fe20000041858 */
[----:B------:R1:W-:Y:S07]  /*89a0*/  MUFU.EX2 R161, R40 ;  /* 0x0000002800a17308 */ /* 0x0003ee0000000800 */
[-C--:B------:R-:W-:Y:S08]  /*89b0*/  HMMA.16816.F32.BF16 R92, R116, R122.reuse, R92 ;  /* 0x0000007a745c723c */ /* 0x080ff0000004185c */
[C---:B------:R-:W-:Y:S01]  /*89c0*/  HMMA.16816.F32.BF16 R96, R52.reuse, R122, R96 ;  /* 0x0000007a3460723c */ /* 0x040fe20000041860 */
[----:B------:R-:W2:Y:S07]  /*89d0*/  LDSM.16.MT88.4 R120, [R190+0x1000] ;  /* 0x00100000be78783b */ /* 0x000eae0000004200 */
[-C--:B------:R-:W-:Y:S04]  /*89e0*/  HMMA.16816.F32.BF16 R100, R52, R64.reuse, R100 ;  /* 0x000000403464723c */ /* 0x080fe80000041864 */
[--C-:B-1----:R-:W-:Y:S04]  /*89f0*/  FFMA.FTZ R40, R47, c[0x0][0x2d0], -R108.reuse ;  /* 0x0000b4002f287a23 */ /* 0x102fe8000001086c */
[C---:B------:R-:W-:Y:S01]  /*8a00*/  HMMA.16816.F32.BF16 R104, R116.reuse, R64, R104 ;  /* 0x000000407468723c */ /* 0x040fe20000041868 */
[----:B------:R1:W3:Y:S06]  /*8a10*/  MUFU.EX2 R157, R40 ;  /* 0x00000028009d7308 */ /* 0x0002ec0000000800 */
[--C-:B------:R-:W-:Y:S01]  /*8a20*/  FFMA.FTZ R64, R59, c[0x0][0x2d0], -R108.reuse ;  /* 0x0000b4003b407a23 */ /* 0x100fe2000001086c */
[-C--:B------:R-:W-:Y:S01]  /*8a30*/  HMMA.16816.F32.BF16 R24, R116, R66.reuse, R24 ;  /* 0x000000427418723c */ /* 0x080fe20000041818 */
[----:B------:R-:W4:Y:S02]  /*8a40*/  LDSM.16.MT88.4 R56, [R191+0x1000] ;  /* 0x00100000bf38783b */ /* 0x000f240000004200 */
[----:B------:R-:W-:Y:S01]  /*8a50*/  MUFU.EX2 R109, R64 ;  /* 0x00000040006d7308 */ /* 0x000fe20000000800 */
[--C-:B------:R-:W-:Y:S02]  /*8a60*/  FFMA.FTZ R65, R62, c[0x0][0x2d0], -R108.reuse ;  /* 0x0000b4003e417a23 */ /* 0x100fe4000001086c */
[----:B------:R-:W-:Y:S02]  /*8a70*/  FFMA.FTZ R108, R79, c[0x0][0x2d0], -R108 ;  /* 0x0000b4004f6c7a23 */ /* 0x000fe4000001086c */
[----:B------:R-:W-:Y:S01]  /*8a80*/  HMMA.16816.F32.BF16 R28, R52, R66, R28 ;  /* 0x00000042341c723c */ /* 0x000fe2000004181c */
[----:B------:R-:W5:Y:S04]  /*8a90*/  LDSM.16.MT88.4 R52, [R192+0x1000] ;  /* 0x00100000c034783b */ /* 0x000f680000004200 */
[----:B------:R4:W-:Y:S01]  /*8aa0*/  MUFU.EX2 R79, R65 ;  /* 0x00000041004f7308 */ /* 0x0009e20000000800 */
[----:B-1----:R-:W-:Y:S03]  /*8ab0*/  F2FP.BF16.PACK_AB R40, R225, R226 ;  /* 0x000000e2e128723e */ /* 0x002fe600000010ff */
[----:B------:R-:W1:Y:S03]  /*8ac0*/  LDSM.16.MT88.4 R60, [R190+0x1800] ;  /* 0x00180000be3c783b */ /* 0x000e660000004200 */
[----:B---3--:R-:W-:Y:S01]  /*8ad0*/  F2FP.BF16.PACK_AB R47, R157, R161 ;  /* 0x000000a19d2f723e */ /* 0x008fe200000010ff */
[-C--:B--2---:R-:W-:Y:S08]  /*8ae0*/  HMMA.16816.F32.BF16 R4, R40, R120.reuse, R4 ;  /* 0x000000782804723c */ /* 0x084ff00000041804 */
[C---:B------:R-:W-:Y:S01]  /*8af0*/  HMMA.16816.F32.BF16 R8, R44.reuse, R120, R8 ;  /* 0x000000782c08723c */ /* 0x040fe20000041808 */
[----:B----4-:R-:W-:Y:S07]  /*8b00*/  LDSM.16.MT88.4 R64, [R191+0x1800] ;  /* 0x00180000bf40783b */ /* 0x010fee0000004200 */
[-C--:B------:R-:W-:Y:S08]  /*8b10*/  HMMA.16816.F32.BF16 R12, R44, R122.reuse, R12 ;  /* 0x0000007a2c0c723c */ /* 0x080ff0000004180c */
[C---:B------:R-:W-:Y:S08]  /*8b20*/  HMMA.16816.F32.BF16 R16, R40.reuse, R122, R16 ;  /* 0x0000007a2810723c */ /* 0x040ff00000041810 */
[-C--:B------:R-:W-:Y:S08]  /*8b30*/  HMMA.16816.F32.BF16 R20, R40, R68.reuse, R20 ;  /* 0x000000442814723c */ /* 0x080ff00000041814 */
[C---:B------:R-:W-:Y:S07]  /*8b40*/  HMMA.16816.F32.BF16 R32, R44.reuse, R68, R32 ;  /* 0x000000442c20723c */ /* 0x040fee0000041820 */
[----:B------:R-:W-:Y:S01]  /*8b50*/  FADD.FTZ R69, R187, R3 ;  /* 0x00000003bb457221 */ /* 0x000fe20000010000 */
[-C--:B------:R-:W-:Y:S08]  /*8b60*/  HMMA.16816.F32.BF16 R36, R44, R70.reuse, R36 ;  /* 0x000000462c24723c */ /* 0x080ff00000041824 */
[C---:B------:R-:W-:Y:S01]  /*8b70*/  HMMA.16816.F32.BF16 R48, R40.reuse, R70, R48 ;  /* 0x000000462830723c */ /* 0x040fe20000041830 */
[----:B------:R-:W2:Y:S07]  /*8b80*/  MUFU.EX2 R71, R81 ;  /* 0x0000005100477308 */ /* 0x000eae0000000800 */
[-C--:B------:R-:W-:Y:S08]  /*8b90*/  HMMA.16816.F32.BF16 R84, R40, R56.reuse, R84 ;  /* 0x000000382854723c */ /* 0x080ff00000041854 */
[C---:B------:R-:W-:Y:S08]  /*8ba0*/  HMMA.16816.F32.BF16 R88, R44.reuse, R56, R88 ;  /* 0x000000382c58723c */ /* 0x040ff00000041858 */
[-C--:B------:R-:W-:Y:S04]  /*8bb0*/  HMMA.16816.F32.BF16 R92, R44, R58.reuse, R92 ;  /* 0x0000003a2c5c723c */ /* 0x080fe8000004185c */
[----:B--2---:R-:W-:Y:S04]  /*8bc0*/  F2FP.BF16.PACK_AB R148, R71, R72 ;  /* 0x000000484794723e */ /* 0x004fe800000010ff */
[C---:B------:R-:W-:Y:S01]  /*8bd0*/  HMMA.16816.F32.BF16 R96, R40.reuse, R58, R96 ;  /* 0x0000003a2860723c */ /* 0x040fe20000041860 */
[----:B------:R-:W2:Y:S07]  /*8be0*/  LDSM.16.MT88.4 R56, [R193+0x1800] ;  /* 0x00180000c138783b */ /* 0x000eae0000004200 */
[-C--:B-----5:R-:W-:Y:S08]  /*8bf0*/  HMMA.16816.F32.BF16 R100, R40, R52.reuse, R100 ;  /* 0x000000342864723c */ /* 0x0a0ff00000041864 */
[C---:B------:R-:W-:Y:S08]  /*8c00*/  HMMA.16816.F32.BF16 R104, R44.reuse, R52, R104 ;  /* 0x000000342c68723c */ /* 0x040ff00000041868 */
[-C--:B------:R-:W-:Y:S07]  /*8c10*/  HMMA.16816.F32.BF16 R24, R44, R54.reuse, R24 ;  /* 0x000000362c18723c */ /* 0x080fee0000041818 */
[----:B------:R-:W-:Y:S01]  /*8c20*/  F2FP.BF16.PACK_AB R46, R172, R170 ;  /* 0x000000aaac2e723e */ /* 0x000fe200000010ff */
[----:B------:R-:W-:Y:S01]  /*8c30*/  HMMA.16816.F32.BF16 R28, R40, R54, R28 ;  /* 0x00000036281c723c */ /* 0x000fe2000004181c */
[----:B------:R-:W3:Y:S03]  /*8c40*/  LDSM.16.MT88.4 R52, [R192+0x1800] ;  /* 0x00180000c034783b */ /* 0x000ee60000004200 */
[----:B------:R-:W-:Y:S01]  /*8c50*/  FADD.FTZ R44, R203, R73 ;  /* 0x00000049cb2c7221 */ /* 0x000fe20000010000 */
[----:B------:R-:W-:Y:S01]  /*8c60*/  F2FP.BF16.PACK_AB R47, R77, R79 ;  /* 0x0000004f4d2f723e */ /* 0x000fe200000010ff */
[----:B------:R-:W-:Y:S01]  /*8c70*/  FADD.FTZ R45, R181, R0 ;  /* 0x00000000b52d7221 */ /* 0x000fe20000010000 */
[----:B------:R-:W-:Y:S01]  /*8c80*/  F2FP.BF16.PACK_AB R40, R213, R215 ;  /* 0x000000d7d528723e */ /* 0x000fe200000010ff */
[----:B------:R-:W-:Y:S01]  /*8c90*/  FADD.FTZ R70, R198, R44 ;  /* 0x0000002cc6467221 */ /* 0x000fe20000010000 */
[----:B------:R-:W-:Y:S01]  /*8ca0*/  F2FP.BF16.PACK_AB R41, R184, R183 ;  /* 0x000000b7b829723e */ /* 0x000fe200000010ff */
[----:B------:R-:W4:Y:S02]  /*8cb0*/  MUFU.EX2 R73, R83 ;  /* 0x0000005300497308 */ /* 0x000f240000000800 */
[----:B------:R-:W-:Y:S01]  /*8cc0*/  F2FP.BF16.PACK_AB R42, R177, R179 ;  /* 0x000000b3b12a723e */ /* 0x000fe200000010ff */
[----:B------:R-:W-:Y:S01]  /*8cd0*/  FADD.FTZ R68, R185, R45 ;  /* 0x0000002db9447221 */ /* 0x000fe20000010000 */
[----:B------:R-:W-:Y:S01]  /*8ce0*/  F2FP.BF16.PACK_AB R43, R175, R176 ;  /* 0x000000b0af2b723e */ /* 0x000fe200000010ff */
[----:B------:R-:W-:Y:S01]  /*8cf0*/  FADD.FTZ R0, R204, R74 ;  /* 0x0000004acc007221 */ /* 0x000fe20000010000 */
[----:B------:R-:W-:Y:S02]  /*8d00*/  F2FP.BF16.PACK_AB R44, R169, R168 ;  /* 0x000000a8a92c723e */ /* 0x000fe400000010ff */
[----:B------:R-:W-:Y:S01]  /*8d10*/  F2FP.BF16.PACK_AB R45, R109, R110 ;  /* 0x0000006e6d2d723e */ /* 0x000fe200000010ff */
[----:B------:R-:W-:Y:S02]  /*8d20*/  FADD.FTZ R3, R210, R0 ;  /* 0x00000000d2037221 */ /* 0x000fe40000010000 */
[-C--:B-1----:R-:W-:Y:S03]  /*8d30*/  HMMA.16816.F32.BF16 R4, R40, R60.reuse, R4 ;  /* 0x0000003c2804723c */ /* 0x082fe60000041804 */
[----:B------:R-:W-:Y:S02]  /*8d40*/  FADD.FTZ R0, R234, R70 ;  /* 0x00000046ea007221 */ /* 0x000fe40000010000 */
[----:B------:R-:W-:Y:S03]  /*8d50*/  FADD.FTZ R3, R231, R3 ;  /* 0x00000003e7037221 */ /* 0x000fe60000010000 */
[C---:B------:R-:W-:Y:S01]  /*8d60*/  HMMA.16816.F32.BF16 R8, R44.reuse, R60, R8 ;  /* 0x0000003c2c08723c */ /* 0x040fe20000041808 */
[----:B------:R1:W-:Y:S03]  /*8d70*/  MUFU.EX2 R61, R114 ;  /* 0x00000072003d7308 */ /* 0x0003e60000000800 */
[----:B----4-:R-:W-:Y:S04]  /*8d80*/  F2FP.BF16.PACK_AB R155, R73, R115 ;  /* 0x00000073499b723e */ /* 0x010fe800000010ff */
[-C--:B------:R-:W-:Y:S03]  /*8d90*/  HMMA.16816.F32.BF16 R12, R44, R62.reuse, R12 ;  /* 0x0000003e2c0c723c */ /* 0x080fe6000004180c */
[----:B------:R-:W-:Y:S05]  /*8da0*/  MUFU.EX2 R60, R76 ;  /* 0x0000004c003c7308 */ /* 0x000fea0000000800 */
[C---:B------:R-:W-:Y:S05]  /*8db0*/  HMMA.16816.F32.BF16 R16, R40.reuse, R62, R16 ;  /* 0x0000003e2810723c */ /* 0x040fea0000041810 */
[----:B------:R-:W4:Y:S03]  /*8dc0*/  MUFU.EX2 R62, R82 ;  /* 0x00000052003e7308 */ /* 0x000f260000000800 */
[-C--:B--2---:R-:W-:Y:S04]  /*8dd0*/  HMMA.16816.F32.BF16 R20, R40, R56.reuse, R20 ;  /* 0x000000382814723c */ /* 0x084fe80000041814 */
[----:B-1----:R-:W-:Y:S04]  /*8de0*/  MOV R114, R111 ;  /* 0x0000006f00727202 */ /* 0x002fe80000000f00 */
[C---:B------:R-:W-:Y:S01]  /*8df0*/  HMMA.16816.F32.BF16 R32, R44.reuse, R56, R32 ;  /* 0x000000382c20723c */ /* 0x040fe20000041820 */
[----:B------:R-:W-:Y:S06]  /*8e00*/  MUFU.EX2 R57, R108 ;  /* 0x0000006c00397308 */ /* 0x000fec0000000800 */
[----:B------:R-:W-:Y:S01]  /*8e10*/  FADD.FTZ R56, R229, R0 ;  /* 0x00000000e5387221 */ /* 0x000fe20000010000 */
[-C--:B------:R-:W-:Y:S04]  /*8e20*/  HMMA.16816.F32.BF16 R36, R44, R58.reuse, R36 ;  /* 0x0000003a2c24723c */ /* 0x080fe80000041824 */
[----:B------:R-:W-:Y:S01]  /*8e30*/  FADD.FTZ R0, R235, R3 ;  /* 0x00000003eb007221 */ /* 0x000fe20000010000 */
[----:B----4-:R-:W-:Y:S03]  /*8e40*/  F2FP.BF16.PACK_AB R150, R61, R62 ;  /* 0x0000003e3d96723e */ /* 0x010fe600000010ff */
[C---:B------:R-:W-:Y:S01]  /*8e50*/  HMMA.16816.F32.BF16 R48, R40.reuse, R58, R48 ;  /* 0x0000003a2830723c */ /* 0x040fe20000041830 */
[----:B------:R-:W1:Y:S03]  /*8e60*/  MUFU.EX2 R59, R75 ;  /* 0x0000004b003b7308 */ /* 0x000e660000000800 */
[----:B------:R-:W-:Y:S04]  /*8e70*/  FADD.FTZ R0, R239, R0 ;  /* 0x00000000ef007221 */ /* 0x000fe80000010000 */
[-C--:B------:R-:W-:Y:S03]  /*8e80*/  HMMA.16816.F32.BF16 R84, R40, R64.reuse, R84 ;  /* 0x000000402854723c */ /* 0x080fe60000041854 */
[----:B------:R-:W2:Y:S05]  /*8e90*/  MUFU.EX2 R58, R78 ;  /* 0x0000004e003a7308 */ /* 0x000eaa0000000800 */
[C---:B------:R-:W-:Y:S08]  /*8ea0*/  HMMA.16816.F32.BF16 R88, R44.reuse, R64, R88 ;  /* 0x000000402c58723c */ /* 0x040ff00000041858 */
[-C--:B------:R-:W-:Y:S04]  /*8eb0*/  HMMA.16816.F32.BF16 R92, R44, R66.reuse, R92 ;  /* 0x000000422c5c723c */ /* 0x080fe8000004185c */
[----:B-1----:R-:W-:Y:S04]  /*8ec0*/  F2FP.BF16.PACK_AB R149, R59, R60 ;  /* 0x0000003c3b95723e */ /* 0x002fe800000010ff */
[C---:B------:R-:W-:Y:S04]  /*8ed0*/  HMMA.16816.F32.BF16 R96, R40.reuse, R66, R96 ;  /* 0x000000422860723c */ /* 0x040fe80000041860 */
[----:B--2---:R-:W-:Y:S04]  /*8ee0*/  F2FP.BF16.PACK_AB R151, R57, R58 ;  /* 0x0000003a3997723e */ /* 0x004fe800000010ff */
[-C--:B---3--:R-:W-:Y:S08]  /*8ef0*/  HMMA.16816.F32.BF16 R100, R40, R52.reuse, R100 ;  /* 0x000000342864723c */ /* 0x088ff00000041864 */
[C---:B------:R-:W-:Y:S07]  /*8f00*/  HMMA.16816.F32.BF16 R104, R44.reuse, R52, R104 ;  /* 0x000000342c68723c */ /* 0x040fee0000041868 */
[----:B------:R-:W-:Y:S01]  /*8f10*/  FADD.FTZ R52, R220, R68 ;  /* 0x00000044dc347221 */ /* 0x000fe20000010000 */
[-C--:B------:R-:W-:Y:S01]  /*8f20*/  HMMA.16816.F32.BF16 R24, R44, R54.reuse, R24 ;  /* 0x000000362c18723c */ /* 0x080fe20000041818 */
[----:B------:R-:W1:Y:S03]  /*8f30*/  LDSM.16.MT88.4 R44, [R191+0x2000] ;  /* 0x00200000bf2c783b */ /* 0x000e660000004200 */
[----:B------:R-:W-:Y:S04]  /*8f40*/  FADD.FTZ R53, R230, R69 ;  /* 0x00000045e6357221 */ /* 0x000fe80000010000 */
[----:B------:R-:W-:Y:S07]  /*8f50*/  HMMA.16816.F32.BF16 R28, R40, R54, R28 ;  /* 0x00000036281c723c */ /* 0x000fee000004181c */
[----:B------:R-:W-:Y:S01]  /*8f60*/  FADD.FTZ R40, R132, R52 ;  /* 0x0000003484287221 */ /* 0x000fe20000010000 */
[-C--:B------:R-:W-:Y:S01]  /*8f70*/  HMMA.16816.F32.BF16 R120, R152, R128.reuse, R4 ;  /* 0x000000809878723c */ /* 0x080fe20000041804 */
[----:B------:R-:W2:Y:S04]  /*8f80*/  LDSM.16.MT88.4 R4, [R192+0x2000] ;  /* 0x00200000c004783b */ /* 0x000ea80000004200 */
[----:B------:R-:W-:Y:S02]  /*8f90*/  FADD.FTZ R41, R227, R53 ;  /* 0x00000035e3297221 */ /* 0x000fe40000010000 */
[----:B------:R-:W-:Y:S01]  /*8fa0*/  FADD.FTZ R3, R182, R40 ;  /* 0x00000028b6037221 */ /* 0x000fe20000010000 */
        /* <DEDUP_REMOVED lines=26> */
[-C--:B-1----:R-:W-:Y:S03]  /*9150*/  HMMA.16816.F32.BF16 R84, R152, R44.reuse, R84 ;  /* 0x0000002c9854723c */ /* 0x082fe60000041854 */
        /* <DEDUP_REMOVED lines=17> */
[----:B------:R-:W-:Y:S01]  /*9270*/  FADD.FTZ R9, R109, R3 ;  /* 0x000000036d097221 */ /* 0x000fe20000010000 */
[----:B------:R-:W-:Y:S01]  /*9280*/  MOV R109, R112 ;  /* 0x00000070006d7202 */ /* 0x000fe20000000f00 */
        /* <DEDUP_REMOVED lines=12> */
[----:B------:R-:W-:Y:S01]  /*9350*/  FADD.FTZ R3, R162, R9 ;  /* 0x00000009a2037221 */ /* 0x000fe20000010000 */
[-C--:B------:R-:W-:Y:S03]  /*9360*/  MOV R9, R2.reuse ;  /* 0x0000000200097202 */ /* 0x080fe60000000f00 */
        /* <DEDUP_REMOVED lines=11> */
[----:B------:R-:W-:Y:S01]  /*9420*/  IADD3 R0, R202, -0x1, RZ ;  /* 0xffffffffca007810 */ /* 0x000fe20007ffe0ff */
[----:B------:R-:W-:Y:S02]  /*9430*/  FADD.FTZ R207, R156, R4 ;  /* 0x000000049ccf7221 */ /* 0x000fe40000010000 */
[----:B------:R-:W-:Y:S01]  /*9440*/  FADD.FTZ R208, R73, R6 ;  /* 0x0000000649d07221 */ /* 0x000fe20000010000 */
[----:B------:R-:W-:Y:S01]  /*9450*/  MOV R202, R0 ;  /* 0x0000000000ca7202 */ /* 0x000fe20000000f00 */
[----:B------:R-:W-:Y:S01]  /*9460*/  FADD.FTZ R209, R61, R5 ;  /* 0x000000053dd17221 */ /* 0x000fe20000010000 */
[----:B------:R-:W-:Y:S01]  /*9470*/  MOV R0, R113 ;  /* 0x0000007100007202 */ /* 0x000fe20000000f00 */
[----:B------:R-:W-:Y:S01]  /*9480*/  FADD.FTZ R211, R57, R3 ;  /* 0x0000000339d37221 */ /* 0x000fe20000010000 */
[----:B------:R-:W-:-:S05]  /*9490*/  @P1 BRA `(.L_x_88) ;  /* 0xffffcd5000001947 */ /* 0x000fca000383ffff */
.L_x_81:
[----:B------:R-:W-:Y:S05]  /*94a0*/  BRA.DIV ~URZ, `(.L_x_89) ;  /* 0x00005fa27f007947 */ /* 0x000fea000b800000 */
[----:B------:R-:W1:Y:S04]  /*94b0*/  SHFL.BFLY PT, R0, R207, 0x2, 0x1f ;  /* 0x0c401f00cf007f89 */ /* 0x000e6800000e0000 */
[----:B------:R-:W2:Y:S04]  /*94c0*/  SHFL.BFLY PT, R2, R208, 0x2, 0x1f ;  /* 0x0c401f00d0027f89 */ /* 0x000ea800000e0000 */
[----:B------:R-:W3:Y:S04]  /*94d0*/  SHFL.BFLY PT, R3, R209, 0x2, 0x1f ;  /* 0x0c401f00d1037f89 */ /* 0x000ee800000e0000 */
[----:B------:R-:W4:Y:S01]  /*94e0*/  SHFL.BFLY PT, R7, R211, 0x2, 0x1f ;  /* 0x0c401f00d3077f89 */ /* 0x000f2200000e0000 */
[----:B-1----:R-:W-:-:S02]  /*94f0*/  FADD.FTZ R0, R0, R207 ;  /* 0x000000cf00007221 */ /* 0x002fc40000010000 */
[----:B--2---:R-:W-:-:S03]  /*9500*/  FADD.FTZ R2, R2, R208 ;  /* 0x000000d002027221 */ /* 0x004fc60000010000 */
[----:B------:R-:W1:Y:S01]  /*9510*/  SHFL.BFLY PT, R4, R0, 0x1, 0x1f ;  /* 0x0c201f0000047f89 */ /* 0x000e6200000e0000 */
[----:B---3--:R-:W-:-:S03]  /*9520*/  FADD.FTZ R3, R3, R209 ;  /* 0x000000d103037221 */ /* 0x008fc60000010000 */
[----:B------:R-:W2:Y:S01]  /*9530*/  SHFL.BFLY PT, R5, R2, 0x1, 0x1f ;  /* 0x0c201f0002057f89 */ /* 0x000ea200000e0000 */
[----:B----4-:R-:W-:-:S03]  /*9540*/  FADD.FTZ R7, R7, R211 ;  /* 0x000000d307077221 */ /* 0x010fc60000010000 */
[----:B------:R-:W3:Y:S04]  /*9550*/  SHFL.BFLY PT, R6, R3, 0x1, 0x1f ;  /* 0x0c201f0003067f89 */ /* 0x000ee800000e0000 */
[----:B------:R4:W4:Y:S01]  /*9560*/  SHFL.BFLY PT, R8, R7, 0x1, 0x1f ;  /* 0x0c201f0007087f89 */ /* 0x00092200000e0000 */
[----:B-1----:R-:W-:Y:S02]  /*9570*/  FADD.FTZ R4, R0, R4 ;  /* 0x0000000400047221 */ /* 0x002fe40000010000 */
[----:B--2---:R-:W-:Y:S02]  /*9580*/  FADD.FTZ R5, R2, R5 ;  /* 0x0000000502057221 */ /* 0x004fe40000010000 */
[----:B---3--:R-:W-:Y:S02]  /*9590*/  FADD.FTZ R6, R3, R6 ;  /* 0x0000000603067221 */ /* 0x008fe40000010000 */
.L_x_179:
[----:B------:R-:W-:Y:S01]  /*95a0*/  FSETP.NE.FTZ.AND P3, PT, R4, RZ, PT ;  /* 0x000000ff0400720b */ /* 0x000fe20003f75000 */
[----:B------:R-:W-:Y:S01]  /*95b0*/  CS2R R2, SRZ ;  /* 0x0000000000027805 */ /* 0x000fe2000001ff00 */
[----:B------:R-:W-:-:S02]  /*95c0*/  MOV R0, RZ ;  /* 0x000000ff00007202 */ /* 0x000fc40000000f00 */
[----:B------:R-:W-:Y:S02]  /*95d0*/  FSETP.NE.FTZ.AND P2, PT, R5, RZ, PT ;  /* 0x000000ff0500720b */ /* 0x000fe40003f55000 */
[----:B------:R-:W-:Y:S02]  /*95e0*/  FSETP.NE.FTZ.AND P1, PT, R6, RZ, PT ;  /* 0x000000ff0600720b */ /* 0x000fe40003f35000 */
[----:B------:R-:W-:Y:S02]  /*95f0*/  MOV R24, 0xff800000 ;  /* 0xff80000000187802 */ /* 0x000fe40000000f00 */
[----:B------:R-:W-:Y:S02]  /*9600*/  MOV R22, 0xff800000 ;  /* 0xff80000000167802 */ /* 0x000fe40000000f00 */
[----:B------:R-:W-:Y:S01]  /*9610*/  MOV R23, 0xff800000 ;  /* 0xff80000000177802 */ /* 0x000fe20000000f00 */
[----:B------:R-:W1:Y:S01]  /*9620*/  @P3 MUFU.RCP R0, R4 ;  /* 0x0000000400003308 */ /* 0x000e620000001000 */
[----:B------:R-:W-:-:S05]  /*9630*/  MOV R19, 0xff800000 ;  /* 0xff80000000137802 */ /* 0x000fca0000000f00 */
[----:B------:R-:W-:Y:S02]  /*9640*/  @P1 MOV R11, 0x3f317218 ;  /* 0x3f317218000b1802 */ /* 0x000fe40000000f00 */
[----:B------:R2:W-:Y:S01]  /*9650*/  @P3 MUFU.LG2 R10, R4 ;  /* 0x00000004000a3308 */ /* 0x0005e20000000c00 */
[----:B-1----:R-:W-:-:S07]  /*9660*/  FMUL.FTZ R64, R0, R120 ;  /* 0x0000007800407220 */ /* 0x002fce0000410000 */
[----:B------:R-:W-:Y:S01]  /*9670*/  @P2 MUFU.RCP R3, R5 ;  /* 0x0000000500032308 */ /* 0x000fe20000001000 */
[C---:B------:R-:W-:Y:S02]  /*9680*/  FMUL.FTZ R65, R0.reuse, R121 ;  /* 0x0000007900417220 */ /* 0x040fe40000410000 */
[C---:B------:R-:W-:Y:S02]  /*9690*/  FMUL.FTZ R66, R0.reuse, R128 ;  /* 0x0000008000427220 */ /* 0x040fe40000410000 */
[----:B------:R-:W-:Y:S02]  /*96a0*/  FMUL.FTZ R67, R0, R129 ;  /* 0x0000008100437220 */ /* 0x000fe40000410000 */
[----:B--2-4-:R-:W-:Y:S01]  /*96b0*/  FADD.FTZ R4, R8, R7 ;  /* 0x0000000708047221 */ /* 0x014fe20000010000 */
[----:B------:R-:W-:Y:S01]  /*96c0*/  @P1 MUFU.RCP R2, R6 ;  /* 0x0000000600021308 */ /* 0x000fe20000001000 */
[C---:B------:R-:W-:Y:S02]  /*96d0*/  FMUL.FTZ R68, R0.reuse, R132 ;  /* 0x0000008400447220 */ /* 0x040fe40000410000 */
[----:B------:R-:W-:Y:S01]  /*96e0*/  FMUL.FTZ R69, R0, R133 ;  /* 0x0000008500457220 */ /* 0x000fe20000410000 */
[----:B------:R-:W-:Y:S01]  /*96f0*/  FSETP.NE.FTZ.AND P0, PT, R4, RZ, PT ;  /* 0x000000ff0400720b */ /* 0x000fe20003f15000 */
[----:B------:R-:W-:-:S02]  /*9700*/  FMUL.FTZ R70, R0, R144 ;  /* 0x0000009000467220 */ /* 0x000fc40000410000 */
[C---:B------:R-:W-:Y:S01]  /*9710*/  FMUL.FTZ R71, R0.reuse, R145 ;  /* 0x0000009100477220 */ /* 0x040fe20000410000 */
[----:B------:R1:W2:Y:S01]  /*9720*/  @P2 MUFU.LG2 R7, R5 ;  /* 0x0000000500072308 */ /* 0x0002a20000000c00 */
        /* <DEDUP_REMOVED lines=8> */
[----:B-1----:R-:W-:Y:S01]  /*97b0*/  @P2 MOV R5, 0x3f317218 ;  /* 0x3f31721800052802 */ /* 0x002fe20000000f00 */
[----:B------:R-:W1:Y:S01]  /*97c0*/  @P1 MUFU.LG2 R0, R6 ;  /* 0x0000000600001308 */ /* 0x000e620000000c00 */
[----:B--2---:R-:W-:Y:S02]  /*97d0*/  @P2 FMUL.FTZ R8, R7, 0.69314718246459960938 ;  /* 0x3f31721807082820 */ /* 0x004fe40000410000 */
[C---:B------:R-:W-:Y:S02]  /*97e0*/  FMUL.FTZ R96, R3.reuse, R86 ;  /* 0x0000005603607220 */ /* 0x040fe40000410000 */
[----:B------:R-:W-:-:S02]  /*97f0*/  FMUL.FTZ R97, R3, R87 ;  /* 0x0000005703617220 */ /* 0x000fc40000410000 */
[C---:B------:R-:W-:Y:S02]  /*9800*/  FMUL.FTZ R78, R3.reuse, R122 ;  /* 0x0000007a034e7220 */ /* 0x040fe40000410000 */
[C---:B------:R-:W-:Y:S02]  /*9810*/  FMUL.FTZ R79, R3.reuse, R123 ;  /* 0x0000007b034f7220 */ /* 0x040fe40000410000 */
[C---:B------:R-:W-:Y:S02]  /*9820*/  FMUL.FTZ R80, R3.reuse, R130 ;  /* 0x0000008203507220 */ /* 0x040fe40000410000 */
[C---:B------:R-:W-:Y:S02]  /*9830*/  FMUL.FTZ R81, R3.reuse, R131 ;  /* 0x0000008303517220 */ /* 0x040fe40000410000 */
[C---:B------:R-:W-:Y:S02]  /*9840*/  FMUL.FTZ R82, R3.reuse, R134 ;  /* 0x0000008603527220 */ /* 0x040fe40000410000 */
[----:B-1----:R-:W-:Y:S01]  /*9850*/  @P1 FMUL.FTZ R7, R0, 0.69314718246459960938 ;  /* 0x3f31721800071820 */ /* 0x002fe20000410000 */
[----:B------:R-:W-:Y:S01]  /*9860*/  MOV R0, RZ ;  /* 0x000000ff00007202 */ /* 0x000fe20000000f00 */
[----:B------:R-:W-:-:S02]  /*9870*/  FMUL.FTZ R83, R3, R135 ;  /* 0x0000008703537220 */ /* 0x000fc40000410000 */
[C---:B------:R-:W-:Y:S02]  /*9880*/  FMUL.FTZ R84, R3.reuse, R146 ;  /* 0x0000009203547220 */ /* 0x040fe40000410000 */
[C---:B------:R-:W-:Y:S01]  /*9890*/  FMUL.FTZ R85, R3.reuse, R147 ;  /* 0x0000009303557220 */ /* 0x040fe20000410000 */
[----:B------:R-:W1:Y:S01]  /*98a0*/  @P0 MUFU.RCP R0, R4 ;  /* 0x0000000400000308 */ /* 0x000e620000001000 */
[C---:B------:R-:W-:Y:S02]  /*98b0*/  FMUL.FTZ R86, R3.reuse, R98 ;  /* 0x0000006203567220 */ /* 0x040fe40000410000 */
[C---:B------:R-:W-:Y:S02]  /*98c0*/  FMUL.FTZ R87, R3.reuse, R99 ;  /* 0x0000006303577220 */ /* 0x040fe40000410000 */
[C---:B------:R-:W-:Y:S02]  /*98d0*/  FMUL.FTZ R76, R3.reuse, R102 ;  /* 0x00000066034c7220 */ /* 0x040fe40000410000 */
[----:B------:R-:W-:-:S02]  /*98e0*/  FMUL.FTZ R77, R3, R103 ;  /* 0x00000067034d7220 */ /* 0x000fc40000410000 */
[C---:B------:R-:W-:Y:S02]  /*98f0*/  FMUL.FTZ R62, R3.reuse, R154 ;  /* 0x0000009a033e7220 */ /* 0x040fe40000410000 */
[----:B------:R-:W-:Y:S01]  /*9900*/  FMUL.FTZ R63, R3, R155 ;  /* 0x0000009b033f7220 */ /* 0x000fe20000410000 */
[----:B------:R-:W-:Y:S01]  /*9910*/  @P3 MOV R3, 0x3f317218 ;  /* 0x3f31721800033802 */ /* 0x000fe20000000f00 */
        /* <DEDUP_REMOVED lines=16> */
[----:B------:R2:W3:Y:S01]  /*9a20*/  @P0 MUFU.LG2 R2, R4 ;  /* 0x0000000400020308 */ /* 0x0004e20000000c00 */
[----:B------:R-:W-:Y:S02]  /*9a30*/  @P3 FMUL.FTZ R6, R3, c[0x0][0x2d0] ;  /* 0x0000b40003063a20 */ /* 0x000fe40000410000 */
[----:B------:R-:W-:Y:S02]  /*9a40*/  @P1 FMUL.FTZ R3, R11, c[0x0][0x2d0] ;  /* 0x0000b4000b031a20 */ /* 0x000fe40000410000 */
[----:B------:R-:W-:Y:S02]  /*9a50*/  @P3 FMUL.FTZ R10, R10, 0.69314718246459960938 ;  /* 0x3f3172180a0a3820 */ /* 0x000fe40000410000 */
[----:B------:R-:W-:Y:S01]  /*9a60*/  @P1 FFMA.FTZ R24, R3, R111, R7 ;  /* 0x0000006f03181223 */ /* 0x000fe20000010007 */
[----:B------:R-:W-:Y:S01]  /*9a70*/  @P0 MOV R3, 0x3f317218 ;  /* 0x3f31721800030802 */ /* 0x000fe20000000f00 */
[----:B------:R-:W-:Y:S02]  /*9a80*/  @P2 FMUL.FTZ R5, R5, c[0x0][0x2d0] ;  /* 0x0000b40005052a20 */ /* 0x000fe40000410000 */
[----:B-1----:R-:W-:-:S02]  /*9a90*/  FMUL.FTZ R30, R0, R118 ;  /* 0x00000076001e7220 */ /* 0x002fc40000410000 */
[----:B------:R-:W-:Y:S02]  /*9aa0*/  @P0 FMUL.FTZ R3, R3, c[0x0][0x2d0] ;  /* 0x0000b40003030a20 */ /* 0x000fe40000410000 */
[----:B------:R-:W-:Y:S01]  /*9ab0*/  FMUL.FTZ R31, R0, R119 ;  /* 0x00000077001f7220 */ /* 0x000fe20000410000 */
[----:B--2---:R-:W-:Y:S01]  /*9ac0*/  MOV R4, 0x1 ;  /* 0x0000000100047802 */ /* 0x004fe20000000f00 */
[----:B---3--:R-:W-:Y:S02]  /*9ad0*/  @P0 FMUL.FTZ R2, R2, 0.69314718246459960938 ;  /* 0x3f31721802020820 */ /* 0x008fe40000410000 */
        /* <DEDUP_REMOVED lines=13> */
[----:B------:R-:W-:Y:S01]  /*9bb0*/  FMUL.FTZ R29, R0, R151 ;  /* 0x00000097001d7220 */ /* 0x000fe20000410000 */
[----:B------:R-:W-:Y:S01]  /*9bc0*/  PRMT R0, R4, 0x7610, R0 ;  /* 0x0000761004007816 */ /* 0x000fe20000000000 */
[----:B------:R-:W-:-:S02]  /*9bd0*/  @P3 FFMA.FTZ R22, R6, R113, R10 ;  /* 0x0000007106163223 */ /* 0x000fc4000001000a */
[----:B------:R-:W-:Y:S02]  /*9be0*/  @P2 FFMA.FTZ R23, R5, R112, R8 ;  /* 0x0000007005172223 */ /* 0x000fe40000010008 */
[----:B------:R-:W-:Y:S02]  /*9bf0*/  @P0 FFMA.FTZ R19, R3, R9, R2 ;  /* 0x0000000903130223 */ /* 0x000fe40000010002 */
.L_x_48:
[----:B------:R1:W5:Y:S04]  /*9c00*/  LDL R6, [R1] ;  /* 0x0000000001067983 */ /* 0x0003680000100800 */
[----:B------:R-:W2:Y:S01]  /*9c10*/  S2R R2, SR_TID.X ;  /* 0x0000000000027919 */ /* 0x000ea20000002100 */
[----:B------:R-:W-:Y:S01]  /*9c20*/  BSSY B0, `(.L_x_90) ;  /* 0x0000011000007945 */ /* 0x000fe20003800000 */
[----:B--2---:R-:W-:-:S13]  /*9c30*/  LOP3.LUT P0, RZ, R2, 0x7f, RZ, 0xc0, !PT ;  /* 0x0000007f02ff7812 */ /* 0x004fda000780c0ff */
[----:B------:R-:W-:Y:S05]  /*9c40*/  @P0 BRA `(.L_x_91) ;  /* 0x000000e000000947 */ /* 0x000fea0003800000 */
[----:B-1----:R-:W1:Y:S01]  /*9c50*/  S2R R4, SR_LANEID ;  /* 0x0000000000047919 */ /* 0x002e620000000000 */
[----:B------:R-:W-:Y:S01]  /*9c60*/  VOTEU.ANY UR4, UPT, PT ;  /* 0x0000000000047886 */ /* 0x000fe200038e0100 */
[----:B------:R-:W-:Y:S01]  /*9c70*/  IMAD.MOV.U32 R5, RZ, RZ, c[0x0][0x564] ;  /* 0x00015900ff057624 */ /* 0x000fe200078e00ff */
[----:B------:R-:W1:Y:S08]  /*9c80*/  FLO.U32 R3, UR4 ;  /* 0x0000000400037d00 */ /* 0x000e7000080e0000 */
[----:B------:R-:W2:Y:S01]  /*9c90*/  POPC R2, UR4 ;  /* 0x0000000400027d09 */ /* 0x000ea20008000000 */
[----:B-1----:R-:W-:Y:S01]  /*9ca0*/  ISETP.EQ.U32.AND P0, PT, R3, R4, PT ;  /* 0x000000040300720c */ /* 0x002fe20003f02070 */
[----:B------:R-:W-:-:S12]  /*9cb0*/  IMAD.MOV.U32 R4, RZ, RZ, c[0x0][0x560] ;  /* 0x00015800ff047624 */ /* 0x000fd800078e00ff */
[----:B--2---:R1:W2:Y:S04]  /*9cc0*/  @P0 ATOMG.E.ADD.STRONG.GPU PT, R2, [R4.64], R2 ;  /* 0x00000002040209a8 */ /* 0x0042a800081ee1c6 */
[----:B-1----:R-:W1:Y:S04]  /*9cd0*/  S2R R4, SR_LTMASK ;  /* 0x0000000000047919 */ /* 0x002e680000003900 */
[----:B--2---:R1:W2:Y:S02]  /*9ce0*/  SHFL.IDX PT, R3, R2, R3, 0x1f ;  /* 0x00001f0302037589 */ /* 0x0042a400000e0000 */
[----:B-1----:R-:W-:-:S06]  /*9cf0*/  LOP3.LUT R2, R4, UR4, RZ, 0xc0, !PT ;  /* 0x0000000404027c12 */ /* 0x002fcc000f8ec0ff */
[----:B------:R-:W2:Y:S02]  /*9d00*/  POPC R2, R2 ;  /* 0x0000000200027309 */ /* 0x000ea40000000000 */
[----:B--2--5:R-:W-:-:S05]  /*9d10*/  IADD3 R6, R3, c[0x0][0xc], R2 ;  /* 0x0000030003067a10 */ /* 0x024fca0007ffe002 */
[----:B------:R1:W-:Y:S02]  /*9d20*/  STL [R1], R6 ;  /* 0x0000000601007387 */ /* 0x0003e40000100800 */
.L_x_91:
[----:B-1----:R-:W-:Y:S05]  /*9d30*/  BSYNC B0 ;  /* 0x0000000000007941 */ /* 0x002fea0003800000 */
.L_x_90:
[----:B------:R-:W-:Y:S01]  /*9d40*/  PRMT R0, R0, 0x9910, RZ ;  /* 0x0000991000007816 */ /* 0x000fe200000000ff */
[----:B------:R-:W-:Y:S01]  /*9d50*/  BSSY B1, `(.L_x_92) ;  /* 0x00002f2000017945 */ /* 0x000fe20003800000 */
[----:B-----5:R-:W-:Y:S02]  /*9d60*/  IMAD.MOV.U32 R88, RZ, RZ, R6 ;  /* 0x000000ffff587224 */ /* 0x020fe400078e0006 */
[----:B------:R-:W-:-:S13]  /*9d70*/  ISETP.NE.AND P0, PT, R0, RZ, PT ;  /* 0x000000ff0000720c */ /* 0x000fda0003f05270 */
[----:B------:R-:W-:Y:S05]  /*9d80*/  @!P0 BRA `(.L_x_93) ;  /* 0x000022a000008947 */ /* 0x000fea0003800000 */
[----:B------:R-:W2:Y:S04]  /*9d90*/  LDL R6, [R1+0x48] ;  /* 0x0000480001067983 */ /* 0x000ea80000100800 */
[----:B------:R-:W3:Y:S04]  /*9da0*/  LDL R5, [R1+0x58] ;  /* 0x0000580001057983 */ /* 0x000ee80000100800 */
[----:B------:R-:W4:Y:S04]  /*9db0*/  LDL R9, [R1+0x7c] ;  /* 0x00007c0001097983 */ /* 0x000f280000100800 */
[----:B------:R-:W4:Y:S01]  /*9dc0*/  LDL R8, [R1+0x78] ;  /* 0x0000780001087983 */ /* 0x000f220000100800 */
[----:B------:R-:W-:Y:S01]  /*9dd0*/  WARPSYNC 0xffffffff ;  /* 0xffffffff00007948 */ /* 0x000fe20003800000 */
[----:B------:R-:W-:-:S02]  /*9de0*/  F2FP.BF16.PACK_AB R0, R65, R64 ;  /* 0x000000404100723e */ /* 0x000fc400000010ff */
[----:B------:R-:W-:Y:S01]  /*9df0*/  BAR.SYNC.DEFER_BLOCKING 0x1, 0x80 ;  /* 0x0042000000007b1d */ /* 0x000fe20000010000 */
[----:B------:R-:W-:Y:S02]  /*9e00*/  F2FP.BF16.PACK_AB R3, R79, R78 ;  /* 0x0000004e4f03723e */ /* 0x000fe400000010ff */
[----:B------:R-:W-:-:S03]  /*9e10*/  F2FP.BF16.PACK_AB R2, R67, R66 ;  /* 0x000000424302723e */ /* 0x000fc600000010ff */
[----:B------:R-:W4:Y:S01]  /*9e20*/  LDL R7, [R1+0x4c] ;  /* 0x00004c0001077983 */ /* 0x000f220000100800 */
[----:B------:R-:W-:-:S03]  /*9e30*/  F2FP.BF16.PACK_AB R4, R45, R44 ;  /* 0x0000002c2d04723e */ /* 0x000fc600000010ff */
[----:B------:R-:W4:Y:S04]  /*9e40*/  LDL R13, [R1+0x50] ;  /* 0x00005000010d7983 */ /* 0x000f280000100800 */
[----:B------:R-:W4:Y:S04]  /*9e50*/  LDL R12, [R1+0x80] ;  /* 0x00008000010c7983 */ /* 0x000f280000100800 */
[----:B------:R-:W4:Y:S04]  /*9e60*/  LDL R10, [R1+0x84] ;  /* 0x00008400010a7983 */ /* 0x000f280000100800 */
[----:B--2---:R1:W-:Y:S04]  /*9e70*/  STS [R6], R0 ;  /* 0x0000000006007388 */ /* 0x0043e80000000800 */
[----:B------:R2:W-:Y:S04]  /*9e80*/  STS [R6+0x400], R3 ;  /* 0x0004000306007388 */ /* 0x0005e80000000800 */
[----:B---3--:R3:W-:Y:S01]  /*9e90*/  STS [R5], R2 ;  /* 0x0000000205007388 */ /* 0x0087e20000000800 */
[----:B-1----:R-:W-:-:S02]  /*9ea0*/  F2FP.BF16.PACK_AB R0, R81, R80 ;  /* 0x000000505100723e */ /* 0x002fc400000010ff */
[----:B--2---:R-:W-:-:S03]  /*9eb0*/  F2FP.BF16.PACK_AB R3, R43, R42 ;  /* 0x0000002a2b03723e */ /* 0x004fc600000010ff */
[----:B------:R1:W-:Y:S01]  /*9ec0*/  STS [R5+0x400], R0 ;  /* 0x0004000005007388 */ /* 0x0003e20000000800 */
[----:B---3--:R-:W-:-:S03]  /*9ed0*/  F2FP.BF16.PACK_AB R2, R31, R30 ;  /* 0x0000001e1f02723e */ /* 0x008fc600000010ff */
[----:B------:R-:W-:Y:S04]  /*9ee0*/  STS [R6+0x2000], R3 ;  /* 0x0020000306007388 */ /* 0x000fe80000000800 */
[----:B------:R2:W-:Y:S01]  /*9ef0*/  STS [R6+0x2400], R2 ;  /* 0x0024000206007388 */ /* 0x0005e20000000800 */
[----:B-1----:R-:W-:-:S03]  /*9f00*/  F2FP.BF16.PACK_AB R0, R33, R32 ;  /* 0x000000202100723e */ /* 0x002fc600000010ff */
[----:B--2---:R-:W2:Y:S01]  /*9f10*/  LDL R6, [R1+0x54] ;  /* 0x0000540001067983 */ /* 0x004ea20000100800 */
[----:B------:R-:W-:Y:S02]  /*9f20*/  F2FP.BF16.PACK_AB R3, R69, R68 ;  /* 0x000000444503723e */ /* 0x000fe400000010ff */
[----:B------:R-:W-:Y:S01]  /*9f30*/  F2FP.BF16.PACK_AB R2, R83, R82 ;  /* 0x000000525302723e */ /* 0x000fe200000010ff */
[----:B------:R1:W-:Y:S04]  /*9f40*/  STS [R5+0x2000], R0 ;  /* 0x0020000005007388 */ /* 0x0003e80000000800 */
[----:B------:R3:W-:Y:S04]  /*9f50*/  STS [R5+0x2400], R4 ;  /* 0x0024000405007388 */ /* 0x0007e80000000800 */
[----:B----4-:R4:W-:Y:S04]  /*9f60*/  STS [R9], R3 ;  /* 0x0000000309007388 */ /* 0x0109e80000000800 */
[----:B------:R4:W-:Y:S04]  /*9f70*/  STS [R9+0x400], R2 ;  /* 0x0004000209007388 */ /* 0x0009e80000000800 */
[----:B------:R-:W2:Y:S01]  /*9f80*/  LDL.LU R11, [R1+0x30] ;  /* 0x00003000010b7983 */ /* 0x000ea20000300800 */
[----:B-1----:R-:W-:-:S02]  /*9f90*/  F2FP.BF16.PACK_AB R0, R71, R70 ;  /* 0x000000464700723e */ /* 0x002fc400000010ff */
[----:B---3--:R-:W-:-:S03]  /*9fa0*/  F2FP.BF16.PACK_AB R4, R35, R34 ;  /* 0x000000222304723e */ /* 0x008fc600000010ff */
[----:B------:R1:W-:Y:S01]  /*9fb0*/  STS [R8], R0 ;  /* 0x0000000008007388 */ /* 0x0003e20000000800 */
[----:B------:R-:W-:Y:S02]  /*9fc0*/  F2FP.BF16.PACK_AB R5, R57, R56 ;  /* 0x000000383905723e */ /* 0x000fe400000010ff */
[----:B----4-:R-:W-:Y:S02]  /*9fd0*/  F2FP.BF16.PACK_AB R3, R85, R84 ;  /* 0x000000545503723e */ /* 0x010fe400000010ff */
[----:B------:R-:W-:-:S03]  /*9fe0*/  F2FP.BF16.PACK_AB R2, R47, R46 ;  /* 0x0000002e2f02723e */ /* 0x000fc600000010ff */
[----:B------:R-:W-:Y:S04]  /*9ff0*/  STS [R8+0x400], R3 ;  /* 0x0004000308007388 */ /* 0x000fe80000000800 */
[----:B------:R-:W-:Y:S04]  /*a000*/  STS [R9+0x2000], R4 ;  /* 0x0020000409007388 */ /* 0x000fe80000000800 */
[----:B------:R3:W-:Y:S01]  /*a010*/  STS [R9+0x2400], R2 ;  /* 0x0024000209007388 */ /* 0x0007e20000000800 */
[----:B-1----:R-:W-:-:S03]  /*a020*/  F2FP.BF16.PACK_AB R0, R37, R36 ;  /* 0x000000242500723e */ /* 0x002fc600000010ff */
[----:B---3--:R-:W3:Y:S01]  /*a030*/  LDL.LU R9, [R1+0x34] ;  /* 0x0000340001097983 */ /* 0x008ee20000300800 */
[----:B------:R-:W-:Y:S02]  /*a040*/  F2FP.BF16.PACK_AB R4, R61, R60 ;  /* 0x0000003c3d04723e */ /* 0x000fe400000010ff */
[----:B------:R-:W-:Y:S01]  /*a050*/  F2FP.BF16.PACK_AB R3, R97, R96 ;  /* 0x000000606103723e */ /* 0x000fe200000010ff */
[----:B------:R1:W-:Y:S01]  /*a060*/  STS [R8+0x2000], R0 ;  /* 0x0020000008007388 */ /* 0x0003e20000000800 */
[----:B------:R-:W-:-:S03]  /*a070*/  F2FP.BF16.PACK_AB R2, R75, R74 ;  /* 0x0000004a4b02723e */ /* 0x000fc600000010ff */
[----:B------:R4:W-:Y:S04]  /*a080*/  STS [R8+0x2400], R5 ;  /* 0x0024000508007388 */ /* 0x0009e80000000800 */
[----:B------:R4:W-:Y:S04]  /*a090*/  STS [R7], R4 ;  /* 0x0000000407007388 */ /* 0x0009e80000000800 */
[----:B------:R4:W-:Y:S01]  /*a0a0*/  STS [R7+0x400], R3 ;  /* 0x0004000307007388 */ /* 0x0009e20000000800 */
[----:B-1----:R-:W-:Y:S02]  /*a0b0*/  F2FP.BF16.PACK_AB R0, R87, R86 ;  /* 0x000000565700723e */ /* 0x002fe400000010ff */
[----:B------:R-:W-:-:S02]  /*a0c0*/  ISETP.NE.U32.AND P3, PT, RZ, c[0x0][0x508], PT ;  /* 0x00014200ff007a0c */ /* 0x000fc40003f65070 */
[----:B------:R-:W-:Y:S01]  /*a0d0*/  ISETP.NE.U32.AND P2, PT, RZ, c[0x0][0x500], PT ;  /* 0x00014000ff007a0c */ /* 0x000fe20003f45070 */
[----:B----4-:R-:W4:Y:S01]  /*a0e0*/  LDL.LU R8, [R1+0x3c] ;  /* 0x00003c0001087983 */ /* 0x010f220000300800 */
[----:B------:R-:W-:Y:S02]  /*a0f0*/  F2FP.BF16.PACK_AB R4, R53, R52 ;  /* 0x000000343504723e */ /* 0x000fe400000010ff */
[----:B------:R-:W-:Y:S02]  /*a100*/  F2FP.BF16.PACK_AB R3, R55, R54 ;  /* 0x000000363703723e */ /* 0x000fe400000010ff */
[----:B------:R-:W-:Y:S02]  /*a110*/  ISETP.NE.AND.EX P3, PT, RZ, c[0x0][0x50c], PT, P3 ;  /* 0x00014300ff007a0c */ /* 0x000fe40003f65330 */
[----:B------:R-:W-:Y:S01]  /*a120*/  ISETP.NE.AND.EX P2, PT, RZ, c[0x0][0x504], PT, P2 ;  /* 0x00014100ff007a0c */ /* 0x000fe20003f45320 */
[----:B--2---:R1:W-:Y:S04]  /*a130*/  STS [R6], R2 ;  /* 0x0000000206007388 */ /* 0x0043e80000000800 */
[----:B------:R2:W-:Y:S04]  /*a140*/  STS [R6+0x400], R0 ;  /* 0x0004000006007388 */ /* 0x0005e80000000800 */
[----:B------:R2:W-:Y:S04]  /*a150*/  STS [R7+0x2000], R4 ;  /* 0x0020000407007388 */ /* 0x0005e80000000800 */
[----:B------:R2:W-:Y:S01]  /*a160*/  STS [R7+0x2400], R3 ;  /* 0x0024000307007388 */ /* 0x0005e20000000800 */
[----:B-1----:R-:W-:-:S02]  /*a170*/  F2FP.BF16.PACK_AB R2, R49, R48 ;  /* 0x000000303102723e */ /* 0x002fc400000010ff */
[----:B--2---:R-:W-:-:S03]  /*a180*/  F2FP.BF16.PACK_AB R0, R51, R50 ;  /* 0x000000323300723e */ /* 0x004fc600000010ff */
[----:B------:R-:W-:Y:S04]  /*a190*/  STS [R6+0x2000], R2 ;  /* 0x0020000206007388 */ /* 0x000fe80000000800 */
[----:B------:R1:W-:Y:S01]  /*a1a0*/  STS [R6+0x2400], R0 ;  /* 0x0024000006007388 */ /* 0x0003e20000000800 */
[----:B------:R-:W-:Y:S02]  /*a1b0*/  F2FP.BF16.PACK_AB R4, R77, R76 ;  /* 0x0000004c4d04723e */ /* 0x000fe400000010ff */
[----:B------:R-:W-:Y:S02]  /*a1c0*/  F2FP.BF16.PACK_AB R3, R59, R58 ;  /* 0x0000003a3b03723e */ /* 0x000fe400000010ff */
[----:B-1----:R-:W-:Y:S02]  /*a1d0*/  F2FP.BF16.PACK_AB R0, R73, R72 ;  /* 0x000000484900723e */ /* 0x002fe400000010ff */
[----:B------:R-:W-:-:S03]  /*a1e0*/  F2FP.BF16.PACK_AB R2, R63, R62 ;  /* 0x0000003e3f02723e */ /* 0x000fc600000010ff */
[----:B------:R1:W-:Y:S04]  /*a1f0*/  STS [R13], R0 ;  /* 0x000000000d007388 */ /* 0x0003e80000000800 */
[----:B------:R-:W-:Y:S04]  /*a200*/  STS [R13+0x400], R4 ;  /* 0x000400040d007388 */ /* 0x000fe80000000800 */
[----:B------:R2:W-:Y:S04]  /*a210*/  STS [R12], R3 ;  /* 0x000000030c007388 */ /* 0x0005e80000000800 */
[----:B------:R3:W-:Y:S01]  /*a220*/  STS [R10+0x400], R2 ;  /* 0x000400020a007388 */ /* 0x0007e20000000800 */
[----:B-1----:R-:W-:-:S05]  /*a230*/  F2FP.BF16.PACK_AB R0, R39, R38 ;  /* 0x000000262700723e */ /* 0x002fca00000010ff */
[----:B------:R1:W-:Y:S01]  /*a240*/  STS [R13+0x2000], R0 ;  /* 0x002000000d007388 */ /* 0x0003e20000000800 */
[----:B--2---:R-:W-:Y:S02]  /*a250*/  F2FP.BF16.PACK_AB R3, R29, R28 ;  /* 0x0000001c1d03723e */ /* 0x004fe400000010ff */
[----:B---3--:R-:W-:-:S05]  /*a260*/  F2FP.BF16.PACK_AB R2, R41, R40 ;  /* 0x000000282902723e */ /* 0x008fca00000010ff */
[----:B------:R2:W-:Y:S01]  /*a270*/  STS [R13+0x2400], R2 ;  /* 0x002400020d007388 */ /* 0x0005e20000000800 */
[----:B-1----:R-:W-:-:S05]  /*a280*/  F2FP.BF16.PACK_AB R0, R27, R26 ;  /* 0x0000001a1b00723e */ /* 0x002fca00000010ff */
[----:B------:R-:W-:Y:S04]  /*a290*/  STS [R12+0x2000], R0 ;  /* 0x002000000c007388 */ /* 0x000fe80000000800 */
[----:B------:R1:W-:Y:S04]  /*a2a0*/  STS [R10+0x2400], R3 ;  /* 0x002400030a007388 */ /* 0x0003e80000000800 */
[----:B------:R-:W-:Y:S01]  /*a2b0*/  BAR.SYNC.DEFER_BLOCKING 0x1, 0x80 ;  /* 0x0042000000007b1d */ /* 0x000fe20000010000 */
[C---:B------:R-:W-:Y:S02]  /*a2c0*/  @P3 IADD3 R6, P0, R11.reuse, c[0x0][0x508], RZ ;  /* 0x000142000b063a10 */ /* 0x040fe40007f1e0ff */
[----:B------:R-:W-:Y:S01]  /*a2d0*/  IADD3 R4, P1, R11, c[0x0][0x500], RZ ;  /* 0x000140000b047a10 */ /* 0x000fe20007f3e0ff */
[----:B------:R-:W-:Y:S01]  /*a2e0*/  IMAD.MOV.U32 R11, RZ, RZ, c[0x0][0x388] ;  /* 0x0000e200ff0b7624 */ /* 0x000fe200078e00ff */
[C---:B------:R-:W-:Y:S01]  /*a2f0*/  @P3 IADD3.X R7, R9.reuse, c[0x0][0x50c], RZ, P0, !PT ;  /* 0x0001430009073a10 */ /* 0x040fe200007fe4ff */
[----:B--2---:R-:W-:Y:S01]  /*a300*/  IMAD.MOV.U32 R2, RZ, RZ, RZ ;  /* 0x000000ffff027224 */ /* 0x004fe200078e00ff */
[----:B------:R-:W-:-:S03]  /*a310*/  IADD3.X R5, R9, c[0x0][0x504], RZ, P1, !PT ;  /* 0x0001410009057a10 */ /* 0x000fc60000ffe4ff */
[----:B------:R2:W5:Y:S04]  /*a320*/  @P3 LDG.E R11, [R6.64] ;  /* 0x00000006060b3981 */ /* 0x000568000c1e1900 */
[----:B------:R2:W5:Y:S01]  /*a330*/  @P2 LDG.E R2, [R4.64] ;  /* 0x0000000604022981 */ /* 0x000562000c1e1900 */
[----:B----4-:R-:W-:-:S04]  /*a340*/  ISETP.NE.AND P0, PT, R8, RZ, PT ;  /* 0x000000ff0800720c */ /* 0x010fc80003f05270 */
[----:B-1----:R-:W-:Y:S01]  /*a350*/  SEL R3, R8, c[0x0][0x3d4], P0 ;  /* 0x0000f50008037a07 */ /* 0x002fe20000000000 */
[----:B------:R-:W-:Y:S05]  /*a360*/  @P3 BRA `(.L_x_94) ;  /* 0x0000004000003947 */ /* 0x000fea0003800000 */
[----:B------:R-:W-:Y:S05]  /*a370*/  @!P2 BRA `(.L_x_94) ;  /* 0x000000300000a947 */ /* 0x000fea0003800000 */
[----:B------:R1:W3:Y:S04]  /*a380*/  LDG.E R0, [R4.64] ;  /* 0x0000000604007981 */ /* 0x0002e8000c1e1900 */
[----:B-12---:R-:W3:Y:S02]  /*a390*/  LDG.E R4, [R4.64+0x4] ;  /* 0x0000040604047981 */ /* 0x006ee4000c1e1900 */
[----:B---3-5:R-:W-:Y:S02]  /*a3a0*/  IADD3 R11, -R0, R4, RZ ;  /* 0x00000004000b7210 */ /* 0x028fe40007ffe1ff */
.L_x_94:
[----:B------:R-:W3:Y:S04]  /*a3b0*/  LDL.LU R8, [R1+0x10] ;  /* 0x0000100001087983 */ /* 0x000ee80000300800 */
[----:B------:R-:W4:Y:S04]  /*a3c0*/  LDL R10, [R1+0x90] ;  /* 0x00009000010a7983 */ /* 0x000f280000100800 */
[----:B--2---:R-:W2:Y:S04]  /*a3d0*/  LDL.LU R7, [R1+0x40] ;  /* 0x0000400001077983 */ /* 0x004ea80000300800 */
[----:B------:R-:W4:Y:S04]  /*a3e0*/  LDL.LU R6, [R1+0x8] ;  /* 0x0000080001067983 */ /* 0x000f280000300800 */
[----:B------:R-:W4:Y:S04]  /*a3f0*/  LDL R25, [R1+0x4] ;  /* 0x0000040001197983 */ /* 0x000f280000100800 */
[----:B------:R-:W4:Y:S04]  /*a400*/  LDL R18, [R1+0x44] ;  /* 0x0000440001127983 */ /* 0x000f280000100800 */
[----:B------:R-:W4:Y:S01]  /*a410*/  LDL R90, [R1+0x8c] ;  /* 0x00008c00015a7983 */ /* 0x000f220000100800 */
[----:B------:R-:W-:Y:S01]  /*a420*/  IMAD.MOV.U32 R9, RZ, RZ, 0x368 ;  /* 0x00000368ff097424 */ /* 0x000fe200078e00ff */
[----:B------:R-:W-:-:S04]  /*a430*/  ISETP.GT.AND P3, PT, R3, 0x1, PT ;  /* 0x000000010300780c */ /* 0x000fc80003f64270 */
[----:B------:R-:W-:-:S04]  /*a440*/  SEL R9, R9, 0x328, P3 ;  /* 0x0000032809097807 */ /* 0x000fc80001800000 */
[----:B------:R-:W1:Y:S08]  /*a450*/  LDC.64 R4, c[0x0][R9+0x170] ;  /* 0x00005c0009047b82 */ /* 0x000e700000000a00 */
[----:B------:R-:W1:Y:S08]  /*a460*/  LDC.64 R12, c[0x0][R9+0x168] ;  /* 0x00005a00090c7b82 */ /* 0x000e700000000a00 */
[----:B------:R1:W1:Y:S08]  /*a470*/  LDC.64 R14, c[0x0][R9+0x178] ;  /* 0x00005e00090e7b82 */ /* 0x0002700000000a00 */
[----:B------:R1:W1:Y:S01]  /*a480*/  LDC.64 R20, c[0x0][R9+0x160] ;  /* 0x0000580009147b82 */ /* 0x0002620000000a00 */
[----:B------:R-:W-:Y:S01]  /*a490*/  ISETP.NE.U32.AND P0, PT, RZ, c[0x0][0x500], PT ;  /* 0x00014000ff007a0c */ /* 0x000fe20003f05070 */
[----:B------:R-:W-:-:S03]  /*a4a0*/  IMAD.MOV.U32 R0, RZ, RZ, c[0x0][0x4e8] ;  /* 0x00013a00ff007624 */ /* 0x000fc600078e00ff */
[----:B------:R-:W-:Y:S02]  /*a4b0*/  ISETP.NE.AND.EX P0, PT, RZ, c[0x0][0x504], PT, P0 ;  /* 0x00014100ff007a0c */ /* 0x000fe40003f05300 */
[----:B------:R-:W-:Y:S01]  /*a4c0*/  ISETP.NE.AND P2, PT, R0, 0x1, PT ;  /* 0x000000010000780c */ /* 0x000fe20003f45270 */
[----:B------:R-:W1:Y:S02]  /*a4d0*/  S2R R91, SR_TID.X ;  /* 0x00000000005b7919 */ /* 0x000e640000002100 */
[----:B-1----:R-:W-:-:S04]  /*a4e0*/  SHF.R.S32.HI R89, RZ, 0x1f, R91 ;  /* 0x0000001fff597819 */ /* 0x002fc8000001145b */
[----:B------:R-:W-:-:S04]  /*a4f0*/  LEA.HI R89, R89, R91, RZ, 0x5 ;  /* 0x0000005b59597211 */ /* 0x000fc800078f28ff */
[----:B------:R-:W-:-:S05]  /*a500*/  LOP3.LUT R89, R89, 0xffffffe0, RZ, 0xc0, !PT ;  /* 0xffffffe059597812 */ /* 0x000fca00078ec0ff */
[----:B------:R-:W-:Y:S01]  /*a510*/  IMAD.IADD R89, R91, 0x1, -R89 ;  /* 0x000000015b597824 */ /* 0x000fe200078e0a59 */
[----:B---3--:R-:W-:-:S05]  /*a520*/  SEL R8, R8, RZ, !P0 ;  /* 0x000000ff08087207 */ /* 0x008fca0004000000 */
[----:B------:R-:W-:Y:S01]  /*a530*/  IMAD R0, R5, R8, RZ ;  /* 0x0000000805007224 */ /* 0x000fe200078e02ff */
[----:B--2---:R-:W-:Y:S02]  /*a540*/  SEL R3, R7, RZ, !P0 ;  /* 0x000000ff07037207 */ /* 0x004fe40004000000 */
[----:B----4-:R-:W-:Y:S01]  /*a550*/  LOP3.LUT R16, R6, 0xffff, RZ, 0xc0, !PT ;  /* 0x0000ffff06107812 */ /* 0x010fe200078ec0ff */
[----:B------:R-:W-:Y:S02]  /*a560*/  IMAD R17, R25, 0x80, R10 ;  /* 0x0000008019117824 */ /* 0x000fe400078e020a */
[----:B------:R-:W-:Y:S02]  /*a570*/  IMAD R10, R4, R3, R0 ;  /* 0x00000003040a7224 */ /* 0x000fe400078e0200 */
[----:B------:R-:W-:-:S04]  /*a580*/  @P2 IMAD.HI.U32 R3, R17, c[0x0][0x4ec], RZ ;  /* 0x00013b0011032a27 */ /* 0x000fc800078e00ff */
[----:B------:R-:W-:-:S04]  /*a590*/  IMAD.WIDE.U32 R4, R4, R8, RZ ;  /* 0x0000000804047225 */ /* 0x000fc800078e00ff */
[----:B------:R-:W-:-:S04]  /*a5a0*/  IMAD.WIDE.U32 R6, R12, R16, RZ ;  /* 0x000000100c067225 */ /* 0x000fc800078e00ff */
[----:B------:R-:W-:Y:S01]  /*a5b0*/  IMAD.MOV.U32 R0, RZ, RZ, R17 ;  /* 0x000000ffff007224 */ /* 0x000fe200078e0011 */
[----:B------:R-:W-:Y:S01]  /*a5c0*/  @P2 SHF.R.U32.HI R0, RZ, c[0x0][0x4f0], R3 ;  /* 0x00013c00ff002a19 */ /* 0x000fe20000011603 */
[----:B------:R-:W-:Y:S01]  /*a5d0*/  IMAD R9, R13, R16, RZ ;  /* 0x000000100d097224 */ /* 0x000fe200078e02ff */
[----:B------:R-:W-:Y:S01]  /*a5e0*/  SEL R3, R18, RZ, P3 ;  /* 0x000000ff12037207 */ /* 0x000fe20001800000 */
[----:B------:R-:W-:Y:S01]  /*a5f0*/  IMAD.IADD R10, R5, 0x1, R10 ;  /* 0x00000001050a7824 */ /* 0x000fe200078e020a */
[--C-:B-----5:R-:W-:Y:S01]  /*a600*/  IADD3 R12, P1, P0, R4, R6, R2.reuse ;  /* 0x00000006040c7210 */ /* 0x120fe2000783e002 */
[----:B------:R-:W-:Y:S01]  /*a610*/  IMAD.IADD R6, R7, 0x1, R9 ;  /* 0x0000000107067824 */ /* 0x000fe200078e0209 */
[----:B------:R-:W-:Y:S01]  /*a620*/  SHF.R.S32.HI R18, RZ, 0x1f, R2 ;  /* 0x0000001fff127819 */ /* 0x000fe20000011402 */
[----:B------:R-:W-:Y:S02]  /*a630*/  IMAD.MOV R7, RZ, RZ, -R0 ;  /* 0x000000ffff077224 */ /* 0x000fe400078e0a00 */
[----:B------:R-:W-:-:S02]  /*a640*/  IMAD R9, R15, R3, RZ ;  /* 0x000000030f097224 */ /* 0x000fc400078e02ff */
[----:B------:R-:W-:Y:S01]  /*a650*/  IMAD.WIDE.U32 R4, R14, R3, RZ ;  /* 0x000000030e047225 */ /* 0x000fe200078e00ff */
[----:B------:R-:W-:-:S03]  /*a660*/  IADD3.X R10, R10, R6, R18, P1, P0 ;  /* 0x000000060a0a7210 */ /* 0x000fc60000fe0412 */
[----:B------:R-:W-:Y:S01]  /*a670*/  IMAD R6, R7, c[0x0][0x4e8], R17 ;  /* 0x00013a0007067a24 */ /* 0x000fe200078e0211 */
[----:B------:R-:W-:Y:S01]  /*a680*/  IADD3 R4, P1, P0, R0, R12, R4 ;  /* 0x0000000c00047210 */ /* 0x000fe2000783e004 */
[----:B------:R-:W-:Y:S01]  /*a690*/  IMAD.IADD R9, R5, 0x1, R9 ;  /* 0x0000000105097824 */ /* 0x000fe200078e0209 */
[----:B------:R-:W-:Y:S01]  /*a6a0*/  SHF.R.S32.HI R3, RZ, 0x1f, R0 ;  /* 0x0000001fff037819 */ /* 0x000fe20000011400 */
[----:B------:R-:W-:Y:S01]  /*a6b0*/  IMAD R0, R21, R6, RZ ;  /* 0x0000000615007224 */ /* 0x000fe200078e02ff */
[----:B------:R-:W-:Y:S02]  /*a6c0*/  SHF.R.S32.HI R7, RZ, 0x1f, R6 ;  /* 0x0000001fff077819 */ /* 0x000fe40000011406 */
[----:B------:R-:W-:Y:S01]  /*a6d0*/  IADD3.X R5, R3, R10, R9, P1, P0 ;  /* 0x0000000a03057210 */ /* 0x000fe20000fe0409 */
[----:B------:R-:W-:Y:S02]  /*a6e0*/  IMAD.MOV.U32 R3, RZ, RZ, c[0x0][0x4a8] ;  /* 0x00012a00ff037624 */ /* 0x000fe400078e00ff */
[----:B------:R-:W-:-:S02]  /*a6f0*/  IMAD R0, R20, R7, R0 ;  /* 0x0000000714007224 */ /* 0x000fc400078e0200 */
[----:B------:R-:W-:Y:S01]  /*a700*/  IMAD.WIDE.U32 R6, R20, R6, R4 ;  /* 0x0000000614067225 */ /* 0x000fe200078e0004 */
[----:B------:R-:W-:-:S03]  /*a710*/  SEL R4, R3, c[0x0][0x450], P3 ;  /* 0x0001140003047a07 */ /* 0x000fc60001800000 */
[----:B------:R-:W-:Y:S01]  /*a720*/  IMAD.MOV.U32 R5, RZ, RZ, c[0x0][0x4ac] ;  /* 0x00012b00ff057624 */ /* 0x000fe200078e00ff */
[----:B------:R-:W-:Y:S01]  /*a730*/  LEA R4, P0, R6, R4, 0x2 ;  /* 0x0000000406047211 */ /* 0x000fe200078010ff */
[----:B------:R-:W-:-:S03]  /*a740*/  IMAD.IADD R3, R7, 0x1, R0 ;  /* 0x0000000107037824 */ /* 0x000fc600078e0200 */
[----:B------:R-:W-:-:S04]  /*a750*/  SEL R5, R5, c[0x0][0x454], P3 ;  /* 0x0001150005057a07 */ /* 0x000fc80001800000 */
[----:B------:R-:W-:Y:S01]  /*a760*/  LEA.HI.X R3, R6, R5, R3, 0x2, P0 ;  /* 0x0000000506037211 */ /* 0x000fe200000f1403 */
[----:B------:R-:W-:Y:S01]  /*a770*/  IMAD R0, R11, c[0x0][0x4e8], RZ ;  /* 0x00013a000b007a24 */ /* 0x000fe200078e02ff */
[----:B------:R-:W-:Y:S04]  /*a780*/  SHFL.IDX PT, R12, R4, RZ, 0x1c1f ;  /* 0x001c1fff040c7589 */ /* 0x000fe800000e0000 */
[----:B------:R-:W1:Y:S04]  /*a790*/  SHFL.IDX PT, R13, R3, RZ, 0x1c1f ;  /* 0x001c1fff030d7589 */ /* 0x000e6800000e0000 */
[----:B------:R-:W-:Y:S04]  /*a7a0*/  SHFL.IDX PT, R10, R4, 0x1, 0x1c1f ;  /* 0x003c1f00040a7f89 */ /* 0x000fe800000e0000 */
[----:B------:R-:W2:Y:S04]  /*a7b0*/  SHFL.IDX PT, R11, R3, 0x1, 0x1c1f ;  /* 0x003c1f00030b7f89 */ /* 0x000ea800000e0000 */
[----:B------:R-:W-:Y:S04]  /*a7c0*/  SHFL.IDX PT, R6, R4, 0x2, 0x1c1f ;  /* 0x005c1f0004067f89 */ /* 0x000fe800000e0000 */
[----:B------:R-:W3:Y:S04]  /*a7d0*/  SHFL.IDX PT, R7, R3, 0x2, 0x1c1f ;  /* 0x005c1f0003077f89 */ /* 0x000ee800000e0000 */
[----:B------:R4:W-:Y:S04]  /*a7e0*/  SHFL.IDX PT, R5, R3, 0x3, 0x1c1f ;  /* 0x007c1f0003057f89 */ /* 0x0009e800000e0000 */
[----:B------:R-:W1:Y:S01]  /*a7f0*/  SHFL.IDX PT, R4, R4, 0x3, 0x1c1f ;  /* 0x007c1f0004047f89 */ /* 0x000e6200000e0000 */
[----:B------:R-:W-:Y:S01]  /*a800*/  LOP3.LUT P0, RZ, R89, 0x3, RZ, 0xc0, !PT ;  /* 0x0000000359ff7812 */ /* 0x000fe2000780c0ff */
[----:B----4-:R-:W-:-:S05]  /*a810*/  IMAD R3, R25, 0x80, R90 ;  /* 0x0000008019037824 */ /* 0x010fca00078e025a */
[C---:B------:R-:W-:Y:S02]  /*a820*/  IADD3 R15, R3.reuse, 0x8, RZ ;  /* 0x00000008030f7810 */ /* 0x040fe40007ffe0ff */
[C---:B------:R-:W-:Y:S02]  /*a830*/  IADD3 R14, R3.reuse, 0x40, RZ ;  /* 0x00000040030e7810 */ /* 0x040fe40007ffe0ff */
[C---:B------:R-:W-:Y:S02]  /*a840*/  IADD3 R9, R3.reuse, 0x48, RZ ;  /* 0x0000004803097810 */ /* 0x040fe40007ffe0ff */
[-C--:B------:R-:W-:Y:S02]  /*a850*/  ISETP.GE.OR P5, PT, R3, R0.reuse, P0 ;  /* 0x000000000300720c */ /* 0x080fe400007a6670 */
[-C--:B------:R-:W-:Y:S02]  /*a860*/  ISETP.GE.OR P4, PT, R15, R0.reuse, P0 ;  /* 0x000000000f00720c */ /* 0x080fe40000786670 */
[----:B------:R-:W-:-:S02]  /*a870*/  ISETP.GE.OR P1, PT, R14, R0, P0 ;  /* 0x000000000e00720c */ /* 0x000fc40000726670 */
[----:B------:R-:W-:-:S07]  /*a880*/  ISETP.GE.OR P0, PT, R9, R0, P0 ;  /* 0x000000000900720c */ /* 0x000fce0000706670 */
[----:B-1----:R1:W-:Y:S01]  /*a890*/  @!P5 ST.E [R12.64], R22 ;  /* 0x000000160c00d985 */ /* 0x0023e2000c101906 */
[----:B------:R-:W-:-:S03]  /*a8a0*/  ISETP.GE.AND P5, PT, R9, R0, PT ;  /* 0x000000000900720c */ /* 0x000fc60003fa6270 */
[----:B--2---:R1:W-:Y:S01]  /*a8b0*/  @!P4 ST.E [R10.64], R23 ;  /* 0x000000170a00c985 */ /* 0x0043e2000c101906 */
[----:B------:R-:W-:-:S03]  /*a8c0*/  ISETP.GE.AND P4, PT, R14, R0, PT ;  /* 0x000000000e00720c */ /* 0x000fc60003f86270 */
[----:B---3--:R1:W-:Y:S01]  /*a8d0*/  @!P1 ST.E [R6.64], R24 ;  /* 0x0000001806009985 */ /* 0x0083e2000c101906 */
[----:B------:R-:W-:-:S03]  /*a8e0*/  ISETP.GE.AND P1, PT, R3, R0, PT ;  /* 0x000000000300720c */ /* 0x000fc60003f26270 */
[----:B------:R1:W-:Y:S01]  /*a8f0*/  @!P0 ST.E [R4.64], R19 ;  /* 0x0000001304008985 */ /* 0x0003e2000c101906 */
[----:B------:R-:W-:Y:S01]  /*a900*/  ISETP.GE.AND P0, PT, R15, R0, PT ;  /* 0x000000000f00720c */ /* 0x000fe20003f06270 */
[----:B------:R-:W-:Y:S05]  /*a910*/  @P3 BRA `(.L_x_95) ;  /* 0x0000077000003947 */ /* 0x000fea0003800000 */
[----:B------:R-:W-:Y:S01]  /*a920*/  IMAD R3, R18, c[0x0][0x3a0], RZ ;  /* 0x0000e80012037a24 */ /* 0x000fe200078e02ff */
[----:B-1----:R-:W-:Y:S01]  /*a930*/  LEA R6, R206, R242, 0x4 ;  /* 0x000000f2ce067211 */ /* 0x002fe200078e20ff */
[C---:B------:R-:W-:Y:S01]  /*a940*/  IMAD.WIDE.U32 R4, R2.reuse, c[0x0][0x3a0], RZ ;  /* 0x0000e80002047a25 */ /* 0x040fe200078e00ff */
[----:B------:R-:W-:Y:S01]  /*a950*/  SHF.R.S32.HI R7, RZ, 0x1f, R8 ;  /* 0x0000001fff077819 */ /* 0x000fe20000011408 */
[----:B------:R1:W2:Y:S01]  /*a960*/  LDS.128 R12, [R200+0x80] ;  /* 0x00008000c80c7984 */ /* 0x0002a20000000c00 */
[----:B------:R-:W-:Y:S01]  /*a970*/  LEA R6, R25, R6, 0x7 ;  /* 0x0000000619067211 */ /* 0x000fe200078e38ff */
[----:B------:R-:W-:Y:S02]  /*a980*/  IMAD R2, R2, c[0x0][0x3a4], R3 ;  /* 0x0000e90002027a24 */ /* 0x000fe400078e0203 */
[----:B------:R1:W3:Y:S03]  /*a990*/  LDS.128 R20, [R200+0x1080] ;  /* 0x00108000c8147984 */ /* 0x0002e60000000c00 */
[----:B------:R-:W-:Y:S01]  /*a9a0*/  IADD3 R3, R5, R2, RZ ;  /* 0x0000000205037210 */ /* 0x000fe20007ffe0ff */
[----:B------:R1:W4:Y:S01]  /*a9b0*/  LDS.128 R24, [R200+0x1880] ;  /* 0x00188000c8187984 */ /* 0x0003220000000c00 */
[----:B------:R-:W-:-:S03]  /*a9c0*/  MOV R2, R4 ;  /* 0x0000000400027202 */ /* 0x000fc60000000f00 */
[----:B------:R1:W1:Y:S02]  /*a9d0*/  LDS.128 R28, [R200+0x2080] ;  /* 0x00208000c81c7984 */ /* 0x0002640000000c00 */
[----:B------:R-:W-:Y:S01]  /*a9e0*/  IMAD.WIDE.U32 R4, R16, c[0x0][0x3e8], R2 ;  /* 0x0000fa0010047a25 */ /* 0x000fe200078e0002 */
[----:B------:R-:W-:Y:S01]  /*a9f0*/  MOV R2, R6 ;  /* 0x0000000600027202 */ /* 0x000fe20000000f00 */
[----:B------:R1:W1:Y:S02]  /*aa00*/  LDS.128 R32, [R200+0x2880] ;  /* 0x00288000c8207984 */ /* 0x0002640000000c00 */
[----:B------:R-:W-:Y:S02]  /*aa10*/  IMAD R3, R7, c[0x0][0x3f0], RZ ;  /* 0x0000fc0007037a24 */ /* 0x000fe400078e02ff */
[----:B------:R-:W-:Y:S01]  /*aa20*/  @P2 IMAD.HI.U32 R7, R6, c[0x0][0x4ec], RZ ;  /* 0x00013b0006072a27 */ /* 0x000fe200078e00ff */
[----:B------:R1:W1:Y:S03]  /*aa30*/  LDS.128 R36, [R200+0x3080] ;  /* 0x00308000c8247984 */ /* 0x0002660000000c00 */
[----:B------:R-:W-:Y:S01]  /*aa40*/  IMAD R5, R16, c[0x0][0x3ec], R5 ;  /* 0x0000fb0010057a24 */ /* 0x000fe200078e0205 */
[----:B------:R1:W1:Y:S01]  /*aa50*/  LDS.128 R40, [R200+0x3880] ;  /* 0x00388000c8287984 */ /* 0x0002620000000c00 */
[----:B------:R-:W-:Y:S01]  /*aa60*/  @P2 SHF.R.U32.HI R2, RZ, c[0x0][0x4f0], R7 ;  /* 0x00013c00ff022a19 */ /* 0x000fe20000011607 */
[C---:B------:R-:W-:Y:S01]  /*aa70*/  IMAD R9, R8.reuse, c[0x0][0x3f4], R3 ;  /* 0x0000fd0008097a24 */ /* 0x040fe200078e0203 */
[----:B------:R-:W-:Y:S01]  /*aa80*/  ISETP.GE.AND P2, PT, R205, c[0x0][0x3c8], PT ;  /* 0x0000f200cd007a0c */ /* 0x000fe20003f46270 */
[----:B------:R1:W1:Y:S01]  /*aa90*/  LDS.128 R16, [R200+0x880] ;  /* 0x00088000c8107984 */ /* 0x0002620000000c00 */
[----:B------:R-:W-:Y:S01]  /*aaa0*/  IMAD.WIDE.U32 R4, R8, c[0x0][0x3f0], R4 ;  /* 0x0000fc0008047a25 */ /* 0x000fe200078e0004 */
[----:B------:R-:W-:-:S02]  /*aab0*/  SHF.R.S32.HI R7, RZ, 0x1f, R2 ;  /* 0x0000001fff077819 */ /* 0x000fc40000011402 */
[C---:B------:R-:W-:Y:S02]  /*aac0*/  IADD3 R3, -R2.reuse, RZ, RZ ;  /* 0x000000ff02037210 */ /* 0x040fe40007ffe1ff */
[----:B------:R-:W-:Y:S01]  /*aad0*/  IADD3 R5, R5, R9, RZ ;  /* 0x0000000905057210 */ /* 0x000fe20007ffe0ff */
[----:B------:R-:W-:Y:S02]  /*aae0*/  IMAD R7, R7, c[0x0][0x3e0], RZ ;  /* 0x0000f80007077a24 */ /* 0x000fe400078e02ff */
[----:B------:R-:W-:Y:S02]  /*aaf0*/  IMAD R6, R3, c[0x0][0x4e8], R6 ;  /* 0x00013a0003067a24 */ /* 0x000fe400078e0206 */
[C---:B------:R-:W-:Y:S02]  /*ab00*/  IMAD R7, R2.reuse, c[0x0][0x3e4], R7 ;  /* 0x0000f90002077a24 */ /* 0x040fe400078e0207 */
[----:B------:R-:W-:Y:S01]  /*ab10*/  IMAD.WIDE.U32 R2, R2, c[0x0][0x3e0], R4 ;  /* 0x0000f80002027a25 */ /* 0x000fe200078e0004 */
[----:B------:R-:W-:-:S04]  /*ab20*/  SHF.R.S32.HI R4, RZ, 0x1f, R6 ;  /* 0x0000001fff047819 */ /* 0x000fc80000011406 */
[----:B------:R-:W-:Y:S01]  /*ab30*/  IADD3 R3, R3, R7, RZ ;  /* 0x0000000703037210 */ /* 0x000fe20007ffe0ff */
[----:B------:R-:W-:-:S04]  /*ab40*/  IMAD R4, R4, c[0x0][0x3d8], RZ ;  /* 0x0000f60004047a24 */ /* 0x000fc800078e02ff */
[----:B------:R-:W-:-:S04]  /*ab50*/  IMAD.WIDE.U32 R2, R6, c[0x0][0x3d8], R2 ;  /* 0x0000f60006027a25 */ /* 0x000fc800078e0002 */
[----:B------:R-:W-:Y:S01]  /*ab60*/  IMAD R4, R6, c[0x0][0x3dc], R4 ;  /* 0x0000f70006047a24 */ /* 0x000fe200078e0204 */
[----:B------:R-:W-:-:S04]  /*ab70*/  LEA R6, P0, R2, c[0x0][0x380], 0x1 ;  /* 0x0000e00002067a11 */ /* 0x000fc800078008ff */
[----:B------:R-:W-:-:S04]  /*ab80*/  IADD3 R3, R3, R4, RZ ;  /* 0x0000000403037210 */ /* 0x000fc80007ffe0ff */
[----:B------:R-:W-:Y:S01]  /*ab90*/  LEA.HI.X R5, R2, c[0x0][0x384], R3, 0x1, P0 ;  /* 0x0000e10002057a11 */ /* 0x000fe200000f0c03 */
[----:B------:R-:W-:Y:S05]  /*aba0*/  BRA.DIV ~URZ, `(.L_x_96) ;  /* 0x00004b327f007947 */ /* 0x000fea000b800000 */
[----:B--234-:R2:W3:Y:S02]  /*abb0*/  SHFL.IDX PT, R7, R5, RZ, 0x181f ;  /* 0x00181fff05077589 */ /* 0x01c4e400000e0000 */
.L_x_180:
[----:B------:R-:W-:Y:S05]  /*abc0*/  BRA.DIV ~URZ, `(.L_x_97) ;  /* 0x00004b827f007947 */ /* 0x000fea000b800000 */
[----:B------:R4:W2:Y:S02]  /*abd0*/  SHFL.IDX PT, R2, R6, RZ, 0x181f ;  /* 0x00181fff06027589 */ /* 0x0008a400000e0000 */
.L_x_181:
[----:B------:R-:W5:Y:S01]  /*abe0*/  LDL.LU R3, [R1+0x4] ;  /* 0x0000040001037983 */ /* 0x000f620000300800 */
[----:B------:R-:W-:Y:S01]  /*abf0*/  SHF.R.S32.HI R8, RZ, 0x1f, R205 ;  /* 0x0000001fff087819 */ /* 0x000fe200000114cd */
[----:B-----5:R-:W-:-:S05]  /*ac00*/  IMAD R4, R3, 0x80, R242 ;  /* 0x0000008003047824 */ /* 0x020fca00078e02f2 */
[----:B------:R-:W-:-:S13]  /*ac10*/  ISETP.GE.OR P1, PT, R4, R0, P2 ;  /* 0x000000000400720c */ /* 0x000fda0001726670 */
[----:B--2---:R-:W-:-:S04]  /*ac20*/  @!P1 LEA R2, P0, R205, R2, 0x1 ;  /* 0x00000002cd029211 */ /* 0x004fc800078008ff */
[----:B---3--:R-:W-:-:S05]  /*ac30*/  @!P1 LEA.HI.X R3, R205, R7, R8, 0x1, P0 ;  /* 0x00000007cd039211 */ /* 0x008fca00000f0c08 */
[----:B------:R2:W-:Y:S01]  /*ac40*/  @!P1 ST.E.128 [R2.64], R12 ;  /* 0x0000000c02009985 */ /* 0x0005e2000c101d06 */
[----:B------:R-:W-:Y:S05]  /*ac50*/  BRA.DIV ~URZ, `(.L_x_98) ;  /* 0x00004b627f007947 */ /* 0x000fea000b800000 */
[----:B------:R3:W2:Y:S04]  /*ac60*/  SHFL.IDX PT, R7, R5, 0x1, 0x181f ;  /* 0x00381f0005077f89 */ /* 0x0006a800000e0000 */
[----:B--2---:R3:W2:Y:S02]  /*ac70*/  SHFL.IDX PT, R2, R6, 0x1, 0x181f ;  /* 0x00381f0006027f89 */ /* 0x0046a400000e0000 */
.L_x_182:
[----:B------:R-:W-:Y:S02]  /*ac80*/  IADD3 R3, R4, 0x10, RZ ;  /* 0x0000001004037810 */ /* 0x000fe40007ffe0ff */
[----:B------:R-:W-:Y:S02]  /*ac90*/  SHF.R.S32.HI R8, RZ, 0x1f, R205 ;  /* 0x0000001fff087819 */ /* 0x000fe400000114cd */
[----:B------:R-:W-:-:S13]  /*aca0*/  ISETP.GE.OR P1, PT, R3, R0, P2 ;  /* 0x000000000300720c */ /* 0x000fda0001726670 */
[----:B--2---:R-:W-:-:S04]  /*acb0*/  @!P1 LEA R2, P0, R205, R2, 0x1 ;  /* 0x00000002cd029211 */ /* 0x004fc800078008ff */
[----:B------:R-:W-:-:S05]  /*acc0*/  @!P1 LEA.HI.X R3, R205, R7, R8, 0x1, P0 ;  /* 0x00000007cd039211 */ /* 0x000fca00000f0c08 */
[----:B-1----:R1:W-:Y:S01]  /*acd0*/  @!P1 ST.E.128 [R2.64], R16 ;  /* 0x0000001002009985 */ /* 0x0023e2000c101d06 */
[----:B------:R-:W-:Y:S05]  /*ace0*/  BRA.DIV ~URZ, `(.L_x_99) ;  /* 0x00004ba27f007947 */ /* 0x000fea000b800000 */
[----:B------:R2:W1:Y:S02]  /*acf0*/  SHFL.IDX PT, R7, R5, 0x2, 0x181f ;  /* 0x00581f0005077f89 */ /* 0x00046400000e0000 */
.L_x_183:
[----:B------:R-:W-:Y:S05]  /*ad00*/  BRA.DIV ~URZ, `(.L_x_100) ;  /* 0x00004bf27f007947 */ /* 0x000fea000b800000 */
[----:B-1----:R1:W2:Y:S02]  /*ad10*/  SHFL.IDX PT, R2, R6, 0x2, 0x181f ;  /* 0x00581f0006027f89 */ /* 0x0022a400000e0000 */
.L_x_184:
[----:B------:R-:W-:Y:S02]  /*ad20*/  IADD3 R3, R4, 0x20, RZ ;  /* 0x0000002004037810 */ /* 0x000fe40007ffe0ff */
[----:B------:R-:W-:Y:S02]  /*ad30*/  SHF.R.S32.HI R8, RZ, 0x1f, R205 ;  /* 0x0000001fff087819 */ /* 0x000fe400000114cd */
[----:B------:R-:W-:-:S13]  /*ad40*/  ISETP.GE.OR P1, PT, R3, R0, P2 ;  /* 0x000000000300720c */ /* 0x000fda0001726670 */
[----:B--2---:R-:W-:-:S04]  /*ad50*/  @!P1 LEA R2, P0, R205, R2, 0x1 ;  /* 0x00000002cd029211 */ /* 0x004fc800078008ff */
[----:B------:R-:W-:-:S05]  /*ad60*/  @!P1 LEA.HI.X R3, R205, R7, R8, 0x1, P0 ;  /* 0x00000007cd039211 */ /* 0x000fca00000f0c08 */
[----:B------:R2:W-:Y:S01]  /*ad70*/  @!P1 ST.E.128 [R2.64], R20 ;  /* 0x0000001402009985 */ /* 0x0005e2000c101d06 */
[----:B------:R-:W-:Y:S05]  /*ad80*/  BRA.DIV ~URZ, `(.L_x_101) ;  /* 0x00004be27f007947 */ /* 0x000fea000b800000 */
[----:B------:R1:W2:Y:S04]  /*ad90*/  SHFL.IDX PT, R7, R5, 0x3, 0x181f ;  /* 0x00781f0005077f89 */ /* 0x0002a800000e0000 */
[----:B--2---:R1:W2:Y:S02]  /*ada0*/  SHFL.IDX PT, R2, R6, 0x3, 0x181f ;  /* 0x00781f0006027f89 */ /* 0x0042a400000e0000 */
.L_x_185:
[----:B------:R-:W-:Y:S02]  /*adb0*/  IADD3 R3, R4, 0x30, RZ ;  /* 0x0000003004037810 */ /* 0x000fe40007ffe0ff */
[----:B------:R-:W-:Y:S02]  /*adc0*/  SHF.R.S32.HI R8, RZ, 0x1f, R205 ;  /* 0x0000001fff087819 */ /* 0x000fe400000114cd */
[----:B------:R-:W-:-:S13]  /*add0*/  ISETP.GE.OR P1, PT, R3, R0, P2 ;  /* 0x000000000300720c */ /* 0x000fda0001726670 */
[----:B--2---:R-:W-:-:S04]  /*ade0*/  @!P1 LEA R2, P0, R205, R2, 0x1 ;  /* 0x00000002cd029211 */ /* 0x004fc800078008ff */
[----:B------:R-:W-:-:S05]  /*adf0*/  @!P1 LEA.HI.X R3, R205, R7, R8, 0x1, P0 ;  /* 0x00000007cd039211 */ /* 0x000fca00000f0c08 */
[----:B------:R2:W-:Y:S01]  /*ae00*/  @!P1 ST.E.128 [R2.64], R24 ;  /* 0x0000001802009985 */ /* 0x0005e2000c101d06 */
[----:B------:R-:W-:Y:S05]  /*ae10*/  BRA.DIV ~URZ, `(.L_x_102) ;  /* 0x00004c227f007947 */ /* 0x000fea000b800000 */
[----:B------:R1:W2:Y:S02]  /*ae20*/  SHFL.IDX PT, R7, R5, 0x4, 0x181f ;  /* 0x00981f0005077f89 */ /* 0x0002a400000e0000 */
.L_x_186:
[----:B------:R-:W-:Y:S05]  /*ae30*/  BRA.DIV ~URZ, `(.L_x_103) ;  /* 0x00004c727f007947 */ /* 0x000fea000b800000 */
[----:B--2---:R2:W1:Y:S02]  /*ae40*/  SHFL.IDX PT, R2, R6, 0x4, 0x181f ;  /* 0x00981f0006027f89 */ /* 0x00446400000e0000 */
.L_x_187:
[----:B------:R-:W-:Y:S02]  /*ae50*/  IADD3 R3, R4, 0x40, RZ ;  /* 0x0000004004037810 */ /* 0x000fe40007ffe0ff */
[----:B------:R-:W-:Y:S02]  /*ae60*/  SHF.R.S32.HI R8, RZ, 0x1f, R205 ;  /* 0x0000001fff087819 */ /* 0x000fe400000114cd */
[----:B------:R-:W-:-:S13]  /*ae70*/  ISETP.GE.OR P1, PT, R3, R0, P2 ;  /* 0x000000000300720c */ /* 0x000fda0001726670 */
[----:B-1----:R-:W-:-:S04]  /*ae80*/  @!P1 LEA R2, P0, R205, R2, 0x1 ;  /* 0x00000002cd029211 */ /* 0x002fc800078008ff */
[----:B------:R-:W-:-:S05]  /*ae90*/  @!P1 LEA.HI.X R3, R205, R7, R8, 0x1, P0 ;  /* 0x00000007cd039211 */ /* 0x000fca00000f0c08 */
[----:B------:R1:W-:Y:S01]  /*aea0*/  @!P1 ST.E.128 [R2.64], R28 ;  /* 0x0000001c02009985 */ /* 0x0003e2000c101d06 */
[----:B------:R-:W-:Y:S05]  /*aeb0*/  BRA.DIV ~URZ, `(.L_x_104) ;  /* 0x00004c627f007947 */ /* 0x000fea000b800000 */
[----:B------:R1:W2:Y:S04]  /*aec0*/  SHFL.IDX PT, R7, R5, 0x5, 0x181f ;  /* 0x00b81f0005077f89 */ /* 0x0002a800000e0000 */
[----:B-1----:R1:W3:Y:S02]  /*aed0*/  SHFL.IDX PT, R2, R6, 0x5, 0x181f ;  /* 0x00b81f0006027f89 */ /* 0x0022e400000e0000 */
.L_x_188:
[----:B------:R-:W-:Y:S02]  /*aee0*/  IADD3 R3, R4, 0x50, RZ ;  /* 0x0000005004037810 */ /* 0x000fe40007ffe0ff */
[----:B------:R-:W-:Y:S02]  /*aef0*/  SHF.R.S32.HI R8, RZ, 0x1f, R205 ;  /* 0x0000001fff087819 */ /* 0x000fe400000114cd */
[----:B------:R-:W-:-:S13]  /*af00*/  ISETP.GE.OR P1, PT, R3, R0, P2 ;  /* 0x000000000300720c */ /* 0x000fda0001726670 */
[----:B---3--:R-:W-:-:S04]  /*af10*/  @!P1 LEA R2, P0, R205, R2, 0x1 ;  /* 0x00000002cd029211 */ /* 0x008fc800078008ff */
[----:B--2---:R-:W-:-:S05]  /*af20*/  @!P1 LEA.HI.X R3, R205, R7, R8, 0x1, P0 ;  /* 0x00000007cd039211 */ /* 0x004fca00000f0c08 */
[----:B------:R2:W-:Y:S01]  /*af30*/  @!P1 ST.E.128 [R2.64], R32 ;  /* 0x0000002002009985 */ /* 0x0005e2000c101d06 */
[----:B------:R-:W-:Y:S05]  /*af40*/  BRA.DIV ~URZ, `(.L_x_105) ;  /* 0x00004ca27f007947 */ /* 0x000fea000b800000 */
[----:B------:R3:W1:Y:S02]  /*af50*/  SHFL.IDX PT, R7, R5, 0x6, 0x181f ;  /* 0x00d81f0005077f89 */ /* 0x00066400000e0000 */
.L_x_189:
[----:B------:R-:W-:Y:S05]  /*af60*/  BRA.DIV ~URZ, `(.L_x_106) ;  /* 0x00004cf27f007947 */ /* 0x000fea000b800000 */
[----:B--2---:R2:W3:Y:S02]  /*af70*/  SHFL.IDX PT, R2, R6, 0x6, 0x181f ;  /* 0x00d81f0006027f89 */ /* 0x0044e400000e0000 */
.L_x_190:
[----:B------:R-:W-:Y:S02]  /*af80*/  IADD3 R3, R4, 0x60, RZ ;  /* 0x0000006004037810 */ /* 0x000fe40007ffe0ff */
[----:B------:R-:W-:Y:S02]  /*af90*/  SHF.R.S32.HI R8, RZ, 0x1f, R205 ;  /* 0x0000001fff087819 */ /* 0x000fe400000114cd */
[----:B------:R-:W-:-:S13]  /*afa0*/  ISETP.GE.OR P1, PT, R3, R0, P2 ;  /* 0x000000000300720c */ /* 0x000fda0001726670 */
[----:B---3--:R-:W-:-:S04]  /*afb0*/  @!P1 LEA R2, P0, R205, R2, 0x1 ;  /* 0x00000002cd029211 */ /* 0x008fc800078008ff */
[----:B-1----:R-:W-:-:S05]  /*afc0*/  @!P1 LEA.HI.X R3, R205, R7, R8, 0x1, P0 ;  /* 0x00000007cd039211 */ /* 0x002fca00000f0c08 */
[----:B------:R1:W-:Y:S01]  /*afd0*/  @!P1 ST.E.128 [R2.64], R36 ;  /* 0x0000002402009985 */ /* 0x0003e2000c101d06 */
[----:B------:R-:W-:Y:S05]  /*afe0*/  BRA.DIV ~URZ, `(.L_x_107) ;  /* 0x00004ce27f007947 */ /* 0x000fea000b800000 */
[----:B------:R-:W3:Y:S04]  /*aff0*/  SHFL.IDX PT, R5, R5, 0x7, 0x181f ;  /* 0x00f81f0005057f89 */ /* 0x000ee800000e0000 */
[----:B-1----:R1:W2:Y:S02]  /*b000*/  SHFL.IDX PT, R3, R6, 0x7, 0x181f ;  /* 0x00f81f0006037f89 */ /* 0x0022a400000e0000 */
.L_x_191:
[----:B------:R-:W-:-:S04]  /*b010*/  IADD3 R2, R4, 0x70, RZ ;  /* 0x0000007004027810 */ /* 0x000fc80007ffe0ff */
[----:B------:R-:W-:-:S13]  /*b020*/  ISETP.GE.OR P2, PT, R2, R0, P2 ;  /* 0x000000000200720c */ /* 0x000fda0001746670 */
[----:B------:R-:W-:Y:S05]  /*b030*/  @P2 BRA `(.L_x_108) ;  /* 0x00001c3000002947 */ /* 0x000fea0003800000 */
[----:B-12-4-:R-:W-:Y:S02]  /*b040*/  SHF.R.S32.HI R6, RZ, 0x1f, R205 ;  /* 0x0000001fff067819 */ /* 0x016fe400000114cd */
[----:B------:R-:W-:-:S04]  /*b050*/  LEA R2, P0, R205, R3, 0x1 ;  /* 0x00000003cd027211 */ /* 0x000fc800078008ff */
[----:B---3--:R-:W-:-:S05]  /*b060*/  LEA.HI.X R3, R205, R5, R6, 0x1, P0 ;  /* 0x00000005cd037211 */ /* 0x008fca00000f0c06 */
[----:B------:R1:W-:Y:S01]  /*b070*/  ST.E.128 [R2.64], R40 ;  /* 0x0000002802007985 */ /* 0x0003e2000c101d06 */
[----:B------:R-:W-:Y:S05]  /*b080*/  BRA `(.L_x_108) ;  /* 0x00001be000007947 */ /* 0x000fea0003800000 */
.L_x_95:
[----:B-1----:R-:W2:Y:S01]  /*b090*/  LDL.LU R6, [R1+0x44] ;  /* 0x0000440001067983 */ /* 0x002ea20000300800 */
[----:B------:R-:W-:Y:S02]  /*b0a0*/  IMAD R0, R18, c[0x0][0x408], RZ ;  /* 0x0001020012007a24 */ /* 0x000fe400078e02ff */
[----:B------:R-:W-:-:S04]  /*b0b0*/  IMAD.WIDE.U32 R4, R2, c[0x0][0x408], RZ ;  /* 0x0001020002047a25 */ /* 0x000fc800078e00ff */
[----:B------:R-:W-:Y:S01]  /*b0c0*/  IMAD R2, R2, c[0x0][0x40c], R0 ;  /* 0x0001030002027a24 */ /* 0x000fe200078e0200 */
[----:B------:R-:W-:-:S04]  /*b0d0*/  SHF.R.S32.HI R0, RZ, 0x1f, R8 ;  /* 0x0000001fff007819 */ /* 0x000fc80000011408 */
[----:B------:R-:W-:Y:S01]  /*b0e0*/  IADD3 R3, R5, R2, RZ ;  /* 0x0000000205037210 */ /* 0x000fe20007ffe0ff */
[----:B------:R-:W-:Y:S01]  /*b0f0*/  IMAD R0, R0, c[0x0][0x440], RZ ;  /* 0x0001100000007a24 */ /* 0x000fe200078e02ff */
[----:B------:R-:W-:Y:S01]  /*b100*/  MOV R2, R4 ;  /* 0x0000000400027202 */ /* 0x000fe20000000f00 */
[----:B------:R-:W-:-:S04]  /*b110*/  @P2 IMAD.HI.U32 R5, R17, c[0x0][0x4ec], RZ ;  /* 0x00013b0011052a27 */ /* 0x000fc800078e00ff */
[----:B------:R-:W-:-:S04]  /*b120*/  IMAD.WIDE.U32 R2, R16, c[0x0][0x438], R2 ;  /* 0x00010e0010027a25 */ /* 0x000fc800078e0002 */
[----:B------:R-:W-:Y:S02]  /*b130*/  IMAD R3, R16, c[0x0][0x43c], R3 ;  /* 0x00010f0010037a24 */ /* 0x000fe400078e0203 */
[C---:B------:R-:W-:Y:S01]  /*b140*/  IMAD R4, R8.reuse, c[0x0][0x444], R0 ;  /* 0x0001110008047a24 */ /* 0x040fe200078e0200 */
[----:B------:R-:W-:Y:S01]  /*b150*/  MOV R0, R17 ;  /* 0x0000001100007202 */ /* 0x000fe20000000f00 */
[----:B------:R-:W-:Y:S01]  /*b160*/  IMAD.WIDE.U32 R2, R8, c[0x0][0x440], R2 ;  /* 0x0001100008027a25 */ /* 0x000fe200078e0002 */
[----:B------:R-:W-:-:S04]  /*b170*/  @P2 SHF.R.U32.HI R0, RZ, c[0x0][0x4f0], R5 ;  /* 0x00013c00ff002a19 */ /* 0x000fc80000011605 */
[----:B------:R-:W-:Y:S02]  /*b180*/  IADD3 R3, R3, R4, RZ ;  /* 0x0000000403037210 */ /* 0x000fe40007ffe0ff */
[----:B------:R-:W-:Y:S02]  /*b190*/  SHF.R.S32.HI R5, RZ, 0x1f, R0 ;  /* 0x0000001fff057819 */ /* 0x000fe40000011400 */
[----:B------:R-:W-:-:S03]  /*b1a0*/  IADD3 R4, -R0, RZ, RZ ;  /* 0x000000ff00047210 */ /* 0x000fc60007ffe1ff */
[----:B------:R-:W-:Y:S02]  /*b1b0*/  IMAD R5, R5, c[0x0][0x430], RZ ;  /* 0x00010c0005057a24 */ /* 0x000fe400078e02ff */
[----:B------:R-:W-:Y:S02]  /*b1c0*/  IMAD R4, R4, c[0x0][0x4e8], R17 ;  /* 0x00013a0004047a24 */ /* 0x000fe400078e0211 */
[----:B------:R-:W-:Y:S02]  /*b1d0*/  IMAD R5, R0, c[0x0][0x434], R5 ;  /* 0x00010d0000057a24 */ /* 0x000fe400078e0205 */
[----:B--2---:R-:W-:-:S04]  /*b1e0*/  IMAD.WIDE.U32 R2, R6, c[0x0][0x448], R2 ;  /* 0x0001120006027a25 */ /* 0x004fc800078e0002 */
[----:B------:R-:W-:-:S04]  /*b1f0*/  IMAD R3, R6, c[0x0][0x44c], R3 ;  /* 0x0001130006037a24 */ /* 0x000fc800078e0203 */
        /* <DEDUP_REMOVED lines=10> */
[----:B------:R1:W2:Y:S02]  /*b2a0*/  SHFL.IDX PT, R4, R5, RZ, 0x1c1f ;  /* 0x001c1fff05047589 */ /* 0x0002a400000e0000 */
.L_x_192:
[----:B------:R-:W-:Y:S05]  /*b2b0*/  BRA.DIV ~URZ, `(.L_x_110) ;  /* 0x00004b527f007947 */ /* 0x000fea000b800000 */
[----:B------:R3:W4:Y:S02]  /*b2c0*/  SHFL.IDX PT, R0, R12, RZ, 0x1c1f ;  /* 0x001c1fff0c007589 */ /* 0x00072400000e0000 */
.L_x_193:
[----:B------:R-:W-:Y:S01]  /*b2d0*/  BSSY B0, `(.L_x_111) ;  /* 0x0000032000007945 */ /* 0x000fe20003800000 */
[----:B------:R-:W-:Y:S05]  /*b2e0*/  @P1 BRA `(.L_x_112) ;  /* 0x0000030000001947 */ /* 0x000fea0003800000 */
[----:B------:R-:W5:Y:S04]  /*b2f0*/  LDL R6, [R1+0x38] ;  /* 0x0000380001067983 */ /* 0x000f680000100800 */
[----:B---3--:R-:W3:Y:S04]  /*b300*/  LDL R8, [R1+0x2c] ;  /* 0x00002c0001087983 */ /* 0x008ee80000100800 */
[----:B----4-:R-:W4:Y:S04]  /*b310*/  LDL R21, [R1+0x28] ;  /* 0x0000280001157983 */ /* 0x010f280000100800 */
[----:B--2---:R-:W2:Y:S04]  /*b320*/  LDL R19, [R1+0x24] ;  /* 0x0000240001137983 */ /* 0x004ea80000100800 */
[----:B------:R-:W2:Y:S04]  /*b330*/  LDL R9, [R1+0x74] ;  /* 0x0000740001097983 */ /* 0x000ea80000100800 */
        /* <DEDUP_REMOVED lines=9> */
[----:B------:R-:W2:Y:S01]  /*b3d0*/  LDL R11, [R1+0x5c] ;  /* 0x00005c00010b7983 */ /* 0x000ea20000100800 */
[----:B-----5:R-:W-:-:S02]  /*b3e0*/  ISETP.GE.AND P3, PT, R6, c[0x0][0x3c8], PT ;  /* 0x0000f20006007a0c */ /* 0x020fc40003f66270 */
[----:B---3--:R-:W-:Y:S02]  /*b3f0*/  ISETP.GE.AND P1, PT, R8, c[0x0][0x3c8], PT ;  /* 0x0000f20008007a0c */ /* 0x008fe40003f26270 */
[----:B----4-:R-:W-:-:S09]  /*b400*/  ISETP.GE.AND P6, PT, R21, c[0x0][0x3c8], PT ;  /* 0x0000f20015007a0c */ /* 0x010fd20003fc6270 */
[----:B------:R-:W-:Y:S02]  /*b410*/  @!P3 IMAD.MOV.U32 R2, RZ, RZ, R0 ;  /* 0x000000ffff02b224 */ /* 0x000fe400078e0000 */
[----:B------:R-:W-:-:S04]  /*b420*/  @!P3 IMAD.MOV.U32 R3, RZ, RZ, R4 ;  /* 0x000000ffff03b224 */ /* 0x000fc800078e0004 */
[----:B------:R-:W-:Y:S01]  /*b430*/  @!P3 IMAD.WIDE R6, R6, 0x4, R2 ;  /* 0x000000040606b825 */ /* 0x000fe200078e0202 */
[----:B------:R-:W-:-:S04]  /*b440*/  @!P1 LEA R2, P2, R8, R0, 0x2 ;  /* 0x0000000008029211 */ /* 0x000fc800078410ff */
[----:B------:R3:W-:Y:S01]  /*b450*/  @!P3 ST.E.64 [R6.64], R64 ;  /* 0x000000400600b985 */ /* 0x0007e2000c101b06 */
[----:B--2---:R-:W-:Y:S02]  /*b460*/  ISETP.GE.AND P3, PT, R19, c[0x0][0x3c8], PT ;  /* 0x0000f20013007a0c */ /* 0x004fe40003f66270 */
[----:B------:R-:W-:Y:S02]  /*b470*/  @!P1 LEA.HI.X R3, R8, R4, R9, 0x2, P2 ;  /* 0x0000000408039211 */ /* 0x000fe400010f1409 */
[----:B------:R-:W-:-:S03]  /*b480*/  @!P6 LEA R8, P2, R21, R0, 0x2 ;  /* 0x000000001508e211 */ /* 0x000fc600078410ff */
[----:B------:R2:W-:Y:S01]  /*b490*/  @!P1 ST.E.64 [R2.64], R66 ;  /* 0x0000004202009985 */ /* 0x0005e2000c101b06 */
[----:B------:R-:W-:Y:S02]  /*b4a0*/  ISETP.GE.AND P1, PT, R17, c[0x0][0x3c8], PT ;  /* 0x0000f20011007a0c */ /* 0x000fe40003f26270 */
[----:B------:R-:W-:-:S05]  /*b4b0*/  @!P6 LEA.HI.X R9, R21, R4, R22, 0x2, P2 ;  /* 0x000000041509e211 */ /* 0x000fca00010f1416 */
[----:B------:R4:W-:Y:S01]  /*b4c0*/  @!P6 ST.E.64 [R8.64], R68 ;  /* 0x000000440800e985 */ /* 0x0009e2000c101b06 */
[----:B------:R-:W-:Y:S02]  /*b4d0*/  ISETP.GE.AND P6, PT, R15, c[0x0][0x3c8], PT ;  /* 0x0000f2000f007a0c */ /* 0x000fe40003fc6270 */
[----:B---3--:R-:W-:-:S04]  /*b4e0*/  @!P3 LEA R6, P2, R19, R0, 0x2 ;  /* 0x000000001306b211 */ /* 0x008fc800078410ff */
[----:B------:R-:W-:Y:S02]  /*b4f0*/  @!P3 LEA.HI.X R7, R19, R4, R20, 0x2, P2 ;  /* 0x000000041307b211 */ /* 0x000fe400010f1414 */
[----:B--2---:R-:W-:-:S03]  /*b500*/  @!P1 LEA R2, P2, R17, R0, 0x2 ;  /* 0x0000000011029211 */ /* 0x004fc600078410ff */
[----:B------:R2:W-:Y:S01]  /*b510*/  @!P3 ST.E.64 [R6.64], R70 ;  /* 0x000000460600b985 */ /* 0x0005e2000c101b06 */
[----:B------:R-:W-:Y:S02]  /*b520*/  ISETP.GE.AND P3, PT, R13, c[0x0][0x3c8], PT ;  /* 0x0000f2000d007a0c */ /* 0x000fe40003f66270 */
[----:B------:R-:W-:Y:S02]  /*b530*/  @!P1 LEA.HI.X R3, R17, R4, R18, 0x2, P2 ;  /* 0x0000000411039211 */ /* 0x000fe400010f1412 */
[----:B------:R-:W-:-:S03]  /*b540*/  ISETP.GE.AND P2, PT, R10, c[0x0][0x3c8], PT ;  /* 0x0000f2000a007a0c */ /* 0x000fc60003f46270 */
[----:B------:R3:W-:Y:S01]  /*b550*/  @!P1 ST.E.64 [R2.64], R60 ;  /* 0x0000003c02009985 */ /* 0x0007e2000c101b06 */
[----:B----4-:R-:W-:-:S04]  /*b560*/  @!P6 LEA R8, P1, R15, R0, 0x2 ;  /* 0x000000000f08e211 */ /* 0x010fc800078210ff */
[----:B------:R-:W-:Y:S02]  /*b570*/  @!P6 LEA.HI.X R9, R15, R4, R16, 0x2, P1 ;  /* 0x000000040f09e211 */ /* 0x000fe400008f1410 */
[----:B--2---:R-:W-:-:S04]  /*b580*/  @!P3 LEA R6, P1, R13, R0, 0x2 ;  /* 0x000000000d06b211 */ /* 0x004fc800078210ff */
[----:B------:R-:W-:Y:S02]  /*b590*/  @!P3 LEA.HI.X R7, R13, R4, R14, 0x2, P1 ;  /* 0x000000040d07b211 */ /* 0x000fe400008f140e */
[C---:B---3--:R-:W-:Y:S01]  /*b5a0*/  @!P2 LEA R2, P1, R10.reuse, R0, 0x2 ;  /* 0x000000000a02a211 */ /* 0x048fe200078210ff */
[----:B------:R2:W-:Y:S03]  /*b5b0*/  @!P6 ST.E.64 [R8.64], R74 ;  /* 0x0000004a0800e985 */ /* 0x0005e6000c101b06 */
[----:B------:R-:W-:Y:S01]  /*b5c0*/  @!P2 LEA.HI.X R3, R10, R4, R11, 0x2, P1 ;  /* 0x000000040a03a211 */ /* 0x000fe200008f140b */
[----:B------:R2:W-:Y:S04]  /*b5d0*/  @!P3 ST.E.64 [R6.64], R72 ;  /* 0x000000480600b985 */ /* 0x0005e8000c101b06 */
[----:B------:R2:W-:Y:S04]  /*b5e0*/  @!P2 ST.E.64 [R2.64], R58 ;  /* 0x0000003a0200a985 */ /* 0x0005e8000c101b06 */
.L_x_112:
[----:B------:R-:W-:Y:S05]  /*b5f0*/  BSYNC B0 ;  /* 0x0000000000007941 */ /* 0x000fea0003800000 */
.L_x_111:
[----:B------:R-:W-:Y:S05]  /*b600*/  BRA.DIV ~URZ, `(.L_x_113) ;  /* 0x000048727f007947 */ /* 0x000fea000b800000 */
[----:B--2---:R2:W1:Y:S04]  /*b610*/  SHFL.IDX PT, R4, R5, 0x1, 0x1c1f ;  /* 0x003c1f0005047f89 */ /* 0x00446800000e0000 */
[----:B----4-:R2:W4:Y:S02]  /*b620*/  SHFL.IDX PT, R0, R12, 0x1, 0x1c1f ;  /* 0x003c1f000c007f89 */ /* 0x01052400000e0000 */
.L_x_194:
[----:B------:R-:W-:Y:S01]  /*b630*/  BSSY B0, `(.L_x_114) ;  /* 0x0000032000007945 */ /* 0x000fe20003800000 */
[----:B------:R-:W-:Y:S05]  /*b640*/  @P0 BRA `(.L_x_115) ;  /* 0x0000030000000947 */ /* 0x000fea0003800000 */
[----:B------:R-:W5:Y:S04]  /*b650*/  LDL R23, [R1+0x38] ;  /* 0x0000380001177983 */ /* 0x000f680000100800 */
[----:B--2---:R-:W2:Y:S04]  /*b660*/  LDL R21, [R1+0x2c] ;  /* 0x00002c0001157983 */ /* 0x004ea80000100800 */
[----:B---3--:R-:W3:Y:S04]  /*b670*/  LDL R19, [R1+0x28] ;  /* 0x0000280001137983 */ /* 0x008ee80000100800 */
[----:B----4-:R-:W4:Y:S04]  /*b680*/  LDL R10, [R1+0x24] ;  /* 0x00002400010a7983 */ /* 0x010f280000100800 */
[----:B------:R-:W4:Y:S04]  /*b690*/  LDL R22, [R1+0x74] ;  /* 0x0000740001167983 */ /* 0x000f280000100800 */
        /* <DEDUP_REMOVED lines=9> */
[----:B------:R-:W4:Y:S01]  /*b730*/  LDL R14, [R1+0x5c] ;  /* 0x00005c00010e7983 */ /* 0x000f220000100800 */
[----:B-----5:R-:W-:-:S02]  /*b740*/  ISETP.GE.AND P2, PT, R23, c[0x0][0x3c8], PT ;  /* 0x0000f20017007a0c */ /* 0x020fc40003f46270 */
[----:B--2---:R-:W-:Y:S02]  /*b750*/  ISETP.GE.AND P6, PT, R21, c[0x0][0x3c8], PT ;  /* 0x0000f20015007a0c */ /* 0x004fe40003fc6270 */
[----:B---3--:R-:W-:-:S09]  /*b760*/  ISETP.GE.AND P1, PT, R19, c[0x0][0x3c8], PT ;  /* 0x0000f20013007a0c */ /* 0x008fd20003f26270 */
[----:B------:R-:W-:Y:S02]  /*b770*/  @!P2 IMAD.MOV.U32 R6, RZ, RZ, R0 ;  /* 0x000000ffff06a224 */ /* 0x000fe400078e0000 */
[----:B-1----:R-:W-:Y:S01]  /*b780*/  @!P2 IMAD.MOV.U32 R7, RZ, RZ, R4 ;  /* 0x000000ffff07a224 */ /* 0x002fe200078e0004 */
[----:B----4-:R-:W-:Y:S02]  /*b790*/  ISETP.GE.AND P0, PT, R10, c[0x0][0x3c8], PT ;  /* 0x0000f2000a007a0c */ /* 0x010fe40003f06270 */
[----:B------:R-:W-:Y:S01]  /*b7a0*/  @!P6 LEA R2, P3, R21, R0, 0x2 ;  /* 0x000000001502e211 */ /* 0x000fe200078610ff */
[----:B------:R-:W-:-:S03]  /*b7b0*/  @!P2 IMAD.WIDE R6, R23, 0x4, R6 ;  /* 0x000000041706a825 */ /* 0x000fc600078e0206 */
[----:B------:R-:W-:Y:S02]  /*b7c0*/  @!P6 LEA.HI.X R3, R21, R4, R22, 0x2, P3 ;  /* 0x000000041503e211 */ /* 0x000fe400018f1416 */
[----:B------:R1:W-:Y:S01]  /*b7d0*/  @!P2 ST.E.64 [R6.64], R78 ;  /* 0x0000004e0600a985 */ /* 0x0003e2000c101b06 */
[----:B------:R-:W-:-:S03]  /*b7e0*/  ISETP.GE.AND P3, PT, R8, c[0x0][0x3c8], PT ;  /* 0x0000f20008007a0c */ /* 0x000fc60003f66270 */
[----:B------:R2:W-:Y:S01]  /*b7f0*/  @!P6 ST.E.64 [R2.64], R80 ;  /* 0x000000500200e985 */ /* 0x0005e2000c101b06 */
[----:B-1----:R-:W-:-:S04]  /*b800*/  @!P1 LEA R6, P2, R19, R0, 0x2 ;  /* 0x0000000013069211 */ /* 0x002fc800078410ff */
[----:B------:R-:W-:Y:S02]  /*b810*/  @!P1 LEA.HI.X R7, R19, R4, R20, 0x2, P2 ;  /* 0x0000000413079211 */ /* 0x000fe400010f1414 */
[C---:B--2---:R-:W-:Y:S02]  /*b820*/  @!P0 LEA R2, P6, R10.reuse, R0, 0x2 ;  /* 0x000000000a028211 */ /* 0x044fe400078c10ff */
[----:B------:R-:W-:Y:S01]  /*b830*/  ISETP.GE.AND P2, PT, R17, c[0x0][0x3c8], PT ;  /* 0x0000f20011007a0c */ /* 0x000fe20003f46270 */
[----:B------:R1:W-:Y:S01]  /*b840*/  @!P1 ST.E.64 [R6.64], R82 ;  /* 0x0000005206009985 */ /* 0x0003e2000c101b06 */
[----:B------:R-:W-:Y:S02]  /*b850*/  @!P0 LEA.HI.X R3, R10, R4, R11, 0x2, P6 ;  /* 0x000000040a038211 */ /* 0x000fe400030f140b */
[----:B------:R-:W-:Y:S02]  /*b860*/  ISETP.GE.AND P1, PT, R15, c[0x0][0x3c8], PT ;  /* 0x0000f2000f007a0c */ /* 0x000fe40003f26270 */
[----:B------:R-:W-:Y:S01]  /*b870*/  @!P3 LEA R10, P6, R8, R0, 0x2 ;  /* 0x00000000080ab211 */ /* 0x000fe200078c10ff */
[----:B------:R2:W-:Y:S01]  /*b880*/  @!P0 ST.E.64 [R2.64], R84 ;  /* 0x0000005402008985 */ /* 0x0005e2000c101b06 */
[----:B------:R-:W-:-:S02]  /*b890*/  ISETP.GE.AND P0, PT, R13, c[0x0][0x3c8], PT ;  /* 0x0000f2000d007a0c */ /* 0x000fc40003f06270 */
[----:B------:R-:W-:-:S03]  /*b8a0*/  @!P3 LEA.HI.X R11, R8, R4, R9, 0x2, P6 ;  /* 0x00000004080bb211 */ /* 0x000fc600030f1409 */
[----:B------:R-:W-:-:S04]  /*b8b0*/  @!P2 LEA R8, P6, R17, R0, 0x2 ;  /* 0x000000001108a211 */ /* 0x000fc800078c10ff */
[----:B------:R-:W-:Y:S01]  /*b8c0*/  @!P2 LEA.HI.X R9, R17, R4, R18, 0x2, P6 ;  /* 0x000000041109a211 */ /* 0x000fe200030f1412 */
[----:B------:R3:W-:Y:S01]  /*b8d0*/  @!P3 ST.E.64 [R10.64], R96 ;  /* 0x000000600a00b985 */ /* 0x0007e2000c101b06 */
[----:B-1----:R-:W-:-:S04]  /*b8e0*/  @!P1 LEA R6, P6, R15, R0, 0x2 ;  /* 0x000000000f069211 */ /* 0x002fc800078c10ff */
[----:B------:R-:W-:Y:S02]  /*b8f0*/  @!P1 LEA.HI.X R7, R15, R4, R16, 0x2, P6 ;  /* 0x000000040f079211 */ /* 0x000fe400030f1410 */
[C---:B--2---:R-:W-:Y:S01]  /*b900*/  @!P0 LEA R2, P6, R13.reuse, R0, 0x2 ;  /* 0x000000000d028211 */ /* 0x044fe200078c10ff */
[----:B------:R3:W-:Y:S03]  /*b910*/  @!P2 ST.E.64 [R8.64], R86 ;  /* 0x000000560800a985 */ /* 0x0007e6000c101b06 */
[----:B------:R-:W-:Y:S01]  /*b920*/  @!P0 LEA.HI.X R3, R13, R4, R14, 0x2, P6 ;  /* 0x000000040d038211 */ /* 0x000fe200030f140e */
[----:B------:R3:W-:Y:S04]  /*b930*/  @!P1 ST.E.64 [R6.64], R76 ;  /* 0x0000004c06009985 */ /* 0x0007e8000c101b06 */
[----:B------:R3:W-:Y:S04]  /*b940*/  @!P0 ST.E.64 [R2.64], R62 ;  /* 0x0000003e02008985 */ /* 0x0007e8000c101b06 */
.L_x_115:
[----:B------:R-:W-:Y:S05]  /*b950*/  BSYNC B0 ;  /* 0x0000000000007941 */ /* 0x000fea0003800000 */
.L_x_114:
[----:B------:R-:W-:Y:S05]  /*b960*/  BRA.DIV ~URZ, `(.L_x_116) ;  /* 0x000045e27f007947 */ /* 0x000fea000b800000 */
[----:B-1----:R1:W2:Y:S02]  /*b970*/  SHFL.IDX PT, R4, R5, 0x2, 0x1c1f ;  /* 0x005c1f0005047f89 */ /* 0x0022a400000e0000 */
.L_x_195:
[----:B------:R-:W-:Y:S05]  /*b980*/  BRA.DIV ~URZ, `(.L_x_117) ;  /* 0x000046327f007947 */ /* 0x000fea000b800000 */
[----:B----4-:R4:W1:Y:S02]  /*b990*/  SHFL.IDX PT, R0, R12, 0x2, 0x1c1f ;  /* 0x005c1f000c007f89 */ /* 0x01086400000e0000 */
.L_x_196:
[----:B------:R-:W-:Y:S01]  /*b9a0*/  BSSY B0, `(.L_x_118) ;  /* 0x0000032000007945 */ /* 0x000fe20003800000 */
[----:B------:R-:W-:Y:S05]  /*b9b0*/  @P4 BRA `(.L_x_119) ;  /* 0x0000030000004947 */ /* 0x000fea0003800000 */
[----:B---3--:R-:W3:Y:S04]  /*b9c0*/  LDL R8, [R1+0x38] ;  /* 0x0000380001087983 */ /* 0x008ee80000100800 */
[----:B------:R-:W5:Y:S04]  /*b9d0*/  LDL R23, [R1+0x2c] ;  /* 0x00002c0001177983 */ /* 0x000f680000100800 */
        /* <DEDUP_REMOVED lines=13> */
[----:B---3--:R-:W-:-:S02]  /*bab0*/  ISETP.GE.AND P3, PT, R8, c[0x0][0x3c8], PT ;  /* 0x0000f20008007a0c */ /* 0x008fc40003f66270 */
[----:B-----5:R-:W-:Y:S02]  /*bac0*/  ISETP.GE.AND P1, PT, R23, c[0x0][0x3c8], PT ;  /* 0x0000f20017007a0c */ /* 0x020fe40003f26270 */
[----:B----4-:R-:W-:Y:S02]  /*bad0*/  ISETP.GE.AND P0, PT, R21, c[0x0][0x3c8], PT ;  /* 0x0000f20015007a0c */ /* 0x010fe40003f06270 */
[----:B--2---:R-:W-:-:S07]  /*bae0*/  ISETP.GE.AND P4, PT, R10, c[0x0][0x3c8], PT ;  /* 0x0000f2000a007a0c */ /* 0x004fce0003f86270 */
[----:B-1----:R-:W-:Y:S02]  /*baf0*/  @!P3 IMAD.MOV.U32 R6, RZ, RZ, R0 ;  /* 0x000000ffff06b224 */ /* 0x002fe400078e0000 */
[----:B------:R-:W-:Y:S01]  /*bb00*/  @!P3 IMAD.MOV.U32 R7, RZ, RZ, R4 ;  /* 0x000000ffff07b224 */ /* 0x000fe200078e0004 */
[----:B------:R-:W-:-:S03]  /*bb10*/  @!P1 LEA R2, P6, R23, R0, 0x2 ;  /* 0x0000000017029211 */ /* 0x000fc600078c10ff */
[----:B------:R-:W-:Y:S01]  /*bb20*/  @!P3 IMAD.WIDE R8, R8, 0x4, R6 ;  /* 0x000000040808b825 */ /* 0x000fe200078e0206 */
[----:B------:R-:W-:Y:S02]  /*bb30*/  @!P0 LEA R6, P2, R21, R0, 0x2 ;  /* 0x0000000015068211 */ /* 0x000fe400078410ff */
[-C--:B------:R-:W-:Y:S02]  /*bb40*/  @!P1 LEA.HI.X R3, R23, R4.reuse, R24, 0x2, P6 ;  /* 0x0000000417039211 */ /* 0x080fe400030f1418 */
[----:B------:R-:W-:Y:S01]  /*bb50*/  @!P3 ST.E.64 [R8.64], R42 ;  /* 0x0000002a0800b985 */ /* 0x000fe2000c101b06 */
[----:B------:R-:W-:Y:S02]  /*bb60*/  ISETP.GE.AND P3, PT, R19, c[0x0][0x3c8], PT ;  /* 0x0000f20013007a0c */ /* 0x000fe40003f66270 */
[----:B------:R-:W-:Y:S02]  /*bb70*/  @!P0 LEA.HI.X R7, R21, R4, R22, 0x2, P2 ;  /* 0x0000000415078211 */ /* 0x000fe400010f1416 */
[----:B------:R-:W-:Y:S01]  /*bb80*/  ISETP.GE.AND P2, PT, R17, c[0x0][0x3c8], PT ;  /* 0x0000f20011007a0c */ /* 0x000fe20003f46270 */
[----:B------:R1:W-:Y:S01]  /*bb90*/  @!P1 ST.E.64 [R2.64], R32 ;  /* 0x0000002002009985 */ /* 0x0003e2000c101b06 */
[----:B------:R-:W-:-:S03]  /*bba0*/  ISETP.GE.AND P1, PT, R15, c[0x0][0x3c8], PT ;  /* 0x0000f2000f007a0c */ /* 0x000fc60003f26270 */
[----:B------:R2:W-:Y:S01]  /*bbb0*/  @!P0 ST.E.64 [R6.64], R34 ;  /* 0x0000002206008985 */ /* 0x0005e2000c101b06 */
[----:B------:R-:W-:Y:S02]  /*bbc0*/  ISETP.GE.AND P0, PT, R13, c[0x0][0x3c8], PT ;  /* 0x0000f2000d007a0c */ /* 0x000fe40003f06270 */
[----:B-1----:R-:W-:-:S04]  /*bbd0*/  @!P4 LEA R2, P6, R10, R0, 0x2 ;  /* 0x000000000a02c211 */ /* 0x002fc800078c10ff */
[----:B------:R-:W-:Y:S02]  /*bbe0*/  @!P4 LEA.HI.X R3, R10, R4, R11, 0x2, P6 ;  /* 0x000000040a03c211 */ /* 0x000fe400030f140b */
[----:B------:R-:W-:-:S03]  /*bbf0*/  @!P3 LEA R10, P6, R19, R0, 0x2 ;  /* 0x00000000130ab211 */ /* 0x000fc600078c10ff */
[----:B------:R1:W-:Y:S01]  /*bc00*/  @!P4 ST.E.64 [R2.64], R36 ;  /* 0x000000240200c985 */ /* 0x0003e2000c101b06 */
[----:B------:R-:W-:Y:S02]  /*bc10*/  @!P2 LEA R8, P4, R17, R0, 0x2 ;  /* 0x000000001108a211 */ /* 0x000fe400078810ff */
[----:B------:R-:W-:Y:S02]  /*bc20*/  @!P3 LEA.HI.X R11, R19, R4, R20, 0x2, P6 ;  /* 0x00000004130bb211 */ /* 0x000fe400030f1414 */
[----:B--2---:R-:W-:Y:S02]  /*bc30*/  @!P1 LEA R6, P6, R15, R0, 0x2 ;  /* 0x000000000f069211 */ /* 0x004fe400078c10ff */
[-C--:B------:R-:W-:Y:S02]  /*bc40*/  @!P2 LEA.HI.X R9, R17, R4.reuse, R18, 0x2, P4 ;  /* 0x000000041109a211 */ /* 0x080fe400020f1412 */
[----:B------:R-:W-:Y:S01]  /*bc50*/  @!P1 LEA.HI.X R7, R15, R4, R16, 0x2, P6 ;  /* 0x000000040f079211 */ /* 0x000fe200030f1410 */
[----:B------:R2:W-:Y:S04]  /*bc60*/  @!P3 ST.E.64 [R10.64], R52 ;  /* 0x000000340a00b985 */ /* 0x0005e8000c101b06 */
[----:B------:R2:W-:Y:S04]  /*bc70*/  @!P2 ST.E.64 [R8.64], R48 ;  /* 0x000000300800a985 */ /* 0x0005e8000c101b06 */
[----:B------:R2:W-:Y:S01]  /*bc80*/  @!P1 ST.E.64 [R6.64], R38 ;  /* 0x0000002606009985 */ /* 0x0005e2000c101b06 */
[----:B-1----:R-:W-:-:S04]  /*bc90*/  @!P0 LEA R2, P4, R13, R0, 0x2 ;  /* 0x000000000d028211 */ /* 0x002fc800078810ff */
[----:B------:R-:W-:-:S05]  /*bca0*/  @!P0 LEA.HI.X R3, R13, R4, R14, 0x2, P4 ;  /* 0x000000040d038211 */ /* 0x000fca00020f140e */
[----:B------:R2:W-:Y:S04]  /*bcb0*/  @!P0 ST.E.64 [R2.64], R26 ;  /* 0x0000001a02008985 */ /* 0x0005e8000c101b06 */
.L_x_119:
[----:B------:R-:W-:Y:S05]  /*bcc0*/  BSYNC B0 ;  /* 0x0000000000007941 */ /* 0x000fea0003800000 */
.L_x_118:
[----:B------:R-:W-:Y:S05]  /*bcd0*/  BRA.DIV ~URZ, `(.L_x_120) ;  /* 0x000043527f007947 */ /* 0x000fea000b800000 */
[----:B--2---:R2:W3:Y:S04]  /*bce0*/  SHFL.IDX PT, R4, R5, 0x3, 0x1c1f ;  /* 0x007c1f0005047f89 */ /* 0x0044e800000e0000 */
[----:B-1----:R2:W1:Y:S02]  /*bcf0*/  SHFL.IDX PT, R0, R12, 0x3, 0x1c1f ;  /* 0x007c1f000c007f89 */ /* 0x00246400000e0000 */
.L_x_197:
[----:B------:R-:W-:Y:S05]  /*bd00*/  @P5 BRA `(.L_x_108) ;  /* 0x00000f6000005947 */ /* 0x000fea0003800000 */
[----:B---3--:R-:W3:Y:S04]  /*bd10*/  LDL R6, [R1+0x38] ;  /* 0x0000380001067983 */ /* 0x008ee80000100800 */
[----:B------:R-:W5:Y:S04]  /*bd20*/  LDL R10, [R1+0x2c] ;  /* 0x00002c00010a7983 */ /* 0x000f680000100800 */
[----:B--2---:R-:W2:Y:S04]  /*bd30*/  LDL R8, [R1+0x28] ;  /* 0x0000280001087983 */ /* 0x004ea80000100800 */
        /* <DEDUP_REMOVED lines=11> */
[----:B---3--:R-:W-:-:S02]  /*bdf0*/  ISETP.GE.AND P0, PT, R6, c[0x0][0x3c8], PT ;  /* 0x0000f20006007a0c */ /* 0x008fc40003f06270 */
[----:B-----5:R-:W-:Y:S02]  /*be00*/  ISETP.GE.AND P4, PT, R10, c[0x0][0x3c8], PT ;  /* 0x0000f2000a007a0c */ /* 0x020fe40003f86270 */
[----:B--2---:R-:W-:-:S09]  /*be10*/  ISETP.GE.AND P5, PT, R8, c[0x0][0x3c8], PT ;  /* 0x0000f20008007a0c */ /* 0x004fd20003fa6270 */
[----:B-1----:R-:W-:Y:S02]  /*be20*/  @!P0 IMAD.MOV.U32 R2, RZ, RZ, R0 ;  /* 0x000000ffff028224 */ /* 0x002fe400078e0000 */
[----:B------:R-:W-:-:S04]  /*be30*/  @!P0 IMAD.MOV.U32 R3, RZ, RZ, R4 ;  /* 0x000000ffff038224 */ /* 0x000fc800078e0004 */
[----:B------:R-:W-:Y:S01]  /*be40*/  @!P0 IMAD.WIDE R2, R6, 0x4, R2 ;  /* 0x0000000406028825 */ /* 0x000fe200078e0202 */
[----:B----4-:R-:W-:-:S04]  /*be50*/  ISETP.GE.AND P3, PT, R18, c[0x0][0x3c8], PT ;  /* 0x0000f20012007a0c */ /* 0x010fc80003f66270 */
[----:B------:R1:W-:Y:S01]  /*be60*/  @!P0 ST.E.64 [R2.64], R30 ;  /* 0x0000001e02008985 */ /* 0x0003e2000c101b06 */
[----:B------:R-:W-:Y:S02]  /*be70*/  @!P4 LEA R6, P0, R10, R0, 0x2 ;  /* 0x000000000a06c211 */ /* 0x000fe400078010ff */
[----:B------:R-:W-:Y:S02]  /*be80*/  ISETP.GE.AND P2, PT, R16, c[0x0][0x3c8], PT ;  /* 0x0000f20010007a0c */ /* 0x000fe40003f46270 */
[----:B------:R-:W-:Y:S02]  /*be90*/  ISETP.GE.AND P1, PT, R14, c[0x0][0x3c8], PT ;  /* 0x0000f2000e007a0c */ /* 0x000fe40003f26270 */
[----:B------:R-:W-:Y:S02]  /*bea0*/  @!P4 LEA.HI.X R7, R10, R4, R11, 0x2, P0 ;  /* 0x000000040a07c211 */ /* 0x000fe400000f140b */
[----:B------:R-:W-:-:S03]  /*beb0*/  ISETP.GE.AND P0, PT, R12, c[0x0][0x3c8], PT ;  /* 0x0000f2000c007a0c */ /* 0x000fc60003f06270 */
[----:B------:R2:W-:Y:S01]  /*bec0*/  @!P4 ST.E.64 [R6.64], R44 ;  /* 0x0000002c0600c985 */ /* 0x0005e2000c101b06 */
[----:B------:R-:W-:-:S04]  /*bed0*/  @!P3 LEA R10, P4, R18, R0, 0x2 ;  /* 0x00000000120ab211 */ /* 0x000fc800078810ff */
[----:B------:R-:W-:Y:S02]  /*bee0*/  @!P3 LEA.HI.X R11, R18, R4, R19, 0x2, P4 ;  /* 0x00000004120bb211 */ /* 0x000fe400020f1413 */
[----:B-1----:R-:W-:-:S04]  /*bef0*/  @!P5 LEA R2, P6, R8, R0, 0x2 ;  /* 0x000000000802d211 */ /* 0x002fc800078c10ff */
[----:B------:R-:W-:Y:S02]  /*bf00*/  @!P5 LEA.HI.X R3, R8, R4, R9, 0x2, P6 ;  /* 0x000000040803d211 */ /* 0x000fe400030f1409 */
[----:B------:R-:W-:-:S03]  /*bf10*/  @!P2 LEA R8, P6, R16, R0, 0x2 ;  /* 0x000000001008a211 */ /* 0x000fc600078c10ff */
[----:B------:R1:W-:Y:S01]  /*bf20*/  @!P5 ST.E.64 [R2.64], R46 ;  /* 0x0000002e0200d985 */ /* 0x0003e2000c101b06 */
        /* <DEDUP_REMOVED lines=8> */
[----:B------:R2:W-:Y:S01]  /*bfb0*/  @!P0 ST.E.64 [R2.64], R40 ;  /* 0x0000002802008985 */ /* 0x0005e2000c101b06 */
[----:B------:R-:W-:-:S13]  /*bfc0*/  ISETP.GE.AND P0, PT, R5, c[0x0][0x3c8], PT ;  /* 0x0000f20005007a0c */ /* 0x000fda0003f06270 */
[----:B------:R-:W-:Y:S05]  /*bfd0*/  @P0 BRA `(.L_x_108) ;  /* 0x00000c9000000947 */ /* 0x000fea0003800000 */
[----:B------:R-:W3:Y:S01]  /*bfe0*/  LDL R12, [R1+0x5c] ;  /* 0x00005c00010c7983 */ /* 0x000ee20000100800 */
[----:B--2---:R-:W-:-:S04]  /*bff0*/  LEA R2, P0, R5, R0, 0x2 ;  /* 0x0000000005027211 */ /* 0x004fc800078010ff */
[----:B---3--:R-:W-:-:S05]  /*c000*/  LEA.HI.X R3, R5, R4, R12, 0x2, P0 ;  /* 0x0000000405037211 */ /* 0x008fca00000f140c */
[----:B------:R1:W-:Y:S01]  /*c010*/  ST.E.64 [R2.64], R28 ;  /* 0x0000001c02007985 */ /* 0x0003e2000c101b06 */
[----:B------:R-:W-:Y:S05]  /*c020*/  BRA `(.L_x_108) ;  /* 0x00000c4000007947 */ /* 0x000fea0003800000 */
.L_x_93:
[----:B------:R-:W2:Y:S04]  /*c030*/  LDL.LU R4, [R1+0x30] ;  /* 0x0000300001047983 */ /* 0x000ea80000300800 */
[----:B------:R-:W3:Y:S01]  /*c040*/  LDL.LU R6, [R1+0x34] ;  /* 0x0000340001067983 */ /* 0x000ee20000300800 */
[----:B------:R-:W-:Y:S02]  /*c050*/  ISETP.NE.U32.AND P1, PT, RZ, c[0x0][0x508], PT ;  /* 0x00014200ff007a0c */ /* 0x000fe40003f25070 */
[----:B------:R-:W-:Y:S01]  /*c060*/  ISETP.NE.U32.AND P3, PT, RZ, c[0x0][0x500], PT ;  /* 0x00014000ff007a0c */ /* 0x000fe20003f65070 */
[----:B------:R-:W4:Y:S01]  /*c070*/  LDL.LU R0, [R1+0x3c] ;  /* 0x00003c0001007983 */ /* 0x000f220000300800 */
[----:B------:R-:W-:Y:S01]  /*c080*/  ISETP.NE.AND.EX P1, PT, RZ, c[0x0][0x50c], PT, P1 ;  /* 0x00014300ff007a0c */ /* 0x000fe20003f25310 */
[----:B------:R-:W-:Y:S01]  /*c090*/  IMAD.MOV.U32 R8, RZ, RZ, RZ ;  /* 0x000000ffff087224 */ /* 0x000fe200078e00ff */
[----:B------:R-:W-:Y:S01]  /*c0a0*/  ISETP.NE.AND.EX P3, PT, RZ, c[0x0][0x504], PT, P3 ;  /* 0x00014100ff007a0c */ /* 0x000fe20003f65330 */
[----:B------:R-:W-:Y:S01]  /*c0b0*/  IMAD.MOV.U32 R20, RZ, RZ, c[0x0][0x388] ;  /* 0x0000e200ff147624 */ /* 0x000fe200078e00ff */
[----:B--2---:R-:W-:-:S09]  /*c0c0*/  IADD3 R2, P2, R4, c[0x0][0x500], RZ ;  /* 0x0001400004027a10 */ /* 0x004fd20007f5e0ff */
[----:B------:R-:W-:Y:S02]  /*c0d0*/  @P1 IADD3 R4, P0, R4, c[0x0][0x508], RZ ;  /* 0x0001420004041a10 */ /* 0x000fe40007f1e0ff */
[C---:B---3--:R-:W-:Y:S02]  /*c0e0*/  IADD3.X R3, R6.reuse, c[0x0][0x504], RZ, P2, !PT ;  /* 0x0001410006037a10 */ /* 0x048fe400017fe4ff */
[----:B------:R-:W-:-:S03]  /*c0f0*/  @P1 IADD3.X R5, R6, c[0x0][0x50c], RZ, P0, !PT ;  /* 0x0001430006051a10 */ /* 0x000fc600007fe4ff */
[----:B------:R1:W5:Y:S04]  /*c100*/  @P3 LDG.E R8, [R2.64] ;  /* 0x0000000602083981 */ /* 0x000368000c1e1900 */
[----:B------:R1:W5:Y:S01]  /*c110*/  @P1 LDG.E R20, [R4.64] ;  /* 0x0000000604141981 */ /* 0x000362000c1e1900 */
[----:B----4-:R-:W-:-:S04]  /*c120*/  ISETP.NE.AND P0, PT, R0, RZ, PT ;  /* 0x000000ff0000720c */ /* 0x010fc80003f05270 */
[----:B------:R-:W-:Y:S01]  /*c130*/  SEL R19, R0, c[0x0][0x3d4], P0 ;  /* 0x0000f50000137a07 */ /* 0x000fe20000000000 */
[----:B------:R-:W-:Y:S05]  /*c140*/  @P1 BRA `(.L_x_121) ;  /* 0x0000004000001947 */ /* 0x000fea0003800000 */
[----:B------:R-:W-:Y:S05]  /*c150*/  @!P3 BRA `(.L_x_121) ;  /* 0x000000300000b947 */ /* 0x000fea0003800000 */
[----:B------:R2:W3:Y:S04]  /*c160*/  LDG.E R0, [R2.64] ;  /* 0x0000000602007981 */ /* 0x0004e8000c1e1900 */
[----:B-12---:R-:W3:Y:S02]  /*c170*/  LDG.E R2, [R2.64+0x4] ;  /* 0x0000040602027981 */ /* 0x006ee4000c1e1900 */
[----:B---3-5:R-:W-:Y:S02]  /*c180*/  IADD3 R20, -R0, R2, RZ ;  /* 0x0000000200147210 */ /* 0x028fe40007ffe1ff */
.L_x_121:
[----:B-1----:R-:W2:Y:S04]  /*c190*/  LDL.LU R4, [R1+0x8] ;  /* 0x0000080001047983 */ /* 0x002ea80000300800 */
[----:B------:R-:W3:Y:S04]  /*c1a0*/  LDL.LU R2, [R1+0x10] ;  /* 0x0000100001027983 */ /* 0x000ee80000300800 */
[----:B------:R-:W4:Y:S01]  /*c1b0*/  LDL.LU R0, [R1+0x40] ;  /* 0x0000400001007983 */ /* 0x000f220000300800 */
[----:B------:R-:W-:Y:S01]  /*c1c0*/  BSSY B0, `(.L_x_122) ;  /* 0x0000039000007945 */ /* 0x000fe20003800000 */
[----:B-----5:R-:W-:-:S02]  /*c1d0*/  SHF.R.S32.HI R18, RZ, 0x1f, R8 ;  /* 0x0000001fff127819 */ /* 0x020fc40000011408 */
[----:B------:R-:W1:Y:S02]  /*c1e0*/  S2R R3, SR_TID.X ;  /* 0x0000000000037919 */ /* 0x000e640000002100 */
[----:B-1----:R-:W-:Y:S02]  /*c1f0*/  ISETP.GT.AND P0, PT, R3, 0x7f, PT ;  /* 0x0000007f0300780c */ /* 0x002fe40003f04270 */
[----:B--2---:R-:W-:Y:S02]  /*c200*/  LOP3.LUT R14, R4, 0xffff, RZ, 0xc0, !PT ;  /* 0x0000ffff040e7812 */ /* 0x004fe400078ec0ff */
[----:B---3--:R-:W-:Y:S02]  /*c210*/  SEL R15, R2, RZ, !P3 ;  /* 0x000000ff020f7207 */ /* 0x008fe40005800000 */
[----:B----4-:R-:W-:-:S07]  /*c220*/  SEL R21, R0, RZ, !P3 ;  /* 0x000000ff00157207 */ /* 0x010fce0005800000 */
[----:B------:R-:W-:Y:S05]  /*c230*/  @P0 BRA `(.L_x_123) ;  /* 0x0000031000000947 */ /* 0x000fea0003800000 */
[----:B------:R-:W2:Y:S01]  /*c240*/  LDL R2, [R1+0x4] ;  /* 0x0000040001027983 */ /* 0x000ea20000100800 */
[----:B------:R-:W-:Y:S01]  /*c250*/  IMAD R0, R20, c[0x0][0x4e8], RZ ;  /* 0x00013a0014007a24 */ /* 0x000fe200078e02ff */
[----:B--2---:R-:W-:-:S04]  /*c260*/  LEA R9, R2, R3, 0x7 ;  /* 0x0000000302097211 */ /* 0x004fc800078e38ff */
[----:B------:R-:W-:-:S13]  /*c270*/  ISETP.GE.AND P0, PT, R9, R0, PT ;  /* 0x000000000900720c */ /* 0x000fda0003f06270 */
[----:B------:R-:W-:Y:S05]  /*c280*/  @P0 BRA `(.L_x_123) ;  /* 0x000002c000000947 */ /* 0x000fea0003800000 */
[----:B------:R-:W2:Y:S01]  /*c290*/  LDL.LU R22, [R1+0x44] ;  /* 0x0000440001167983 */ /* 0x000ea20000300800 */
[----:B------:R-:W-:Y:S01]  /*c2a0*/  IMAD.MOV.U32 R0, RZ, RZ, 0x368 ;  /* 0x00000368ff007424 */ /* 0x000fe200078e00ff */
[----:B------:R-:W-:-:S04]  /*c2b0*/  ISETP.GT.AND P2, PT, R19, 0x1, PT ;  /* 0x000000011300780c */ /* 0x000fc80003f44270 */
[----:B------:R-:W-:-:S04]  /*c2c0*/  SEL R0, R0, 0x328, P2 ;  /* 0x0000032800007807 */ /* 0x000fc80001000000 */
[----:B------:R1:W3:Y:S08]  /*c2d0*/  LDC.64 R6, c[0x0][R0+0x170] ;  /* 0x00005c0000067b82 */ /* 0x0002f00000000a00 */
[----:B------:R1:W4:Y:S08]  /*c2e0*/  LDC.64 R4, c[0x0][R0+0x168] ;  /* 0x00005a0000047b82 */ /* 0x0003300000000a00 */
[----:B------:R1:W5:Y:S08]  /*c2f0*/  LDC.64 R12, c[0x0][R0+0x178] ;  /* 0x00005e00000c7b82 */ /* 0x0003700000000a00 */
[----:B------:R1:W2:Y:S02]  /*c300*/  LDC.64 R10, c[0x0][R0+0x160] ;  /* 0x00005800000a7b82 */ /* 0x0002a40000000a00 */
[----:B-1----:R-:W-:-:S02]  /*c310*/  IMAD.MOV.U32 R0, RZ, RZ, c[0x0][0x4e8] ;  /* 0x00013a00ff007624 */ /* 0x002fc400078e00ff */
[-C--:B---3--:R-:W-:Y:S02]  /*c320*/  IMAD R7, R7, R15.reuse, RZ ;  /* 0x0000000f07077224 */ /* 0x088fe400078e02ff */
[----:B------:R-:W-:Y:S01]  /*c330*/  IMAD.WIDE.U32 R2, R6, R15, RZ ;  /* 0x0000000f06027225 */ /* 0x000fe200078e00ff */
[----:B------:R-:W-:Y:S02]  /*c340*/  ISETP.NE.AND P0, PT, R0, 0x1, PT ;  /* 0x000000010000780c */ /* 0x000fe40003f05270 */
[----:B------:R-:W-:Y:S01]  /*c350*/  MOV R0, R9 ;  /* 0x0000000900007202 */ /* 0x000fe20000000f00 */
[----:B------:R-:W-:Y:S02]  /*c360*/  IMAD R7, R6, R21, R7 ;  /* 0x0000001506077224 */ /* 0x000fe400078e0207 */
[-C--:B----4-:R-:W-:Y:S02]  /*c370*/  IMAD R16, R5, R14.reuse, RZ ;  /* 0x0000000e05107224 */ /* 0x090fe400078e02ff */
[----:B------:R-:W-:Y:S01]  /*c380*/  IMAD.WIDE.U32 R4, R4, R14, RZ ;  /* 0x0000000e04047225 */ /* 0x000fe200078e00ff */
[----:B------:R-:W-:-:S03]  /*c390*/  IADD3 R3, R3, R7, RZ ;  /* 0x0000000703037210 */ /* 0x000fc60007ffe0ff */
[----:B------:R-:W-:Y:S02]  /*c3a0*/  IMAD.IADD R16, R5, 0x1, R16 ;  /* 0x0000000105107824 */ /* 0x000fe400078e0210 */
[----:B------:R-:W-:-:S05]  /*c3b0*/  @P0 IMAD.HI.U32 R17, R9, c[0x0][0x4ec], RZ ;  /* 0x00013b0009110a27 */ /* 0x000fca00078e00ff */
[----:B------:R-:W-:Y:S02]  /*c3c0*/  @P0 SHF.R.U32.HI R0, RZ, c[0x0][0x4f0], R17 ;  /* 0x00013c00ff000a19 */ /* 0x000fe40000011611 */
[----:B------:R-:W-:-:S03]  /*c3d0*/  IADD3 R17, P1, P0, R2, R4, R8 ;  /* 0x0000000402117210 */ /* 0x000fc6000783e008 */
[----:B------:R-:W-:-:S04]  /*c3e0*/  IMAD.MOV R2, RZ, RZ, -R0 ;  /* 0x000000ffff027224 */ /* 0x000fc800078e0a00 */
[----:B------:R-:W-:Y:S01]  /*c3f0*/  IMAD R2, R2, c[0x0][0x4e8], R9 ;  /* 0x00013a0002027a24 */ /* 0x000fe200078e0209 */
[----:B------:R-:W-:Y:S02]  /*c400*/  IADD3.X R9, R3, R16, R18, P1, P0 ;  /* 0x0000001003097210 */ /* 0x000fe40000fe0412 */
[----:B------:R-:W-:Y:S02]  /*c410*/  SHF.R.S32.HI R3, RZ, 0x1f, R0 ;  /* 0x0000001fff037819 */ /* 0x000fe40000011400 */
[----:B--2---:R-:W-:-:S05]  /*c420*/  SEL R6, R22, RZ, P2 ;  /* 0x000000ff16067207 */ /* 0x004fca0001000000 */
[-C--:B-----5:R-:W-:Y:S02]  /*c430*/  IMAD R7, R13, R6.reuse, RZ ;  /* 0x000000060d077224 */ /* 0x0a0fe400078e02ff */
[----:B------:R-:W-:Y:S01]  /*c440*/  IMAD.WIDE.U32 R4, R12, R6, RZ ;  /* 0x000000060c047225 */ /* 0x000fe200078e00ff */
[----:B------:R-:W-:-:S04]  /*c450*/  SHF.R.S32.HI R6, RZ, 0x1f, R2 ;  /* 0x0000001fff067819 */ /* 0x000fc80000011402 */
[----:B------:R-:W-:Y:S01]  /*c460*/  IADD3 R5, R5, R7, RZ ;  /* 0x0000000705057210 */ /* 0x000fe20007ffe0ff */
[----:B------:R-:W-:Y:S01]  /*c470*/  IMAD.MOV.U32 R7, RZ, RZ, c[0x0][0x4a8] ;  /* 0x00012a00ff077624 */ /* 0x000fe200078e00ff */
[----:B------:R-:W-:Y:S01]  /*c480*/  IADD3 R4, P1, P0, R0, R17, R4 ;  /* 0x0000001100047210 */ /* 0x000fe2000783e004 */
[----:B------:R-:W-:-:S03]  /*c490*/  IMAD R0, R11, R2, RZ ;  /* 0x000000020b007224 */ /* 0x000fc600078e02ff */
[----:B------:R-:W-:Y:S01]  /*c4a0*/  IADD3.X R5, R3, R9, R5, P1, P0 ;  /* 0x0000000903057210 */ /* 0x000fe20000fe0405 */
[----:B------:R-:W-:-:S04]  /*c4b0*/  IMAD R0, R10, R6, R0 ;  /* 0x000000060a007224 */ /* 0x000fc800078e0200 */
[----:B------:R-:W-:Y:S01]  /*c4c0*/  IMAD.WIDE.U32 R2, R10, R2, R4 ;  /* 0x000000020a027225 */ /* 0x000fe200078e0004 */
[----:B------:R-:W-:Y:S02]  /*c4d0*/  MOV R5, c[0x0][0x4ac] ;  /* 0x00012b0000057a02 */ /* 0x000fe40000000f00 */
[----:B------:R-:W-:Y:S01]  /*c4e0*/  SEL R4, R7, c[0x0][0x450], P2 ;  /* 0x0001140007047a07 */ /* 0x000fe20001000000 */
[----:B------:R-:W-:Y:S01]  /*c4f0*/  IMAD.IADD R0, R3, 0x1, R0 ;  /* 0x0000000103007824 */ /* 0x000fe200078e0200 */
[----:B------:R-:W-:Y:S02]  /*c500*/  SEL R5, R5, c[0x0][0x454], P2 ;  /* 0x0001150005057a07 */ /* 0x000fe40001000000 */
[----:B------:R-:W-:-:S04]  /*c510*/  LEA R4, P0, R2, R4, 0x2 ;  /* 0x0000000402047211 */ /* 0x000fc800078010ff */
[----:B------:R-:W-:Y:S02]  /*c520*/  LEA.HI.X R5, R2, R5, R0, 0x2, P0 ;  /* 0x0000000502057211 */ /* 0x000fe400000f1400 */
[----:B------:R-:W-:-:S05]  /*c530*/  MOV R0, 0xff800000 ;  /* 0xff80000000007802 */ /* 0x000fca0000000f00 */
[----:B------:R1:W-:Y:S02]  /*c540*/  STG.E [R4.64], R0 ;  /* 0x0000000004007986 */ /* 0x0003e4000c101906 */
.L_x_123:
[----:B------:R-:W-:Y:S05]  /*c550*/  BSYNC B0 ;  /* 0x0000000000007941 */ /* 0x000fea0003800000 */
.L_x_122:
[----:B------:R-:W-:-:S13]  /*c560*/  ISETP.GT.AND P0, PT, R19, 0x1, PT ;  /* 0x000000011300780c */ /* 0x000fda0003f04270 */
[----:B------:R-:W-:Y:S05]  /*c570*/  @P0 BRA `(.L_x_108) ;  /* 0x000006f000000947 */ /* 0x000fea0003800000 */
[----:B-1----:R-:W2:Y:S01]  /*c580*/  LDL R5, [R1+0x4] ;  /* 0x0000040001057983 */ /* 0x002ea20000100800 */
[----:B------:R-:W-:Y:S01]  /*c590*/  MOV R2, c[0x0][0x4e8] ;  /* 0x00013a0000027a02 */ /* 0x000fe20000000f00 */
[----:B------:R-:W-:Y:S01]  /*c5a0*/  IMAD R0, R18, c[0x0][0x3a0], RZ ;  /* 0x0000e80012007a24 */ /* 0x000fe200078e02ff */
[----:B------:R-:W-:Y:S02]  /*c5b0*/  LEA R4, R206, R242, 0x4 ;  /* 0x000000f2ce047211 */ /* 0x000fe400078e20ff */
[----:B------:R-:W-:Y:S01]  /*c5c0*/  ISETP.NE.AND P0, PT, R2, 0x1, PT ;  /* 0x000000010200780c */ /* 0x000fe20003f05270 */
[----:B------:R-:W-:-:S04]  /*c5d0*/  IMAD.WIDE.U32 R2, R8, c[0x0][0x3a0], RZ ;  /* 0x0000e80008027a25 */ /* 0x000fc800078e00ff */
[----:B------:R-:W-:-:S05]  /*c5e0*/  IMAD R0, R8, c[0x0][0x3a4], R0 ;  /* 0x0000e90008007a24 */ /* 0x000fca00078e0200 */
[----:B------:R-:W-:-:S05]  /*c5f0*/  IADD3 R3, R3, R0, RZ ;  /* 0x0000000003037210 */ /* 0x000fca0007ffe0ff */
[----:B------:R-:W-:-:S04]  /*c600*/  IMAD.WIDE.U32 R2, R14, c[0x0][0x3e8], R2 ;  /* 0x0000fa000e027a25 */ /* 0x000fc800078e0002 */
[----:B------:R-:W-:-:S04]  /*c610*/  IMAD R3, R14, c[0x0][0x3ec], R3 ;  /* 0x0000fb000e037a24 */ /* 0x000fc800078e0203 */
[----:B------:R-:W-:Y:S01]  /*c620*/  IMAD.WIDE.U32 R2, R15, c[0x0][0x3f0], R2 ;  /* 0x0000fc000f027a25 */ /* 0x000fe200078e0002 */
[----:B--2---:R-:W-:-:S03]  /*c630*/  LEA R4, R5, R4, 0x7 ;  /* 0x0000000405047211 */ /* 0x004fc600078e38ff */
[----:B------:R-:W-:Y:S01]  /*c640*/  IMAD R5, R21, c[0x0][0x3f0], RZ ;  /* 0x0000fc0015057a24 */ /* 0x000fe200078e02ff */
[----:B------:R-:W-:Y:S01]  /*c650*/  MOV R0, R4 ;  /* 0x0000000400007202 */ /* 0x000fe20000000f00 */
[----:B------:R-:W-:-:S04]  /*c660*/  @P0 IMAD.HI.U32 R6, R4, c[0x0][0x4ec], RZ ;  /* 0x00013b0004060a27 */ /* 0x000fc800078e00ff */
[----:B------:R-:W-:Y:S01]  /*c670*/  IMAD R7, R15, c[0x0][0x3f4], R5 ;  /* 0x0000fd000f077a24 */ /* 0x000fe200078e0205 */
[----:B------:R-:W-:Y:S02]  /*c680*/  @P0 SHF.R.U32.HI R0, RZ, c[0x0][0x4f0], R6 ;  /* 0x00013c00ff000a19 */ /* 0x000fe40000011606 */
[----:B------:R-:W-:Y:S02]  /*c690*/  ISETP.GE.AND P0, PT, R205, c[0x0][0x3c8], PT ;  /* 0x0000f200cd007a0c */ /* 0x000fe40003f06270 */
[----:B------:R-:W-:Y:S02]  /*c6a0*/  SHF.R.S32.HI R6, RZ, 0x1f, R0 ;  /* 0x0000001fff067819 */ /* 0x000fe40000011400 */
[----:B------:R-:W-:Y:S02]  /*c6b0*/  IADD3 R5, -R0, RZ, RZ ;  /* 0x000000ff00057210 */ /* 0x000fe40007ffe1ff */
[----:B------:R-:W-:Y:S01]  /*c6c0*/  IADD3 R3, R3, R7, RZ ;  /* 0x0000000703037210 */ /* 0x000fe20007ffe0ff */
[----:B------:R-:W-:-:S02]  /*c6d0*/  IMAD R6, R6, c[0x0][0x3e0], RZ ;  /* 0x0000f80006067a24 */ /* 0x000fc400078e02ff */
        /* <DEDUP_REMOVED lines=13> */
.L_x_198:
[----:B------:R-:W-:Y:S05]  /*c7b0*/  BRA.DIV ~URZ, `(.L_x_125) ;  /* 0x000039b27f007947 */ /* 0x000fea000b800000 */
[----:B------:R3:W4:Y:S02]  /*c7c0*/  SHFL.IDX PT, R2, R6, RZ, 0x181f ;  /* 0x00181fff06027589 */ /* 0x00072400000e0000 */
.L_x_199:
[----:B------:R-:W5:Y:S01]  /*c7d0*/  LDL.LU R0, [R1+0x4] ;  /* 0x0000040001007983 */ /* 0x000f620000300800 */
[----:B------:R-:W-:Y:S01]  /*c7e0*/  IMAD R4, R20, c[0x0][0x4e8], RZ ;  /* 0x00013a0014047a24 */ /* 0x000fe200078e02ff */
[----:B------:R-:W-:Y:S01]  /*c7f0*/  SHF.R.S32.HI R8, RZ, 0x1f, R205 ;  /* 0x0000001fff087819 */ /* 0x000fe200000114cd */
[----:B-----5:R-:W-:-:S05]  /*c800*/  IMAD R0, R0, 0x80, R242 ;  /* 0x0000008000007824 */ /* 0x020fca00078e02f2 */
[----:B------:R-:W-:-:S13]  /*c810*/  ISETP.GE.OR P2, PT, R0, R4, P0 ;  /* 0x000000040000720c */ /* 0x000fda0000746670 */
[----:B----4-:R-:W-:-:S04]  /*c820*/  @!P2 LEA R2, P1, R205, R2, 0x1 ;  /* 0x00000002cd02a211 */ /* 0x010fc800078208ff */
[----:B--2---:R-:W-:-:S05]  /*c830*/  @!P2 LEA.HI.X R3, R205, R7, R8, 0x1, P1 ;  /* 0x00000007cd03a211 */ /* 0x004fca00008f0c08 */
[----:B------:R2:W-:Y:S01]  /*c840*/  @!P2 ST.E.128 [R2.64], RZ ;  /* 0x000000ff0200a985 */ /* 0x0005e2000c101d06 */
[----:B------:R-:W-:Y:S05]  /*c850*/  BRA.DIV ~URZ, `(.L_x_126) ;  /* 0x000039827f007947 */ /* 0x000fea000b800000 */
[----:B------:R4:W1:Y:S04]  /*c860*/  SHFL.IDX PT, R7, R5, 0x1, 0x181f ;  /* 0x00381f0005077f89 */ /* 0x00086800000e0000 */
[----:B--2---:R4:W2:Y:S02]  /*c870*/  SHFL.IDX PT, R2, R6, 0x1, 0x181f ;  /* 0x00381f0006027f89 */ /* 0x0048a400000e0000 */
.L_x_200:
[----:B------:R-:W-:Y:S02]  /*c880*/  IADD3 R3, R0, 0x10, RZ ;  /* 0x0000001000037810 */ /* 0x000fe40007ffe0ff */
[----:B------:R-:W-:Y:S02]  /*c890*/  SHF.R.S32.HI R8, RZ, 0x1f, R205 ;  /* 0x0000001fff087819 */ /* 0x000fe400000114cd */
[----:B------:R-:W-:-:S13]  /*c8a0*/  ISETP.GE.OR P2, PT, R3, R4, P0 ;  /* 0x000000040300720c */ /* 0x000fda0000746670 */
[----:B--2---:R-:W-:-:S04]  /*c8b0*/  @!P2 LEA R2, P1, R205, R2, 0x1 ;  /* 0x00000002cd02a211 */ /* 0x004fc800078208ff */
[----:B-1----:R-:W-:-:S05]  /*c8c0*/  @!P2 LEA.HI.X R3, R205, R7, R8, 0x1, P1 ;  /* 0x00000007cd03a211 */ /* 0x002fca00008f0c08 */
[----:B------:R1:W-:Y:S01]  /*c8d0*/  @!P2 ST.E.128 [R2.64], RZ ;  /* 0x000000ff0200a985 */ /* 0x0003e2000c101d06 */
[----:B------:R-:W-:Y:S05]  /*c8e0*/  BRA.DIV ~URZ, `(.L_x_127) ;  /* 0x000039c27f007947 */ /* 0x000fea000b800000 */
[----:B------:R2:W1:Y:S02]  /*c8f0*/  SHFL.IDX PT, R7, R5, 0x2, 0x181f ;  /* 0x00581f0005077f89 */ /* 0x00046400000e0000 */
.L_x_201:
[----:B------:R-:W-:Y:S05]  /*c900*/  BRA.DIV ~URZ, `(.L_x_128) ;  /* 0x00003a127f007947 */ /* 0x000fea000b800000 */
[----:B-1----:R1:W2:Y:S02]  /*c910*/  SHFL.IDX PT, R2, R6, 0x2, 0x181f ;  /* 0x00581f0006027f89 */ /* 0x0022a400000e0000 */
.L_x_202:
[----:B------:R-:W-:Y:S02]  /*c920*/  IADD3 R3, R0, 0x20, RZ ;  /* 0x0000002000037810 */ /* 0x000fe40007ffe0ff */
[----:B------:R-:W-:Y:S02]  /*c930*/  SHF.R.S32.HI R8, RZ, 0x1f, R205 ;  /* 0x0000001fff087819 */ /* 0x000fe400000114cd */
[----:B------:R-:W-:-:S13]  /*c940*/  ISETP.GE.OR P2, PT, R3, R4, P0 ;  /* 0x000000040300720c */ /* 0x000fda0000746670 */
[----:B--2---:R-:W-:-:S04]  /*c950*/  @!P2 LEA R2, P1, R205, R2, 0x1 ;  /* 0x00000002cd02a211 */ /* 0x004fc800078208ff */
[----:B------:R-:W-:-:S05]  /*c960*/  @!P2 LEA.HI.X R3, R205, R7, R8, 0x1, P1 ;  /* 0x00000007cd03a211 */ /* 0x000fca00008f0c08 */
[----:B------:R2:W-:Y:S01]  /*c970*/  @!P2 ST.E.128 [R2.64], RZ ;  /* 0x000000ff0200a985 */ /* 0x0005e2000c101d06 */
[----:B------:R-:W-:Y:S05]  /*c980*/  BRA.DIV ~URZ, `(.L_x_129) ;  /* 0x00003a027f007947 */ /* 0x000fea000b800000 */
[----:B------:R1:W2:Y:S04]  /*c990*/  SHFL.IDX PT, R7, R5, 0x3, 0x181f ;  /* 0x00781f0005077f89 */ /* 0x0002a800000e0000 */
[----:B--2---:R1:W2:Y:S02]  /*c9a0*/  SHFL.IDX PT, R2, R6, 0x3, 0x181f ;  /* 0x00781f0006027f89 */ /* 0x0042a400000e0000 */
.L_x_203:
[----:B------:R-:W-:Y:S02]  /*c9b0*/  IADD3 R3, R0, 0x30, RZ ;  /* 0x0000003000037810 */ /* 0x000fe40007ffe0ff */
[----:B------:R-:W-:Y:S02]  /*c9c0*/  SHF.R.S32.HI R8, RZ, 0x1f, R205 ;  /* 0x0000001fff087819 */ /* 0x000fe400000114cd */
[----:B------:R-:W-:-:S13]  /*c9d0*/  ISETP.GE.OR P2, PT, R3, R4, P0 ;  /* 0x000000040300720c */ /* 0x000fda0000746670 */
[----:B--2---:R-:W-:-:S04]  /*c9e0*/  @!P2 LEA R2, P1, R205, R2, 0x1 ;  /* 0x00000002cd02a211 */ /* 0x004fc800078208ff */
[----:B------:R-:W-:-:S05]  /*c9f0*/  @!P2 LEA.HI.X R3, R205, R7, R8, 0x1, P1 ;  /* 0x00000007cd03a211 */ /* 0x000fca00008f0c08 */
[----:B------:R2:W-:Y:S01]  /*ca00*/  @!P2 ST.E.128 [R2.64], RZ ;  /* 0x000000ff0200a985 */ /* 0x0005e2000c101d06 */
[----:B------:R-:W-:Y:S05]  /*ca10*/  BRA.DIV ~URZ, `(.L_x_130) ;  /* 0x00003a427f007947 */ /* 0x000fea000b800000 */
[----:B------:R1:W2:Y:S02]  /*ca20*/  SHFL.IDX PT, R7, R5, 0x4, 0x181f ;  /* 0x00981f0005077f89 */ /* 0x0002a400000e0000 */
.L_x_204:
[----:B------:R-:W-:Y:S05]  /*ca30*/  BRA.DIV ~URZ, `(.L_x_131) ;  /* 0x00003a927f007947 */ /* 0x000fea000b800000 */
[----:B--2---:R2:W1:Y:S02]  /*ca40*/  SHFL.IDX PT, R2, R6, 0x4, 0x181f ;  /* 0x00981f0006027f89 */ /* 0x00446400000e0000 */
.L_x_205:
[----:B------:R-:W-:Y:S02]  /*ca50*/  IADD3 R3, R0, 0x40, RZ ;  /* 0x0000004000037810 */ /* 0x000fe40007ffe0ff */
[----:B------:R-:W-:Y:S02]  /*ca60*/  SHF.R.S32.HI R8, RZ, 0x1f, R205 ;  /* 0x0000001fff087819 */ /* 0x000fe400000114cd */
[----:B------:R-:W-:-:S13]  /*ca70*/  ISETP.GE.OR P2, PT, R3, R4, P0 ;  /* 0x000000040300720c */ /* 0x000fda0000746670 */
[----:B-1----:R-:W-:-:S04]  /*ca80*/  @!P2 LEA R2, P1, R205, R2, 0x1 ;  /* 0x00000002cd02a211 */ /* 0x002fc800078208ff */
[----:B------:R-:W-:-:S05]  /*ca90*/  @!P2 LEA.HI.X R3, R205, R7, R8, 0x1, P1 ;  /* 0x00000007cd03a211 */ /* 0x000fca00008f0c08 */
[----:B------:R1:W-:Y:S01]  /*caa0*/  @!P2 ST.E.128 [R2.64], RZ ;  /* 0x000000ff0200a985 */ /* 0x0003e2000c101d06 */
[----:B------:R-:W-:Y:S05]  /*cab0*/  BRA.DIV ~URZ, `(.L_x_132) ;  /* 0x00003a827f007947 */ /* 0x000fea000b800000 */
[----:B------:R1:W2:Y:S04]  /*cac0*/  SHFL.IDX PT, R7, R5, 0x5, 0x181f ;  /* 0x00b81f0005077f89 */ /* 0x0002a800000e0000 */
[----:B-1----:R1:W3:Y:S02]  /*cad0*/  SHFL.IDX PT, R2, R6, 0x5, 0x181f ;  /* 0x00b81f0006027f89 */ /* 0x0022e400000e0000 */
.L_x_206:
[----:B------:R-:W-:Y:S02]  /*cae0*/  IADD3 R3, R0, 0x50, RZ ;  /* 0x0000005000037810 */ /* 0x000fe40007ffe0ff */
[----:B------:R-:W-:Y:S02]  /*caf0*/  SHF.R.S32.HI R8, RZ, 0x1f, R205 ;  /* 0x0000001fff087819 */ /* 0x000fe400000114cd */
[----:B------:R-:W-:-:S13]  /*cb00*/  ISETP.GE.OR P2, PT, R3, R4, P0 ;  /* 0x000000040300720c */ /* 0x000fda0000746670 */
[----:B---3--:R-:W-:-:S04]  /*cb10*/  @!P2 LEA R2, P1, R205, R2, 0x1 ;  /* 0x00000002cd02a211 */ /* 0x008fc800078208ff */
[----:B--2---:R-:W-:-:S05]  /*cb20*/  @!P2 LEA.HI.X R3, R205, R7, R8, 0x1, P1 ;  /* 0x00000007cd03a211 */ /* 0x004fca00008f0c08 */
[----:B------:R2:W-:Y:S01]  /*cb30*/  @!P2 ST.E.128 [R2.64], RZ ;  /* 0x000000ff0200a985 */ /* 0x0005e2000c101d06 */
[----:B------:R-:W-:Y:S05]  /*cb40*/  BRA.DIV ~URZ, `(.L_x_133) ;  /* 0x00003ac27f007947 */ /* 0x000fea000b800000 */
[----:B------:R3:W1:Y:S02]  /*cb50*/  SHFL.IDX PT, R7, R5, 0x6, 0x181f ;  /* 0x00d81f0005077f89 */ /* 0x00066400000e0000 */
.L_x_207:
[----:B------:R-:W-:Y:S05]  /*cb60*/  BRA.DIV ~URZ, `(.L_x_134) ;  /* 0x00003b127f007947 */ /* 0x000fea000b800000 */
[----:B--2---:R2:W3:Y:S02]  /*cb70*/  SHFL.IDX PT, R2, R6, 0x6, 0x181f ;  /* 0x00d81f0006027f89 */ /* 0x0044e400000e0000 */
.L_x_208:
[----:B------:R-:W-:Y:S02]  /*cb80*/  IADD3 R3, R0, 0x60, RZ ;  /* 0x0000006000037810 */ /* 0x000fe40007ffe0ff */
[----:B------:R-:W-:Y:S02]  /*cb90*/  SHF.R.S32.HI R8, RZ, 0x1f, R205 ;  /* 0x0000001fff087819 */ /* 0x000fe400000114cd */
[----:B------:R-:W-:-:S13]  /*cba0*/  ISETP.GE.OR P2, PT, R3, R4, P0 ;  /* 0x000000040300720c */ /* 0x000fda0000746670 */
[----:B---3--:R-:W-:-:S04]  /*cbb0*/  @!P2 LEA R2, P1, R205, R2, 0x1 ;  /* 0x00000002cd02a211 */ /* 0x008fc800078208ff */
[----:B-1----:R-:W-:-:S05]  /*cbc0*/  @!P2 LEA.HI.X R3, R205, R7, R8, 0x1, P1 ;  /* 0x00000007cd03a211 */ /* 0x002fca00008f0c08 */
[----:B------:R1:W-:Y:S01]  /*cbd0*/  @!P2 ST.E.128 [R2.64], RZ ;  /* 0x000000ff0200a985 */ /* 0x0003e2000c101d06 */
[----:B------:R-:W-:Y:S05]  /*cbe0*/  BRA.DIV ~URZ, `(.L_x_135) ;  /* 0x00003b027f007947 */ /* 0x000fea000b800000 */
[----:B----4-:R-:W3:Y:S04]  /*cbf0*/  SHFL.IDX PT, R5, R5, 0x7, 0x181f ;  /* 0x00f81f0005057f89 */ /* 0x010ee800000e0000 */
[----:B-1----:R1:W4:Y:S02]  /*cc00*/  SHFL.IDX PT, R2, R6, 0x7, 0x181f ;  /* 0x00f81f0006027f89 */ /* 0x00232400000e0000 */
.L_x_209:
[----:B------:R-:W-:Y:S02]  /*cc10*/  IADD3 R0, R0, 0x70, RZ ;  /* 0x0000007000007810 */ /* 0x000fe40007ffe0ff */
[----:B-12---:R-:W-:Y:S02]  /*cc20*/  SHF.R.S32.HI R6, RZ, 0x1f, R205 ;  /* 0x0000001fff067819 */ /* 0x006fe400000114cd */
[----:B------:R-:W-:-:S13]  /*cc30*/  ISETP.GE.OR P1, PT, R0, R4, P0 ;  /* 0x000000040000720c */ /* 0x000fda0000726670 */
[----:B----4-:R-:W-:-:S04]  /*cc40*/  @!P1 LEA R2, P0, R205, R2, 0x1 ;  /* 0x00000002cd029211 */ /* 0x010fc800078008ff */
[----:B---3--:R-:W-:-:S05]  /*cc50*/  @!P1 LEA.HI.X R3, R205, R5, R6, 0x1, P0 ;  /* 0x00000005cd039211 */ /* 0x008fca00000f0c06 */
[----:B------:R1:W-:Y:S04]  /*cc60*/  @!P1 ST.E.128 [R2.64], RZ ;  /* 0x000000ff02009985 */ /* 0x0003e8000c101d06 */
.L_x_108:
[----:B------:R-:W-:Y:S05]  /*cc70*/  BSYNC B1 ;  /* 0x0000000000017941 */ /* 0x000fea0003800000 */
.L_x_92:
[----:B-1----:R-:W5:Y:S02]  /*cc80*/  LDL R0, [R1+0x88] ;  /* 0x0000880001007983 */ /* 0x002f640000100800 */
[----:B-----5:R-:W-:-:S13]  /*cc90*/  ISETP.NE.AND P0, PT, R0, RZ, PT ;  /* 0x000000ff0000720c */ /* 0x020fda0003f05270 */
[----:B------:R-:W-:Y:S01]  /*cca0*/  @P0 WARPSYNC 0xffffffff ;  /* 0xffffffff00000948 */ /* 0x000fe20003800000 */
[----:B------:R-:W-:Y:S06]  /*ccb0*/  @P0 BAR.SYNC.DEFER_BLOCKING 0x5, 0x80 ;  /* 0x0142000000000b1d */ /* 0x000fec0000010000 */
[----:B--234-:R-:W1:Y:S04]  /*ccc0*/  @P0 LDS.128 R4, [0x9100] ;  /* 0x00910000ff040984 */ /* 0x01ce680000000c00 */
[----:B-1----:R1:W-:Y:S04]  /*ccd0*/  @P0 STL.64 [R1], R4 ;  /* 0x0000000401000387 */ /* 0x0023e80000100a00 */
[----:B------:R1:W-:Y:S04]  /*cce0*/  @P0 STL.64 [R1+0x8], R6 ;  /* 0x0000080601000387 */ /* 0x0003e80000100a00 */
[----:B------:R-:W-:Y:S06]  /*ccf0*/  @P0 BAR.ARV 0x4, 0x80 ;  /* 0x0102000000000b1d */ /* 0x000fec0000002000 */
[----:B------:R-:W-:Y:S05]  /*cd00*/  @P0 BRA `(.L_x_136) ;  /* 0x00000b9000000947 */ /* 0x000fea0003800000 */
[----:B------:R-:W2:Y:S01]  /*cd10*/  S2R R0, SR_TID.X ;  /* 0x0000000000007919 */ /* 0x000ea20000002100 */
[----:B-1----:R-:W-:Y:S01]  /*cd20*/  IMAD.MOV.U32 R7, RZ, RZ, RZ ;  /* 0x000000ffff077224 */ /* 0x002fe200078e00ff */
[----:B--2---:R-:W-:-:S04]  /*cd30*/  LOP3.LUT R13, R0, 0x1f, RZ, 0xc0, !PT ;  /* 0x0000001f000d7812 */ /* 0x004fc800078ec0ff */
[----:B------:R-:W-:Y:S01]  /*cd40*/  ISETP.NE.AND P5, PT, R13, 0x1f, PT ;  /* 0x0000001f0d00780c */ /* 0x000fe20003fa5270 */
[----:B------:R-:W-:Y:S10]  /*cd50*/  BRA.DIV ~URZ, `(.L_x_137) ;  /* 0x00003a627f007947 */ /* 0x000ff4000b800000 */
[----:B------:R1:W2:Y:S02]  /*cd60*/  SHFL.IDX PT, R9, R88, RZ, 0x1f ;  /* 0x00001fff58097589 */ /* 0x0002a400000e0000 */
.L_x_210:
[----:B------:R-:W-:Y:S05]  /*cd70*/  BRA.DIV ~URZ, `(.L_x_138) ;  /* 0x00003ab27f007947 */ /* 0x000fea000b800000 */
[----:B------:R3:W4:Y:S02]  /*cd80*/  SHFL.IDX PT, R8, R88, 0x1, 0x1f ;  /* 0x00201f0058087f89 */ /* 0x00072400000e0000 */
.L_x_211:
[----:B------:R-:W5:Y:S01]  /*cd90*/  LDL R0, [R1+0xc] ;  /* 0x00000c0001007983 */ /* 0x000f620000100800 */
[----:B------:R-:W-:Y:S02]  /*cda0*/  IMAD.MOV.U32 R6, RZ, RZ, RZ ;  /* 0x000000ffff067224 */ /* 0x000fe400078e00ff */
[----:B-----5:R-:W-:-:S05]  /*cdb0*/  IMAD.IADD R0, R0, 0x1, R13 ;  /* 0x0000000100007824 */ /* 0x020fca00078e020d */
[----:B------:R-:W-:-:S13]  /*cdc0*/  ISETP.GE.OR P0, PT, R0, c[0x0][0x53c], !P5 ;  /* 0x00014f0000007a0c */ /* 0x000fda0006f06670 */
[----:B------:R-:W-:Y:S01]  /*cdd0*/  @!P0 IMAD.MOV.U32 R2, RZ, RZ, 0x4 ;  /* 0x00000004ff028424 */ /* 0x000fe200078e00ff */
[----:B------:R-:W-:-:S03]  /*cde0*/  @!P0 MOV R3, 0x4 ;  /* 0x0000000400038802 */ /* 0x000fc60000000f00 */
[----:B------:R-:W-:-:S04]  /*cdf0*/  @!P0 IMAD.WIDE R4, R0, R2, c[0x0][0x580] ;  /* 0x0001600000048625 */ /* 0x000fc800078e0202 */
[----:B------:R-:W-:Y:S01]  /*ce00*/  @!P0 IMAD.WIDE R2, R0, R3, c[0x0][0x578] ;  /* 0x00015e0000028625 */ /* 0x000fe200078e0203 */
[----:B------:R-:W5:Y:S04]  /*ce10*/  @!P0 LDG.E R6, [R4.64] ;  /* 0x0000000604068981 */ /* 0x000f68000c1e1900 */
[----:B------:R-:W5:Y:S01]  /*ce20*/  @!P0 LDG.E R7, [R2.64] ;  /* 0x0000000602078981 */ /* 0x000f62000c1e1900 */
[C---:B------:R-:W-:Y:S02]  /*ce30*/  ISETP.GE.U32.AND P4, PT, R13.reuse, 0x10, PT ;  /* 0x000000100d00780c */ /* 0x040fe40003f86070 */
[C---:B------:R-:W-:Y:S02]  /*ce40*/  ISETP.GE.U32.AND P3, PT, R13.reuse, 0x8, PT ;  /* 0x000000080d00780c */ /* 0x040fe40003f66070 */
[----:B------:R-:W-:-:S02]  /*ce50*/  ISETP.GE.U32.AND P2, PT, R13, 0x4, PT ;  /* 0x000000040d00780c */ /* 0x000fc40003f46070 */
[C---:B------:R-:W-:Y:S02]  /*ce60*/  ISETP.GE.U32.AND P1, PT, R13.reuse, 0x2, PT ;  /* 0x000000020d00780c */ /* 0x040fe40003f26070 */
[----:B------:R-:W-:Y:S02]  /*ce70*/  ISETP.NE.AND P0, PT, R13, RZ, PT ;  /* 0x000000ff0d00720c */ /* 0x000fe40003f05270 */
[----:B------:R-:W-:Y:S01]  /*ce80*/  MOV R10, RZ ;  /* 0x000000ff000a7202 */ /* 0x000fe20000000f00 */
[----:B-----5:R-:W-:Y:S01]  /*ce90*/  IMAD R0, R7, R6, RZ ;  /* 0x0000000607007224 */ /* 0x020fe200078e02ff */
[----:B------:R-:W-:Y:S07]  /*cea0*/  BRA.DIV ~URZ, `(.L_x_139) ;  /* 0x000039f27f007947 */ /* 0x000fee000b800000 */
[----:B------:R1:W3:Y:S02]  /*ceb0*/  SHFL.UP PT, R4, R0, 0x1, RZ ;  /* 0x0420000000047989 */ /* 0x0002e400000e00ff */
.L_x_212:
[----:B---3--:R-:W-:-:S04]  /*cec0*/  SEL R4, R4, RZ, P0 ;  /* 0x000000ff04047207 */ /* 0x008fc80000000000 */
        /* <DEDUP_REMOVED lines=14> */
[----:B------:R1:W3:Y:S02]  /*cfb0*/  SHFL.IDX PT, R0, R4, 0x1f, 0x1f ;  /* 0x03e01f0004007f89 */ /* 0x0002e400000e0000 */
.L_x_213:
[----:B---3--:R-:W-:Y:S01]  /*cfc0*/  IMAD R0, R0, c[0x0][0x538], RZ ;  /* 0x00014e0000007a24 */ /* 0x008fe200078e02ff */
[----:B------:R-:W-:Y:S04]  /*cfd0*/  BSSY B1, `(.L_x_141) ;  /* 0x0000083000017945 */ /* 0x000fe80003800000 */
[----:B----4-:R-:W-:-:S04]  /*cfe0*/  IADD3 R8, R0, R8, RZ ;  /* 0x0000000800087210 */ /* 0x010fc80007ffe0ff */
[----:B--2---:R-:W-:-:S13]  /*cff0*/  ISETP.GT.AND P6, PT, R8, R9, PT ;  /* 0x000000090800720c */ /* 0x004fda0003fc4270 */
[----:B------:R-:W-:Y:S05]  /*d000*/  @P6 BRA `(.L_x_142) ;  /* 0x0000025000006947 */ /* 0x000fea0003800000 */
.L_x_146:
[----:B------:R-:W2:Y:S02]  /*d010*/  LDL.LU R0, [R1+0xc] ;  /* 0x00000c0001007983 */ /* 0x000ea40000300800 */
[----:B--2---:R-:W-:-:S04]  /*d020*/  IADD3 R0, R0, 0x1f, RZ ;  /* 0x0000001f00007810 */ /* 0x004fc80007ffe0ff */
[----:B------:R-:W-:-:S13]  /*d030*/  ISETP.GE.AND P6, PT, R0, c[0x0][0x53c], PT ;  /* 0x00014f0000007a0c */ /* 0x000fda0003fc6270 */
[----:B------:R-:W-:Y:S05]  /*d040*/  @P6 BRA `(.L_x_143) ;  /* 0x0000076000006947 */ /* 0x000fea0003800000 */
[----:B------:R2:W-:Y:S01]  /*d050*/  STL [R1+0xc], R0 ;  /* 0x00000c0001007387 */ /* 0x0005e20000100800 */
[----:B------:R-:W-:Y:S01]  /*d060*/  CS2R R6, SRZ ;  /* 0x0000000000067805 */ /* 0x000fe2000001ff00 */
[----:B--2---:R-:W-:-:S04]  /*d070*/  IADD3 R0, R0, R13, RZ ;  /* 0x0000000d00007210 */ /* 0x004fc80007ffe0ff */
[----:B------:R-:W-:-:S13]  /*d080*/  ISETP.GE.OR P6, PT, R0, c[0x0][0x53c], !P5 ;  /* 0x00014f0000007a0c */ /* 0x000fda0006fc6670 */
[----:B------:R-:W-:Y:S02]  /*d090*/  @!P6 MOV R2, 0x4 ;  /* 0x000000040002e802 */ /* 0x000fe40000000f00 */
[----:B------:R-:W-:-:S03]  /*d0a0*/  @!P6 MOV R3, 0x4 ;  /* 0x000000040003e802 */ /* 0x000fc60000000f00 */
[----:B-1----:R-:W-:-:S04]  /*d0b0*/  @!P6 IMAD.WIDE R4, R0, R2, c[0x0][0x580] ;  /* 0x000160000004e625 */ /* 0x002fc800078e0202 */
[----:B------:R-:W-:Y:S01]  /*d0c0*/  @!P6 IMAD.WIDE R2, R0, R3, c[0x0][0x578] ;  /* 0x00015e000002e625 */ /* 0x000fe200078e0203 */
[----:B------:R-:W2:Y:S04]  /*d0d0*/  @!P6 LDG.E R6, [R4.64] ;  /* 0x000000060406e981 */ /* 0x000ea8000c1e1900 */
[----:B------:R-:W2:Y:S02]  /*d0e0*/  @!P6 LDG.E R7, [R2.64] ;  /* 0x000000060207e981 */ /* 0x000ea4000c1e1900 */
[----:B--2---:R-:W-:Y:S01]  /*d0f0*/  IMAD R0, R7, R6, RZ ;  /* 0x0000000607007224 */ /* 0x004fe200078e02ff */
[----:B------:R-:W-:Y:S05]  /*d100*/  BRA.DIV ~URZ, `(.L_x_144) ;  /* 0x000039827f007947 */ /* 0x000fea000b800000 */
[----:B------:R1:W2:Y:S02]  /*d110*/  SHFL.UP PT, R2, R0, 0x1, RZ ;  /* 0x0420000000027989 */ /* 0x0002a400000e00ff */
.L_x_214:
        /* <DEDUP_REMOVED lines=16> */
.L_x_215:
[----:B--2---:R-:W-:-:S05]  /*d220*/  IMAD R0, R0, c[0x0][0x538], RZ ;  /* 0x00014e0000007a24 */ /* 0x004fca00078e02ff */
[----:B------:R-:W-:-:S04]  /*d230*/  IADD3 R8, R0, R8, RZ ;  /* 0x0000000800087210 */ /* 0x000fc80007ffe0ff */
[----:B------:R-:W-:-:S13]  /*d240*/  ISETP.GT.AND P6, PT, R8, R9, PT ;  /* 0x000000090800720c */ /* 0x000fda0003fc4270 */
[----:B-1----:R-:W-:Y:S05]  /*d250*/  @!P6 BRA `(.L_x_146) ;  /* 0xfffffdb00000e947 */ /* 0x002fea000383ffff */
.L_x_142:
[----:B------:R-:W-:-:S05]  /*d260*/  IADD3 R8, -R0, R8, RZ ;  /* 0x0000000800087210 */ /* 0x000fca0007ffe1ff */
[----:B------:R-:W-:-:S05]  /*d270*/  IMAD R0, R4, c[0x0][0x538], R8 ;  /* 0x00014e0004007a24 */ /* 0x000fca00078e0208 */
[----:B------:R-:W-:Y:S01]  /*d280*/  ISETP.GT.AND P0, PT, R0, R9, PT ;  /* 0x000000090000720c */ /* 0x000fe20003f04270 */
[----:B------:R-:W-:-:S12]  /*d290*/  BRA.DIV ~URZ, `(.L_x_147) ;  /* 0x000039f27f007947 */ /* 0x000fd8000b800000 */
[----:B------:R-:W-:-:S04]  /*d2a0*/  VOTE.ANY R0, PT, !P0 ;  /* 0x0000000000007806 */ /* 0x000fc800040e0100 */
.L_x_216:
[----:B------:R2:W3:Y:S01]  /*d2b0*/  POPC R11, R0 ;  /* 0x00000000000b7309 */ /* 0x0004e20000000000 */
[----:B------:R-:W-:Y:S05]  /*d2c0*/  BRA.DIV ~URZ, `(.L_x_148) ;  /* 0x00003a027f007947 */ /* 0x000fea000b800000 */
[----:B---3--:R3:W4:Y:S04]  /*d2d0*/  SHFL.IDX PT, R6, R6, R11, 0x1f ;  /* 0x00001f0b06067589 */ /* 0x00872800000e0000 */
[----:B------:R3:W1:Y:S02]  /*d2e0*/  SHFL.IDX PT, R7, R7, R11, 0x1f ;  /* 0x00001f0b07077589 */ /* 0x00066400000e0000 */
.L_x_217:
[----:B------:R-:W-:Y:S01]  /*d2f0*/  ISETP.NE.AND P0, PT, R0, RZ, PT ;  /* 0x000000ff0000720c */ /* 0x000fe20003f05270 */
[----:B------:R-:W-:-:S12]  /*d300*/  BSSY B0, `(.L_x_149) ;  /* 0x0000005000007945 */ /* 0x000fd80003800000 */
[----:B------:R-:W-:Y:S05]  /*d310*/  @!P0 BRA `(.L_x_150) ;  /* 0x0000003000008947 */ /* 0x000fea0003800000 */
[----:B--2---:R-:W-:Y:S01]  /*d320*/  IADD3 R0, R11, -0x1, RZ ;  /* 0xffffffff0b007810 */ /* 0x004fe20007ffe0ff */
[----:B------:R-:W-:Y:S05]  /*d330*/  BRA.DIV ~URZ, `(.L_x_151) ;  /* 0x00003a627f007947 */ /* 0x000fea000b800000 */
[----:B------:R2:W3:Y:S02]  /*d340*/  SHFL.IDX PT, R10, R4, R0, 0x1f ;  /* 0x00001f00040a7589 */ /* 0x0004e400000e0000 */
.L_x_150:
[----:B------:R-:W-:Y:S05]  /*d350*/  BSYNC B0 ;  /* 0x0000000000007941 */ /* 0x000fea0003800000 */
.L_x_149:
[----:B---3--:R-:W-:Y:S01]  /*d360*/  IMAD R5, R10, c[0x0][0x538], R8 ;  /* 0x00014e000a057a24 */ /* 0x008fe200078e0208 */
[----:B-12-4-:R-:W-:Y:S02]  /*d370*/  IABS R4, R6 ;  /* 0x0000000600047213 */ /* 0x016fe40000000000 */
[----:B------:R-:W-:Y:S01]  /*d380*/  IABS R0, R7 ;  /* 0x0000000700007213 */ /* 0x000fe20000000000 */
[----:B------:R-:W-:Y:S01]  /*d390*/  IMAD.IADD R10, R9, 0x1, -R5 ;  /* 0x00000001090a7824 */ /* 0x000fe200078e0a05 */
[----:B------:R1:W-:Y:S01]  /*d3a0*/  STL [R1], R5 ;  /* 0x0000000501007387 */ /* 0x0003e20000100800 */
[----:B------:R-:W2:Y:S03]  /*d3b0*/  I2F.RP R2, R4 ;  /* 0x0000000400027306 */ /* 0x000ea60000209400 */
[----:B------:R-:W3:Y:S05]  /*d3c0*/  LDL.LU R14, [R1+0xc] ;  /* 0x00000c00010e7983 */ /* 0x000eea0000300800 */
[----:B--2---:R-:W2:Y:S02]  /*d3d0*/  MUFU.RCP R2, R2 ;  /* 0x0000000200027308 */ /* 0x004ea40000001000 */
[----:B--2---:R-:W-:-:S06]  /*d3e0*/  IADD3 R2, R2, 0xffffffe, RZ ;  /* 0x0ffffffe02027810 */ /* 0x004fcc0007ffe0ff */
[----:B------:R-:W2:Y:S01]  /*d3f0*/  F2I.FTZ.U32.TRUNC.NTZ R3, R2 ;  /* 0x0000000200037305 */ /* 0x000ea2000021f000 */
[----:B-1----:R-:W-:Y:S01]  /*d400*/  IMAD.MOV.U32 R5, RZ, RZ, R0 ;  /* 0x000000ffff057224 */ /* 0x002fe200078e0000 */
[----:B------:R-:W-:Y:S02]  /*d410*/  IABS R0, R6 ;  /* 0x0000000600007213 */ /* 0x000fe40000000000 */
[----:B------:R-:W-:-:S04]  /*d420*/  IABS R9, R10 ;  /* 0x0000000a00097213 */ /* 0x000fc80000000000 */
[----:B------:R-:W1:Y:S01]  /*d430*/  I2F.RP R12, R5 ;  /* 0x00000005000c7306 */ /* 0x000e620000209400 */
[----:B--2---:R-:W-:-:S04]  /*d440*/  IMAD.MOV R2, RZ, RZ, -R3 ;  /* 0x000000ffff027224 */ /* 0x004fc800078e0a03 */
[----:B------:R-:W-:Y:S01]  /*d450*/  IMAD R8, R2, R4, RZ ;  /* 0x0000000402087224 */ /* 0x000fe200078e02ff */
[----:B------:R-:W-:Y:S01]  /*d460*/  MOV R2, RZ ;  /* 0x000000ff00027202 */ /* 0x000fe20000000f00 */
[----:B------:R-:W-:-:S04]  /*d470*/  IMAD.MOV R0, RZ, RZ, -R0 ;  /* 0x000000ffff007224 */ /* 0x000fc800078e0a00 */
[----:B------:R-:W-:-:S04]  /*d480*/  IMAD.HI.U32 R8, R3, R8, R2 ;  /* 0x0000000803087227 */ /* 0x000fc800078e0002 */
[----:B------:R-:W-:Y:S02]  /*d490*/  IMAD.MOV.U32 R2, RZ, RZ, R9 ;  /* 0x000000ffff027224 */ /* 0x000fe400078e0009 */
[----:B------:R-:W-:Y:S02]  /*d4a0*/  IMAD.MOV.U32 R3, RZ, RZ, R0 ;  /* 0x000000ffff037224 */ /* 0x000fe400078e0000 */
[----:B------:R-:W-:-:S04]  /*d4b0*/  IMAD.HI.U32 R0, R8, R2, RZ ;  /* 0x0000000208007227 */ /* 0x000fc800078e00ff */
[----:B------:R-:W-:Y:S02]  /*d4c0*/  IMAD R2, R0, R3, R2 ;  /* 0x0000000300027224 */ /* 0x000fe400078e0202 */
[----:B-1----:R-:W1:Y:S03]  /*d4d0*/  MUFU.RCP R3, R12 ;  /* 0x0000000c00037308 */ /* 0x002e660000001000 */
[----:B------:R-:W-:Y:S02]  /*d4e0*/  ISETP.GT.U32.AND P1, PT, R4, R2, PT ;  /* 0x000000020400720c */ /* 0x000fe40003f24070 */
[----:B-1----:R-:W-:-:S11]  /*d4f0*/  IADD3 R3, R3, 0xffffffe, RZ ;  /* 0x0ffffffe03037810 */ /* 0x002fd60007ffe0ff */
[-C--:B------:R-:W-:Y:S01]  /*d500*/  @!P1 IADD3 R2, R2, -R4.reuse, RZ ;  /* 0x8000000402029210 */ /* 0x080fe20007ffe0ff */
[----:B------:R-:W1:Y:S03]  /*d510*/  F2I.FTZ.U32.TRUNC.NTZ R3, R3 ;  /* 0x0000000300037305 */ /* 0x000e66000021f000 */
[----:B------:R-:W-:Y:S02]  /*d520*/  ISETP.GE.U32.AND P2, PT, R2, R4, PT ;  /* 0x000000040200720c */ /* 0x000fe40003f46070 */
[----:B------:R-:W-:Y:S02]  /*d530*/  LOP3.LUT R2, R10, R6, RZ, 0x3c, !PT ;  /* 0x000000060a027212 */ /* 0x000fe400078e3cff */
[----:B------:R-:W-:Y:S02]  /*d540*/  @!P1 IADD3 R0, R0, 0x1, RZ ;  /* 0x0000000100009810 */ /* 0x000fe40007ffe0ff */
[----:B------:R-:W-:-:S02]  /*d550*/  ISETP.GE.AND P0, PT, R2, RZ, PT ;  /* 0x000000ff0200720c */ /* 0x000fc40003f06270 */
[----:B------:R-:W-:-:S05]  /*d560*/  ISETP.NE.AND P1, PT, R6, RZ, PT ;  /* 0x000000ff0600720c */ /* 0x000fca0003f25270 */
[----:B------:R-:W-:Y:S01]  /*d570*/  @P2 IADD3 R0, R0, 0x1, RZ ;  /* 0x0000000100002810 */ /* 0x000fe20007ffe0ff */
[----:B-1----:R-:W-:-:S04]  /*d580*/  IMAD.MOV R2, RZ, RZ, -R3 ;  /* 0x000000ffff027224 */ /* 0x002fc800078e0a03 */
[----:B------:R-:W-:Y:S01]  /*d590*/  IMAD.MOV.U32 R4, RZ, RZ, R2 ;  /* 0x000000ffff047224 */ /* 0x000fe200078e0002 */
[----:B------:R-:W-:Y:S01]  /*d5a0*/  IABS R2, R7 ;  /* 0x0000000700027213 */ /* 0x000fe20000000000 */
[----:B------:R-:W-:Y:S01]  /*d5b0*/  @!P0 IMAD.MOV R0, RZ, RZ, -R0 ;  /* 0x000000ffff008224 */ /* 0x000fe200078e0a00 */
[----:B------:R-:W-:Y:S01]  /*d5c0*/  @!P1 LOP3.LUT R0, RZ, R6, RZ, 0x33, !PT ;  /* 0x00000006ff009212 */ /* 0x000fe200078e33ff */
[----:B------:R-:W-:Y:S01]  /*d5d0*/  IMAD R4, R4, R5, RZ ;  /* 0x0000000504047224 */ /* 0x000fe200078e02ff */
[----:B------:R-:W-:Y:S01]  /*d5e0*/  IADD3 R8, RZ, -R2, RZ ;  /* 0x80000002ff087210 */ /* 0x000fe20007ffe0ff */
[----:B------:R-:W-:Y:S01]  /*d5f0*/  IMAD.MOV.U32 R2, RZ, RZ, RZ ;  /* 0x000000ffff027224 */ /* 0x000fe200078e00ff */
[----:B------:R-:W-:-:S03]  /*d600*/  IABS R9, R0 ;  /* 0x0000000000097213 */ /* 0x000fc60000000000 */
[----:B------:R-:W-:Y:S01]  /*d610*/  IMAD.HI.U32 R2, R3, R4, R2 ;  /* 0x0000000403027227 */ /* 0x000fe200078e0002 */
[----:B------:R-:W-:-:S03]  /*d620*/  MOV R4, R8 ;  /* 0x0000000800047202 */ /* 0x000fc60000000f00 */
[----:B------:R-:W-:-:S04]  /*d630*/  IMAD.MOV.U32 R3, RZ, RZ, R9 ;  /* 0x000000ffff037224 */ /* 0x000fc800078e0009 */
[----:B------:R-:W-:-:S04]  /*d640*/  IMAD.HI.U32 R2, R2, R3, RZ ;  /* 0x0000000302027227 */ /* 0x000fc800078e00ff */
[----:B------:R-:W-:-:S05]  /*d650*/  IMAD R3, R2, R4, R3 ;  /* 0x0000000402037224 */ /* 0x000fca00078e0203 */
[----:B------:R-:W-:-:S13]  /*d660*/  ISETP.GT.U32.AND P1, PT, R5, R3, PT ;  /* 0x000000030500720c */ /* 0x000fda0003f24070 */
[----:B------:R-:W-:-:S05]  /*d670*/  @!P1 IMAD.IADD R3, R3, 0x1, -R5 ;  /* 0x0000000103039824 */ /* 0x000fca00078e0a05 */
[----:B------:R-:W-:Y:S02]  /*d680*/  ISETP.GE.U32.AND P2, PT, R3, R5, PT ;  /* 0x000000050300720c */ /* 0x000fe40003f46070 */
[----:B------:R-:W-:Y:S02]  /*d690*/  LOP3.LUT R3, R0, R7, RZ, 0x3c, !PT ;  /* 0x0000000700037212 */ /* 0x000fe400078e3cff */
[----:B------:R-:W-:Y:S02]  /*d6a0*/  @!P1 IADD3 R2, R2, 0x1, RZ ;  /* 0x0000000102029810 */ /* 0x000fe40007ffe0ff */
[----:B------:R-:W-:Y:S02]  /*d6b0*/  ISETP.GE.AND P0, PT, R3, RZ, PT ;  /* 0x000000ff0300720c */ /* 0x000fe40003f06270 */
[----:B------:R-:W-:-:S05]  /*d6c0*/  ISETP.NE.AND P1, PT, R7, RZ, PT ;  /* 0x000000ff0700720c */ /* 0x000fca0003f25270 */
[----:B------:R-:W-:-:S06]  /*d6d0*/  @P2 IADD3 R2, R2, 0x1, RZ ;  /* 0x0000000102022810 */ /* 0x000fcc0007ffe0ff */
[----:B------:R-:W-:Y:S02]  /*d6e0*/  @!P0 IMAD.MOV R2, RZ, RZ, -R2 ;  /* 0x000000ffff028224 */ /* 0x000fe400078e0a02 */
[----:B------:R-:W-:-:S04]  /*d6f0*/  @!P1 LOP3.LUT R2, RZ, R7, RZ, 0x33, !PT ;  /* 0x00000007ff029212 */ /* 0x000fc800078e33ff */
[----:B------:R-:W-:Y:S01]  /*d700*/  IADD3 R3, -R2, RZ, RZ ;  /* 0x000000ff02037210 */ /* 0x000fe20007ffe1ff */
[----:B------:R-:W-:Y:S02]  /*d710*/  IMAD R6, R0, R6, RZ ;  /* 0x0000000600067224 */ /* 0x000fe400078e02ff */
[C---:B------:R-:W-:Y:S02]  /*d720*/  IMAD R2, R7.reuse, 0x1000000, R2 ;  /* 0x0100000007027824 */ /* 0x040fe400078e0202 */
[----:B------:R-:W-:Y:S01]  /*d730*/  IMAD R0, R7, R3, R0 ;  /* 0x0000000307007224 */ /* 0x000fe200078e0200 */
[----:B------:R-:W-:-:S03]  /*d740*/  IADD3 R3, R10, -R6, RZ ;  /* 0x800000060a037210 */ /* 0x000fc60007ffe0ff */
[----:B------:R-:W-:-:S05]  /*d750*/  IMAD R0, R0, 0x10000, R2 ;  /* 0x0001000000007824 */ /* 0x000fca00078e0202 */
[----:B------:R1:W-:Y:S01]  /*d760*/  STL [R1+0x8], R0 ;  /* 0x0000080001007387 */ /* 0x0003e20000100800 */
[----:B---3--:R-:W-:-:S05]  /*d770*/  IMAD.IADD R14, R11, 0x1, R14 ;  /* 0x000000010b0e7824 */ /* 0x008fca00078e020e */
[----:B------:R1:W-:Y:S04]  /*d780*/  STL [R1+0xc], R14 ;  /* 0x00000c0e01007387 */ /* 0x0003e80000100800 */
[----:B------:R1:W-:Y:S01]  /*d790*/  STL [R1+0x4], R3 ;  /* 0x0000040301007387 */ /* 0x0003e20000100800 */
[----:B------:R-:W-:Y:S05]  /*d7a0*/  BRA `(.L_x_152) ;  /* 0x0000005000007947 */ /* 0x000fea0003800000 */
.L_x_143:
[----:B------:R-:W-:Y:S01]  /*d7b0*/  MOV R0, c[0x0][0x53c] ;  /* 0x00014f0000007a02 */ /* 0x000fe20000000f00 */
[----:B------:R2:W-:Y:S04]  /*d7c0*/  STL [R1], R9 ;  /* 0x0000000901007387 */ /* 0x0005e80000100800 */
[----:B------:R2:W-:Y:S04]  /*d7d0*/  STL [R1+0x4], RZ ;  /* 0x000004ff01007387 */ /* 0x0005e80000100800 */
[----:B------:R2:W-:Y:S04]  /*d7e0*/  STL [R1+0x8], RZ ;  /* 0x000008ff01007387 */ /* 0x0005e80000100800 */
[----:B------:R2:W-:Y:S02]  /*d7f0*/  STL [R1+0xc], R0 ;  /* 0x00000c0001007387 */ /* 0x0005e40000100800 */
.L_x_152:
[----:B------:R-:W-:Y:S05]  /*d800*/  BSYNC B1 ;  /* 0x0000000000017941 */ /* 0x000fea0003800000 */
.L_x_141:
[----:B-1----:R-:W3:Y:S04]  /*d810*/  LDL R4, [R1] ;  /* 0x0000000001047983 */ /* 0x002ee80000100800 */
[----:B------:R-:W3:Y:S04]  /*d820*/  LDL R5, [R1+0x4] ;  /* 0x0000040001057983 */ /* 0x000ee80000100800 */
[----:B------:R-:W3:Y:S04]  /*d830*/  LDL R6, [R1+0x8] ;  /* 0x0000080001067983 */ /* 0x000ee80000100800 */
[----:B------:R-:W3:Y:S01]  /*d840*/  LDL R7, [R1+0xc] ;  /* 0x00000c0001077983 */ /* 0x000ee20000100800 */
[----:B------:R-:W-:Y:S03]  /*d850*/  WARPSYNC 0xffffffff ;  /* 0xffffffff00007948 */ /* 0x000fe60003800000 */
[----:B------:R-:W-:Y:S01]  /*d860*/  BAR.SYNC.DEFER_BLOCKING 0x4, 0x80 ;  /* 0x0102000000007b1d */ /* 0x000fe20000010000 */
[----:B------:R-:W-:-:S13]  /*d870*/  ISETP.NE.AND P0, PT, R13, RZ, PT ;  /* 0x000000ff0d00720c */ /* 0x000fda0003f05270 */
[----:B---3--:R1:W-:Y:S04]  /*d880*/  @!P0 STS.128 [0x9100], R4 ;  /* 0x00910004ff008388 */ /* 0x0083e80000000c00 */
[----:B------:R-:W-:Y:S06]  /*d890*/  BAR.ARV 0x5, 0x80 ;  /* 0x0142000000007b1d */ /* 0x000fec0000002000 */
.L_x_136:
[----:B--2---:R-:W2:Y:S02]  /*d8a0*/  LDL R0, [R1+0xc] ;  /* 0x00000c0001007983 */ /* 0x004ea40000100800 */
[----:B--2---:R-:W-:-:S13]  /*d8b0*/  ISETP.GE.AND P0, PT, R0, c[0x0][0x53c], PT ;  /* 0x00014f0000007a0c */ /* 0x004fda0003f06270 */
[----:B-1----:R-:W-:Y:S01]  /*d8c0*/  @P0 CALL.REL.NOINC `(.L_x_153) ;  /* 0x0000001000000944 */ /* 0x002fe20003c00000 */
[----:B------:R-:W-:Y:S05]  /*d8d0*/  BRA `(.L_x_154) ;  /* 0xffff3ce000007947 */ /* 0x000fea000383ffff */
.L_x_153:
[----:B------:R-:W-:Y:S05]  /*d8e0*/  EXIT ;  /* 0x000000000000794d */ /* 0x000fea0003800000 */
.L_x_34:
[----:B------:R-:W-:Y:S01]  /*d8f0*/  IMAD.MOV.U32 R0, RZ, RZ, R5 ;  /* 0x000000ffff007224 */ /* 0x000fe200078e0005 */
[----:B------:R-:W-:Y:S02]  /*d900*/  MOV R2, 0x1 ;  /* 0x0000000100027802 */ /* 0x000fe40000000f00 */
[----:B------:R-:W-:Y:S02]  /*d910*/  MOV R3, 0xd930 ;  /* 0x0000d93000037802 */ /* 0x000fe40000000f00 */
[----:B------:R-:W-:Y:S05]  /*d920*/  CALL.REL.NOINC `($__internal_2_$__cuda_sm70_shflsync_up_p) ;  /* 0x0000359000007944 */ /* 0x000fea0003c00000 */
[----:B------:R-:W-:Y:S01]  /*d930*/  MOV R0, R4 ;  /* 0x0000000400007202 */ /* 0x000fe20000000f00 */
[----:B------:R-:W-:Y:S05]  /*d940*/  BRA `(.L_x_155) ;  /* 0xffff2b2000007947 */ /* 0x000fea000383ffff */
.L_x_35:
[----:B------:R-:W-:Y:S01]  /*d950*/  IMAD.MOV.U32 R0, RZ, RZ, R5 ;  /* 0x000000ffff007224 */ /* 0x000fe200078e0005 */
[----:B------:R-:W-:Y:S02]  /*d960*/  MOV R2, 0x2 ;  /* 0x0000000200027802 */ /* 0x000fe40000000f00 */
[----:B------:R-:W-:Y:S02]  /*d970*/  MOV R3, 0xd990 ;  /* 0x0000d99000037802 */ /* 0x000fe40000000f00 */
[----:B------:R-:W-:Y:S05]  /*d980*/  CALL.REL.NOINC `($__internal_2_$__cuda_sm70_shflsync_up_p) ;  /* 0x0000353000007944 */ /* 0x000fea0003c00000 */
[----:B------:R-:W-:Y:S01]  /*d990*/  SEL R0, R4, RZ, P4 ;  /* 0x000000ff04007207 */ /* 0x000fe20002000000 */
[----:B------:R-:W-:Y:S01]  /*d9a0*/  IMAD.MOV.U32 R2, RZ, RZ, 0x4 ;  /* 0x00000004ff027424 */ /* 0x000fe200078e00ff */
[----:B------:R-:W-:-:S03]  /*d9b0*/  MOV R3, 0xd9e0 ;  /* 0x0000d9e000037802 */ /* 0x000fc60000000f00 */
[----:B------:R-:W-:Y:S02]  /*d9c0*/  IMAD.IADD R0, R5, 0x1, R0 ;  /* 0x0000000105007824 */ /* 0x000fe400078e0200 */
        /* <DEDUP_REMOVED lines=13> */
[----:B------:R-:W-:Y:S02]  /*daa0*/  MOV R3, 0x1f ;  /* 0x0000001f00037802 */ /* 0x000fe40000000f00 */
[----:B------:R-:W-:Y:S01]  /*dab0*/  MOV R2, 0xdaf0 ;  /* 0x0000daf000027802 */ /* 0x000fe20000000f00 */
[----:B------:R-:W-:-:S04]  /*dac0*/  IMAD.IADD R4, R0, 0x1, R4 ;  /* 0x0000000100047824 */ /* 0x000fc800078e0204 */
[----:B------:R-:W-:Y:S02]  /*dad0*/  IMAD.MOV.U32 R204, RZ, RZ, R4 ;  /* 0x000000ffffcc7224 */ /* 0x000fe400078e0004 */
[----:B------:R-:W-:Y:S05]  /*dae0*/  CALL.REL.NOINC `($__internal_1_$__cuda_sm70_shflsync_idx_p) ;  /* 0x0000338000007944 */ /* 0x000fea0003c00000 */
[----:B------:R-:W-:Y:S01]  /*daf0*/  MOV R0, R203 ;  /* 0x000000cb00007202 */ /* 0x000fe20000000f00 */
[----:B------:R-:W-:Y:S05]  /*db00*/  BRA `(.L_x_156) ;  /* 0xffff2a6000007947 */ /* 0x000fea000383ffff */
.L_x_37:
[----:B------:R-:W-:Y:S02]  /*db10*/  SEL R0, RZ, 0x1, P0 ;  /* 0x00000001ff007807 */ /* 0x000fe40000000000 */
[----:B------:R-:W-:Y:S02]  /*db20*/  MOV R2, 0xdb40 ;  /* 0x0000db4000027802 */ /* 0x000fe40000000f00 */
[----:B------:R-:W-:Y:S05]  /*db30*/  CALL.REL.NOINC `($__internal_3_$__cuda_sm70_votesync_ballot) ;  /* 0x000033f000007944 */ /* 0x000fea0003c00000 */
[----:B------:R-:W-:Y:S05]  /*db40*/  BRA `(.L_x_157) ;  /* 0xffff2ab000007947 */ /* 0x000fea000383ffff */
.L_x_38:
[----:B------:R-:W-:Y:S01]  /*db50*/  IMAD.MOV.U32 R204, RZ, RZ, R8 ;  /* 0x000000ffffcc7224 */ /* 0x000fe200078e0008 */
[----:B--2---:R-:W-:Y:S01]  /*db60*/  MOV R203, R13 ;  /* 0x0000000d00cb7202 */ /* 0x004fe20000000f00 */
[----:B------:R-:W-:Y:S01]  /*db70*/  IMAD.MOV.U32 R3, RZ, RZ, 0x1f ;  /* 0x0000001fff037424 */ /* 0x000fe200078e00ff */
[----:B------:R-:W-:Y:S02]  /*db80*/  MOV R2, 0xdba0 ;  /* 0x0000dba000027802 */ /* 0x000fe40000000f00 */
[----:B-1----:R-:W-:Y:S05]  /*db90*/  CALL.REL.NOINC `($__internal_1_$__cuda_sm70_shflsync_idx_p) ;  /* 0x000032d000007944 */ /* 0x002fea0003c00000 */
[----:B------:R-:W-:Y:S01]  /*dba0*/  IMAD.MOV.U32 R11, RZ, RZ, R203 ;  /* 0x000000ffff0b7224 */ /* 0x000fe200078e00cb */
[----:B------:R-:W-:Y:S01]  /*dbb0*/  MOV R204, R7 ;  /* 0x0000000700cc7202 */ /* 0x000fe20000000f00 */
[----:B------:R-:W-:Y:S01]  /*dbc0*/  IMAD.MOV.U32 R6, RZ, RZ, RZ ;  /* 0x000000ffff067224 */ /* 0x000fe200078e00ff */
[----:B------:R-:W-:Y:S01]  /*dbd0*/  MOV R203, R13 ;  /* 0x0000000d00cb7202 */ /* 0x000fe20000000f00 */
[----:B------:R-:W-:Y:S01]  /*dbe0*/  IMAD.MOV.U32 R3, RZ, RZ, 0x1f ;  /* 0x0000001fff037424 */ /* 0x000fe200078e00ff */
[----:B------:R-:W-:-:S02]  /*dbf0*/  MOV R2, 0xdc10 ;  /* 0x0000dc1000027802 */ /* 0x000fc40000000f00 */
[----:B------:R-:W-:Y:S05]  /*dc00*/  CALL.REL.NOINC `($__internal_1_$__cuda_sm70_shflsync_idx_p) ;  /* 0x0000326000007944 */ /* 0x000fea0003c00000 */
[----:B------:R-:W-:Y:S01]  /*dc10*/  MOV R10, R203 ;  /* 0x000000cb000a7202 */ /* 0x000fe20000000f00 */
[----:B------:R-:W-:Y:S05]  /*dc20*/  BRA `(.L_x_158) ;  /* 0xffff2a2000007947 */ /* 0x000fea000383ffff */
.L_x_41:
[----:B------:R-:W-:Y:S01]  /*dc30*/  IMAD.MOV.U32 R204, RZ, RZ, R4 ;  /* 0x000000ffffcc7224 */ /* 0x000fe200078e0004 */
[----:B------:R-:W-:-:S02]  /*dc40*/  MOV R3, 0x1f ;  /* 0x0000001f00037802 */ /* 0x000fc40000000f00 */
[----:B------:R-:W-:Y:S02]  /*dc50*/  MOV R2, 0xdc70 ;  /* 0x0000dc7000027802 */ /* 0x000fe40000000f00 */
[----:B-1234-:R-:W-:Y:S05]  /*dc60*/  CALL.REL.NOINC `($__internal_1_$__cuda_sm70_shflsync_idx_p) ;  /* 0x0000320000007944 */ /* 0x01efea0003c00000 */
[----:B------:R-:W-:Y:S01]  /*dc70*/  MOV R6, R203 ;  /* 0x000000cb00067202 */ /* 0x000fe20000000f00 */
[----:B------:R-:W-:Y:S05]  /*dc80*/  BRA `(.L_x_40) ;  /* 0xffff2a2000007947 */ /* 0x000fea000383ffff */
.L_x_49:
[----:B------:R-:W-:Y:S01]  /*dc90*/  IMAD.MOV.U32 R204, RZ, RZ, R5 ;  /* 0x000000ffffcc7224 */ /* 0x000fe200078e0005 */
[----:B------:R-:W-:Y:S01]  /*dca0*/  MOV R203, RZ ;  /* 0x000000ff00cb7202 */ /* 0x000fe20000000f00 */
[----:B------:R-:W-:Y:S01]  /*dcb0*/  IMAD.MOV.U32 R3, RZ, RZ, 0x181f ;  /* 0x0000181fff037424 */ /* 0x000fe200078e00ff */
[----:B------:R-:W-:Y:S02]  /*dcc0*/  MOV R2, 0xdce0 ;  /* 0x0000dce000027802 */ /* 0x000fe40000000f00 */
[----:B-----5:R-:W-:Y:S05]  /*dcd0*/  CALL.REL.NOINC `($__internal_1_$__cuda_sm70_shflsync_idx_p) ;  /* 0x0000319000007944 */ /* 0x020fea0003c00000 */
[----:B------:R-:W-:Y:S01]  /*dce0*/  MOV R7, R203 ;  /* 0x000000cb00077202 */ /* 0x000fe20000000f00 */
[----:B------:R-:W-:Y:S05]  /*dcf0*/  BRA `(.L_x_159) ;  /* 0xffff446000007947 */ /* 0x000fea000383ffff */
.L_x_50:
[----:B------:R-:W-:Y:S01]  /*dd00*/  IMAD.MOV.U32 R204, RZ, RZ, R6 ;  /* 0x000000ffffcc7224 */ /* 0x000fe200078e0006 */
[----:B------:R-:W-:Y:S01]  /*dd10*/  MOV R203, RZ ;  /* 0x000000ff00cb7202 */ /* 0x000fe20000000f00 */
[----:B------:R-:W-:Y:S01]  /*dd20*/  IMAD.MOV.U32 R3, RZ, RZ, 0x181f ;  /* 0x0000181fff037424 */ /* 0x000fe200078e00ff */
[----:B------:R-:W-:Y:S02]  /*dd30*/  MOV R2, 0xdd50 ;  /* 0x0000dd5000027802 */ /* 0x000fe40000000f00 */
[----:B-12--5:R-:W-:Y:S05]  /*dd40*/  CALL.REL.NOINC `($__internal_1_$__cuda_sm70_shflsync_idx_p) ;  /* 0x0000312000007944 */ /* 0x026fea0003c00000 */
[----:B------:R-:W-:Y:S01]  /*dd50*/  MOV R2, R203 ;  /* 0x000000cb00027202 */ /* 0x000fe20000000f00 */
[----:B------:R-:W-:Y:S05]  /*dd60*/  BRA `(.L_x_160) ;  /* 0xffff441000007947 */ /* 0x000fea000383ffff */
.L_x_53:
[----:B------:R-:W-:Y:S01]  /*dd70*/  IMAD.MOV.U32 R204, RZ, RZ, R5 ;  /* 0x000000ffffcc7224 */ /* 0x000fe200078e0005 */
[----:B------:R-:W-:Y:S01]  /*dd80*/  MOV R203, 0x1 ;  /* 0x0000000100cb7802 */ /* 0x000fe20000000f00 */
[----:B--2---:R-:W-:Y:S01]  /*dd90*/  IMAD.MOV.U32 R3, RZ, RZ, 0x181f ;  /* 0x0000181fff037424 */ /* 0x004fe200078e00ff */
[----:B----4-:R-:W-:-:S02]  /*dda0*/  MOV R2, 0xddc0 ;  /* 0x0000ddc000027802 */ /* 0x010fc40000000f00 */
[----:B-1---5:R-:W-:Y:S05]  /*ddb0*/  CALL.REL.NOINC `($__internal_1_$__cuda_sm70_shflsync_idx_p) ;  /* 0x000030b000007944 */ /* 0x022fea0003c00000 */
[----:B------:R-:W-:Y:S01]  /*ddc0*/  IMAD.MOV.U32 R7, RZ, RZ, R203 ;  /* 0x000000ffff077224 */ /* 0x000fe200078e00cb */
[----:B------:R-:W-:Y:S01]  /*ddd0*/  MOV R203, 0x1 ;  /* 0x0000000100cb7802 */ /* 0x000fe20000000f00 */
[----:B------:R-:W-:Y:S01]  /*dde0*/  IMAD.MOV.U32 R204, RZ, RZ, R6 ;  /* 0x000000ffffcc7224 */ /* 0x000fe200078e0006 */
[----:B------:R-:W-:-:S02]  /*ddf0*/  MOV R3, 0x181f ;  /* 0x0000181f00037802 */ /* 0x000fc40000000f00 */
[----:B------:R-:W-:Y:S02]  /*de00*/  MOV R2, 0xde20 ;  /* 0x0000de2000027802 */ /* 0x000fe40000000f00 */
[----:B------:R-:W-:Y:S05]  /*de10*/  CALL.REL.NOINC `($__internal_1_$__cuda_sm70_shflsync_idx_p) ;  /* 0x0000305000007944 */ /* 0x000fea0003c00000 */
[----:B------:R-:W-:Y:S01]  /*de20*/  MOV R2, R203 ;  /* 0x000000cb00027202 */ /* 0x000fe20000000f00 */
[----:B------:R-:W-:Y:S05]  /*de30*/  BRA `(.L_x_161) ;  /* 0xffff445000007947 */ /* 0x000fea000383ffff */
.L_x_56:
[----:B------:R-:W-:Y:S01]  /*de40*/  IMAD.MOV.U32 R204, RZ, RZ, R5 ;  /* 0x000000ffffcc7224 */ /* 0x000fe200078e0005 */
[----:B------:R-:W-:Y:S01]  /*de50*/  MOV R203, 0x2 ;  /* 0x0000000200cb7802 */ /* 0x000fe20000000f00 */
[----:B---3--:R-:W-:Y:S01]  /*de60*/  IMAD.MOV.U32 R3, RZ, RZ, 0x181f ;  /* 0x0000181fff037424 */ /* 0x008fe200078e00ff */
[----:B----4-:R-:W-:Y:S02]  /*de70*/  MOV R2, 0xde90 ;  /* 0x0000de9000027802 */ /* 0x010fe40000000f00 */
[----:B-12--5:R-:W-:Y:S05]  /*de80*/  CALL.REL.NOINC `($__internal_1_$__cuda_sm70_shflsync_idx_p) ;  /* 0x00002fe000007944 */ /* 0x026fea0003c00000 */
[----:B------:R-:W-:Y:S01]  /*de90*/  MOV R7, R203 ;  /* 0x000000cb00077202 */ /* 0x000fe20000000f00 */
[----:B------:R-:W-:Y:S05]  /*dea0*/  BRA `(.L_x_162) ;  /* 0xffff44c000007947 */ /* 0x000fea000383ffff */
.L_x_57:
[----:B------:R-:W-:Y:S01]  /*deb0*/  IMAD.MOV.U32 R204, RZ, RZ, R6 ;  /* 0x000000ffffcc7224 */ /* 0x000fe200078e0006 */
[----:B------:R-:W-:Y:S01]  /*dec0*/  MOV R203, 0x2 ;  /* 0x0000000200cb7802 */ /* 0x000fe20000000f00 */
[----:B------:R-:W-:Y:S01]  /*ded0*/  IMAD.MOV.U32 R3, RZ, RZ, 0x181f ;  /* 0x0000181fff037424 */ /* 0x000fe200078e00ff */
[----:B----4-:R-:W-:Y:S02]  /*dee0*/  MOV R2, 0xdf00 ;  /* 0x0000df0000027802 */ /* 0x010fe40000000f00 */
[----:B-123-5:R-:W-:Y:S05]  /*def0*/  CALL.REL.NOINC `($__internal_1_$__cuda_sm70_shflsync_idx_p) ;  /* 0x00002f7000007944 */ /* 0x02efea0003c00000 */
[----:B------:R-:W-:Y:S01]  /*df00*/  MOV R2, R203 ;  /* 0x000000cb00027202 */ /* 0x000fe20000000f00 */
[----:B------:R-:W-:Y:S05]  /*df10*/  BRA `(.L_x_163) ;  /* 0xffff447000007947 */ /* 0x000fea000383ffff */
.L_x_60:
[----:B------:R-:W-:Y:S01]  /*df20*/  IMAD.MOV.U32 R204, RZ, RZ, R5 ;  /* 0x000000ffffcc7224 */ /* 0x000fe200078e0005 */
[----:B------:R-:W-:Y:S01]  /*df30*/  MOV R203, 0x3 ;  /* 0x0000000300cb7802 */ /* 0x000fe20000000f00 */
[----:B-1----:R-:W-:Y:S01]  /*df40*/  IMAD.MOV.U32 R3, RZ, RZ, 0x181f ;  /* 0x0000181fff037424 */ /* 0x002fe200078e00ff */
[----:B--2---:R-:W-:-:S02]  /*df50*/  MOV R2, 0xdf70 ;  /* 0x0000df7000027802 */ /* 0x004fc40000000f00 */
[----:B---345:R-:W-:Y:S05]  /*df60*/  CALL.REL.NOINC `($__internal_1_$__cuda_sm70_shflsync_idx_p) ;  /* 0x00002f0000007944 */ /* 0x038fea0003c00000 */
        /* <DEDUP_REMOVED lines=8> */
.L_x_63:
[----:B------:R-:W-:Y:S01]  /*dff0*/  IMAD.MOV.U32 R204, RZ, RZ, R5 ;  /* 0x000000ffffcc7224 */ /* 0x000fe200078e0005 */
[----:B------:R-:W-:Y:S01]  /*e000*/  MOV R203, 0x4 ;  /* 0x0000000400cb7802 */ /* 0x000fe20000000f00 */
[----:B--2---:R-:W-:Y:S01]  /*e010*/  IMAD.MOV.U32 R3, RZ, RZ, 0x181f ;  /* 0x0000181fff037424 */ /* 0x004fe200078e00ff */
[----:B------:R-:W-:Y:S02]  /*e020*/  MOV R2, 0xe040 ;  /* 0x0000e04000027802 */ /* 0x000fe40000000f00 */
[----:B-1-345:R-:W-:Y:S05]  /*e030*/  CALL.REL.NOINC `($__internal_1_$__cuda_sm70_shflsync_idx_p) ;  /* 0x00002e3000007944 */ /* 0x03afea0003c00000 */
[----:B------:R-:W-:Y:S01]  /*e040*/  MOV R7, R203 ;  /* 0x000000cb00077202 */ /* 0x000fe20000000f00 */
[----:B------:R-:W-:Y:S05]  /*e050*/  BRA `(.L_x_165) ;  /* 0xffff450000007947 */ /* 0x000fea000383ffff */
.L_x_64:
[----:B------:R-:W-:Y:S01]  /*e060*/  IMAD.MOV.U32 R204, RZ, RZ, R6 ;  /* 0x000000ffffcc7224 */ /* 0x000fe200078e0006 */
[----:B------:R-:W-:Y:S01]  /*e070*/  MOV R203, 0x4 ;  /* 0x0000000400cb7802 */ /* 0x000fe20000000f00 */
[----:B--2---:R-:W-:Y:S01]  /*e080*/  IMAD.MOV.U32 R3, RZ, RZ, 0x181f ;  /* 0x0000181fff037424 */ /* 0x004fe200078e00ff */
[----:B------:R-:W-:Y:S02]  /*e090*/  MOV R2, 0xe0b0 ;  /* 0x0000e0b000027802 */ /* 0x000fe40000000f00 */
[----:B-1-345:R-:W-:Y:S05]  /*e0a0*/  CALL.REL.NOINC `($__internal_1_$__cuda_sm70_shflsync_idx_p) ;  /* 0x00002dc000007944 */ /* 0x03afea0003c00000 */
[----:B------:R-:W-:Y:S01]  /*e0b0*/  MOV R2, R203 ;  /* 0x000000cb00027202 */ /* 0x000fe20000000f00 */
[----:B------:R-:W-:Y:S05]  /*e0c0*/  BRA `(.L_x_166) ;  /* 0xffff44b000007947 */ /* 0x000fea000383ffff */
.L_x_67:
[----:B------:R-:W-:Y:S01]  /*e0d0*/  IMAD.MOV.U32 R204, RZ, RZ, R5 ;  /* 0x000000ffffcc7224 */ /* 0x000fe200078e0005 */
[----:B------:R-:W-:Y:S01]  /*e0e0*/  MOV R203, 0x5 ;  /* 0x0000000500cb7802 */ /* 0x000fe20000000f00 */
[----:B-1----:R-:W-:Y:S01]  /*e0f0*/  IMAD.MOV.U32 R3, RZ, RZ, 0x181f ;  /* 0x0000181fff037424 */ /* 0x002fe200078e00ff */
[----:B---3--:R-:W-:-:S02]  /*e100*/  MOV R2, 0xe120 ;  /* 0x0000e12000027802 */ /* 0x008fc40000000f00 */
[----:B--2-45:R-:W-:Y:S05]  /*e110*/  CALL.REL.NOINC `($__internal_1_$__cuda_sm70_shflsync_idx_p) ;  /* 0x00002d5000007944 */ /* 0x034fea0003c00000 */
        /* <DEDUP_REMOVED lines=8> */
.L_x_70:
[----:B------:R-:W-:Y:S01]  /*e1a0*/  IMAD.MOV.U32 R204, RZ, RZ, R5 ;  /* 0x000000ffffcc7224 */ /* 0x000fe200078e0005 */
[----:B------:R-:W-:Y:S01]  /*e1b0*/  MOV R203, 0x6 ;  /* 0x0000000600cb7802 */ /* 0x000fe20000000f00 */
[----:B--2---:R-:W-:Y:S01]  /*e1c0*/  IMAD.MOV.U32 R3, RZ, RZ, 0x181f ;  /* 0x0000181fff037424 */ /* 0x004fe200078e00ff */
[----:B---3--:R-:W-:Y:S02]  /*e1d0*/  MOV R2, 0xe1f0 ;  /* 0x0000e1f000027802 */ /* 0x008fe40000000f00 */
[----:B-1--45:R-:W-:Y:S05]  /*e1e0*/  CALL.REL.NOINC `($__internal_1_$__cuda_sm70_shflsync_idx_p) ;  /* 0x00002c8000007944 */ /* 0x032fea0003c00000 */
[----:B------:R-:W-:Y:S01]  /*e1f0*/  MOV R7, R203 ;  /* 0x000000cb00077202 */ /* 0x000fe20000000f00 */
[----:B------:R-:W-:Y:S05]  /*e200*/  BRA `(.L_x_168) ;  /* 0xffff454000007947 */ /* 0x000fea000383ffff */
.L_x_71:
[----:B------:R-:W-:Y:S01]  /*e210*/  IMAD.MOV.U32 R204, RZ, RZ, R6 ;  /* 0x000000ffffcc7224 */ /* 0x000fe200078e0006 */
[----:B------:R-:W-:Y:S01]  /*e220*/  MOV R203, 0x6 ;  /* 0x0000000600cb7802 */ /* 0x000fe20000000f00 */
[----:B------:R-:W-:Y:S01]  /*e230*/  IMAD.MOV.U32 R3, RZ, RZ, 0x181f ;  /* 0x0000181fff037424 */ /* 0x000fe200078e00ff */
[----:B---3--:R-:W-:Y:S02]  /*e240*/  MOV R2, 0xe260 ;  /* 0x0000e26000027802 */ /* 0x008fe40000000f00 */
[----:B-12-45:R-:W-:Y:S05]  /*e250*/  CALL.REL.NOINC `($__internal_1_$__cuda_sm70_shflsync_idx_p) ;  /* 0x00002c1000007944 */ /* 0x036fea0003c00000 */
[----:B------:R-:W-:Y:S01]  /*e260*/  MOV R2, R203 ;  /* 0x000000cb00027202 */ /* 0x000fe20000000f00 */
[----:B------:R-:W-:Y:S05]  /*e270*/  BRA `(.L_x_169) ;  /* 0xffff44f000007947 */ /* 0x000fea000383ffff */
.L_x_74:
        /* <DEDUP_REMOVED lines=13> */
.L_x_77:
[----:B------:R-:W-:Y:S01]  /*e350*/  IMAD.MOV.U32 R204, RZ, RZ, R4 ;  /* 0x000000ffffcc7224 */ /* 0x000fe200078e0004 */
[----:B------:R-:W-:Y:S01]  /*e360*/  MOV R203, RZ ;  /* 0x000000ff00cb7202 */ /* 0x000fe20000000f00 */
[----:B------:R-:W-:Y:S01]  /*e370*/  IMAD.MOV.U32 R3, RZ, RZ, 0x181f ;  /* 0x0000181fff037424 */ /* 0x000fe200078e00ff */
[----:B------:R-:W-:Y:S02]  /*e380*/  MOV R2, 0xe3a0 ;  /* 0x0000e3a000027802 */ /* 0x000fe40000000f00 */
[----:B------:R-:W-:Y:S05]  /*e390*/  CALL.REL.NOINC `($__internal_1_$__cuda_sm70_shflsync_idx_p) ;  /* 0x00002ad000007944 */ /* 0x000fea0003c00000 */
[----:B------:R-:W-:Y:S01]  /*e3a0*/  MOV R7, R203 ;  /* 0x000000cb00077202 */ /* 0x000fe20000000f00 */
[----:B------:R-:W-:Y:S05]  /*e3b0*/  BRA `(.L_x_171) ;  /* 0xffff56f000007947 */ /* 0x000fea000383ffff */
.L_x_78:
[----:B------:R-:W-:Y:S01]  /*e3c0*/  IMAD.MOV.U32 R204, RZ, RZ, R0 ;  /* 0x000000ffffcc7224 */ /* 0x000fe200078e0000 */
[----:B------:R-:W-:Y:S01]  /*e3d0*/  MOV R203, RZ ;  /* 0x000000ff00cb7202 */ /* 0x000fe20000000f00 */
[----:B------:R-:W-:Y:S01]  /*e3e0*/  IMAD.MOV.U32 R3, RZ, RZ, 0x181f ;  /* 0x0000181fff037424 */ /* 0x000fe200078e00ff */
[----:B------:R-:W-:Y:S02]  /*e3f0*/  MOV R2, 0xe410 ;  /* 0x0000e41000027802 */ /* 0x000fe40000000f00 */
[----:B-12---:R-:W-:Y:S05]  /*e400*/  CALL.REL.NOINC `($__internal_1_$__cuda_sm70_shflsync_idx_p) ;  /* 0x00002a6000007944 */ /* 0x006fea0003c00000 */
[----:B------:R-:W-:Y:S01]  /*e410*/  ISETP.GE.AND P1, PT, R205, c[0x0][0x1d4], PT ;  /* 0x00007500cd007a0c */ /* 0x000fe20003f26270 */
[----:B------:R-:W-:Y:S01]  /*e420*/  IMAD.MOV.U32 R204, RZ, RZ, R4 ;  /* 0x000000ffffcc7224 */ /* 0x000fe200078e0004 */
[----:B------:R-:W-:Y:S01]  /*e430*/  IADD3 R2, P2, R203, R23, RZ ;  /* 0x00000017cb027210 */ /* 0x000fe20007f5e0ff */
[----:B------:R-:W-:Y:S01]  /*e440*/  IMAD.MOV.U32 R203, RZ, RZ, 0x1 ;  /* 0x00000001ffcb7424 */ /* 0x000fe200078e00ff */
[----:B------:R-:W-:-:S03]  /*e450*/  SEL R5, RZ, 0x10, P1 ;  /* 0x00000010ff057807 */ /* 0x000fc60000800000 */
[----:B------:R-:W-:-:S06]  /*e460*/  IMAD.X R3, R7, 0x1, R20, P2 ;  /* 0x0000000107037824 */ /* 0x000fcc00010e0614 */
[----:B------:R-:W-:Y:S01]  /*e470*/  @!PT LDS RZ, [RZ] ;  /* 0x00000000fffff984 */ /* 0x000fe20000000800 */
[----:B------:R-:W-:Y:S01]  /*e480*/  @!PT LDS RZ, [RZ] ;  /* 0x00000000fffff984 */ /* 0x000fe20000000800 */
[----:B------:R-:W-:Y:S01]  /*e490*/  @!PT LDS RZ, [RZ] ;  /* 0x00000000fffff984 */ /* 0x000fe20000000800 */
[----:B------:R1:W-:Y:S02]  /*e4a0*/  LDGSTS.E.BYPASS.LTC128B.128 [R200+0x2900], [R2.64], !P1 ;  /* 0x0290000002c87fae */ /* 0x0003e4000c901d46 */
[----:B-1----:R-:W-:Y:S01]  /*e4b0*/  IMAD.MOV.U32 R3, RZ, RZ, 0x181f ;  /* 0x0000181fff037424 */ /* 0x002fe200078e00ff */
[----:B------:R-:W-:Y:S02]  /*e4c0*/  MOV R2, 0xe4e0 ;  /* 0x0000e4e000027802 */ /* 0x000fe40000000f00 */
[----:B------:R-:W-:Y:S05]  /*e4d0*/  CALL.REL.NOINC `($__internal_1_$__cuda_sm70_shflsync_idx_p) ;  /* 0x0000299000007944 */ /* 0x000fea0003c00000 */
[----:B------:R-:W-:Y:S01]  /*e4e0*/  IMAD.MOV.U32 R7, RZ, RZ, R203 ;  /* 0x000000ffff077224 */ /* 0x000fe200078e00cb */
[----:B------:R-:W-:Y:S01]  /*e4f0*/  MOV R203, 0x1 ;  /* 0x0000000100cb7802 */ /* 0x000fe20000000f00 */
[----:B------:R-:W-:Y:S01]  /*e500*/  IMAD.MOV.U32 R204, RZ, RZ, R0 ;  /* 0x000000ffffcc7224 */ /* 0x000fe200078e0000 */
[----:B------:R-:W-:Y:S02]  /*e510*/  MOV R3, 0x181f ;  /* 0x0000181f00037802 */ /* 0x000fe40000000f00 */
[----:B------:R-:W-:Y:S02]  /*e520*/  MOV R2, 0xe540 ;  /* 0x0000e54000027802 */ /* 0x000fe40000000f00 */
[----:B------:R-:W-:Y:S05]  /*e530*/  CALL.REL.NOINC `($__internal_1_$__cuda_sm70_shflsync_idx_p) ;  /* 0x0000293000007944 */ /* 0x000fea0003c00000 */
[C---:B------:R-:W-:Y:S01]  /*e540*/  IADD3 R2, -R5.reuse, 0x10, RZ ;  /* 0x0000001005027810 */ /* 0x040fe20007ffe1ff */
[----:B------:R-:W-:Y:S01]  /*e550*/  IMAD.MOV.U32 R204, RZ, RZ, R4 ;  /* 0x000000ffffcc7224 */ /* 0x000fe200078e0004 */
[----:B------:R-:W-:-:S02]  /*e560*/  ISETP.NE.U32.AND P3, PT, R5, RZ, PT ;  /* 0x000000ff0500720c */ /* 0x000fc40003f65070 */
[----:B------:R-:W-:-:S04]  /*e570*/  LOP3.LUT R2, R2, 0xf, RZ, 0xc0, !PT ;  /* 0x0000000f02027812 */ /* 0x000fc800078ec0ff */
[----:B------:R-:W-:Y:S01]  /*e580*/  IADD3 R2, P2, P1, R2, R203, R23 ;  /* 0x000000cb02027210 */ /* 0x000fe2000795e017 */
[----:B------:R-:W-:-:S03]  /*e590*/  IMAD.MOV.U32 R203, RZ, RZ, 0x2 ;  /* 0x00000002ffcb7424 */ /* 0x000fc600078e00ff */
[----:B------:R-:W-:-:S05]  /*e5a0*/  IADD3.X R3, RZ, R7, R20, P2, P1 ;  /* 0x00000007ff037210 */ /* 0x000fca00017e2414 */
[----:B------:R-:W-:Y:S01]  /*e5b0*/  @!PT LDS RZ, [RZ] ;  /* 0x00000000fffff984 */ /* 0x000fe20000000800 */
[----:B------:R-:W-:Y:S01]  /*e5c0*/  @!PT LDS RZ, [RZ] ;  /* 0x00000000fffff984 */ /* 0x000fe20000000800 */
[----:B------:R-:W-:Y:S01]  /*e5d0*/  @!PT LDS RZ, [RZ] ;  /* 0x00000000fffff984 */ /* 0x000fe20000000800 */
[----:B------:R1:W-:Y:S02]  /*e5e0*/  LDGSTS.E.BYPASS.LTC128B.128.ZFILL [R200+0x3100], [R2.64], P3 ;  /* 0x0310000002c87fae */ /* 0x0003e40009941d46 */
        /* <DEDUP_REMOVED lines=49> */
[----:B------:R-:W-:Y:S01]  /*e900*/  MOV R0, R203 ;  /* 0x000000cb00007202 */ /* 0x000fe20000000f00 */
[----:B------:R-:W-:Y:S05]  /*e910*/  BRA `(.L_x_172) ;  /* 0xffff531000007947 */ /* 0x000fea000383ffff */
.L_x_79:
[----:B------:R-:W-:Y:S01]  /*e920*/  IMAD.MOV.U32 R108, RZ, RZ, R0 ;  /* 0x000000ffff6c7224 */ /* 0x000fe200078e0000 */
[----:B------:R-:W-:-:S02]  /*e930*/  MOV R3, 0x2 ;  /* 0x0000000200037802 */ /* 0x000fc40000000f00 */
[----:B------:R-:W-:Y:S02]  /*e940*/  MOV R2, 0xe960 ;  /* 0x0000e96000027802 */ /* 0x000fe40000000f00 */
[----:B------:R-:W-:Y:S05]  /*e950*/  CALL.REL.NOINC `($__internal_0_$__cuda_sm70_shflsync_bfly_p) ;  /* 0x000024b000007944 */ /* 0x000fea0003c00000 */
[----:B------:R-:W-:Y:S01]  /*e960*/  MOV R2, R157 ;  /* 0x0000009d00027202 */ /* 0x000fe20000000f00 */
[----:B------:R-:W-:Y:S05]  /*e970*/  BRA `(.L_x_173) ;  /* 0xffff5ea000007947 */ /* 0x000fea000383ffff */
.L_x_80:
[----:B------:R-:W-:Y:S01]  /*e980*/  IMAD.MOV.U32 R108, RZ, RZ, R4 ;  /* 0x000000ffff6c7224 */ /* 0x000fe200078e0004 */
[----:B------:R-:W-:Y:S02]  /*e990*/  MOV R3, 0x1 ;  /* 0x0000000100037802 */ /* 0x000fe40000000f00 */
[----:B------:R-:W-:Y:S02]  /*e9a0*/  MOV R2, 0xe9c0 ;  /* 0x0000e9c000027802 */ /* 0x000fe40000000f00 */
[----:B-1----:R-:W-:Y:S05]  /*e9b0*/  CALL.REL.NOINC `($__internal_0_$__cuda_sm70_shflsync_bfly_p) ;  /* 0x0000245000007944 */ /* 0x002fea0003c00000 */
[----:B------:R-:W-:Y:S01]  /*e9c0*/  FMNMX.FTZ R113, R4, R157, !PT ;  /* 0x0000009d04717209 */ /* 0x000fe20007810000 */
[----:B------:R-:W-:Y:S01]  /*e9d0*/  IMAD.MOV.U32 R108, RZ, RZ, R5 ;  /* 0x000000ffff6c7224 */ /* 0x000fe200078e0005 */
[----:B------:R-:W-:Y:S01]  /*e9e0*/  MOV R2, 0xea10 ;  /* 0x0000ea1000027802 */ /* 0x000fe20000000f00 */
[----:B------:R-:W-:Y:S02]  /*e9f0*/  IMAD.MOV.U32 R3, RZ, RZ, 0x2 ;  /* 0x00000002ff037424 */ /* 0x000fe400078e00ff */
[----:B------:R-:W-:Y:S05]  /*ea00*/  CALL.REL.NOINC `($__internal_0_$__cuda_sm70_shflsync_bfly_p) ;  /* 0x0000240000007944 */ /* 0x000fea0003c00000 */
[----:B------:R-:W-:Y:S01]  /*ea10*/  FMNMX.FTZ R5, R5, R157, !PT ;  /* 0x0000009d05057209 */ /* 0x000fe20007810000 */
[----:B------:R-:W-:Y:S01]  /*ea20*/  IMAD.MOV.U32 R3, RZ, RZ, 0x1 ;  /* 0x00000001ff037424 */ /* 0x000fe200078e00ff */
[----:B------:R-:W-:-:S03]  /*ea30*/  MOV R2, 0xea60 ;  /* 0x0000ea6000027802 */ /* 0x000fc60000000f00 */
[----:B------:R-:W-:Y:S02]  /*ea40*/  IMAD.MOV.U32 R108, RZ, RZ, R5 ;  /* 0x000000ffff6c7224 */ /* 0x000fe400078e0005 */
[----:B------:R-:W-:Y:S05]  /*ea50*/  CALL.REL.NOINC `($__internal_0_$__cuda_sm70_shflsync_bfly_p) ;  /* 0x000023b000007944 */ /* 0x000fea0003c00000 */
        /* <DEDUP_REMOVED lines=20> */
[----:B------:R-:W-:Y:S01]  /*eba0*/  MOV R80, R157 ;  /* 0x0000009d00507202 */ /* 0x000fe20000000f00 */
[----:B------:R-:W-:Y:S05]  /*ebb0*/  BRA `(.L_x_174) ;  /* 0xffff5d5000007947 */ /* 0x000fea000383ffff */
.L_x_82:
[----:B--234-:R-:W-:Y:S01]  /*ebc0*/  MOV R203, RZ ;  /* 0x000000ff00cb7202 */ /* 0x01cfe20000000f00 */
[----:B------:R-:W-:Y:S01]  /*ebd0*/  IMAD.MOV.U32 R204, RZ, RZ, R56 ;  /* 0x000000ffffcc7224 */ /* 0x000fe200078e0038 */
[----:B------:R-:W-:Y:S01]  /*ebe0*/  MOV R2, 0xec10 ;  /* 0x0000ec1000027802 */ /* 0x000fe20000000f00 */
[----:B------:R-:W-:Y:S02]  /*ebf0*/  IMAD.MOV.U32 R3, RZ, RZ, 0x181f ;  /* 0x0000181fff037424 */ /* 0x000fe400078e00ff */
[----:B-1----:R-:W-:Y:S05]  /*ec00*/  CALL.REL.NOINC `($__internal_1_$__cuda_sm70_shflsync_idx_p) ;  /* 0x0000226000007944 */ /* 0x002fea0003c00000 */
[----:B------:R-:W-:Y:S01]  /*ec10*/  MOV R58, R203 ;  /* 0x000000cb003a7202 */ /* 0x000fe20000000f00 */
[----:B------:R-:W-:-:S05]  /*ec20*/  BRA `(.L_x_175) ;  /* 0xffff788000007947 */ /* 0x000fca000383ffff */
.L_x_85:
[----:B------:R-:W-:Y:S01]  /*ec30*/  MOV R203, RZ ;  /* 0x000000ff00cb7202 */ /* 0x000fe20000000f00 */
[----:B------:R-:W-:Y:S01]  /*ec40*/  IMAD.MOV.U32 R204, RZ, RZ, R110 ;  /* 0x000000ffffcc7224 */ /* 0x000fe200078e006e */
[----:B------:R-:W-:Y:S01]  /*ec50*/  MOV R2, 0xec80 ;  /* 0x0000ec8000027802 */ /* 0x000fe20000000f00 */
[----:B------:R-:W-:Y:S02]  /*ec60*/  IMAD.MOV.U32 R3, RZ, RZ, 0x181f ;  /* 0x0000181fff037424 */ /* 0x000fe400078e00ff */
[----:B------:R-:W-:Y:S05]  /*ec70*/  CALL.REL.NOINC `($__internal_1_$__cuda_sm70_shflsync_idx_p) ;  /* 0x000021f000007944 */ /* 0x000fea0003c00000 */
[----:B------:R-:W-:Y:S01]  /*ec80*/  MOV R157, R203 ;  /* 0x000000cb009d7202 */ /* 0x000fe20000000f00 */
[----:B------:R-:W-:-:S05]  /*ec90*/  BRA `(.L_x_176) ;  /* 0xffff825000007947 */ /* 0x000fca000383ffff */
.L_x_86:
[----:B------:R-:W-:Y:S01]  /*eca0*/  MOV R203, RZ ;  /* 0x000000ff00cb7202 */ /* 0x000fe20000000f00 */
[----:B------:R-:W-:Y:S01]  /*ecb0*/  IMAD.MOV.U32 R204, RZ, RZ, R108 ;  /* 0x000000ffffcc7224 */ /* 0x000fe200078e006c */
[----:B------:R-:W-:Y:S01]  /*ecc0*/  MOV R2, 0xecf0 ;  /* 0x0000ecf000027802 */ /* 0x000fe20000000f00 */
[----:B------:R-:W-:Y:S02]  /*ecd0*/  IMAD.MOV.U32 R3, RZ, RZ, 0x181f ;  /* 0x0000181fff037424 */ /* 0x000fe400078e00ff */
[----:B-12---:R-:W-:Y:S05]  /*ece0*/  CALL.REL.NOINC `($__internal_1_$__cuda_sm70_shflsync_idx_p) ;  /* 0x0000218000007944 */ /* 0x006fea0003c00000 */
[C---:B------:R-:W-:Y:S01]  /*ecf0*/  IADD3 R2, -R198.reuse, 0x10, RZ ;  /* 0x00000010c6027810 */ /* 0x040fe20007ffe1ff */
[----:B------:R-:W-:Y:S01]  /*ed00*/  IMAD.MOV.U32 R204, RZ, RZ, R110 ;  /* 0x000000ffffcc7224 */ /* 0x000fe200078e006e */
[----:B------:R-:W-:Y:S02]  /*ed10*/  ISETP.NE.U32.AND P1, PT, R198, RZ, PT ;  /* 0x000000ffc600720c */ /* 0x000fe40003f25070 */
[----:B------:R-:W-:Y:S04]  /*ed20*/  LOP3.LUT R2, R2, 0xf, RZ, 0xc0, !PT ;  /* 0x0000000f02027812 */ /* 0x000fe800078ec0ff */
[----:B------:R-:W-:Y:S01]  /*ed30*/  IADD3 R2, P3, P2, R2, R203, R164 ;  /* 0x000000cb02027210 */ /* 0x000fe20007a7e0a4 */
[----:B------:R-:W-:Y:S03]  /*ed40*/  IMAD.MOV.U32 R203, RZ, RZ, 0x1 ;  /* 0x00000001ffcb7424 */ /* 0x000fe600078e00ff */
[----:B------:R-:W-:Y:S05]  /*ed50*/  IADD3.X R3, RZ, R157, R111, P3, P2 ;  /* 0x0000009dff037210 */ /* 0x000fea0001fe446f */
[----:B------:R-:W-:Y:S01]  /*ed60*/  @!PT LDS RZ, [RZ] ;  /* 0x00000000fffff984 */ /* 0x000fe20000000800 */
[----:B------:R-:W-:Y:S01]  /*ed70*/  @!PT LDS RZ, [RZ] ;  /* 0x00000000fffff984 */ /* 0x000fe20000000800 */
[----:B------:R-:W-:Y:S01]  /*ed80*/  @!PT LDS RZ, [RZ] ;  /* 0x00000000fffff984 */ /* 0x000fe20000000800 */
[----:B------:R1:W-:Y:S02]  /*ed90*/  LDGSTS.E.BYPASS.LTC128B.128.ZFILL [R200+0x2900], [R2.64], P1 ;  /* 0x0290000002c87fae */ /* 0x0003e40008941d46 */
[----:B-1----:R-:W-:Y:S01]  /*eda0*/  MOV R2, 0xedd0 ;  /* 0x0000edd000027802 */ /* 0x002fe20000000f00 */
[----:B------:R-:W-:Y:S04]  /*edb0*/  IMAD.MOV.U32 R3, RZ, RZ, 0x181f ;  /* 0x0000181fff037424 */ /* 0x000fe800078e00ff */
[----:B------:R-:W-:Y:S05]  /*edc0*/  CALL.REL.NOINC `($__internal_1_$__cuda_sm70_shflsync_idx_p) ;  /* 0x000020a000007944 */ /* 0x000fea0003c00000 */
[----:B------:R-:W-:Y:S01]  /*edd0*/  MOV R3, 0x181f ;  /* 0x0000181f00037802 */ /* 0x000fe20000000f00 */
[----:B------:R-:W-:Y:S01]  /*ede0*/  IMAD.MOV.U32 R112, RZ, RZ, R203 ;  /* 0x000000ffff707224 */ /* 0x000fe200078e00cb */
[----:B------:R-:W-:Y:S01]  /*edf0*/  MOV R203, 0x1 ;  /* 0x0000000100cb7802 */ /* 0x000fe20000000f00 */
[----:B------:R-:W-:Y:S01]  /*ee00*/  IMAD.MOV.U32 R204, RZ, RZ, R108 ;  /* 0x000000ffffcc7224 */ /* 0x000fe200078e006c */
[----:B------:R-:W-:Y:S02]  /*ee10*/  MOV R2, 0xee30 ;  /* 0x0000ee3000027802 */ /* 0x000fe40000000f00 */
[----:B------:R-:W-:Y:S05]  /*ee20*/  CALL.REL.NOINC `($__internal_1_$__cuda_sm70_shflsync_idx_p) ;  /* 0x0000204000007944 */ /* 0x000fea0003c00000 */
        /* <DEDUP_REMOVED lines=60> */
[----:B------:R-:W-:Y:S01]  /*f1f0*/  MOV R108, R203 ;  /* 0x000000cb006c7202 */ /* 0x000fe20000000f00 */
[----:B------:R-:W-:-:S05]  /*f200*/  BRA `(.L_x_177) ;  /* 0xffff7e7000007947 */ /* 0x000fca000383ffff */
.L_x_87:
[----:B------:R-:W-:Y:S02]  /*f210*/  MOV R3, 0x2 ;  /* 0x0000000200037802 */ /* 0x000fe40000000f00 */
[----:B------:R-:W-:Y:S02]  /*f220*/  MOV R2, 0xf240 ;  /* 0x0000f24000027802 */ /* 0x000fe40000000f00 */
[----:B------:R-:W-:Y:S05]  /*f230*/  CALL.REL.NOINC `($__internal_0_$__cuda_sm70_shflsync_bfly_p) ;  /* 0x00001bd000007944 */ /* 0x000fea0003c00000 */
[----:B------:R-:W-:Y:S01]  /*f240*/  FMNMX.FTZ R108, R108, R157, !PT ;  /* 0x0000009d6c6c7209 */ /* 0x000fe20007810000 */
[----:B------:R-:W-:Y:S01]  /*f250*/  IMAD.MOV.U32 R3, RZ, RZ, 0x1 ;  /* 0x00000001ff037424 */ /* 0x000fe200078e00ff */
[----:B------:R-:W-:Y:S02]  /*f260*/  MOV R2, 0xf280 ;  /* 0x0000f28000027802 */ /* 0x000fe40000000f00 */
[----:B------:R-:W-:Y:S05]  /*f270*/  CALL.REL.NOINC `($__internal_0_$__cuda_sm70_shflsync_bfly_p) ;  /* 0x00001b9000007944 */ /* 0x000fea0003c00000 */
[----:B------:R-:W-:Y:S01]  /*f280*/  IMAD.MOV.U32 R3, RZ, RZ, 0x2 ;  /* 0x00000002ff037424 */ /* 0x000fe200078e00ff */
[----:B------:R-:W-:Y:S01]  /*f290*/  FMNMX.FTZ R113, R108, R157, !PT ;  /* 0x0000009d6c717209 */ /* 0x000fe20007810000 */
[----:B------:R-:W-:Y:S01]  /*f2a0*/  IMAD.MOV.U32 R108, RZ, RZ, R110 ;  /* 0x000000ffff6c7224 */ /* 0x000fe200078e006e */
        /* <DEDUP_REMOVED lines=24> */
[----:B------:R-:W-:Y:S01]  /*f430*/  MOV R2, R157 ;  /* 0x0000009d00027202 */ /* 0x000fe20000000f00 */
[----:B------:R-:W-:-:S05]  /*f440*/  BRA `(.L_x_178) ;  /* 0xffff82e000007947 */ /* 0x000fca000383ffff */
.L_x_89:
[----:B------:R-:W-:Y:S01]  /*f450*/  IMAD.MOV.U32 R108, RZ, RZ, R207 ;  /* 0x000000ffff6c7224 */ /* 0x000fe200078e00cf */
[----:B------:R-:W-:-:S02]  /*f460*/  MOV R3, 0x2 ;  /* 0x0000000200037802 */ /* 0x000fc40000000f00 */
[----:B------:R-:W-:Y:S02]  /*f470*/  MOV R2, 0xf490 ;  /* 0x0000f49000027802 */ /* 0x000fe40000000f00 */
[----:B------:R-:W-:Y:S05]  /*f480*/  CALL.REL.NOINC `($__internal_0_$__cuda_sm70_shflsync_bfly_p) ;  /* 0x0000198000007944 */ /* 0x000fea0003c00000 */
[----:B------:R-:W-:Y:S01]  /*f490*/  FADD.FTZ R4, R207, R157 ;  /* 0x0000009dcf047221 */ /* 0x000fe20000010000 */
[----:B------:R-:W-:Y:S02]  /*f4a0*/  MOV R3, 0x1 ;  /* 0x0000000100037802 */ /* 0x000fe40000000f00 */
[----:B------:R-:W-:Y:S02]  /*f4b0*/  MOV R2, 0xf4e0 ;  /* 0x0000f4e000027802 */ /* 0x000fe40000000f00 */
[----:B------:R-:W-:Y:S02]  /*f4c0*/  MOV R108, R4 ;  /* 0x00000004006c7202 */ /* 0x000fe40000000f00 */
[----:B------:R-:W-:Y:S05]  /*f4d0*/  CALL.REL.NOINC `($__internal_0_$__cuda_sm70_shflsync_bfly_p) ;  /* 0x0000193000007944 */ /* 0x000fea0003c00000 */
[----:B------:R-:W-:Y:S01]  /*f4e0*/  FADD.FTZ R4, R4, R157 ;  /* 0x0000009d04047221 */ /* 0x000fe20000010000 */
[----:B------:R-:W-:Y:S02]  /*f4f0*/  MOV R108, R208 ;  /* 0x000000d0006c7202 */ /* 0x000fe40000000f00 */
[----:B------:R-:W-:Y:S02]  /*f500*/  MOV R3, 0x2 ;  /* 0x0000000200037802 */ /* 0x000fe40000000f00 */
[----:B------:R-:W-:-:S02]  /*f510*/  MOV R2, 0xf530 ;  /* 0x0000f53000027802 */ /* 0x000fc40000000f00 */
[----:B------:R-:W-:Y:S05]  /*f520*/  CALL.REL.NOINC `($__internal_0_$__cuda_sm70_shflsync_bfly_p) ;  /* 0x000018e000007944 */ /* 0x000fea0003c00000 */
[----:B------:R-:W-:Y:S01]  /*f530*/  FADD.FTZ R5, R208, R157 ;  /* 0x0000009dd0057221 */ /* 0x000fe20000010000 */
[----:B------:R-:W-:-:S02]  /*f540*/  MOV R3, 0x1 ;  /* 0x0000000100037802 */ /* 0x000fc40000000f00 */
[----:B------:R-:W-:Y:S02]  /*f550*/  MOV R2, 0xf580 ;  /* 0x0000f58000027802 */ /* 0x000fe40000000f00 */
[----:B------:R-:W-:Y:S02]  /*f560*/  MOV R108, R5 ;  /* 0x00000005006c7202 */ /* 0x000fe40000000f00 */
[----:B------:R-:W-:Y:S05]  /*f570*/  CALL.REL.NOINC `($__internal_0_$__cuda_sm70_shflsync_bfly_p) ;  /* 0x0000189000007944 */ /* 0x000fea0003c00000 */
[----:B------:R-:W-:Y:S01]  /*f580*/  FADD.FTZ R5, R5, R157 ;  /* 0x0000009d05057221 */ /* 0x000fe20000010000 */
[----:B------:R-:W-:Y:S02]  /*f590*/  MOV R108, R209 ;  /* 0x000000d1006c7202 */ /* 0x000fe40000000f00 */
[----:B------:R-:W-:Y:S02]  /*f5a0*/  MOV R3, 0x2 ;  /* 0x0000000200037802 */ /* 0x000fe40000000f00 */
[----:B------:R-:W-:Y:S02]  /*f5b0*/  MOV R2, 0xf5d0 ;  /* 0x0000f5d000027802 */ /* 0x000fe40000000f00 */
[----:B------:R-:W-:Y:S05]  /*f5c0*/  CALL.REL.NOINC `($__internal_0_$__cuda_sm70_shflsync_bfly_p) ;  /* 0x0000184000007944 */ /* 0x000fea0003c00000 */
[----:B------:R-:W-:Y:S01]  /*f5d0*/  FADD.FTZ R6, R209, R157 ;  /* 0x0000009dd1067221 */ /* 0x000fe20000010000 */
[----:B------:R-:W-:Y:S02]  /*f5e0*/  MOV R3, 0x1 ;  /* 0x0000000100037802 */ /* 0x000fe40000000f00 */
[----:B------:R-:W-:-:S02]  /*f5f0*/  MOV R2, 0xf620 ;  /* 0x0000f62000027802 */ /* 0x000fc40000000f00 */
        /* <DEDUP_REMOVED lines=9> */
[----:B------:R-:W-:Y:S02]  /*f690*/  MOV R2, 0xf6c0 ;  /* 0x0000f6c000027802 */ /* 0x000fe40000000f00 */
[----:B------:R-:W-:-:S02]  /*f6a0*/  MOV R108, R7 ;  /* 0x00000007006c7202 */ /* 0x000fc40000000f00 */
[----:B------:R-:W-:Y:S05]  /*f6b0*/  CALL.REL.NOINC `($__internal_0_$__cuda_sm70_shflsync_bfly_p) ;  /* 0x0000175000007944 */ /* 0x000fea0003c00000 */
[----:B------:R-:W-:Y:S01]  /*f6c0*/  MOV R8, R157 ;  /* 0x0000009d00087202 */ /* 0x000fe20000000f00 */
[----:B------:R-:W-:Y:S05]  /*f6d0*/  BRA `(.L_x_179) ;  /* 0xffff9ec000007947 */ /* 0x000fea000383ffff */
.L_x_96:
[----:B--234-:R-:W-:Y:S01]  /*f6e0*/  IMAD.MOV.U32 R204, RZ, RZ, R5 ;  /* 0x000000ffffcc7224 */ /* 0x01cfe200078e0005 */
[----:B------:R-:W-:Y:S01]  /*f6f0*/  MOV R203, RZ ;  /* 0x000000ff00cb7202 */ /* 0x000fe20000000f00 */
[----:B------:R-:W-:Y:S01]  /*f700*/  IMAD.MOV.U32 R3, RZ, RZ, 0x181f ;  /* 0x0000181fff037424 */ /* 0x000fe200078e00ff */
[----:B------:R-:W-:-:S02]  /*f710*/  MOV R2, 0xf730 ;  /* 0x0000f73000027802 */ /* 0x000fc40000000f00 */
[----:B-1----:R-:W-:Y:S05]  /*f720*/  CALL.REL.NOINC `($__internal_1_$__cuda_sm70_shflsync_idx_p) ;  /* 0x0000174000007944 */ /* 0x002fea0003c00000 */
[----:B------:R-:W-:Y:S01]  /*f730*/  MOV R7, R203 ;  /* 0x000000cb00077202 */ /* 0x000fe20000000f00 */
[----:B------:R-:W-:Y:S05]  /*f740*/  BRA `(.L_x_180) ;  /* 0xffffb47000007947 */ /* 0x000fea000383ffff */
.L_x_97:
[----:B------:R-:W-:Y:S01]  /*f750*/  IMAD.MOV.U32 R204, RZ, RZ, R6 ;  /* 0x000000ffffcc7224 */ /* 0x000fe200078e0006 */
[----:B------:R-:W-:Y:S01]  /*f760*/  MOV R203, RZ ;  /* 0x000000ff00cb7202 */ /* 0x000fe20000000f00 */
[----:B------:R-:W-:Y:S01]  /*f770*/  IMAD.MOV.U32 R3, RZ, RZ, 0x181f ;  /* 0x0000181fff037424 */ /* 0x000fe200078e00ff */
[----:B------:R-:W-:-:S02]  /*f780*/  MOV R2, 0xf7a0 ;  /* 0x0000f7a000027802 */ /* 0x000fc40000000f00 */
[----:B-123--:R-:W-:Y:S05]  /*f790*/  CALL.REL.NOINC `($__internal_1_$__cuda_sm70_shflsync_idx_p) ;  /* 0x000016d000007944 */ /* 0x00efea0003c00000 */
[----:B------:R-:W-:Y:S01]  /*f7a0*/  MOV R2, R203 ;  /* 0x000000cb00027202 */ /* 0x000fe20000000f00 */
[----:B------:R-:W-:Y:S05]  /*f7b0*/  BRA `(.L_x_181) ;  /* 0xffffb42000007947 */ /* 0x000fea000383ffff */
.L_x_98:
[----:B------:R-:W-:Y:S01]  /*f7c0*/  IMAD.MOV.U32 R204, RZ, RZ, R5 ;  /* 0x000000ffffcc7224 */ /* 0x000fe200078e0005 */
[----:B------:R-:W-:Y:S01]  /*f7d0*/  MOV R203, 0x1 ;  /* 0x0000000100cb7802 */ /* 0x000fe20000000f00 */
[----:B--2---:R-:W-:Y:S01]  /*f7e0*/  IMAD.MOV.U32 R3, RZ, RZ, 0x181f ;  /* 0x0000181fff037424 */ /* 0x004fe200078e00ff */
[----:B------:R-:W-:-:S02]  /*f7f0*/  MOV R2, 0xf810 ;  /* 0x0000f81000027802 */ /* 0x000fc40000000f00 */
[----:B-1--4-:R-:W-:Y:S05]  /*f800*/  CALL.REL.NOINC `($__internal_1_$__cuda_sm70_shflsync_idx_p) ;  /* 0x0000166000007944 */ /* 0x012fea0003c00000 */
        /* <DEDUP_REMOVED lines=8> */
.L_x_99:
[----:B------:R-:W-:Y:S01]  /*f890*/  IMAD.MOV.U32 R204, RZ, RZ, R5 ;  /* 0x000000ffffcc7224 */ /* 0x000fe200078e0005 */
[----:B------:R-:W-:Y:S01]  /*f8a0*/  MOV R203, 0x2 ;  /* 0x0000000200cb7802 */ /* 0x000fe20000000f00 */
[----:B-1----:R-:W-:Y:S01]  /*f8b0*/  IMAD.MOV.U32 R3, RZ, RZ, 0x181f ;  /* 0x0000181fff037424 */ /* 0x002fe200078e00ff */
[----:B------:R-:W-:Y:S02]  /*f8c0*/  MOV R2, 0xf8e0 ;  /* 0x0000f8e000027802 */ /* 0x000fe40000000f00 */
[----:B---34-:R-:W-:Y:S05]  /*f8d0*/  CALL.REL.NOINC `($__internal_1_$__cuda_sm70_shflsync_idx_p) ;  /* 0x0000159000007944 */ /* 0x018fea0003c00000 */
[----:B------:R-:W-:Y:S01]  /*f8e0*/  MOV R7, R203 ;  /* 0x000000cb00077202 */ /* 0x000fe20000000f00 */
[----:B------:R-:W-:Y:S05]  /*f8f0*/  BRA `(.L_x_183) ;  /* 0xffffb40000007947 */ /* 0x000fea000383ffff */
.L_x_100:
[----:B------:R-:W-:Y:S01]  /*f900*/  IMAD.MOV.U32 R204, RZ, RZ, R6 ;  /* 0x000000ffffcc7224 */ /* 0x000fe200078e0006 */
[----:B------:R-:W-:Y:S01]  /*f910*/  MOV R203, 0x2 ;  /* 0x0000000200cb7802 */ /* 0x000fe20000000f00 */
[----:B-1----:R-:W-:Y:S01]  /*f920*/  IMAD.MOV.U32 R3, RZ, RZ, 0x181f ;  /* 0x0000181fff037424 */ /* 0x002fe200078e00ff */
[----:B------:R-:W-:Y:S02]  /*f930*/  MOV R2, 0xf950 ;  /* 0x0000f95000027802 */ /* 0x000fe40000000f00 */
[----:B--234-:R-:W-:Y:S05]  /*f940*/  CALL.REL.NOINC `($__internal_1_$__cuda_sm70_shflsync_idx_p) ;  /* 0x0000152000007944 */ /* 0x01cfea0003c00000 */
[----:B------:R-:W-:Y:S01]  /*f950*/  MOV R2, R203 ;  /* 0x000000cb00027202 */ /* 0x000fe20000000f00 */
[----:B------:R-:W-:Y:S05]  /*f960*/  BRA `(.L_x_184) ;  /* 0xffffb3b000007947 */ /* 0x000fea000383ffff */
.L_x_101:
[----:B------:R-:W-:Y:S01]  /*f970*/  IMAD.MOV.U32 R204, RZ, RZ, R5 ;  /* 0x000000ffffcc7224 */ /* 0x000fe200078e0005 */
[----:B------:R-:W-:Y:S01]  /*f980*/  MOV R203, 0x3 ;  /* 0x0000000300cb7802 */ /* 0x000fe20000000f00 */
[----:B--2---:R-:W-:Y:S01]  /*f990*/  IMAD.MOV.U32 R3, RZ, RZ, 0x181f ;  /* 0x0000181fff037424 */ /* 0x004fe200078e00ff */
[----:B------:R-:W-:-:S02]  /*f9a0*/  MOV R2, 0xf9c0 ;  /* 0x0000f9c000027802 */ /* 0x000fc40000000f00 */
[----:B-1-34-:R-:W-:Y:S05]  /*f9b0*/  CALL.REL.NOINC `($__internal_1_$__cuda_sm70_shflsync_idx_p) ;  /* 0x000014b000007944 */ /* 0x01afea0003c00000 */
        /* <DEDUP_REMOVED lines=8> */
.L_x_102:
[----:B------:R-:W-:Y:S01]  /*fa40*/  IMAD.MOV.U32 R204, RZ, RZ, R5 ;  /* 0x000000ffffcc7224 */ /* 0x000fe200078e0005 */
[----:B------:R-:W-:Y:S01]  /*fa50*/  MOV R203, 0x4 ;  /* 0x0000000400cb7802 */ /* 0x000fe20000000f00 */
[----:B--2---:R-:W-:Y:S01]  /*fa60*/  IMAD.MOV.U32 R3, RZ, RZ, 0x181f ;  /* 0x0000181fff037424 */ /* 0x004fe200078e00ff */
[----:B------:R-:W-:Y:S02]  /*fa70*/  MOV R2, 0xfa90 ;  /* 0x0000fa9000027802 */ /* 0x000fe40000000f00 */
[----:B-1-34-:R-:W-:Y:S05]  /*fa80*/  CALL.REL.NOINC `($__internal_1_$__cuda_sm70_shflsync_idx_p) ;  /* 0x000013e000007944 */ /* 0x01afea0003c00000 */
[----:B------:R-:W-:Y:S01]  /*fa90*/  MOV R7, R203 ;  /* 0x000000cb00077202 */ /* 0x000fe20000000f00 */
[----:B------:R-:W-:Y:S05]  /*faa0*/  BRA `(.L_x_186) ;  /* 0xffffb38000007947 */ /* 0x000fea000383ffff */
.L_x_103:
[----:B------:R-:W-:Y:S01]  /*fab0*/  IMAD.MOV.U32 R204, RZ, RZ, R6 ;  /* 0x000000ffffcc7224 */ /* 0x000fe200078e0006 */
[----:B------:R-:W-:Y:S01]  /*fac0*/  MOV R203, 0x4 ;  /* 0x0000000400cb7802 */ /* 0x000fe20000000f00 */
[----:B--2---:R-:W-:Y:S01]  /*fad0*/  IMAD.MOV.U32 R3, RZ, RZ, 0x181f ;  /* 0x0000181fff037424 */ /* 0x004fe200078e00ff */
[----:B------:R-:W-:Y:S02]  /*fae0*/  MOV R2, 0xfb00 ;  /* 0x0000fb0000027802 */ /* 0x000fe40000000f00 */
[----:B-1-34-:R-:W-:Y:S05]  /*faf0*/  CALL.REL.NOINC `($__internal_1_$__cuda_sm70_shflsync_idx_p) ;  /* 0x0000137000007944 */ /* 0x01afea0003c00000 */
[----:B------:R-:W-:Y:S01]  /*fb00*/  MOV R2, R203 ;  /* 0x000000cb00027202 */ /* 0x000fe20000000f00 */
[----:B------:R-:W-:Y:S05]  /*fb10*/  BRA `(.L_x_187) ;  /* 0xffffb33000007947 */ /* 0x000fea000383ffff */
.L_x_104:
[----:B------:R-:W-:Y:S01]  /*fb20*/  IMAD.MOV.U32 R204, RZ, RZ, R5 ;  /* 0x000000ffffcc7224 */ /* 0x000fe200078e0005 */
[----:B------:R-:W-:Y:S01]  /*fb30*/  MOV R203, 0x5 ;  /* 0x0000000500cb7802 */ /* 0x000fe20000000f00 */
[----:B-1----:R-:W-:Y:S01]  /*fb40*/  IMAD.MOV.U32 R3, RZ, RZ, 0x181f ;  /* 0x0000181fff037424 */ /* 0x002fe200078e00ff */
[----:B------:R-:W-:-:S02]  /*fb50*/  MOV R2, 0xfb70 ;  /* 0x0000fb7000027802 */ /* 0x000fc40000000f00 */
[----:B--234-:R-:W-:Y:S05]  /*fb60*/  CALL.REL.NOINC `($__internal_1_$__cuda_sm70_shflsync_idx_p) ;  /* 0x0000130000007944 */ /* 0x01cfea0003c00000 */
        /* <DEDUP_REMOVED lines=8> */
.L_x_105:
[----:B------:R-:W-:Y:S01]  /*fbf0*/  IMAD.MOV.U32 R204, RZ, RZ, R5 ;  /* 0x000000ffffcc7224 */ /* 0x000fe200078e0005 */
[----:B------:R-:W-:Y:S01]  /*fc00*/  MOV R203, 0x6 ;  /* 0x0000000600cb7802 */ /* 0x000fe20000000f00 */
[----:B--2---:R-:W-:Y:S01]  /*fc10*/  IMAD.MOV.U32 R3, RZ, RZ, 0x181f ;  /* 0x0000181fff037424 */ /* 0x004fe200078e00ff */
[----:B------:R-:W-:Y:S02]  /*fc20*/  MOV R2, 0xfc40 ;  /* 0x0000fc4000027802 */ /* 0x000fe40000000f00 */
[----:B-1--4-:R-:W-:Y:S05]  /*fc30*/  CALL.REL.NOINC `($__internal_1_$__cuda_sm70_shflsync_idx_p) ;  /* 0x0000123000007944 */ /* 0x012fea0003c00000 */
[----:B------:R-:W-:Y:S01]  /*fc40*/  MOV R7, R203 ;  /* 0x000000cb00077202 */ /* 0x000fe20000000f00 */
[----:B------:R-:W-:Y:S05]  /*fc50*/  BRA `(.L_x_189) ;  /* 0xffffb30000007947 */ /* 0x000fea000383ffff */
.L_x_106:
[----:B------:R-:W-:Y:S01]  /*fc60*/  IMAD.MOV.U32 R204, RZ, RZ, R6 ;  /* 0x000000ffffcc7224 */ /* 0x000fe200078e0006 */
[----:B------:R-:W-:Y:S01]  /*fc70*/  MOV R203, 0x6 ;  /* 0x0000000600cb7802 */ /* 0x000fe20000000f00 */
[----:B--2---:R-:W-:Y:S01]  /*fc80*/  IMAD.MOV.U32 R3, RZ, RZ, 0x181f ;  /* 0x0000181fff037424 */ /* 0x004fe200078e00ff */
[----:B------:R-:W-:Y:S02]  /*fc90*/  MOV R2, 0xfcb0 ;  /* 0x0000fcb000027802 */ /* 0x000fe40000000f00 */
[----:B-1-34-:R-:W-:Y:S05]  /*fca0*/  CALL.REL.NOINC `($__internal_1_$__cuda_sm70_shflsync_idx_p) ;  /* 0x000011c000007944 */ /* 0x01afea0003c00000 */
[----:B------:R-:W-:Y:S01]  /*fcb0*/  MOV R2, R203 ;  /* 0x000000cb00027202 */ /* 0x000fe20000000f00 */
[----:B------:R-:W-:Y:S05]  /*fcc0*/  BRA `(.L_x_190) ;  /* 0xffffb2b000007947 */ /* 0x000fea000383ffff */
.L_x_107:
[----:B------:R-:W-:Y:S01]  /*fcd0*/  IMAD.MOV.U32 R204, RZ, RZ, R5 ;  /* 0x000000ffffcc7224 */ /* 0x000fe200078e0005 */
[----:B------:R-:W-:Y:S01]  /*fce0*/  MOV R203, 0x7 ;  /* 0x0000000700cb7802 */ /* 0x000fe20000000f00 */
[----:B-1----:R-:W-:Y:S01]  /*fcf0*/  IMAD.MOV.U32 R3, RZ, RZ, 0x181f ;  /* 0x0000181fff037424 */ /* 0x002fe200078e00ff */
[----:B------:R-:W-:-:S02]  /*fd00*/  MOV R2, 0xfd20 ;  /* 0x0000fd2000027802 */ /* 0x000fc40000000f00 */
[----:B--2-4-:R-:W-:Y:S05]  /*fd10*/  CALL.REL.NOINC `($__internal_1_$__cuda_sm70_shflsync_idx_p) ;  /* 0x0000115000007944 */ /* 0x014fea0003c00000 */
        /* <DEDUP_REMOVED lines=8> */
.L_x_109:
[----:B------:R-:W-:Y:S01]  /*fda0*/  IMAD.MOV.U32 R204, RZ, RZ, R5 ;  /* 0x000000ffffcc7224 */ /* 0x000fe200078e0005 */
[----:B------:R-:W-:Y:S01]  /*fdb0*/  MOV R203, RZ ;  /* 0x000000ff00cb7202 */ /* 0x000fe20000000f00 */
[----:B------:R-:W-:Y:S01]  /*fdc0*/  IMAD.MOV.U32 R3, RZ, RZ, 0x1c1f ;  /* 0x00001c1fff037424 */ /* 0x000fe200078e00ff */
[----:B------:R-:W-:Y:S02]  /*fdd0*/  MOV R2, 0xfdf0 ;  /* 0x0000fdf000027802 */ /* 0x000fe40000000f00 */
[----:B------:R-:W-:Y:S05]  /*fde0*/  CALL.REL.NOINC `($__internal_1_$__cuda_sm70_shflsync_idx_p) ;  /* 0x0000108000007944 */ /* 0x000fea0003c00000 */
[----:B------:R-:W-:Y:S01]  /*fdf0*/  MOV R4, R203 ;  /* 0x000000cb00047202 */ /* 0x000fe20000000f00 */
[----:B------:R-:W-:Y:S05]  /*fe00*/  BRA `(.L_x_192) ;  /* 0xffffb4a000007947 */ /* 0x000fea000383ffff */
.L_x_110:
[----:B------:R-:W-:Y:S01]  /*fe10*/  IMAD.MOV.U32 R204, RZ, RZ, R12 ;  /* 0x000000ffffcc7224 */ /* 0x000fe200078e000c */
[----:B------:R-:W-:Y:S01]  /*fe20*/  MOV R203, RZ ;  /* 0x000000ff00cb7202 */ /* 0x000fe20000000f00 */
[----:B------:R-:W-:Y:S01]  /*fe30*/  IMAD.MOV.U32 R3, RZ, RZ, 0x1c1f ;  /* 0x00001c1fff037424 */ /* 0x000fe200078e00ff */
[----:B------:R-:W-:Y:S02]  /*fe40*/  MOV R2, 0xfe60 ;  /* 0x0000fe6000027802 */ /* 0x000fe40000000f00 */
[----:B-12---:R-:W-:Y:S05]  /*fe50*/  CALL.REL.NOINC `($__internal_1_$__cuda_sm70_shflsync_idx_p) ;  /* 0x0000101000007944 */ /* 0x006fea0003c00000 */
[----:B------:R-:W-:Y:S01]  /*fe60*/  MOV R0, R203 ;  /* 0x000000cb00007202 */ /* 0x000fe20000000f00 */
[----:B------:R-:W-:Y:S05]  /*fe70*/  BRA `(.L_x_193) ;  /* 0xffffb45000007947 */ /* 0x000fea000383ffff */
.L_x_113:
        /* <DEDUP_REMOVED lines=13> */
.L_x_116:
[----:B------:R-:W-:Y:S01]  /*ff50*/  IMAD.MOV.U32 R204, RZ, RZ, R5 ;  /* 0x000000ffffcc7224 */ /* 0x000fe200078e0005 */
[----:B------:R-:W-:Y:S01]  /*ff60*/  MOV R203, 0x2 ;  /* 0x0000000200cb7802 */ /* 0x000fe20000000f00 */
[----:B---3--:R-:W-:Y:S01]  /*ff70*/  IMAD.MOV.U32 R3, RZ, RZ, 0x1c1f ;  /* 0x00001c1fff037424 */ /* 0x008fe200078e00ff */
[----:B------:R-:W-:Y:S02]  /*ff80*/  MOV R2, 0xffa0 ;  /* 0x0000ffa000027802 */ /* 0x000fe40000000f00 */
[----:B-12-4-:R-:W-:Y:S05]  /*ff90*/  CALL.REL.NOINC `($__internal_1_$__cuda_sm70_shflsync_idx_p) ;  /* 0x00000ed000007944 */ /* 0x016fea0003c00000 */
[----:B------:R-:W-:Y:S01]  /*ffa0*/  MOV R4, R203 ;  /* 0x000000cb00047202 */ /* 0x000fe20000000f00 */
[----:B------:R-:W-:Y:S05]  /*ffb0*/  BRA `(.L_x_195) ;  /* 0xffffb9c000007947 */ /* 0x000fea000383ffff */
.L_x_117:
[----:B------:R-:W-:Y:S01]  /*ffc0*/  IMAD.MOV.U32 R204, RZ, RZ, R12 ;  /* 0x000000ffffcc7224 */ /* 0x000fe200078e000c */
[----:B------:R-:W-:Y:S01]  /*ffd0*/  MOV R203, 0x2 ;  /* 0x0000000200cb7802 */ /* 0x000fe20000000f00 */
[----:B---3--:R-:W-:Y:S01]  /*ffe0*/  IMAD.MOV.U32 R3, RZ, RZ, 0x1c1f ;  /* 0x00001c1fff037424 */ /* 0x008fe200078e00ff */
[----:B------:R-:W-:Y:S02]  /*fff0*/  MOV R2, 0x10010 ;  /* 0x0001001000027802 */ /* 0x000fe40000000f00 */
[----:B-12-4-:R-:W-:Y:S05]  /*10000*/  CALL.REL.NOINC `($__internal_1_$__cuda_sm70_shflsync_idx_p) ;  /* 0x00000e6000007944 */ /* 0x016fea0003c00000 */
[----:B------:R-:W-:Y:S01]  /*10010*/  MOV R0, R203 ;  /* 0x000000cb00007202 */ /* 0x000fe20000000f00 */
[----:B------:R-:W-:Y:S05]  /*10020*/  BRA `(.L_x_196) ;  /* 0xffffb97000007947 */ /* 0x000fea000383ffff */
.L_x_120:
[----:B------:R-:W-:Y:S01]  /*10030*/  IMAD.MOV.U32 R204, RZ, RZ, R5 ;  /* 0x000000ffffcc7224 */ /* 0x000fe200078e0005 */
[----:B------:R-:W-:Y:S01]  /*10040*/  MOV R203, 0x3 ;  /* 0x0000000300cb7802 */ /* 0x000fe20000000f00 */
[----:B--23--:R-:W-:Y:S01]  /*10050*/  IMAD.MOV.U32 R3, RZ, RZ, 0x1c1f ;  /* 0x00001c1fff037424 */ /* 0x00cfe200078e00ff */
        /* <DEDUP_REMOVED lines=10> */
.L_x_124:
[----:B------:R-:W-:Y:S01]  /*10100*/  IMAD.MOV.U32 R204, RZ, RZ, R5 ;  /* 0x000000ffffcc7224 */ /* 0x000fe200078e0005 */
[----:B------:R-:W-:Y:S01]  /*10110*/  MOV R203, RZ ;  /* 0x000000ff00cb7202 */ /* 0x000fe20000000f00 */
[----:B------:R-:W-:Y:S01]  /*10120*/  IMAD.MOV.U32 R3, RZ, RZ, 0x181f ;  /* 0x0000181fff037424 */ /* 0x000fe200078e00ff */
[----:B------:R-:W-:Y:S02]  /*10130*/  MOV R2, 0x10150 ;  /* 0x0001015000027802 */ /* 0x000fe40000000f00 */
[----:B------:R-:W-:Y:S05]  /*10140*/  CALL.REL.NOINC `($__internal_1_$__cuda_sm70_shflsync_idx_p) ;  /* 0x00000d2000007944 */ /* 0x000fea0003c00000 */
[----:B------:R-:W-:Y:S01]  /*10150*/  MOV R7, R203 ;  /* 0x000000cb00077202 */ /* 0x000fe20000000f00 */
[----:B------:R-:W-:Y:S05]  /*10160*/  BRA `(.L_x_198) ;  /* 0xffffc64000007947 */ /* 0x000fea000383ffff */
.L_x_125:
[----:B------:R-:W-:Y:S01]  /*10170*/  IMAD.MOV.U32 R204, RZ, RZ, R6 ;  /* 0x000000ffffcc7224 */ /* 0x000fe200078e0006 */
[----:B------:R-:W-:Y:S01]  /*10180*/  MOV R203, RZ ;  /* 0x000000ff00cb7202 */ /* 0x000fe20000000f00 */
[----:B------:R-:W-:Y:S01]  /*10190*/  IMAD.MOV.U32 R3, RZ, RZ, 0x181f ;  /* 0x0000181fff037424 */ /* 0x000fe200078e00ff */
[----:B------:R-:W-:Y:S02]  /*101a0*/  MOV R2, 0x101c0 ;  /* 0x000101c000027802 */ /* 0x000fe40000000f00 */
[----:B-12---:R-:W-:Y:S05]  /*101b0*/  CALL.REL.NOINC `($__internal_1_$__cuda_sm70_shflsync_idx_p) ;  /* 0x00000cb000007944 */ /* 0x006fea0003c00000 */
[----:B------:R-:W-:Y:S01]  /*101c0*/  MOV R2, R203 ;  /* 0x000000cb00027202 */ /* 0x000fe20000000f00 */
[----:B------:R-:W-:Y:S05]  /*101d0*/  BRA `(.L_x_199) ;  /* 0xffffc5f000007947 */ /* 0x000fea000383ffff */
.L_x_126:
[----:B------:R-:W-:Y:S01]  /*101e0*/  IMAD.MOV.U32 R204, RZ, RZ, R5 ;  /* 0x000000ffffcc7224 */ /* 0x000fe200078e0005 */
[----:B------:R-:W-:Y:S01]  /*101f0*/  MOV R203, 0x1 ;  /* 0x0000000100cb7802 */ /* 0x000fe20000000f00 */
[----:B--2---:R-:W-:Y:S01]  /*10200*/  IMAD.MOV.U32 R3, RZ, RZ, 0x181f ;  /* 0x0000181fff037424 */ /* 0x004fe200078e00ff */
[----:B------:R-:W-:-:S02]  /*10210*/  MOV R2, 0x10230 ;  /* 0x0001023000027802 */ /* 0x000fc40000000f00 */
[----:B-1-3--:R-:W-:Y:S05]  /*10220*/  CALL.REL.NOINC `($__internal_1_$__cuda_sm70_shflsync_idx_p) ;  /* 0x00000c4000007944 */ /* 0x00afea0003c00000 */
        /* <DEDUP_REMOVED lines=8> */
.L_x_127:
[----:B------:R-:W-:Y:S01]  /*102b0*/  IMAD.MOV.U32 R204, RZ, RZ, R5 ;  /* 0x000000ffffcc7224 */ /* 0x000fe200078e0005 */
[----:B------:R-:W-:Y:S01]  /*102c0*/  MOV R203, 0x2 ;  /* 0x0000000200cb7802 */ /* 0x000fe20000000f00 */
[----:B-1----:R-:W-:Y:S01]  /*102d0*/  IMAD.MOV.U32 R3, RZ, RZ, 0x181f ;  /* 0x0000181fff037424 */ /* 0x002fe200078e00ff */
[----:B------:R-:W-:Y:S02]  /*102e0*/  MOV R2, 0x10300 ;  /* 0x0001030000027802 */ /* 0x000fe40000000f00 */
[----:B---34-:R-:W-:Y:S05]  /*102f0*/  CALL.REL.NOINC `($__internal_1_$__cuda_sm70_shflsync_idx_p) ;  /* 0x00000b7000007944 */ /* 0x018fea0003c00000 */
[----:B------:R-:W-:Y:S01]  /*10300*/  MOV R7, R203 ;  /* 0x000000cb00077202 */ /* 0x000fe20000000f00 */
[----:B------:R-:W-:Y:S05]  /*10310*/  BRA `(.L_x_201) ;  /* 0xffffc5e000007947 */ /* 0x000fea000383ffff */
.L_x_128:
[----:B------:R-:W-:Y:S01]  /*10320*/  IMAD.MOV.U32 R204, RZ, RZ, R6 ;  /* 0x000000ffffcc7224 */ /* 0x000fe200078e0006 */
[----:B------:R-:W-:Y:S01]  /*10330*/  MOV R203, 0x2 ;  /* 0x0000000200cb7802 */ /* 0x000fe20000000f00 */
[----:B-1----:R-:W-:Y:S01]  /*10340*/  IMAD.MOV.U32 R3, RZ, RZ, 0x181f ;  /* 0x0000181fff037424 */ /* 0x002fe200078e00ff */
[----:B------:R-:W-:Y:S02]  /*10350*/  MOV R2, 0x10370 ;  /* 0x0001037000027802 */ /* 0x000fe40000000f00 */
[----:B--234-:R-:W-:Y:S05]  /*10360*/  CALL.REL.NOINC `($__internal_1_$__cuda_sm70_shflsync_idx_p) ;  /* 0x00000b0000007944 */ /* 0x01cfea0003c00000 */
[----:B------:R-:W-:Y:S01]  /*10370*/  MOV R2, R203 ;  /* 0x000000cb00027202 */ /* 0x000fe20000000f00 */
[----:B------:R-:W-:Y:S05]  /*10380*/  BRA `(.L_x_202) ;  /* 0xffffc59000007947 */ /* 0x000fea000383ffff */
.L_x_129:
        /* <DEDUP_REMOVED lines=13> */
.L_x_130:
[----:B------:R-:W-:Y:S01]  /*10460*/  IMAD.MOV.U32 R204, RZ, RZ, R5 ;  /* 0x000000ffffcc7224 */ /* 0x000fe200078e0005 */
[----:B------:R-:W-:Y:S01]  /*10470*/  MOV R203, 0x4 ;  /* 0x0000000400cb7802 */ /* 0x000fe20000000f00 */
[----:B--2---:R-:W-:Y:S01]  /*10480*/  IMAD.MOV.U32 R3, RZ, RZ, 0x181f ;  /* 0x0000181fff037424 */ /* 0x004fe200078e00ff */
[----:B------:R-:W-:Y:S02]  /*10490*/  MOV R2, 0x104b0 ;  /* 0x000104b000027802 */ /* 0x000fe40000000f00 */
[----:B-1-34-:R-:W-:Y:S05]  /*104a0*/  CALL.REL.NOINC `($__internal_1_$__cuda_sm70_shflsync_idx_p) ;  /* 0x000009c000007944 */ /* 0x01afea0003c00000 */
[----:B------:R-:W-:Y:S01]  /*104b0*/  MOV R7, R203 ;  /* 0x000000cb00077202 */ /* 0x000fe20000000f00 */
[----:B------:R-:W-:Y:S05]  /*104c0*/  BRA `(.L_x_204) ;  /* 0xffffc56000007947 */ /* 0x000fea000383ffff */
.L_x_131:
[----:B------:R-:W-:Y:S01]  /*104d0*/  IMAD.MOV.U32 R204, RZ, RZ, R6 ;  /* 0x000000ffffcc7224 */ /* 0x000fe200078e0006 */
[----:B------:R-:W-:Y:S01]  /*104e0*/  MOV R203, 0x4 ;  /* 0x0000000400cb7802 */ /* 0x000fe20000000f00 */
[----:B--2---:R-:W-:Y:S01]  /*104f0*/  IMAD.MOV.U32 R3, RZ, RZ, 0x181f ;  /* 0x0000181fff037424 */ /* 0x004fe200078e00ff */
[----:B------:R-:W-:Y:S02]  /*10500*/  MOV R2, 0x10520 ;  /* 0x0001052000027802 */ /* 0x000fe40000000f00 */
[----:B-1-34-:R-:W-:Y:S05]  /*10510*/  CALL.REL.NOINC `($__internal_1_$__cuda_sm70_shflsync_idx_p) ;  /* 0x0000095000007944 */ /* 0x01afea0003c00000 */
[----:B------:R-:W-:Y:S01]  /*10520*/  MOV R2, R203 ;  /* 0x000000cb00027202 */ /* 0x000fe20000000f00 */
[----:B------:R-:W-:Y:S05]  /*10530*/  BRA `(.L_x_205) ;  /* 0xffffc51000007947 */ /* 0x000fea000383ffff */
.L_x_132:
        /* <DEDUP_REMOVED lines=13> */
.L_x_133:
[----:B------:R-:W-:Y:S01]  /*10610*/  IMAD.MOV.U32 R204, RZ, RZ, R5 ;  /* 0x000000ffffcc7224 */ /* 0x000fe200078e0005 */
[----:B------:R-:W-:Y:S01]  /*10620*/  MOV R203, 0x6 ;  /* 0x0000000600cb7802 */ /* 0x000fe20000000f00 */
[----:B--2---:R-:W-:Y:S01]  /*10630*/  IMAD.MOV.U32 R3, RZ, RZ, 0x181f ;  /* 0x0000181fff037424 */ /* 0x004fe200078e00ff */
[----:B------:R-:W-:Y:S02]  /*10640*/  MOV R2, 0x10660 ;  /* 0x0001066000027802 */ /* 0x000fe40000000f00 */
[----:B-1--4-:R-:W-:Y:S05]  /*10650*/  CALL.REL.NOINC `($__internal_1_$__cuda_sm70_shflsync_idx_p) ;  /* 0x0000081000007944 */ /* 0x012fea0003c00000 */
[----:B------:R-:W-:Y:S01]  /*10660*/  MOV R7, R203 ;  /* 0x000000cb00077202 */ /* 0x000fe20000000f00 */
[----:B------:R-:W-:Y:S05]  /*10670*/  BRA `(.L_x_207) ;  /* 0xffffc4e000007947 */ /* 0x000fea000383ffff */
.L_x_134:
[----:B------:R-:W-:Y:S01]  /*10680*/  IMAD.MOV.U32 R204, RZ, RZ, R6 ;  /* 0x000000ffffcc7224 */ /* 0x000fe200078e0006 */
[----:B------:R-:W-:Y:S01]  /*10690*/  MOV R203, 0x6 ;  /* 0x0000000600cb7802 */ /* 0x000fe20000000f00 */
[----:B--2---:R-:W-:Y:S01]  /*106a0*/  IMAD.MOV.U32 R3, RZ, RZ, 0x181f ;  /* 0x0000181fff037424 */ /* 0x004fe200078e00ff */
[----:B------:R-:W-:Y:S02]  /*106b0*/  MOV R2, 0x106d0 ;  /* 0x000106d000027802 */ /* 0x000fe40000000f00 */
[----:B-1-34-:R-:W-:Y:S05]  /*106c0*/  CALL.REL.NOINC `($__internal_1_$__cuda_sm70_shflsync_idx_p) ;  /* 0x000007a000007944 */ /* 0x01afea0003c00000 */
[----:B------:R-:W-:Y:S01]  /*106d0*/  MOV R2, R203 ;  /* 0x000000cb00027202 */ /* 0x000fe20000000f00 */
[----:B------:R-:W-:Y:S05]  /*106e0*/  BRA `(.L_x_208) ;  /* 0xffffc49000007947 */ /* 0x000fea000383ffff */
.L_x_135:
        /* <DEDUP_REMOVED lines=13> */
.L_x_137:
[----:B------:R-:W-:Y:S01]  /*107c0*/  IMAD.MOV.U32 R204, RZ, RZ, R88 ;  /* 0x000000ffffcc7224 */ /* 0x000fe200078e0058 */
[----:B------:R-:W-:Y:S01]  /*107d0*/  MOV R203, RZ ;  /* 0x000000ff00cb7202 */ /* 0x000fe20000000f00 */
[----:B------:R-:W-:Y:S01]  /*107e0*/  IMAD.MOV.U32 R3, RZ, RZ, 0x1f ;  /* 0x0000001fff037424 */ /* 0x000fe200078e00ff */
[----:B------:R-:W-:Y:S02]  /*107f0*/  MOV R2, 0x10810 ;  /* 0x0001081000027802 */ /* 0x000fe40000000f00 */
[----:B------:R-:W-:Y:S05]  /*10800*/  CALL.REL.NOINC `($__internal_1_$__cuda_sm70_shflsync_idx_p) ;  /* 0x0000066000007944 */ /* 0x000fea0003c00000 */
[----:B------:R-:W-:Y:S01]  /*10810*/  MOV R9, R203 ;  /* 0x000000cb00097202 */ /* 0x000fe20000000f00 */
[----:B------:R-:W-:Y:S05]  /*10820*/  BRA `(.L_x_210) ;  /* 0xffffc54000007947 */ /* 0x000fea000383ffff */
.L_x_138:
[----:B------:R-:W-:Y:S01]  /*10830*/  IMAD.MOV.U32 R204, RZ, RZ, R88 ;  /* 0x000000ffffcc7224 */ /* 0x000fe200078e0058 */
[----:B------:R-:W-:Y:S01]  /*10840*/  MOV R203, 0x1 ;  /* 0x0000000100cb7802 */ /* 0x000fe20000000f00 */
[----:B------:R-:W-:Y:S01]  /*10850*/  IMAD.MOV.U32 R3, RZ, RZ, 0x1f ;  /* 0x0000001fff037424 */ /* 0x000fe200078e00ff */
[----:B------:R-:W-:Y:S02]  /*10860*/  MOV R2, 0x10880 ;  /* 0x0001088000027802 */ /* 0x000fe40000000f00 */
[----:B-12---:R-:W-:Y:S05]  /*10870*/  CALL.REL.NOINC `($__internal_1_$__cuda_sm70_shflsync_idx_p) ;  /* 0x000005f000007944 */ /* 0x006fea0003c00000 */
[----:B------:R-:W-:Y:S01]  /*10880*/  MOV R8, R203 ;  /* 0x000000cb00087202 */ /* 0x000fe20000000f00 */
[----:B------:R-:W-:Y:S05]  /*10890*/  BRA `(.L_x_211) ;  /* 0xffffc4f000007947 */ /* 0x000fea000383ffff */
.L_x_139:
[----:B------:R-:W-:Y:S02]  /*108a0*/  MOV R2, 0x1 ;  /* 0x0000000100027802 */ /* 0x000fe40000000f00 */
[----:B------:R-:W-:-:S02]  /*108b0*/  MOV R3, 0x108d0 ;  /* 0x000108d000037802 */ /* 0x000fc40000000f00 */
[----:B-1234-:R-:W-:Y:S05]  /*108c0*/  CALL.REL.NOINC `($__internal_2_$__cuda_sm70_shflsync_up_p) ;  /* 0x000005f000007944 */ /* 0x01efea0003c00000 */
[----:B------:R-:W-:Y:S05]  /*108d0*/  BRA `(.L_x_212) ;  /* 0xffffc5e000007947 */ /* 0x000fea000383ffff */
.L_x_140:
[----:B------:R-:W-:Y:S02]  /*108e0*/  MOV R2, 0x2 ;  /* 0x0000000200027802 */ /* 0x000fe40000000f00 */
[----:B------:R-:W-:-:S02]  /*108f0*/  MOV R3, 0x10910 ;  /* 0x0001091000037802 */ /* 0x000fc40000000f00 */
[----:B--2-4-:R-:W-:Y:S05]  /*10900*/  CALL.REL.NOINC `($__internal_2_$__cuda_sm70_shflsync_up_p) ;  /* 0x000005b000007944 */ /* 0x014fea0003c00000 */
        /* <DEDUP_REMOVED lines=24> */
.L_x_144:
[----:B------:R-:W-:Y:S02]  /*10a90*/  MOV R2, 0x1 ;  /* 0x0000000100027802 */ /* 0x000fe40000000f00 */
[----:B------:R-:W-:Y:S02]  /*10aa0*/  MOV R3, 0x10ac0 ;  /* 0x00010ac000037802 */ /* 0x000fe40000000f00 */
[----:B------:R-:W-:Y:S05]  /*10ab0*/  CALL.REL.NOINC `($__internal_2_$__cuda_sm70_shflsync_up_p) ;  /* 0x0000040000007944 */ /* 0x000fea0003c00000 */
[----:B------:R-:W-:Y:S01]  /*10ac0*/  MOV R2, R4 ;  /* 0x0000000400027202 */ /* 0x000fe20000000f00 */
[----:B------:R-:W-:Y:S05]  /*10ad0*/  BRA `(.L_x_214) ;  /* 0xffffc64000007947 */ /* 0x000fea000383ffff */
.L_x_145:
        /* <DEDUP_REMOVED lines=27> */
.L_x_147:
[----:B------:R-:W-:Y:S02]  /*10c90*/  SEL R0, RZ, 0x1, P0 ;  /* 0x00000001ff007807 */ /* 0x000fe40000000000 */
[----:B------:R-:W-:Y:S02]  /*10ca0*/  MOV R2, 0x10cc0 ;  /* 0x00010cc000027802 */ /* 0x000fe40000000f00 */
[----:B-1----:R-:W-:Y:S05]  /*10cb0*/  CALL.REL.NOINC `($__internal_3_$__cuda_sm70_votesync_ballot) ;  /* 0x0000027000007944 */ /* 0x002fea0003c00000 */
[----:B------:R-:W-:Y:S05]  /*10cc0*/  BRA `(.L_x_216) ;  /* 0xffffc5e000007947 */ /* 0x000fea000383ffff */
.L_x_148:
[----:B------:R-:W-:Y:S01]  /*10cd0*/  IMAD.MOV.U32 R204, RZ, RZ, R6 ;  /* 0x000000ffffcc7224 */ /* 0x000fe200078e0006 */
[----:B---3--:R-:W-:Y:S01]  /*10ce0*/  MOV R203, R11 ;  /* 0x0000000b00cb7202 */ /* 0x008fe20000000f00 */
[----:B------:R-:W-:Y:S01]  /*10cf0*/  IMAD.MOV.U32 R3, RZ, RZ, 0x1f ;  /* 0x0000001fff037424 */ /* 0x000fe200078e00ff */
[----:B------:R-:W-:Y:S02]  /*10d00*/  MOV R2, 0x10d20 ;  /* 0x00010d2000027802 */ /* 0x000fe40000000f00 */
[----:B-12---:R-:W-:Y:S05]  /*10d10*/  CALL.REL.NOINC `($__internal_1_$__cuda_sm70_shflsync_idx_p) ;  /* 0x0000015000007944 */ /* 0x006fea0003c00000 */
[----:B------:R-:W-:Y:S01]  /*10d20*/  IMAD.MOV.U32 R6, RZ, RZ, R203 ;  /* 0x000000ffff067224 */ /* 0x000fe200078e00cb */
[----:B------:R-:W-:Y:S01]  /*10d30*/  MOV R203, R11 ;  /* 0x0000000b00cb7202 */ /* 0x000fe20000000f00 */
[----:B------:R-:W-:Y:S01]  /*10d40*/  IMAD.MOV.U32 R204, RZ, RZ, R7 ;  /* 0x000000ffffcc7224 */ /* 0x000fe200078e0007 */
[----:B------:R-:W-:Y:S02]  /*10d50*/  MOV R3, 0x1f ;  /* 0x0000001f00037802 */ /* 0x000fe40000000f00 */
[----:B------:R-:W-:-:S02]  /*10d60*/  MOV R2, 0x10d80 ;  /* 0x00010d8000027802 */ /* 0x000fc40000000f00 */
[----:B------:R-:W-:Y:S05]  /*10d70*/  CALL.REL.NOINC `($__internal_1_$__cuda_sm70_shflsync_idx_p) ;  /* 0x000000f000007944 */ /* 0x000fea0003c00000 */
[----:B------:R-:W-:Y:S01]  /*10d80*/  MOV R7, R203 ;  /* 0x000000cb00077202 */ /* 0x000fe20000000f00 */
[----:B------:R-:W-:Y:S05]  /*10d90*/  BRA `(.L_x_217) ;  /* 0xffffc55000007947 */ /* 0x000fea000383ffff */
.L_x_151:
[----:B------:R-:W-:Y:S01]  /*10da0*/  IMAD.MOV.U32 R204, RZ, RZ, R4 ;  /* 0x000000ffffcc7224 */ /* 0x000fe200078e0004 */
[----:B------:R-:W-:Y:S01]  /*10db0*/  MOV R203, R0 ;  /* 0x0000000000cb7202 */ /* 0x000fe20000000f00 */
[----:B------:R-:W-:Y:S01]  /*10dc0*/  IMAD.MOV.U32 R3, RZ, RZ, 0x1f ;  /* 0x0000001fff037424 */ /* 0x000fe200078e00ff */
[----:B------:R-:W-:-:S02]  /*10dd0*/  MOV R2, 0x10df0 ;  /* 0x00010df000027802 */ /* 0x000fc40000000f00 */
[----:B-1-34-:R-:W-:Y:S05]  /*10de0*/  CALL.REL.NOINC `($__internal_1_$__cuda_sm70_shflsync_idx_p) ;  /* 0x0000008000007944 */ /* 0x01afea0003c00000 */
[----:B------:R-:W-:Y:S01]  /*10df0*/  MOV R10, R203 ;  /* 0x000000cb000a7202 */ /* 0x000fe20000000f00 */
[----:B------:R-:W-:Y:S05]  /*10e00*/  BRA `(.L_x_150) ;  /* 0xffffc54000007947 */ /* 0x000fea000383ffff */
        .weak           $__internal_0_$__cuda_sm70_shflsync_bfly_p
        .type           $__internal_0_$__cuda_sm70_shflsync_bfly_p,@function
        .size           $__internal_0_$__cuda_sm70_shflsync_bfly_p,($__internal_1_$__cuda_sm70_shflsync_idx_p - $__internal_0_$__cuda_sm70_shflsync_bfly_p)
$__internal_0_$__cuda_sm70_shflsync_bfly_p:
[----:B------:R-:W-:Y:S02]  /*10e10*/  MOV R157, 0x1f ;  /* 0x0000001f009d7802 */ /* 0x000fe40000000f00 */
[----:B------:R-:W-:-:S04]  /*10e20*/  MOV R173, 0xffffffff ;  /* 0xffffffff00ad7802 */ /* 0x000fc80000000f00 */
[----:B------:R-:W-:Y:S04]  /*10e30*/  WARPSYNC R173 ;  /* 0x000000ad00007348 */ /* 0x000fe80003800000 */
[----:B------:R1:W2:Y:S02]  /*10e40*/  SHFL.BFLY PT, R157, R108, R3, R157 ;  /* 0x0c0000036c9d7389 */ /* 0x0002a400000e009d */
[----:B-1----:R-:W-:-:S04]  /*10e50*/  MOV R3, 0x0 ;  /* 0x0000000000037802 */ /* 0x002fc80000000f00 */
[----:B--2---:R-:W-:Y:S05]  /*10e60*/  RET.REL.NODEC R2 `(_ZN7cutlass13device_kernelIN5flash19enable_sm80_to_sm89INS1_16FlashAttnFwdSm80INS1_25CollectiveMainloopFwdSm80ILi4ELi1ELb0EN4cute5tupleIJNS5_1CILi128EEENS7_ILi80EEENS7_ILi64EEEEEELi64ENS_10bfloat16_tEfNS_4arch4Sm80ELb0ELb0ELb0ELb1ELb1ELb0ELb1ELb1EEENS1_21CollectiveEpilogueFwdINS6_IJS8_SA_S9_EEENS6_IJNS7_ILi1EEESI_SI_EEESC_SE_Li128ELb1ELb1ELb1ELb0EEENS1_36VarlenDynamicPersistentTileSchedulerILi128ELi80ELi128ELi128ELb1ELb1ELb0ELb0ELb1ELb1EEEEEEEEEvNT_6ParamsE) ;  /* 0xfffef19002007950 */ /* 0x004fea0003c3ffff */
        .weak           $__internal_1_$__cuda_sm70_shflsync_idx_p
        .type           $__internal_1_$__cuda_sm70_shflsync_idx_p,@function
        .size           $__internal_1_$__cuda_sm70_shflsync_idx_p,($__internal_2_$__cuda_sm70_shflsync_up_p - $__internal_1_$__cuda_sm70_shflsync_idx_p)
$__internal_1_$__cuda_sm70_shflsync_idx_p:
[----:B------:R-:W-:-:S04]  /*10e70*/  MOV R210, 0xffffffff ;  /* 0xffffffff00d27802 */ /* 0x000fc80000000f00 */
[----:B------:R-:W-:Y:S04]  /*10e80*/  WARPSYNC R210 ;  /* 0x000000d200007348 */ /* 0x000fe80003800000 */
[----:B------:R1:W2:Y:S02]  /*10e90*/  SHFL.IDX PT, R203, R204, R203, R3 ;  /* 0x000000cbcccb7389 */ /* 0x0002a400000e0003 */
[----:B-1----:R-:W-:-:S04]  /*10ea0*/  MOV R3, 0x0 ;  /* 0x0000000000037802 */ /* 0x002fc80000000f00 */
[----:B--2---:R-:W-:Y:S05]  /*10eb0*/  RET.REL.NODEC R2 `(_ZN7cutlass13device_kernelIN5flash19enable_sm80_to_sm89INS1_16FlashAttnFwdSm80INS1_25CollectiveMainloopFwdSm80ILi4ELi1ELb0EN4cute5tupleIJNS5_1CILi128EEENS7_ILi80EEENS7_ILi64EEEEEELi64ENS_10bfloat16_tEfNS_4arch4Sm80ELb0ELb0ELb0ELb1ELb1ELb0ELb1ELb1EEENS1_21CollectiveEpilogueFwdINS6_IJS8_SA_S9_EEENS6_IJNS7_ILi1EEESI_SI_EEESC_SE_Li128ELb1ELb1ELb1ELb0EEENS1_36VarlenDynamicPersistentTileSchedulerILi128ELi80ELi128ELi128ELb1ELb1ELb0ELb0ELb1ELb1EEEEEEEEEvNT_6ParamsE) ;  /* 0xfffef14002007950 */ /* 0x004fea0003c3ffff */
        .weak           $__internal_2_$__cuda_sm70_shflsync_up_p
        .type           $__internal_2_$__cuda_sm70_shflsync_up_p,@function
        .size           $__internal_2_$__cuda_sm70_shflsync_up_p,($__internal_3_$__cuda_sm70_votesync_ballot - $__internal_2_$__cuda_sm70_shflsync_up_p)
$__internal_2_$__cuda_sm70_shflsync_up_p:
[----:B------:R-:W-:Y:S02]  /*10ec0*/  IMAD.MOV.U32 R4, RZ, RZ, RZ ;  /* 0x000000ffff047224 */ /* 0x000fe400078e00ff */
[----:B------:R-:W-:-:S04]  /*10ed0*/  IMAD.MOV.U32 R11, RZ, RZ, -0x1 ;  /* 0xffffffffff0b7424 */ /* 0x000fc800078e00ff */
[----:B------:R-:W-:Y:S04]  /*10ee0*/  WARPSYNC R11 ;  /* 0x0000000b00007348 */ /* 0x000fe80003800000 */
[----:B------:R1:W2:Y:S02]  /*10ef0*/  SHFL.UP PT, R4, R0, R2, R4 ;  /* 0x0400000200047389 */ /* 0x0002a400000e0004 */
[----:B-1----:R-:W-:Y:S02]  /*10f00*/  MOV R2, R3 ;  /* 0x0000000300027202 */ /* 0x002fe40000000f00 */
[----:B------:R-:W-:-:S04]  /*10f10*/  MOV R3, 0x0 ;  /* 0x0000000000037802 */ /* 0x000fc80000000f00 */
[----:B--2---:R-:W-:Y:S05]  /*10f20*/  RET.REL.NODEC R2 `(_ZN7cutlass13device_kernelIN5flash19enable_sm80_to_sm89INS1_16FlashAttnFwdSm80INS1_25CollectiveMainloopFwdSm80ILi4ELi1ELb0EN4cute5tupleIJNS5_1CILi128EEENS7_ILi80EEENS7_ILi64EEEEEELi64ENS_10bfloat16_tEfNS_4arch4Sm80ELb0ELb0ELb0ELb1ELb1ELb0ELb1ELb1EEENS1_21CollectiveEpilogueFwdINS6_IJS8_SA_S9_EEENS6_IJNS7_ILi1EEESI_SI_EEESC_SE_Li128ELb1ELb1ELb1ELb0EEENS1_36VarlenDynamicPersistentTileSchedulerILi128ELi80ELi128ELi128ELb1ELb1ELb0ELb0ELb1ELb1EEEEEEEEEvNT_6ParamsE) ;  /* 0xfffef0d002007950 */ /* 0x004fea0003c3ffff */
        .weak           $__internal_3_$__cuda_sm70_votesync_ballot
        .type           $__internal_3_$__cuda_sm70_votesync_ballot,@function
        .size           $__internal_3_$__cuda_sm70_votesync_ballot,(.L_x_1910 - $__internal_3_$__cuda_sm70_votesync_ballot)
$__internal_3_$__cuda_sm70_votesync_ballot:
[----:B------:R-:W-:Y:S01]  /*10f30*/  ISETP.NE.U32.AND P0, PT, R0, 0x1, PT ;  /* 0x000000010000780c */ /* 0x000fe20003f05070 */
[----:B------:R-:W-:-:S04]  /*10f40*/  IMAD.MOV.U32 R3, RZ, RZ, -0x1 ;  /* 0xffffffffff037424 */ /* 0x000fc800078e00ff */
[----:B------:R-:W-:Y:S08]  /*10f50*/  WARPSYNC R3 ;  /* 0x0000000300007348 */ /* 0x000ff00003800000 */
[----:B------:R-:W-:-:S04]  /*10f60*/  VOTE.ANY R0, PT, !P0 ;  /* 0x0000000000007806 */ /* 0x000fc800040e0100 */
[----:B------:R-:W-:Y:S01]  /*10f70*/  LOP3.LUT R0, R0, R3, RZ, 0xc0, !PT ;  /* 0x0000000300007212 */ /* 0x000fe200078ec0ff */
[----:B------:R-:W-:-:S04]  /*10f80*/  IMAD.MOV.U32 R3, RZ, RZ, 0x0 ;  /* 0x00000000ff037424 */ /* 0x000fc800078e00ff */
[----:B------:R-:W-:Y:S05]  /*10f90*/  RET.REL.NODEC R2 `(_ZN7cutlass13device_kernelIN5flash19enable_sm80_to_sm89INS1_16FlashAttnFwdSm80INS1_25CollectiveMainloopFwdSm80ILi4ELi1ELb0EN4cute5tupleIJNS5_1CILi128EEENS7_ILi80EEENS7_ILi64EEEEEELi64ENS_10bfloat16_tEfNS_4arch4Sm80ELb0ELb0ELb0ELb1ELb1ELb0ELb1ELb1EEENS1_21CollectiveEpilogueFwdINS6_IJS8_SA_S9_EEENS6_IJNS7_ILi1EEESI_SI_EEESC_SE_Li128ELb1ELb1ELb1ELb0EEENS1_36VarlenDynamicPersistentTileSchedulerILi128ELi80ELi128ELi128ELb1ELb1ELb0ELb0ELb1ELb1EEEEEEEEEvNT_6ParamsE) ;  /* 0xfffef06002007950 */ /* 0x000fea0003c3ffff */
.L_x_218:
        /* <DEDUP_REMOVED lines=14> */
.L_x_1910:


//--------------------- .text._ZN7cutlass13device_kernelIN5flash19enable_sm80_to_sm89INS1_16FlashAttnFwdSm80INS1_25CollectiveMainloopFwdSm80ILi4ELi1ELb0EN4cute5tupleIJNS5_1CILi128EEENS7_ILi80EEENS7_ILi64EEEEEELi64ENS_10bfloat16_tEfNS_4arch4Sm80ELb0ELb0ELb0ELb1ELb1ELb1ELb1ELb1EEENS1_21CollectiveEpilogueFwdINS6_IJS8_SA_S9_EEENS6_IJNS7_ILi1EEESI_SI_EEESC_SE_Li128ELb1ELb1ELb1ELb0EEENS1_36VarlenDynamicPersistentTileSchedulerILi128ELi80ELi128ELi128ELb1ELb1ELb0ELb0ELb1ELb1EEEEEEEEEvNT_6ParamsE --------------------------
	.section	.text._ZN7cutlass13device_kernelIN5flash19enable_sm80_to_sm89INS1_16FlashAttnFwdSm80INS1_25CollectiveMainloopFwdSm80ILi4ELi1ELb0EN4cute5tupleIJNS5_1CILi128EEENS7_ILi80EEENS7_ILi64EEEEEELi64ENS_10bfloat16_tEfNS_4arch4Sm80ELb0ELb0ELb0ELb1ELb1ELb1ELb1ELb1EEENS1_21CollectiveEpilogueFwdINS6_IJS8_SA_S9_EEENS6_IJNS7_ILi1EEESI_SI_EEESC_SE_Li128ELb1ELb1ELb1ELb0EEENS1_36VarlenDynamicPersistentTileSchedulerILi128ELi80ELi128ELi128ELb1ELb1ELb0ELb0ELb1ELb1EEEEEEEEEvNT_6ParamsE,"ax",@progbits
	.sectioninfo	@"SHI_REGISTERS=255"
	.align	128
.text._ZN7cutlass13device_kernelIN5flash19enable_sm80_to_sm89INS1_16FlashAttnFwdSm80INS1_25CollectiveMainloopFwdSm80ILi4ELi1ELb0EN4cute5tupleIJNS5_1CILi128EEENS7_ILi80EEENS7_ILi64EEEEEELi64ENS_10bfloat16_tEfNS_4arch4Sm80ELb0ELb0ELb0ELb1ELb1ELb1ELb1ELb1EEENS1_21CollectiveEpilogueFwdINS6_IJS8_SA_S9_EEENS6_IJNS7_ILi1EEESI_SI_EEESC_SE_Li128ELb1ELb1ELb1ELb0EEENS1_36VarlenDynamicPersistentTileSchedulerILi128ELi80ELi128ELi128ELb1ELb1ELb0ELb0ELb1ELb1EEEEEEEEEvNT_6ParamsE:
        .type           _ZN7cutlass13device_kernelIN5flash19enable_sm80_to_sm89INS1_16FlashAttnFwdSm80INS1_25CollectiveMainloopFwdSm80ILi4ELi1ELb0EN4cute5tupleIJNS5_1CILi128EEENS7_ILi80EEENS7_ILi64EEEEEELi64ENS_10bfloat16_tEfNS_4arch4Sm80ELb0ELb0ELb0ELb1ELb1ELb1ELb1ELb1EEENS1_21CollectiveEpilogueFwdINS6_IJS8_SA_S9_EEENS6_IJNS7_ILi1EEESI_SI_EEESC_SE_Li128ELb1ELb1ELb1ELb0EEENS1_36VarlenDynamicPersistentTileSchedulerILi128ELi80ELi128ELi128ELb1ELb1ELb0ELb0ELb1ELb1EEEEEEEEEvNT_6ParamsE,@function
        .size           _ZN7cutlass13device_kernelIN5flash19enable_sm80_to_sm89INS1_16FlashAttnFwdSm80INS1_25CollectiveMainloopFwdSm80ILi4ELi1ELb0EN4cute5tupleIJNS5_1CILi128EEENS7_ILi80EEENS7_ILi64EEEEEELi64ENS_10bfloat16_tEfNS_4arch4Sm80ELb0ELb0ELb0ELb1ELb1ELb1ELb1ELb1EEENS1_21CollectiveEpilogueFwdINS6_IJS8_SA_S9_EEENS6_IJNS7_ILi1EEESI_SI_EEESC_SE_Li128ELb1ELb1ELb1ELb0EEENS1_36VarlenDynamicPersistentTileSchedulerILi128ELi80ELi128ELi128ELb1ELb1ELb0ELb0ELb1ELb1EEEEEEEEEvNT_6ParamsE,(.L_x_1915 - _ZN7cutlass13device_kernelIN5flash19enable_sm80_to_sm89INS1_16FlashAttnFwdSm80INS1_25CollectiveMainloopFwdSm80ILi4ELi1ELb0EN4cute5tupleIJNS5_1CILi128EEENS7_ILi80EEENS7_ILi64EEEEEELi64ENS_10bfloat16_tEfNS_4arch4Sm80ELb0ELb0ELb0ELb1ELb1ELb1ELb1ELb1EEENS1_21CollectiveEpilogueFwdINS6_IJS8_SA_S9_EEENS6_IJNS7_ILi1EEESI_SI_EEESC_SE_Li128ELb1ELb1ELb1ELb0EEENS1_36VarlenDynamicPersistentTileSchedulerILi128ELi80ELi128ELi128ELb1ELb1ELb0ELb0ELb1ELb1EEEEEEEEEvNT_6ParamsE)
        .other          _ZN7cutlass13device_kernelIN5flash19enable_sm80_to_sm89INS1_16FlashAttnFwdSm80INS1_25CollectiveMainloopFwdSm80ILi4ELi1ELb0EN4cute5tupleIJNS5_1CILi128EEENS7_ILi80EEENS7_ILi64EEEEEELi64ENS_10bfloat16_tEfNS_4arch4Sm80ELb0ELb0ELb0ELb1ELb1ELb1ELb1ELb1EEENS1_21CollectiveEpilogueFwdINS6_IJS8_SA_S9_EEENS6_IJNS7_ILi1EEESI_SI_EEESC_SE_Li128ELb1ELb1ELb1ELb0EEENS1_36VarlenDynamicPersistentTileSchedulerILi128ELi80ELi128ELi128ELb1ELb1ELb0ELb0ELb1ELb1EEEEEEEEEvNT_6ParamsE,@"STO_CUDA_ENTRY STV_DEFAULT"
_ZN7cutlass13device_kernelIN5flash19enable_sm80_to_sm89INS1_16FlashAttnFwdSm80INS1_25CollectiveMainloopFwdSm80ILi4ELi1ELb0EN4cute5tupleIJNS5_1CILi128EEENS7_ILi80EEENS7_ILi64EEEEEELi64ENS_10bfloat16_tEfNS_4arch4Sm80ELb0ELb0ELb0ELb1ELb1ELb1ELb1ELb1EEENS1_21CollectiveEpilogueFwdINS6_IJS8_SA_S9_EEENS6_IJNS7_ILi1EEESI_SI_EEESC_SE_Li128ELb1ELb1ELb1ELb0EEENS1_36VarlenDynamicPersistentTileSchedulerILi128ELi80ELi128ELi128ELb1ELb1ELb0ELb0ELb1ELb1EEEEEEEEEvNT_6ParamsE:
        /* <DEDUP_REMOVED lines=10> */
[----:B-1----:R1:W-:Y:S04]  /*00a0*/  @P0 STL.64 [R1+0x30], R4 ;  /* 0x0000300401000387 */ /* 0x0023e80000100a00 */
        /* <DEDUP_REMOVED lines=43> */
.L_x_224:
        /* <DEDUP_REMOVED lines=17> */
.L_x_411:
        /* <DEDUP_REMOVED lines=16> */
.L_x_412:
[----:B--2---:R-:W-:-:S05]  /*0570*/  IMAD R0, R0, c[0x0][0x538], RZ ;  /* 0x00014e0000007a24 */ /* 0x004fca00078e02ff */
[----:B------:R-:W-:-:S04]  /*0580*/  IADD3 R6, R0, R6, RZ ;  /* 0x0000000600067210 */ /* 0x000fc80007ffe0ff */
[----:B------:R-:W-:-:S13]  /*0590*/  ISETP.GT.AND P0, PT, R6, UR4, PT ;  /* 0x0000000406007c0c */ /* 0x000fda000bf04270 */
[----:B-1----:R-:W-:Y:S05]  /*05a0*/  @!P0 BRA `(.L_x_224) ;  /* 0xfffffdb000008947 */ /* 0x002fea000383ffff */
.L_x_220:
[----:B------:R-:W-:-:S05]  /*05b0*/  IADD3 R12, -R0, R6, RZ ;  /* 0x00000006000c7210 */ /* 0x000fca0007ffe1ff */
[----:B------:R-:W-:-:S05]  /*05c0*/  IMAD R0, R4, c[0x0][0x538], R12 ;  /* 0x00014e0004007a24 */ /* 0x000fca00078e020c */
[----:B------:R-:W-:Y:S01]  /*05d0*/  ISETP.GT.AND P0, PT, R0, UR4, PT ;  /* 0x0000000400007c0c */ /* 0x000fe2000bf04270 */
[----:B------:R-:W-:-:S12]  /*05e0*/  BRA.DIV ~URZ, `(.L_x_225) ;  /* 0x00016db27f007947 */ /* 0x000fd8000b800000 */
[----:B------:R-:W-:-:S04]  /*05f0*/  VOTE.ANY R0, PT, !P0 ;  /* 0x0000000000007806 */ /* 0x000fc800040e0100 */
.L_x_413:
[----:B------:R1:W2:Y:S01]  /*0600*/  POPC R13, R0 ;  /* 0x00000000000d7309 */ /* 0x0002a20000000000 */
[----:B------:R-:W-:Y:S05]  /*0610*/  BRA.DIV ~URZ, `(.L_x_226) ;  /* 0x00016dc27f007947 */ /* 0x000fea000b800000 */
[----:B--2---:R2:W3:Y:S01]  /*0620*/  SHFL.IDX PT, R11, R8, R13, 0x1f ;  /* 0x00001f0d080b7589 */ /* 0x0044e200000e0000 */
[----:B------:R-:W-:-:S03]  /*0630*/  MOV R6, RZ ;  /* 0x000000ff00067202 */ /* 0x000fc60000000f00 */
[----:B------:R2:W4:Y:S04]  /*0640*/  SHFL.IDX PT, R10, R7, R13, 0x1f ;  /* 0x00001f0d070a7589 */ /* 0x00052800000e0000 */
.L_x_414:
[----:B------:R-:W-:Y:S01]  /*0650*/  ISETP.NE.AND P0, PT, R0, RZ, PT ;  /* 0x000000ff0000720c */ /* 0x000fe20003f05270 */
[----:B------:R-:W-:-:S12]  /*0660*/  BSSY B0, `(.L_x_227) ;  /* 0x0000005000007945 */ /* 0x000fd80003800000 */
[----:B------:R-:W-:Y:S05]  /*0670*/  @!P0 BRA `(.L_x_228) ;  /* 0x0000003000008947 */ /* 0x000fea0003800000 */
[----:B------:R-:W-:Y:S01]  /*0680*/  IADD3 R215, R13, -0x1, RZ ;  /* 0xffffffff0dd77810 */ /* 0x000fe20007ffe0ff */
[----:B------:R-:W-:Y:S05]  /*0690*/  BRA.DIV ~URZ, `(.L_x_229) ;  /* 0x00016e227f007947 */ /* 0x000fea000b800000 */
[----:B------:R1:W2:Y:S02]  /*06a0*/  SHFL.IDX PT, R6, R4, R215, 0x1f ;  /* 0x00001fd704067589 */ /* 0x0002a400000e0000 */
.L_x_228:
[----:B------:R-:W-:Y:S05]  /*06b0*/  BSYNC B0 ;  /* 0x0000000000007941 */ /* 0x000fea0003800000 */
.L_x_227:
[----:B-1-3--:R-:W-:Y:S01]  /*06c0*/  IABS R0, R11 ;  /* 0x0000000b00007213 */ /* 0x00afe20000000000 */
[----:B--2---:R-:W-:-:S04]  /*06d0*/  IMAD R4, R6, c[0x0][0x538], R12 ;  /* 0x00014e0006047a24 */ /* 0x004fc800078e020c */
[----:B------:R-:W-:Y:S01]  /*06e0*/  IMAD.MOV.U32 R5, RZ, RZ, R0 ;  /* 0x000000ffff057224 */ /* 0x000fe200078e0000 */
[----:B----4-:R-:W-:Y:S01]  /*06f0*/  IABS R0, R10 ;  /* 0x0000000a00007213 */ /* 0x010fe20000000000 */
[----:B------:R1:W-:Y:S01]  /*0700*/  STL [R1+0x30], R4 ;  /* 0x0000300401007387 */ /* 0x0003e20000100800 */
        /* <DEDUP_REMOVED lines=64> */
.L_x_221:
[----:B------:R-:W-:Y:S01]  /*0b10*/  MOV R0, UR4 ;  /* 0x0000000400007c02 */ /* 0x000fe20008000f00 */
[----:B------:R-:W-:Y:S04]  /*0b20*/  STL [R1+0x34], RZ ;  /* 0x000034ff01007387 */ /* 0x000fe80000100800 */
[----:B------:R-:W-:Y:S04]  /*0b30*/  STL [R1+0x38], RZ ;  /* 0x000038ff01007387 */ /* 0x000fe80000100800 */
[----:B------:R1:W-:Y:S02]  /*0b40*/  STL [R1+0x30], R0 ;  /* 0x0000300001007387 */ /* 0x0003e40000100800 */
[----:B-1----:R-:W-:-:S05]  /*0b50*/  MOV R0, c[0x0][0x53c] ;  /* 0x00014f0000007a02 */ /* 0x002fca0000000f00 */
[----:B------:R1:W-:Y:S02]  /*0b60*/  STL [R1+0x3c], R0 ;  /* 0x00003c0001007387 */ /* 0x0003e40000100800 */
.L_x_230:
[----:B-1----:R-:W2:Y:S04]  /*0b70*/  LDL R4, [R1+0x30] ;  /* 0x0000300001047983 */ /* 0x002ea80000100800 */
[----:B------:R-:W2:Y:S04]  /*0b80*/  LDL R5, [R1+0x34] ;  /* 0x0000340001057983 */ /* 0x000ea80000100800 */
[----:B------:R-:W2:Y:S04]  /*0b90*/  LDL R6, [R1+0x38] ;  /* 0x0000380001067983 */ /* 0x000ea80000100800 */
[----:B------:R-:W2:Y:S01]  /*0ba0*/  LDL R7, [R1+0x3c] ;  /* 0x00003c0001077983 */ /* 0x000ea20000100800 */
[----:B------:R-:W-:Y:S01]  /*0bb0*/  ISETP.NE.AND P0, PT, R14, RZ, PT ;  /* 0x000000ff0e00720c */ /* 0x000fe20003f05270 */
[----:B------:R-:W-:-:S12]  /*0bc0*/  WARPSYNC 0xffffffff ;  /* 0xffffffff00007948 */ /* 0x000fd80003800000 */
[----:B--2---:R1:W-:Y:S04]  /*0bd0*/  @!P0 STS.128 [0x9100], R4 ;  /* 0x00910004ff008388 */ /* 0x0043e80000000c00 */
[----:B------:R-:W-:Y:S06]  /*0be0*/  BAR.ARV 0x5, 0x80 ;  /* 0x0142000000007b1d */ /* 0x000fec0000002000 */
.L_x_219:
[----:B------:R-:W2:Y:S02]  /*0bf0*/  LDL R0, [R1+0x3c] ;  /* 0x00003c0001007983 */ /* 0x000ea40000100800 */
[----:B--2---:R-:W-:-:S13]  /*0c00*/  ISETP.GE.AND P0, PT, R0, c[0x0][0x53c], PT ;  /* 0x00014f0000007a0c */ /* 0x004fda0003f06270 */
[----:B------:R-:W-:Y:S05]  /*0c10*/  @P0 EXIT ;  /* 0x000000000000094d */ /* 0x000fea0003800000 */
[----:B------:R-:W2:Y:S01]  /*0c20*/  S2R R15, SR_TID.X ;  /* 0x00000000000f7919 */ /* 0x000ea20000002100 */
[----:B------:R-:W-:Y:S01]  /*0c30*/  IMAD.MOV.U32 R17, RZ, RZ, -0x10 ;  /* 0xfffffff0ff117424 */ /* 0x000fe200078e00ff */
[----:B------:R-:W-:Y:S01]  /*0c40*/  ULDC UR4, c[0x0][0x2ac] ;  /* 0x0000ab0000047ab9 */ /* 0x000fe20000000800 */
[----:B------:R-:W-:Y:S01]  /*0c50*/  IMAD.MOV.U32 R16, RZ, RZ, 0x20 ;  /* 0x00000020ff107424 */ /* 0x000fe200078e00ff */
[----:B------:R-:W-:Y:S02]  /*0c60*/  ULDC UR6, c[0x0][0x1d0] ;  /* 0x0000740000067ab9 */ /* 0x000fe40000000800 */
[----:B------:R-:W-:Y:S01]  /*0c70*/  UIMAD UR6, UR4, UR6, URZ ;  /* 0x00000006040672a4 */ /* 0x000fe2000f8e023f */
[----:B--2---:R-:W-:-:S04]  /*0c80*/  SHF.R.S32.HI R14, RZ, 0x1f, R15 ;  /* 0x0000001fff0e7819 */ /* 0x004fc8000001140f */
[CC--:B------:R-:W-:Y:S02]  /*0c90*/  LEA.HI R10, R14.reuse, R15.reuse, RZ, 0x3 ;  /* 0x0000000f0e0a7211 */ /* 0x0c0fe400078f18ff */
[----:B------:R-:W-:Y:S02]  /*0ca0*/  LEA.HI R2, R14, R15, RZ, 0x4 ;  /* 0x0000000f0e027211 */ /* 0x000fe400078f20ff */
[----:B------:R-:W-:Y:S02]  /*0cb0*/  SHF.R.S32.HI R25, RZ, 0x3, R10 ;  /* 0x00000003ff197819 */ /* 0x000fe4000001140a */
[----:B-1----:R-:W-:Y:S02]  /*0cc0*/  LOP3.LUT R4, R10, 0xfffffff8, RZ, 0xc0, !PT ;  /* 0xfffffff80a047812 */ /* 0x002fe400078ec0ff */
[----:B------:R-:W-:Y:S01]  /*0cd0*/  SHF.R.S32.HI R3, RZ, 0x4, R2 ;  /* 0x00000004ff037819 */ /* 0x000fe20000011402 */
[----:B------:R-:W-:Y:S01]  /*0ce0*/  IMAD.SHL.U32 R6, R25, 0x40, RZ ;  /* 0x0000004019067824 */ /* 0x000fe200078e00ff */
[C---:B------:R-:W-:Y:S01]  /*0cf0*/  LOP3.LUT R0, R2.reuse, 0xfffffff0, RZ, 0xc0, !PT ;  /* 0xfffffff002007812 */ /* 0x040fe200078ec0ff */
[----:B------:R-:W-:Y:S01]  /*0d00*/  IMAD.IADD R9, R15, 0x1, -R4 ;  /* 0x000000010f097824 */ /* 0x000fe200078e0a04 */
[----:B------:R-:W-:-:S03]  /*0d10*/  LEA.HI R5, R2, R3, RZ, 0x1 ;  /* 0x0000000302057211 */ /* 0x000fc600078f08ff */
[----:B------:R-:W-:Y:S01]  /*0d20*/  IMAD.IADD R2, R15, 0x1, -R0 ;  /* 0x000000010f027824 */ /* 0x000fe200078e0a00 */
[----:B------:R-:W-:Y:S01]  /*0d30*/  LOP3.LUT R0, R6, 0x1c0, RZ, 0xc0, !PT ;  /* 0x000001c006007812 */ /* 0x000fe200078ec0ff */
[----:B------:R-:W-:Y:S01]  /*0d40*/  IMAD.SHL.U32 R244, R9, 0x8, RZ ;  /* 0x0000000809f47824 */ /* 0x000fe200078e00ff */
[----:B------:R-:W-:Y:S01]  /*0d50*/  LOP3.LUT R5, R5, 0xfffffffe, RZ, 0xc0, !PT ;  /* 0xfffffffe05057812 */ /* 0x000fe200078ec0ff */
[----:B------:R-:W-:Y:S01]  /*0d60*/  IMAD.SHL.U32 R7, R9, 0x40, RZ ;  /* 0x0000004009077824 */ /* 0x000fe200078e00ff */
[----:B------:R-:W-:Y:S02]  /*0d70*/  SHF.R.S32.HI R8, RZ, 0x1f, R2 ;  /* 0x0000001fff087819 */ /* 0x000fe40000011402 */
[----:B------:R-:W-:Y:S01]  /*0d80*/  LOP3.LUT R6, R0, 0x38, R244, 0xf8, !PT ;  /* 0x0000003800067812 */ /* 0x000fe200078ef8f4 */
[----:B------:R-:W-:Y:S01]  /*0d90*/  IMAD.IADD R12, R3, 0x1, -R5 ;  /* 0x00000001030c7824 */ /* 0x000fe200078e0a05 */
[----:B------:R-:W-:Y:S02]  /*0da0*/  SHF.R.U32.HI R4, RZ, 0x3, R0 ;  /* 0x00000003ff047819 */ /* 0x000fe40000011600 */
[----:B------:R-:W-:-:S02]  /*0db0*/  LEA.HI R11, R8, R2, RZ, 0x3 ;  /* 0x00000002080b7211 */ /* 0x000fc400078f18ff */
[----:B------:R-:W-:Y:S02]  /*0dc0*/  LOP3.LUT R0, R7, 0x1c0, RZ, 0xc0, !PT ;  /* 0x000001c007007812 */ /* 0x000fe400078ec0ff */
[----:B------:R-:W-:Y:S02]  /*0dd0*/  LOP3.LUT R5, R6, R4, RZ, 0x3c, !PT ;  /* 0x0000000406057212 */ /* 0x000fe400078e3cff */
[-C--:B------:R-:W-:Y:S02]  /*0de0*/  LEA.HI R7, R14, R15.reuse, RZ, 0x6 ;  /* 0x0000000f0e077211 */ /* 0x080fe400078f30ff */
[----:B------:R-:W-:Y:S02]  /*0df0*/  LOP3.LUT R4, R11, 0xfffffff8, RZ, 0xc0, !PT ;  /* 0xfffffff80b047812 */ /* 0x000fe400078ec0ff */
[----:B------:R-:W-:Y:S02]  /*0e00*/  LOP3.LUT R6, R0, 0x8, R10, 0xf8, !PT ;  /* 0x0000000800067812 */ /* 0x000fe400078ef80a */
[----:B------:R-:W-:Y:S01]  /*0e10*/  SHF.R.U32.HI R3, RZ, 0x3, R0 ;  /* 0x00000003ff037819 */ /* 0x000fe20000011600 */
[----:B------:R-:W-:Y:S01]  /*0e20*/  IMAD.SHL.U32 R0, R7, 0x8, RZ ;  /* 0x0000000807007824 */ /* 0x000fe200078e00ff */
[-C--:B------:R-:W-:Y:S01]  /*0e30*/  LEA.HI R10, R14, R15.reuse, RZ, 0x2 ;  /* 0x0000000f0e0a7211 */ /* 0x080fe200078f10ff */
[----:B------:R-:W-:Y:S01]  /*0e40*/  IMAD.IADD R8, R2, 0x1, -R4 ;  /* 0x0000000102087824 */ /* 0x000fe200078e0a04 */
[----:B------:R-:W-:-:S02]  /*0e50*/  LEA.HI R2, R14, R15, RZ, 0x5 ;  /* 0x0000000f0e027211 */ /* 0x000fc400078f28ff */
[----:B------:R-:W-:Y:S02]  /*0e60*/  LOP3.LUT R213, R5, 0x7ffffe00, R0, 0xf8, !PT ;  /* 0x7ffffe0005d57812 */ /* 0x000fe400078ef800 */
[--C-:B------:R-:W-:Y:S02]  /*0e70*/  SHF.R.S32.HI R98, RZ, 0x2, R10.reuse ;  /* 0x00000002ff627819 */ /* 0x100fe4000001140a */
[----:B------:R-:W-:Y:S01]  /*0e80*/  SHF.R.S32.HI R4, RZ, 0x1f, R10 ;  /* 0x0000001fff047819 */ /* 0x000fe2000001140a */
[----:B------:R-:W-:Y:S01]  /*0e90*/  IMAD.SHL.U32 R213, R213, 0x2, RZ ;  /* 0x00000002d5d57824 */ /* 0x000fe200078e00ff */
[----:B------:R-:W-:Y:S02]  /*0ea0*/  LOP3.LUT R0, R2, 0xffffffe0, RZ, 0xc0, !PT ;  /* 0xffffffe002007812 */ /* 0x000fe400078ec0ff */
[----:B------:R-:W-:Y:S02]  /*0eb0*/  SHF.R.S32.HI R7, RZ, 0x5, R2 ;  /* 0x00000005ff077819 */ /* 0x000fe40000011402 */
[----:B------:R-:W-:Y:S01]  /*0ec0*/  LOP3.LUT R13, R6, R3, RZ, 0x3c, !PT ;  /* 0x00000003060d7212 */ /* 0x000fe200078e3cff */
[----:B------:R-:W-:Y:S01]  /*0ed0*/  IMAD.IADD R18, R15, 0x1, -R0 ;  /* 0x000000010f127824 */ /* 0x000fe200078e0a00 */
[----:B------:R-:W-:Y:S01]  /*0ee0*/  SHF.R.S32.HI R2, RZ, 0x1f, R2 ;  /* 0x0000001fff027819 */ /* 0x000fe20000011402 */
[----:B------:R-:W-:Y:S01]  /*0ef0*/  IMAD.SHL.U32 R19, R7, 0x200, RZ ;  /* 0x0000020007137824 */ /* 0x000fe200078e00ff */
[----:B------:R-:W-:-:S02]  /*0f00*/  LEA.HI R4, R4, R98, RZ, 0x3 ;  /* 0x0000006204047211 */ /* 0x000fc400078f18ff */
[----:B------:R-:W-:Y:S02]  /*0f10*/  LOP3.LUT R3, R10, 0xfffffffc, RZ, 0xc0, !PT ;  /* 0xfffffffc0a037812 */ /* 0x000fe400078ec0ff */
[----:B------:R-:W-:Y:S02]  /*0f20*/  LEA.HI R0, R2, R7, RZ, 0x2 ;  /* 0x0000000702007211 */ /* 0x000fe400078f10ff */
[----:B------:R-:W-:Y:S01]  /*0f30*/  LOP3.LUT R2, R4, 0xfffffff8, RZ, 0xc0, !PT ;  /* 0xfffffff804027812 */ /* 0x000fe200078ec0ff */
[----:B------:R-:W-:Y:S01]  /*0f40*/  IMAD.IADD R99, R15, 0x1, -R3 ;  /* 0x000000010f637824 */ /* 0x000fe200078e0a03 */
[----:B------:R-:W-:Y:S01]  /*0f50*/  SHF.R.S32.HI R4, RZ, 0x1f, R18 ;  /* 0x0000001fff047819 */ /* 0x000fe20000011412 */
[----:B------:R-:W-:Y:S01]  /*0f60*/  IMAD.MOV.U32 R15, RZ, RZ, 0x40 ;  /* 0x00000040ff0f7424 */ /* 0x000fe200078e00ff */
[----:B------:R-:W-:Y:S01]  /*0f70*/  LOP3.LUT R3, R0, 0xffffffc, RZ, 0xc0, !PT ;  /* 0x0ffffffc00037812 */ /* 0x000fe200078ec0ff */
[----:B------:R-:W-:Y:S01]  /*0f80*/  IMAD.IADD R0, R98, 0x1, -R2 ;  /* 0x0000000162007824 */ /* 0x000fe200078e0a02 */
[C---:B------:R-:W-:Y:S01]  /*0f90*/  LEA.HI R2, R99.reuse, R99, RZ, 0x1 ;  /* 0x0000006363027211 */ /* 0x040fe200078f08ff */
[----:B------:R-:W-:Y:S01]  /*0fa0*/  IMAD.SHL.U32 R92, R99, 0x4, RZ ;  /* 0x00000004635c7824 */ /* 0x000fe200078e00ff */
[----:B------:R-:W-:Y:S01]  /*0fb0*/  LEA.HI R10, R4, R18, RZ, 0x2 ;  /* 0x00000012040a7211 */ /* 0x000fe200078f10ff */
[----:B------:R-:W-:Y:S01]  /*0fc0*/  IMAD.IADD R5, R7, 0x1, -R3 ;  /* 0x0000000107057824 */ /* 0x000fe200078e0a03 */
[C---:B------:R-:W-:Y:S01]  /*0fd0*/  LOP3.LUT R3, R2.reuse, 0x1ffffffe, RZ, 0xc0, !PT ;  /* 0x1ffffffe02037812 */ /* 0x040fe200078ec0ff */
[----:B------:R-:W-:Y:S01]  /*0fe0*/  IMAD.SHL.U32 R2, R2, 0x20, RZ ;  /* 0x0000002002027824 */ /* 0x000fe200078e00ff */
[----:B------:R-:W-:Y:S01]  /*0ff0*/  SHF.R.S32.HI R4, RZ, 0x2, R10 ;  /* 0x00000002ff047819 */ /* 0x000fe2000001140a */
[C---:B------:R-:W-:Y:S01]  /*1000*/  IMAD.SHL.U32 R86, R99.reuse, 0x8, RZ ;  /* 0x0000000863567824 */ /* 0x040fe200078e00ff */
[----:B------:R-:W-:Y:S01]  /*1010*/  LOP3.LUT R6, R0, 0x1, RZ, 0xc0, !PT ;  /* 0x0000000100067812 */ /* 0x000fe200078ec0ff */
[----:B------:R-:W-:Y:S01]  /*1020*/  IMAD.IADD R3, R99, 0x1, -R3 ;  /* 0x0000000163037824 */ /* 0x000fe200078e0a03 */
[----:B------:R-:W-:Y:S01]  /*1030*/  LOP3.LUT R2, R2, 0xffffffc0, RZ, 0xc0, !PT ;  /* 0xffffffc002027812 */ /* 0x000fe200078ec0ff */
[----:B------:R-:W-:Y:S01]  /*1040*/  IMAD R27, R5, 0x10, R4 ;  /* 0x00000010051b7824 */ /* 0x000fe200078e0204 */
[C---:B------:R-:W-:Y:S01]  /*1050*/  LOP3.LUT P2, RZ, R0.reuse, 0x4, RZ, 0xc0, !PT ;  /* 0x0000000400ff7812 */ /* 0x040fe2000784c0ff */
[C---:B------:R-:W-:Y:S01]  /*1060*/  IMAD.SHL.U32 R4, R0.reuse, 0x40, RZ ;  /* 0x0000004000047824 */ /* 0x040fe200078e00ff */
[----:B------:R-:W-:Y:S01]  /*1070*/  LOP3.LUT P0, RZ, R0, 0x2, RZ, 0xc0, !PT ;  /* 0x0000000200ff7812 */ /* 0x000fe2000780c0ff */
[----:B------:R-:W-:Y:S01]  /*1080*/  IMAD.SHL.U32 R0, R8, 0x40, RZ ;  /* 0x0000004008007824 */ /* 0x000fe200078e00ff */
[----:B------:R-:W-:Y:S01]  /*1090*/  ISETP.NE.U32.AND P1, PT, R6, 0x1, PT ;  /* 0x000000010600780c */ /* 0x000fe20003f25070 */
[----:B------:R-:W-:Y:S01]  /*10a0*/  IMAD R14, R3, 0x8, R2 ;  /* 0x00000008030e7824 */ /* 0x000fe200078e0202 */
[----:B------:R-:W-:Y:S01]  /*10b0*/  LOP3.LUT R21, R4, 0x1c0, RZ, 0xc0, !PT ;  /* 0x000001c004157812 */ /* 0x000fe200078ec0ff */
[----:B------:R-:W-:Y:S01]  /*10c0*/  IMAD.SHL.U32 R2, R12, 0x8, RZ ;  /* 0x000000080c027824 */ /* 0x000fe200078e00ff */
[----:B------:R-:W-:Y:S01]  /*10d0*/  LOP3.LUT R0, R0, 0x1c0, RZ, 0xc0, !PT ;  /* 0x000001c000007812 */ /* 0x000fe200078ec0ff */
[----:B------:R-:W-:Y:S01]  /*10e0*/  IMAD.SHL.U32 R5, R7, 0x400, RZ ;  /* 0x0000040007057824 */ /* 0x000fe200078e00ff */
[----:B------:R-:W-:Y:S01]  /*10f0*/  SHF.R.U32.HI R20, RZ, 0x3, R21 ;  /* 0x00000003ff147819 */ /* 0x000fe20000011615 */
[----:B------:R-:W-:Y:S01]  /*1100*/  IMAD.SHL.U32 R3, R11, 0x40, RZ ;  /* 0x000000400b037824 */ /* 0x000fe200078e00ff */
[----:B------:R-:W-:Y:S01]  /*1110*/  LOP3.LUT R2, R0, 0x8, R2, 0xf8, !PT ;  /* 0x0000000800027812 */ /* 0x000fe200078ef802 */
[----:B------:R-:W-:Y:S01]  /*1120*/  IMAD R6, R99, 0x2, R5 ;  /* 0x0000000263067824 */ /* 0x000fe200078e0205 */
[----:B------:R-:W-:Y:S01]  /*1130*/  SHF.R.U32.HI R0, RZ, 0x3, R0 ;  /* 0x00000003ff007819 */ /* 0x000fe20000011600 */
[----:B------:R-:W-:Y:S01]  /*1140*/  STL [R1+0xec], R27 ;  /* 0x0000ec1b01007387 */ /* 0x000fe20000100800 */
[----:B------:R-:W-:-:S02]  /*1150*/  LOP3.LUT R4, R20, R21, RZ, 0xfc, !PT ;  /* 0x0000001514047212 */ /* 0x000fc400078efcff */
[----:B------:R-:W-:Y:S01]  /*1160*/  LOP3.LUT R0, R2, R0, RZ, 0x3c, !PT ;  /* 0x0000000002007212 */ /* 0x000fe200078e3cff */
[----:B------:R-:W-:Y:S01]  /*1170*/  IMAD R2, R12, 0x200, R13 ;  /* 0x000002000c027824 */ /* 0x000fe200078e020d */
[----:B------:R-:W-:Y:S01]  /*1180*/  LOP3.LUT R3, R3, 0xfffffe00, RZ, 0xc0, !PT ;  /* 0xfffffe0003037812 */ /* 0x000fe200078ec0ff */
[----:B------:R-:W-:Y:S01]  /*1190*/  IMAD.IADD R13, R6, 0x1, R4 ;  /* 0x00000001060d7824 */ /* 0x000fe200078e0204 */
[C---:B------:R-:W-:Y:S01]  /*11a0*/  IADD3 R24, R98.reuse, 0x20, RZ ;  /* 0x0000002062187810 */ /* 0x040fe20007ffe0ff */
[----:B------:R-:W-:Y:S01]  /*11b0*/  STL [R1+0x40], R21 ;  /* 0x0000401501007387 */ /* 0x000fe20000100800 */
[----:B------:R-:W-:Y:S02]  /*11c0*/  IADD3 R23, R98, 0x40, RZ ;  /* 0x0000004062177810 */ /* 0x000fe40007ffe0ff */
[-C--:B------:R-:W-:Y:S01]  /*11d0*/  IADD3 R4, R0, R3.reuse, R5 ;  /* 0x0000000300047210 */ /* 0x080fe20007ffe005 */
[----:B------:R-:W-:Y:S01]  /*11e0*/  IMAD.SHL.U32 R6, R24, 0x40, RZ ;  /* 0x0000004018067824 */ /* 0x000fe200078e00ff */
[----:B------:R-:W-:Y:S01]  /*11f0*/  LOP3.LUT R5, R0, R3, RZ, 0xfc, !PT ;  /* 0x0000000300057212 */ /* 0x000fe200078efcff */
[----:B------:R-:W-:Y:S01]  /*1200*/  IMAD R0, R9, 0x10, R25 ;  /* 0x0000001009007824 */ /* 0x000fe200078e0219 */
[----:B------:R-:W-:Y:S01]  /*1210*/  IADD3 R22, R98, 0x60, RZ ;  /* 0x0000006062167810 */ /* 0x000fe20007ffe0ff */
[----:B------:R-:W-:Y:S01]  /*1220*/  IMAD.SHL.U32 R3, R23, 0x40, RZ ;  /* 0x0000004017037824 */ /* 0x000fe200078e00ff */
[C---:B------:R-:W-:Y:S01]  /*1230*/  LOP3.LUT P6, RZ, R8.reuse, 0x2, RZ, 0xc0, !PT ;  /* 0x0000000208ff7812 */ /* 0x040fe200078cc0ff */
[----:B------:R-:W-:Y:S01]  /*1240*/  STL [R1+0x44], R20 ;  /* 0x0000441401007387 */ /* 0x000fe20000100800 */
[----:B------:R-:W-:-:S02]  /*1250*/  LOP3.LUT P5, RZ, R8, 0x4, RZ, 0xc0, !PT ;  /* 0x0000000408ff7812 */ /* 0x000fc400078ac0ff */
[----:B------:R-:W-:Y:S01]  /*1260*/  SHF.R.S32.HI R7, RZ, 0x1f, R24 ;  /* 0x0000001fff077819 */ /* 0x000fe20000011418 */
[----:B------:R1:W-:Y:S01]  /*1270*/  STL [R1], R0 ;  /* 0x0000000001007387 */ /* 0x0003e20000100800 */
[----:B------:R-:W-:Y:S02]  /*1280*/  SHF.R.S32.HI R8, RZ, 0x1f, R23 ;  /* 0x0000001fff087819 */ /* 0x000fe40000011417 */
[C---:B------:R-:W-:Y:S02]  /*1290*/  LOP3.LUT P4, RZ, R9.reuse, 0x2, RZ, 0xc0, !PT ;  /* 0x0000000209ff7812 */ /* 0x040fe4000788c0ff */
[----:B------:R-:W-:Y:S02]  /*12a0*/  LOP3.LUT P3, RZ, R9, 0x4, RZ, 0xc0, !PT ;  /* 0x0000000409ff7812 */ /* 0x000fe4000786c0ff */
[----:B------:R-:W-:Y:S02]  /*12b0*/  SHF.R.S32.HI R9, RZ, 0x1f, R22 ;  /* 0x0000001fff097819 */ /* 0x000fe40000011416 */
[----:B------:R-:W-:-:S02]  /*12c0*/  LOP3.LUT R11, R6, 0x1c0, RZ, 0xc0, !PT ;  /* 0x000001c0060b7812 */ /* 0x000fc400078ec0ff */
[----:B------:R-:W-:Y:S02]  /*12d0*/  LEA.HI R7, R7, R24, RZ, 0x3 ;  /* 0x0000001807077211 */ /* 0x000fe400078f18ff */
[----:B------:R-:W-:Y:S02]  /*12e0*/  LEA.HI R6, R8, R23, RZ, 0x3 ;  /* 0x0000001708067211 */ /* 0x000fe400078f18ff */
[----:B------:R-:W-:Y:S01]  /*12f0*/  LOP3.LUT R23, R3, 0x1c0, RZ, 0xc0, !PT ;  /* 0x000001c003177812 */ /* 0x000fe200078ec0ff */
[----:B------:R-:W-:Y:S01]  /*1300*/  IMAD.SHL.U32 R8, R7, 0x40, RZ ;  /* 0x0000004007087824 */ /* 0x000fe200078e00ff */
[----:B------:R-:W-:Y:S01]  /*1310*/  LEA.HI R3, R9, R22, RZ, 0x3 ;  /* 0x0000001609037211 */ /* 0x000fe200078f18ff */
[----:B------:R-:W-:Y:S01]  /*1320*/  IMAD.SHL.U32 R7, R6, 0x40, RZ ;  /* 0x0000004006077824 */ /* 0x000fe200078e00ff */
[----:B------:R-:W-:Y:S02]  /*1330*/  IADD3 R91, R92, 0x10, RZ ;  /* 0x000000105c5b7810 */ /* 0x000fe40007ffe0ff */
[----:B------:R-:W-:Y:S01]  /*1340*/  LOP3.LUT R12, R11, 0x38, R86, 0xf8, !PT ;  /* 0x000000380b0c7812 */ /* 0x000fe200078ef856 */
[----:B------:R-:W-:Y:S01]  /*1350*/  IMAD.SHL.U32 R6, R3, 0x40, RZ ;  /* 0x0000004003067824 */ /* 0x000fe200078e00ff */
[----:B------:R-:W-:Y:S01]  /*1360*/  SHF.R.U32.HI R26, RZ, 0x3, R11 ;  /* 0x00000003ff1a7819 */ /* 0x000fe2000001160b */
[----:B-1----:R-:W-:Y:S01]  /*1370*/  IMAD.SHL.U32 R0, R22, 0x40, RZ ;  /* 0x0000004016007824 */ /* 0x002fe200078e00ff */
[----:B------:R-:W-:-:S02]  /*1380*/  LOP3.LUT R9, R10, 0x7ffffffc, RZ, 0xc0, !PT ;  /* 0x7ffffffc0a097812 */ /* 0x000fc400078ec0ff */
[--C-:B------:R-:W-:Y:S02]  /*1390*/  LOP3.LUT R11, R23, 0x38, R86.reuse, 0xf8, !PT ;  /* 0x00000038170b7812 */ /* 0x100fe400078ef856 */
[----:B------:R-:W-:Y:S01]  /*13a0*/  LOP3.LUT R22, R0, 0x1c0, RZ, 0xc0, !PT ;  /* 0x000001c000167812 */ /* 0x000fe200078ec0ff */
[----:B------:R-:W-:Y:S01]  /*13b0*/  IMAD.IADD R9, R18, 0x1, -R9 ;  /* 0x0000000112097824 */ /* 0x000fe200078e0a09 */
[----:B------:R-:W-:Y:S02]  /*13c0*/  SHF.R.U32.HI R24, RZ, 0x3, R23 ;  /* 0x00000003ff187819 */ /* 0x000fe40000011617 */
[----:B------:R-:W-:Y:S01]  /*13d0*/  SHF.R.S32.HI R3, RZ, 0x1f, R91 ;  /* 0x0000001fff037819 */ /* 0x000fe2000001145b */
[----:B------:R-:W-:Y:S01]  /*13e0*/  IMAD.SHL.U32 R18, R9, 0x2, RZ ;  /* 0x0000000209127824 */ /* 0x000fe200078e00ff */
[----:B------:R-:W-:Y:S02]  /*13f0*/  LOP3.LUT R10, R22, 0x38, R86, 0xf8, !PT ;  /* 0x00000038160a7812 */ /* 0x000fe400078ef856 */
[----:B------:R-:W-:Y:S01]  /*1400*/  SHF.R.U32.HI R23, RZ, 0x3, R22 ;  /* 0x00000003ff177819 */ /* 0x000fe20000011616 */
[----:B------:R-:W-:Y:S01]  /*1410*/  IMAD.SHL.U32 R22, R91, 0x2, RZ ;  /* 0x000000025b167824 */ /* 0x000fe200078e00ff */
[----:B------:R-:W-:-:S02]  /*1420*/  LOP3.LUT R25, R8, 0xfffffe00, RZ, 0xc0, !PT ;  /* 0xfffffe0008197812 */ /* 0x000fc400078ec0ff */
[----:B------:R-:W-:Y:S02]  /*1430*/  SHF.L.U64.HI R3, R91, 0x1, R3 ;  /* 0x000000015b037819 */ /* 0x000fe40000010203 */
[----:B------:R1:W-:Y:S01]  /*1440*/  STL [R1+0xe0], R22 ;  /* 0x0000e01601007387 */ /* 0x0003e20000100800 */
[----:B------:R-:W-:Y:S02]  /*1450*/  LOP3.LUT R7, R7, 0xfffffe00, RZ, 0xc0, !PT ;  /* 0xfffffe0007077812 */ /* 0x000fe400078ec0ff */
[----:B------:R-:W-:Y:S01]  /*1460*/  LOP3.LUT R12, R25, R12, R26, 0xf6, !PT ;  /* 0x0000000c190c7212 */ /* 0x000fe200078ef61a */
[----:B------:R-:W-:Y:S01]  /*1470*/  STL [R1+0x4c], R25 ;  /* 0x00004c1901007387 */ /* 0x000fe20000100800 */
[----:B------:R-:W-:Y:S02]  /*1480*/  LOP3.LUT R11, R7, R11, R24, 0xf6, !PT ;  /* 0x0000000b070b7212 */ /* 0x000fe400078ef618 */
[----:B------:R-:W-:Y:S01]  /*1490*/  LEA R12, R12, 0x5100, 0x1 ;  /* 0x000051000c0c7811 */ /* 0x000fe200078e08ff */
[----:B------:R2:W-:Y:S01]  /*14a0*/  STL [R1+0xdc], R3 ;  /* 0x0000dc0301007387 */ /* 0x0005e20000100800 */
[----:B------:R-:W-:-:S02]  /*14b0*/  LOP3.LUT R9, R21, 0x38, R86, 0xf8, !PT ;  /* 0x0000003815097812 */ /* 0x000fc400078ef856 */
[----:B------:R-:W-:Y:S01]  /*14c0*/  LEA R11, R11, 0x5100, 0x1 ;  /* 0x000051000b0b7811 */ /* 0x000fe200078e08ff */
[----:B------:R3:W-:Y:S01]  /*14d0*/  STL [R1+0x48], R7 ;  /* 0x0000480701007387 */ /* 0x0007e20000100800 */
[----:B------:R-:W-:Y:S02]  /*14e0*/  LEA R196, R2, 0x2900, 0x1 ;  /* 0x0000290002c47811 */ /* 0x000fe400078e08ff */
[----:B------:R-:W-:Y:S02]  /*14f0*/  SEL R2, R16, 0xffffffe0, !P6 ;  /* 0xffffffe010027807 */ /* 0x000fe40007000000 */
[C---:B------:R-:W-:Y:S02]  /*1500*/  SEL R0, R15.reuse, 0xffffffc0, !P3 ;  /* 0xffffffc00f007807 */ /* 0x040fe40005800000 */
[----:B------:R-:W-:Y:S02]  /*1510*/  SEL R8, R15, 0xffffffc0, !P2 ;  /* 0xffffffc00f087807 */ /* 0x000fe40005000000 */
[----:B------:R-:W-:Y:S01]  /*1520*/  LOP3.LUT R9, R19, R9, R20, 0xf6, !PT ;  /* 0x0000000913097212 */ /* 0x000fe200078ef614 */
[C---:B------:R-:W-:Y:S01]  /*1530*/  IMAD.IADD R202, R196.reuse, 0x1, R0 ;  /* 0x00000001c4ca7824 */ /* 0x040fe200078e0200 */
[----:B------:R-:W-:-:S02]  /*1540*/  IADD3 R207, R196, 0x20, RZ ;  /* 0x00000020c4cf7810 */ /* 0x000fc40007ffe0ff */
[----:B-1----:R-:W-:Y:S02]  /*1550*/  LOP3.LUT R22, R6, 0xfffffe00, RZ, 0xc0, !PT ;  /* 0xfffffe0006167812 */ /* 0x002fe400078ec0ff */
[----:B------:R-:W-:Y:S02]  /*1560*/  SEL R6, R16, 0xffffffe0, !P0 ;  /* 0xffffffe010067807 */ /* 0x000fe40004000000 */
[----:B------:R-:W-:Y:S01]  /*1570*/  LOP3.LUT R10, R22, R10, R23, 0xf6, !PT ;  /* 0x0000000a160a7212 */ /* 0x000fe200078ef617 */
[----:B------:R-:W-:Y:S01]  /*1580*/  STL [R1+0xe8], R22 ;  /* 0x0000e81601007387 */ /* 0x000fe20000100800 */
[----:B------:R-:W-:Y:S01]  /*1590*/  IADD3 R16, R18, 0x10, RZ ;  /* 0x0000001012107810 */ /* 0x000fe20007ffe0ff */
[----:B--2---:R-:W-:Y:S01]  /*15a0*/  IMAD.IADD R3, R27, 0x1, R14 ;  /* 0x000000011b037824 */ /* 0x004fe200078e020e */
[----:B------:R-:W-:Y:S02]  /*15b0*/  LEA R10, R10, 0x5100, 0x1 ;  /* 0x000051000a0a7811 */ /* 0x000fe400078e08ff */
[----:B------:R-:W-:-:S02]  /*15c0*/  IADD3 R14, R18, 0x20, RZ ;  /* 0x00000020120e7810 */ /* 0x000fc40007ffe0ff */
[----:B------:R1:W-:Y:S01]  /*15d0*/  STL [R1+0xf0], R3 ;  /* 0x0000f00301007387 */ /* 0x0003e20000100800 */
[----:B---3--:R-:W-:Y:S02]  /*15e0*/  SEL R7, R17, 0x10, !P1 ;  /* 0x0000001011077807 */ /* 0x008fe40004800000 */
[----:B------:R-:W-:Y:S01]  /*15f0*/  IADD3 R17, R18, 0x8, RZ ;  /* 0x0000000812117810 */ /* 0x000fe20007ffe0ff */
[----:B------:R-:W-:Y:S01]  /*1600*/  STL [R1+0x7c], R18 ;  /* 0x00007c1201007387 */ /* 0x000fe20000100800 */
[----:B------:R-:W-:Y:S02]  /*1610*/  LEA R9, R9, 0x5100, 0x1 ;  /* 0x0000510009097811 */ /* 0x000fe400078e08ff */
[----:B------:R-:W-:Y:S01]  /*1620*/  @P4 IADD3 R207, R196, -0x20, RZ ;  /* 0xffffffe0c4cf4810 */ /* 0x000fe20007ffe0ff */
[----:B------:R2:W-:Y:S01]  /*1630*/  STL [R1+0xd8], R12 ;  /* 0x0000d80c01007387 */ /* 0x0005e20000100800 */
[----:B------:R-:W-:Y:S02]  /*1640*/  LEA R203, R4, 0x5100, 0x1 ;  /* 0x0000510004cb7811 */ /* 0x000fe400078e08ff */
[----:B------:R-:W-:Y:S01]  /*1650*/  LEA R197, R5, 0x100, 0x1 ;  /* 0x0000010005c57811 */ /* 0x000fe200078e08ff */
[----:B------:R3:W-:Y:S01]  /*1660*/  STL [R1+0xd4], R11 ;  /* 0x0000d40b01007387 */ /* 0x0007e20000100800 */
[----:B------:R-:W-:Y:S01]  /*1670*/  IMAD.IADD R199, R0, 0x1, R207 ;  /* 0x0000000100c77824 */ /* 0x000fe200078e02cf */
[----:B------:R-:W-:Y:S01]  /*1680*/  IADD3 R212, R86, 0x20, RZ ;  /* 0x0000002056d47810 */ /* 0x000fe20007ffe0ff */
[----:B------:R-:W-:Y:S01]  /*1690*/  IMAD.IADD R206, R203, 0x1, R2 ;  /* 0x00000001cbce7824 */ /* 0x000fe200078e0202 */
[----:B------:R4:W-:Y:S01]  /*16a0*/  STL [R1+0xd0], R10 ;  /* 0x0000d00a01007387 */ /* 0x0009e20000100800 */
[----:B------:R-:W-:Y:S01]  /*16b0*/  SHF.R.S32.HI R245, RZ, 0x1f, R244 ;  /* 0x0000001ffff57819 */ /* 0x000fe200000114f4 */
[----:B------:R-:W-:Y:S01]  /*16c0*/  IMAD.IADD R201, R2, 0x1, R197 ;  /* 0x0000000102c97824 */ /* 0x000fe200078e02c5 */
[----:B------:R-:W-:Y:S01]  /*16d0*/  SHF.R.S32.HI R87, RZ, 0x1f, R86 ;  /* 0x0000001fff577819 */ /* 0x000fe20000011456 */
[----:B------:R5:W-:Y:S01]  /*16e0*/  STL [R1+0x74], R17 ;  /* 0x0000741101007387 */ /* 0x000be20000100800 */
[----:B------:R-:W-:-:S02]  /*16f0*/  SHF.R.S32.HI R252, RZ, 0x1f, R212 ;  /* 0x0000001ffffc7819 */ /* 0x000fc400000114d4 */
[----:B------:R-:W-:Y:S01]  /*1700*/  IADD3 R211, R207, 0x800, RZ ;  /* 0x00000800cfd37810 */ /* 0x000fe20007ffe0ff */
[----:B------:R5:W-:Y:S01]  /*1710*/  STL [R1+0x70], R16 ;  /* 0x0000701001007387 */ /* 0x000be20000100800 */
[----:B-1----:R-:W-:Y:S02]  /*1720*/  LOP3.LUT R3, R21, 0x18, R86, 0xf8, !PT ;  /* 0x0000001815037812 */ /* 0x002fe400078ef856 */
[----:B------:R-:W-:Y:S02]  /*1730*/  IADD3 R210, R207, 0x1000, RZ ;  /* 0x00001000cfd27810 */ /* 0x000fe40007ffe0ff */
[----:B------:R-:W-:Y:S02]  /*1740*/  LOP3.LUT R247, R19, R3, R20, 0xf6, !PT ;  /* 0x0000000313f77212 */ /* 0x000fe400078ef614 */
[----:B------:R-:W-:Y:S02]  /*1750*/  SEL R3, R15, 0xffffffc0, !P5 ;  /* 0xffffffc00f037807 */ /* 0x000fe40006800000 */
[----:B------:R-:W-:-:S02]  /*1760*/  IADD3 R15, R18, 0x18, RZ ;  /* 0x00000018120f7810 */ /* 0x000fc40007ffe0ff */
[C---:B--2---:R-:W-:Y:S01]  /*1770*/  IADD3 R12, R18.reuse, 0x28, RZ ;  /* 0x00000028120c7810 */ /* 0x044fe20007ffe0ff */
[----:B------:R-:W-:Y:S01]  /*1780*/  IMAD.IADD R204, R203, 0x1, R3 ;  /* 0x00000001cbcc7824 */ /* 0x000fe200078e0203 */
[----:B---3--:R-:W-:Y:S01]  /*1790*/  IADD3 R11, R18, 0x30, RZ ;  /* 0x00000030120b7810 */ /* 0x008fe20007ffe0ff */
[----:B------:R-:W-:Y:S01]  /*17a0*/  STL [R1+0x6c], R15 ;  /* 0x00006c0f01007387 */ /* 0x000fe20000100800 */
[----:B------:R-:W-:Y:S01]  /*17b0*/  IMAD.IADD R198, R3, 0x1, R197 ;  /* 0x0000000103c67824 */ /* 0x000fe200078e02c5 */
[----:B------:R-:W-:Y:S01]  /*17c0*/  LEA R247, R247, 0x100, 0x1 ;  /* 0x00000100f7f77811 */ /* 0x000fe200078e08ff */
[----:B------:R-:W-:Y:S01]  /*17d0*/  IMAD.IADD R205, R2, 0x1, R204 ;  /* 0x0000000102cd7824 */ /* 0x000fe200078e02cc */
[----:B------:R1:W-:Y:S01]  /*17e0*/  STL [R1+0x68], R14 ;  /* 0x0000680e01007387 */ /* 0x0003e20000100800 */
[----:B----4-:R-:W-:Y:S01]  /*17f0*/  IADD3 R10, R18, 0x38, RZ ;  /* 0x00000038120a7810 */ /* 0x010fe20007ffe0ff */
[----:B------:R-:W-:Y:S01]  /*1800*/  IMAD.IADD R200, R2, 0x1, R198 ;  /* 0x0000000102c87824 */ /* 0x000fe200078e02c6 */
[----:B-----5:R-:W-:Y:S01]  /*1810*/  SHF.R.S32.HI R17, RZ, 0x1f, R17 ;  /* 0x0000001fff117819 */ /* 0x020fe20000011411 */
[----:B------:R2:W-:Y:S01]  /*1820*/  STL [R1+0x64], R12 ;  /* 0x0000640c01007387 */ /* 0x0005e20000100800 */
[----:B------:R-:W-:Y:S01]  /*1830*/  IMAD.IADD R248, R8, 0x1, R247 ;  /* 0x0000000108f87824 */ /* 0x000fe200078e02f7 */
[----:B------:R-:W-:-:S02]  /*1840*/  IADD3 R209, R207, 0x1800, RZ ;  /* 0x00001800cfd17810 */ /* 0x000fc40007ffe0ff */
[----:B------:R-:W-:Y:S01]  /*1850*/  STL [R1+0x60], R11 ;  /* 0x0000600b01007387 */ /* 0x000fe20000100800 */
[----:B------:R-:W-:Y:S02]  /*1860*/  SHF.R.S32.HI R16, RZ, 0x1f, R16 ;  /* 0x0000001fff107819 */ /* 0x000fe40000011410 */
[----:B------:R-:W-:Y:S01]  /*1870*/  IADD3 R208, R207, 0x2000, RZ ;  /* 0x00002000cfd07810 */ /* 0x000fe20007ffe0ff */
[----:B------:R3:W-:Y:S04]  /*1880*/  STL [R1+0xcc], R9 ;  /* 0x0000cc0901007387 */ /* 0x0007e80000100800 */
[----:B------:R-:W-:Y:S04]  /*1890*/  STL [R1+0x5c], R10 ;  /* 0x00005c0a01007387 */ /* 0x000fe80000100800 */
[----:B------:R-:W-:Y:S04]  /*18a0*/  STL [R1+0xc0], R17 ;  /* 0x0000c01101007387 */ /* 0x000fe80000100800 */
[----:B------:R-:W-:Y:S01]  /*18b0*/  STL [R1+0xbc], R16 ;  /* 0x0000bc1001007387 */ /* 0x000fe20000100800 */
[----:B-1----:R-:W-:-:S02]  /*18c0*/  SHF.R.S32.HI R14, RZ, 0x1f, R14 ;  /* 0x0000001fff0e7819 */ /* 0x002fc4000001140e */
[----:B--2---:R-:W-:Y:S02]  /*18d0*/  SHF.R.S32.HI R12, RZ, 0x1f, R12 ;  /* 0x0000001fff0c7819 */ /* 0x004fe4000001140c */
[----:B---3--:R-:W-:-:S05]  /*18e0*/  SHF.R.S32.HI R9, RZ, 0x1f, R15 ;  /* 0x0000001fff097819 */ /* 0x008fca000001140f */
[----:B------:R1:W-:Y:S04]  /*18f0*/  STL [R1+0xb8], R9 ;  /* 0x0000b80901007387 */ /* 0x0003e80000100800 */
[----:B------:R-:W-:Y:S04]  /*1900*/  STL [R1+0xb4], R14 ;  /* 0x0000b40e01007387 */ /* 0x000fe80000100800 */
[----:B------:R-:W-:Y:S01]  /*1910*/  STL [R1+0xb0], R12 ;  /* 0x0000b00c01007387 */ /* 0x000fe20000100800 */
[----:B-1----:R-:W-:Y:S02]  /*1920*/  SHF.R.S32.HI R9, RZ, 0x1f, R11 ;  /* 0x0000001fff097819 */ /* 0x002fe4000001140b */
[----:B------:R-:W-:-:S03]  /*1930*/  LEA R11, R13, 0x80, 0x1 ;  /* 0x000000800d0b7811 */ /* 0x000fc600078e08ff */
[----:B------:R1:W-:Y:S02]  /*1940*/  STL [R1+0xac], R9 ;  /* 0x0000ac0901007387 */ /* 0x0003e40000100800 */
[C---:B------:R-:W-:Y:S01]  /*1950*/  IMAD.IADD R0, R11.reuse, 0x1, R6 ;  /* 0x000000010b007824 */ /* 0x040fe200078e0206 */
[----:B-1----:R-:W-:Y:S01]  /*1960*/  SHF.R.S32.HI R9, RZ, 0x1f, R10 ;  /* 0x0000001fff097819 */ /* 0x002fe2000001140a */
[----:B------:R-:W-:-:S04]  /*1970*/  IMAD.IADD R10, R11, 0x1, R8 ;  /* 0x000000010b0a7824 */ /* 0x000fc800078e0208 */
[----:B------:R1:W-:Y:S01]  /*1980*/  STL [R1+0xa8], R9 ;  /* 0x0000a80901007387 */ /* 0x0003e20000100800 */
[----:B------:R-:W-:-:S03]  /*1990*/  IMAD.IADD R4, R6, 0x1, R10 ;  /* 0x0000000106047824 */ /* 0x000fc600078e020a */
[----:B------:R-:W-:Y:S01]  /*19a0*/  STL [R1+0x8c], R11 ;  /* 0x00008c0b01007387 */ /* 0x000fe20000100800 */
[----:B------:R-:W-:-:S03]  /*19b0*/  IMAD.IADD R3, R7, 0x1, R4 ;  /* 0x0000000107037824 */ /* 0x000fc600078e0204 */
[----:B------:R-:W-:Y:S04]  /*19c0*/  STL [R1+0x90], R10 ;  /* 0x0000900a01007387 */ /* 0x000fe80000100800 */
[----:B------:R2:W-:Y:S01]  /*19d0*/  STL [R1+0xa4], R0 ;  /* 0x0000a40001007387 */ /* 0x0005e20000100800 */
[----:B-1----:R-:W-:-:S04]  /*19e0*/  IMAD.IADD R9, R11, 0x1, R7 ;  /* 0x000000010b097824 */ /* 0x002fc800078e0207 */
[----:B------:R-:W-:Y:S01]  /*19f0*/  IMAD.IADD R5, R9, 0x1, R6 ;  /* 0x0000000109057824 */ /* 0x000fe200078e0206 */
[----:B------:R-:W-:Y:S01]  /*1a00*/  STL [R1+0x9c], R9 ;  /* 0x00009c0901007387 */ /* 0x000fe20000100800 */
[----:B--2---:R-:W-:-:S05]  /*1a10*/  IMAD.IADD R0, R7, 0x1, R10 ;  /* 0x0000000107007824 */ /* 0x004fca00078e020a */
[----:B------:R1:W-:Y:S04]  /*1a20*/  STL [R1+0x98], R0 ;  /* 0x0000980001007387 */ /* 0x0003e80000100800 */
[----:B------:R2:W-:Y:S04]  /*1a30*/  STL [R1+0xa0], R5 ;  /* 0x0000a00501007387 */ /* 0x0005e80000100800 */
[----:B------:R2:W-:Y:S04]  /*1a40*/  STL [R1+0x94], R4 ;  /* 0x0000940401007387 */ /* 0x0005e80000100800 */
[----:B------:R2:W-:Y:S01]  /*1a50*/  STL [R1+0xc8], R3 ;  /* 0x0000c80301007387 */ /* 0x0005e20000100800 */
[----:B-1----:R-:W-:-:S05]  /*1a60*/  IMAD.IADD R0, R6, 0x1, R0 ;  /* 0x0000000106007824 */ /* 0x002fca00078e0200 */
[----:B------:R2:W-:Y:S02]  /*1a70*/  STL [R1+0xc4], R0 ;  /* 0x0000c40001007387 */ /* 0x0005e40000100800 */
.L_x_410:
[----:B--2---:R-:W2:Y:S01]  /*1a80*/  LDL R0, [R1+0x3c] ;  /* 0x00003c0001007983 */ /* 0x004ea20000100800 */
[----:B------:R-:W-:Y:S01]  /*1a90*/  IMAD.MOV.U32 R2, RZ, RZ, 0x4 ;  /* 0x00000004ff027424 */ /* 0x000fe200078e00ff */
[----:B------:R-:W-:-:S04]  /*1aa0*/  ISETP.NE.U32.AND P0, PT, RZ, c[0x0][0x370], PT ;  /* 0x0000dc00ff007a0c */ /* 0x000fc80003f05070 */
[----:B------:R-:W-:Y:S01]  /*1ab0*/  ISETP.NE.AND.EX P1, PT, RZ, c[0x0][0x374], PT, P0 ;  /* 0x0000dd00ff007a0c */ /* 0x000fe20003f25300 */
[----:B--2---:R-:W-:-:S05]  /*1ac0*/  IMAD.WIDE R2, R0, R2, c[0x0][0x588] ;  /* 0x0001620000027625 */ /* 0x004fca00078e0202 */
[----:B------:R-:W2:Y:S01]  /*1ad0*/  LDG.E R27, [R2.64] ;  /* 0x00000008021b7981 */ /* 0x000ea2000c1e1900 */
[----:B------:R-:W-:Y:S01]  /*1ae0*/  ISETP.NE.U32.AND P4, PT, RZ, c[0x0][0x360], PT ;  /* 0x0000d800ff007a0c */ /* 0x000fe20003f85070 */
[----:B------:R-:W-:Y:S01]  /*1af0*/  IMAD.MOV.U32 R9, RZ, RZ, RZ ;  /* 0x000000ffff097224 */ /* 0x000fe200078e00ff */
[----:B------:R-:W-:Y:S02]  /*1b00*/  ISETP.NE.U32.AND P3, PT, RZ, c[0x0][0x348], PT ;  /* 0x0000d200ff007a0c */ /* 0x000fe40003f65070 */
[----:B------:R-:W-:Y:S02]  /*1b10*/  ISETP.NE.AND.EX P4, PT, RZ, c[0x0][0x364], PT, P4 ;  /* 0x0000d900ff007a0c */ /* 0x000fe40003f85340 */
[----:B------:R-:W-:Y:S02]  /*1b20*/  ISETP.NE.U32.AND P5, PT, RZ, c[0x0][0x350], PT ;  /* 0x0000d400ff007a0c */ /* 0x000fe40003fa5070 */
[----:B------:R-:W-:Y:S02]  /*1b30*/  ISETP.NE.U32.AND P6, PT, RZ, c[0x0][0x358], PT ;  /* 0x0000d600ff007a0c */ /* 0x000fe40003fc5070 */
[----:B------:R-:W-:-:S02]  /*1b40*/  ISETP.NE.AND.EX P3, PT, RZ, c[0x0][0x34c], PT, P3 ;  /* 0x0000d300ff007a0c */ /* 0x000fc40003f65330 */
[----:B------:R-:W-:Y:S02]  /*1b50*/  ISETP.NE.AND.EX P5, PT, RZ, c[0x0][0x354], PT, P5 ;  /* 0x0000d500ff007a0c */ /* 0x000fe40003fa5350 */
[----:B------:R-:W-:Y:S01]  /*1b60*/  ISETP.NE.AND.EX P6, PT, RZ, c[0x0][0x35c], PT, P6 ;  /* 0x0000d700ff007a0c */ /* 0x000fe20003fc5360 */
[----:B------:R-:W-:Y:S01]  /*1b70*/  IMAD.MOV.U32 R143, RZ, RZ, RZ ;  /* 0x000000ffff8f7224 */ /* 0x000fe200078e00ff */
[----:B------:R-:W-:Y:S01]  /*1b80*/  CS2R R12, SRZ ;  /* 0x00000000000c7805 */ /* 0x000fe2000001ff00 */
[----:B--2---:R-:W-:Y:S01]  /*1b90*/  SHF.R.S32.HI R28, RZ, 0x1f, R27 ;  /* 0x0000001fff1c7819 */ /* 0x004fe2000001141b */
[C---:B------:R-:W-:Y:S01]  /*1ba0*/  IMAD.SHL.U32 R16, R27.reuse, 0x4, RZ ;  /* 0x000000041b107824 */ /* 0x040fe200078e00ff */
[C---:B------:R-:W-:Y:S01]  /*1bb0*/  @P1 LEA R4, P0, R27.reuse, c[0x0][0x370], 0x2 ;  /* 0x0000dc001b041a11 */ /* 0x040fe200078010ff */
[----:B------:R1:W-:Y:S01]  /*1bc0*/  STL [R1+0x58], R27 ;  /* 0x0000581b01007387 */ /* 0x0003e20000100800 */
[C-C-:B------:R-:W-:Y:S02]  /*1bd0*/  SHF.L.U64.HI R15, R27.reuse, 0x2, R28.reuse ;  /* 0x000000021b0f7819 */ /* 0x140fe4000001021c */
[----:B------:R-:W-:Y:S01]  /*1be0*/  @P1 LEA.HI.X R5, R27, c[0x0][0x374], R28, 0x2, P0 ;  /* 0x0000dd001b051a11 */ /* 0x000fe200000f141c */
[----:B------:R1:W-:Y:S01]  /*1bf0*/  STL [R1+0x80], R28 ;  /* 0x0000801c01007387 */ /* 0x0003e20000100800 */
[----:B------:R-:W-:-:S03]  /*1c00*/  @P4 IADD3 R2, P0, R16, c[0x0][0x360], RZ ;  /* 0x0000d80010024a10 */ /* 0x000fc60007f1e0ff */
[----:B------:R2:W3:Y:S01]  /*1c10*/  @P1 LDG.E R9, [R4.64] ;  /* 0x0000000804091981 */ /* 0x0004e2000c1e1900 */
[C---:B------:R-:W-:Y:S02]  /*1c20*/  @P4 IADD3.X R3, R15.reuse, c[0x0][0x364], RZ, P0, !PT ;  /* 0x0000d9000f034a10 */ /* 0x040fe400007fe4ff */
[----:B------:R-:W-:Y:S01]  /*1c30*/  IADD3 R6, P2, R16, c[0x0][0x348], RZ ;  /* 0x0000d20010067a10 */ /* 0x000fe20007f5e0ff */
[----:B------:R1:W-:Y:S04]  /*1c40*/  STL [R1+0x50], R16 ;  /* 0x0000501001007387 */ /* 0x0003e80000100800 */
[----:B------:R4:W5:Y:S01]  /*1c50*/  @P4 LDG.E R147, [R2.64] ;  /* 0x0000000802934981 */ /* 0x000962000c1e1900 */
[----:B------:R-:W-:-:S03]  /*1c60*/  IADD3.X R7, R15, c[0x0][0x34c], RZ, P2, !PT ;  /* 0x0000d3000f077a10 */ /* 0x000fc600017fe4ff */
[----:B------:R1:W-:Y:S04]  /*1c70*/  STL [R1+0x54], R15 ;  /* 0x0000540f01007387 */ /* 0x0003e80000100800 */
[----:B------:R1:W5:Y:S01]  /*1c80*/  @P3 LDG.E R143, [R6.64] ;  /* 0x00000008068f3981 */ /* 0x000362000c1e1900 */
[----:B--2---:R-:W-:-:S04]  /*1c90*/  IADD3 R4, P1, R16, c[0x0][0x350], RZ ;  /* 0x0000d40010047a10 */ /* 0x004fc80007f3e0ff */
[----:B------:R-:W-:Y:S02]  /*1ca0*/  IADD3.X R5, R15, c[0x0][0x354], RZ, P1, !PT ;  /* 0x0000d5000f057a10 */ /* 0x000fe40000ffe4ff */
[----:B----4-:R-:W-:-:S03]  /*1cb0*/  IADD3 R2, P0, R16, c[0x0][0x358], RZ ;  /* 0x0000d60010027a10 */ /* 0x010fc60007f1e0ff */
[----:B------:R1:W5:Y:S01]  /*1cc0*/  @P5 LDG.E R13, [R4.64] ;  /* 0x00000008040d5981 */ /* 0x000362000c1e1900 */
[----:B------:R-:W-:-:S05]  /*1cd0*/  IADD3.X R3, R15, c[0x0][0x35c], RZ, P0, !PT ;  /* 0x0000d7000f037a10 */ /* 0x000fca00007fe4ff */
[----:B------:R1:W5:Y:S01]  /*1ce0*/  @P6 LDG.E R12, [R2.64] ;  /* 0x00000008020c6981 */ /* 0x000362000c1e1900 */
[----:B------:R-:W-:Y:S03]  /*1cf0*/  YIELD ;  /* 0x0000000000007946 */ /* 0x000fe60003800000 */
[----:B---3--:R1:W-:Y:S01]  /*1d00*/  STL [R1+0x2c], R9 ;  /* 0x00002c0901007387 */ /* 0x0083e20000100800 */
[----:B------:R-:W-:Y:S05]  /*1d10*/  @P4 BRA `(.L_x_231) ;  /* 0x0000005000004947 */ /* 0x000fea0003800000 */
[----:B-----5:R-:W-:Y:S01]  /*1d20*/  MOV R147, c[0x0][0x168] ;  /* 0x00005a0000937a02 */ /* 0x020fe20000000f00 */
[----:B------:R-:W-:Y:S05]  /*1d30*/  @!P3 BRA `(.L_x_231) ;  /* 0x000000300000b947 */ /* 0x000fea0003800000 */
[----:B------:R-:W2:Y:S04]  /*1d40*/  LDG.E R8, [R6.64] ;  /* 0x0000000806087981 */ /* 0x000ea8000c1e1900 */
[----:B------:R-:W2:Y:S02]  /*1d50*/  LDG.E R0, [R6.64+0x4] ;  /* 0x0000040806007981 */ /* 0x000ea4000c1e1900 */
[----:B--2---:R-:W-:-:S02]  /*1d60*/  IADD3 R147, -R8, R0, RZ ;  /* 0x0000000008937210 */ /* 0x004fc40007ffe1ff */
.L_x_231:
[----:B------:R-:W-:-:S04]  /*1d70*/  ISETP.NE.U32.AND P0, PT, RZ, c[0x0][0x368], PT ;  /* 0x0000da00ff007a0c */ /* 0x000fc80003f05070 */
[----:B------:R-:W-:-:S13]  /*1d80*/  ISETP.NE.AND.EX P0, PT, RZ, c[0x0][0x36c], PT, P0 ;  /* 0x0000db00ff007a0c */ /* 0x000fda0003f05300 */
[----:B------:R-:W-:Y:S05]  /*1d90*/  @!P0 BRA `(.L_x_232) ;  /* 0x0000004000008947 */ /* 0x000fea0003800000 */
[----:B-1----:R-:W-:-:S04]  /*1da0*/  IADD3 R6, P0, R16, c[0x0][0x368], RZ ;  /* 0x0000da0010067a10 */ /* 0x002fc80007f1e0ff */
[----:B------:R-:W-:-:S05]  /*1db0*/  IADD3.X R7, R15, c[0x0][0x36c], RZ, P0, !PT ;  /* 0x0000db000f077a10 */ /* 0x000fca00007fe4ff */
[----:B------:R1:W5:Y:S01]  /*1dc0*/  LDG.E R6, [R6.64] ;  /* 0x0000000806067981 */ /* 0x000362000c1e1900 */
[----:B------:R-:W-:Y:S05]  /*1dd0*/  BRA `(.L_x_233) ;  /* 0x0000005000007947 */ /* 0x000fea0003800000 */
.L_x_232:
[----:B-1----:R-:W-:Y:S01]  /*1de0*/  MOV R6, UR6 ;  /* 0x0000000600067c02 */ /* 0x002fe20008000f00 */
[----:B------:R-:W-:Y:S05]  /*1df0*/  @!P5 BRA `(.L_x_233) ;  /* 0x000000300000d947 */ /* 0x000fea0003800000 */
[----:B------:R-:W2:Y:S04]  /*1e00*/  LDG.E R6, [R4.64] ;  /* 0x0000000804067981 */ /* 0x000ea8000c1e1900 */
[----:B------:R-:W2:Y:S02]  /*1e10*/  LDG.E R0, [R4.64+0x4] ;  /* 0x0000040804007981 */ /* 0x000ea4000c1e1900 */
[----:B--2---:R-:W-:Y:S02]  /*1e20*/  IADD3 R6, -R6, R0, RZ ;  /* 0x0000000006067210 */ /* 0x004fe40007ffe1ff */
.L_x_233:
[----:B------:R-:W2:Y:S04]  /*1e30*/  LDL R14, [R1+0x38] ;  /* 0x00003800010e7983 */ /* 0x000ea80000100800 */
[----:B------:R3:W4:Y:S04]  /*1e40*/  @P6 LDG.E R4, [R2.64] ;  /* 0x0000000802046981 */ /* 0x000728000c1e1900 */
[----:B------:R3:W4:Y:S01]  /*1e50*/  @P6 LDG.E R0, [R2.64+0x4] ;  /* 0x0000040802006981 */ /* 0x000722000c1e1900 */
[----:B------:R-:W-:Y:S01]  /*1e60*/  ISETP.NE.U32.AND P0, PT, RZ, c[0x0][0x378], PT ;  /* 0x0000de00ff007a0c */ /* 0x000fe20003f05070 */
[----:B-----5:R-:W-:-:S03]  /*1e70*/  IMAD.MOV.U32 R130, RZ, RZ, R6 ;  /* 0x000000ffff827224 */ /* 0x020fc600078e0006 */
[----:B------:R-:W-:-:S13]  /*1e80*/  ISETP.NE.AND.EX P1, PT, RZ, c[0x0][0x37c], PT, P0 ;  /* 0x0000df00ff007a0c */ /* 0x000fda0003f25300 */
[----:B---3--:R-:W-:-:S04]  /*1e90*/  @P1 IADD3 R2, P0, R16, c[0x0][0x378], RZ ;  /* 0x0000de0010021a10 */ /* 0x008fc80007f1e0ff */
[----:B------:R-:W-:-:S05]  /*1ea0*/  @P1 IADD3.X R3, R15, c[0x0][0x37c], RZ, P0, !PT ;  /* 0x0000df000f031a10 */ /* 0x000fca00007fe4ff */
[----:B------:R3:W5:Y:S01]  /*1eb0*/  @P1 LDG.E R130, [R2.64] ;  /* 0x0000000802821981 */ /* 0x000762000c1e1900 */
[----:B-1----:R-:W-:Y:S01]  /*1ec0*/  IMAD.IADD R7, R6, 0x1, -R9 ;  /* 0x0000000106077824 */ /* 0x002fe200078e0a09 */
[----:B------:R-:W-:Y:S01]  /*1ed0*/  BSSY B0, `(.L_x_234) ;  /* 0x0000031000007945 */ /* 0x000fe20003800000 */
[----:B---3--:R-:W-:Y:S01]  /*1ee0*/  IMAD.MOV.U32 R2, RZ, RZ, c[0x0][0x228] ;  /* 0x00008a00ff027624 */ /* 0x008fe200078e00ff */
[----:B--2---:R-:W-:-:S04]  /*1ef0*/  LOP3.LUT R3, R14, 0xff000000, RZ, 0xc0, !PT ;  /* 0xff0000000e037812 */ /* 0x004fc800078ec0ff */
[----:B------:R-:W-:Y:S01]  /*1f00*/  SHF.R.U32.HI R3, RZ, 0x8, R3 ;  /* 0x00000008ff037819 */ /* 0x000fe20000011603 */
[----:B----4-:R-:W-:Y:S01]  /*1f10*/  @P6 IMAD.IADD R2, R0, 0x1, -R4 ;  /* 0x0000000100026824 */ /* 0x010fe200078e0a04 */
[----:B------:R-:W-:-:S03]  /*1f20*/  LOP3.LUT R4, R14, 0xff0000, RZ, 0xc0, !PT ;  /* 0x00ff00000e047812 */ /* 0x000fc600078ec0ff */
[----:B------:R-:W-:Y:S01]  /*1f30*/  IMAD.IADD R138, R7, 0x1, R2 ;  /* 0x00000001078a7824 */ /* 0x000fe200078e0202 */
[----:B------:R-:W-:-:S04]  /*1f40*/  LEA.HI R3, R4, R3, RZ, 0x10 ;  /* 0x0000000304037211 */ /* 0x000fc800078f80ff */
[----:B------:R-:W-:Y:S02]  /*1f50*/  SHF.R.U32.HI R5, RZ, 0x10, R3 ;  /* 0x00000010ff057819 */ /* 0x000fe40000011603 */
[----:B------:R-:W-:Y:S02]  /*1f60*/  LOP3.LUT R17, R3, 0xff, RZ, 0xc0, !PT ;  /* 0x000000ff03117812 */ /* 0x000fe400078ec0ff */
[C---:B------:R-:W-:Y:S01]  /*1f70*/  IADD3 R0, R138.reuse, 0x4f, RZ ;  /* 0x0000004f8a007810 */ /* 0x040fe20007ffe0ff */
[----:B------:R1:W-:Y:S01]  /*1f80*/  STL [R1+0x84], R5 ;  /* 0x0000840501007387 */ /* 0x0003e20000100800 */
[----:B------:R-:W-:Y:S02]  /*1f90*/  ISETP.GE.AND P0, PT, R138, 0x1, PT ;  /* 0x000000018a00780c */ /* 0x000fe40003f06270 */
[----:B------:R-:W-:Y:S01]  /*1fa0*/  ISETP.NE.AND P1, PT, R5, RZ, PT ;  /* 0x000000ff0500720c */ /* 0x000fe20003f25270 */
[----:B------:R1:W-:Y:S01]  /*1fb0*/  STL [R1+0x88], R17 ;  /* 0x0000881101007387 */ /* 0x0003e20000100800 */
[----:B------:R-:W-:-:S02]  /*1fc0*/  IMAD.HI R0, R0, 0x66666667, RZ ;  /* 0x6666666700007827 */ /* 0x000fc400078e02ff */
[----:B------:R-:W-:-:S03]  /*1fd0*/  SEL R129, R5, c[0x0][0x338], P1 ;  /* 0x0000ce0005817a07 */ /* 0x000fc60000800000 */
[----:B------:R-:W-:-:S04]  /*1fe0*/  SHF.R.U32.HI R4, RZ, 0x1f, R0 ;  /* 0x0000001fff047819 */ /* 0x000fc80000011600 */
[----:B------:R-:W-:Y:S01]  /*1ff0*/  LEA.HI.SX32 R139, R0, R4, 0x1b ;  /* 0x00000004008b7211 */ /* 0x000fe200078fdaff */
[----:B------:R-:W-:Y:S01]  /*2000*/  IMAD.MOV.U32 R0, RZ, RZ, RZ ;  /* 0x000000ffff007224 */ /* 0x000fe200078e00ff */
[----:B------:R-:W-:Y:S05]  /*2010*/  @!P0 BRA `(.L_x_235) ;  /* 0x000001c000008947 */ /* 0x000fea0003800000 */
        /* <DEDUP_REMOVED lines=11> */
[----:B------:R-:W-:Y:S02]  /*20d0*/  IMAD.MOV.U32 R4, RZ, RZ, RZ ;  /* 0x000000ffff047224 */ /* 0x000fe400078e00ff */
        /* <DEDUP_REMOVED lines=16> */
.L_x_235:
[----:B------:R-:W-:Y:S05]  /*21e0*/  BSYNC B0 ;  /* 0x0000000000007941 */ /* 0x000fea0003800000 */
.L_x_234:
[----:B------:R-:W-:-:S04]  /*21f0*/  IMAD R3, R17, R0, RZ ;  /* 0x0000000011037224 */ /* 0x000fc800078e02ff */
[C---:B------:R-:W-:Y:S02]  /*2200*/  IMAD.IADD R0, R3.reuse, 0x1, R0 ;  /* 0x0000000103007824 */ /* 0x040fe400078e0200 */
[----:B------:R-:W-:-:S03]  /*2210*/  IMAD R3, R3, 0x50, -R7 ;  /* 0x0000005003037824 */ /* 0x000fc600078e0a07 */
[----:B------:R-:W-:Y:S02]  /*2220*/  IMNMX R0, R139, R0, PT ;  /* 0x000000008b007217 */ /* 0x000fe40003800200 */
[----:B------:R-:W-:-:S03]  /*2230*/  IMNMX R3, RZ, R3, !PT ;  /* 0x00000003ff037217 */ /* 0x000fc60007800200 */
[----:B------:R-:W-:Y:S02]  /*2240*/  IMAD R0, R0, 0x50, -R7 ;  /* 0x0000005000007824 */ /* 0x000fe400078e0a07 */
[----:B-1----:R-:W-:-:S03]  /*2250*/  IMAD.WIDE.U32 R4, R3, -0x33333333, RZ ;  /* 0xcccccccd03047825 */ /* 0x002fc600078e00ff */
[----:B------:R-:W-:Y:S02]  /*2260*/  IMNMX R0, R0, R2, PT ;  /* 0x0000000200007217 */ /* 0x000fe40003800200 */
[----:B------:R-:W-:Y:S02]  /*2270*/  SHF.R.U32.HI R119, RZ, 0x6, R5 ;  /* 0x00000006ff777819 */ /* 0x000fe40000011605 */
[----:B------:R-:W-:-:S13]  /*2280*/  ISETP.GT.AND P0, PT, R0, R3, PT ;  /* 0x000000030000720c */ /* 0x000fda0003f04270 */
[----:B------:R-:W-:Y:S01]  /*2290*/  @P0 IADD3 R3, R0, 0x4f, RZ ;  /* 0x0000004f00030810 */ /* 0x000fe20007ffe0ff */
[----:B------:R-:W-:-:S04]  /*22a0*/  IMAD.MOV.U32 R0, RZ, RZ, R119 ;  /* 0x000000ffff007224 */ /* 0x000fc800078e0077 */
[----:B------:R-:W-:-:S05]  /*22b0*/  @P0 IMAD.HI R3, R3, 0x66666667, RZ ;  /* 0x6666666703030827 */ /* 0x000fca00078e02ff */
[----:B------:R-:W-:-:S04]  /*22c0*/  @P0 SHF.R.U32.HI R4, RZ, 0x1f, R3 ;  /* 0x0000001fff040819 */ /* 0x000fc80000011603 */
[----:B------:R-:W-:-:S04]  /*22d0*/  @P0 LEA.HI.SX32 R0, R3, R4, 0x1b ;  /* 0x0000000403000211 */ /* 0x000fc800078fdaff */
[----:B------:R-:W-:-:S13]  /*22e0*/  ISETP.GT.AND P0, PT, R0, R119, PT ;  /* 0x000000770000720c */ /* 0x000fda0003f04270 */
[----:B------:R-:W-:Y:S05]  /*22f0*/  @!P0 BRA `(.L_x_236) ;  /* 0x0000592000008947 */ /* 0x000fea0003800000 */
[----:B------:R-:W-:Y:S01]  /*2300*/  ISETP.NE.U32.AND P0, PT, RZ, c[0x0][0x340], PT ;  /* 0x0000d000ff007a0c */ /* 0x000fe20003f05070 */
[----:B------:R-:W1:Y:S03]  /*2310*/  S2R R9, SR_TID.X ;  /* 0x0000000000097919 */ /* 0x000e660000002100 */
[----:B------:R-:W-:-:S13]  /*2320*/  ISETP.NE.AND.EX P5, PT, RZ, c[0x0][0x344], PT, P0 ;  /* 0x0000d100ff007a0c */ /* 0x000fda0003fa5300 */
[----:B------:R-:W-:-:S04]  /*2330*/  @P5 IADD3 R4, P0, R16, c[0x0][0x340], RZ ;  /* 0x0000d00010045a10 */ /* 0x000fc80007f1e0ff */
[----:B------:R-:W-:Y:S02]  /*2340*/  @P5 IADD3.X R5, R15, c[0x0][0x344], RZ, P0, !PT ;  /* 0x0000d1000f055a10 */ /* 0x000fe400007fe4ff */
[----:B-1----:R-:W-:-:S03]  /*2350*/  SHF.R.S32.HI R8, RZ, 0x1f, R9 ;  /* 0x0000001fff087819 */ /* 0x002fc60000011409 */
[----:B------:R1:W2:Y:S01]  /*2360*/  @P5 LDG.E R23, [R4.64] ;  /* 0x0000000804175981 */ /* 0x0002a2000c1e1900 */
[----:B------:R-:W-:-:S04]  /*2370*/  LEA.HI R8, R8, R9, RZ, 0x3 ;  /* 0x0000000908087211 */ /* 0x000fc800078f18ff */
[----:B------:R-:W-:Y:S02]  /*2380*/  SHF.R.S32.HI R8, RZ, 0x3, R8 ;  /* 0x00000003ff087819 */ /* 0x000fe40000011408 */
[----:B------:R-:W-:Y:S02]  /*2390*/  SHF.R.S32.HI R3, RZ, 0x1f, R12 ;  /* 0x0000001fff037819 */ /* 0x000fe4000001140c */
[----:B------:R-:W-:-:S04]  /*23a0*/  IADD3 R106, P0, R8, R12, RZ ;  /* 0x0000000c086a7210 */ /* 0x000fc80007f1e0ff */
[----:B------:R-:W-:-:S05]  /*23b0*/  LEA.HI.X.SX32 R107, R8, R3, 0x1, P0 ;  /* 0x00000003086b7211 */ /* 0x000fca00000f0eff */
[----:B------:R-:W-:Y:S01]  /*23c0*/  IMAD R3, R107, c[0x0][0x238], RZ ;  /* 0x00008e006b037a24 */ /* 0x000fe200078e02ff */
[----:B------:R-:W-:-:S03]  /*23d0*/  LOP3.LUT R26, R14, 0xffff, RZ, 0xc0, !PT ;  /* 0x0000ffff0e1a7812 */ /* 0x000fc600078ec0ff */
[C---:B------:R-:W-:Y:S02]  /*23e0*/  IMAD R3, R106.reuse, c[0x0][0x23c], R3 ;  /* 0x00008f006a037a24 */ /* 0x040fe400078e0203 */
[----:B-1----:R-:W-:Y:S01]  /*23f0*/  IMAD.WIDE.U32 R4, R106, c[0x0][0x238], R244 ;  /* 0x00008e006a047a25 */ /* 0x002fe200078e00f4 */
[----:B------:R-:W-:-:S03]  /*2400*/  SEL R24, R28, RZ, !P6 ;  /* 0x000000ff1c187207 */ /* 0x000fc60007000000 */
[----:B------:R-:W-:Y:S01]  /*2410*/  IMAD.IADD R5, R5, 0x1, R3 ;  /* 0x0000000105057824 */ /* 0x000fe200078e0203 */
[----:B------:R-:W-:Y:S01]  /*2420*/  IADD3 R29, R0, -0x1, RZ ;  /* 0xffffffff001d7810 */ /* 0x000fe20007ffe0ff */
[----:B------:R-:W-:Y:S01]  /*2430*/  IMAD.MOV.U32 R134, RZ, RZ, 0x50 ;  /* 0x00000050ff867424 */ /* 0x000fe200078e00ff */
[----:B------:R-:W-:Y:S01]  /*2440*/  IADD3 R118, -R8, R2, RZ ;  /* 0x0000000208767210 */ /* 0x000fe20007ffe1ff */
[----:B------:R-:W-:Y:S01]  /*2450*/  IMAD.WIDE.U32 R4, R26, c[0x0][0x240], R4 ;  /* 0x000090001a047a25 */ /* 0x000fe200078e0004 */
[----:B------:R-:W-:-:S03]  /*2460*/  SEL R25, R27, RZ, !P6 ;  /* 0x000000ff1b197207 */ /* 0x000fc60007000000 */
[----:B------:R-:W-:Y:S02]  /*2470*/  IMAD R5, R26, c[0x0][0x244], R5 ;  /* 0x000091001a057a24 */ /* 0x000fe400078e0205 */
[----:B------:R-:W-:Y:S02]  /*2480*/  IMAD R3, R24, c[0x0][0x248], RZ ;  /* 0x0000920018037a24 */ /* 0x000fe400078e02ff */
[C---:B------:R-:W-:Y:S02]  /*2490*/  IMAD R150, R134.reuse, c[0x0][0x23c], RZ ;  /* 0x00008f0086967a24 */ /* 0x040fe400078e02ff */
[----:B------:R-:W-:-:S04]  /*24a0*/  IMAD.WIDE.U32 R132, R134, c[0x0][0x238], RZ ;  /* 0x00008e0086847a25 */ /* 0x000fc800078e00ff */
[----:B------:R-:W-:Y:S02]  /*24b0*/  IMAD R0, R29, -0x50, R118 ;  /* 0xffffffb01d007824 */ /* 0x000fe400078e0276 */
[C---:B------:R-:W-:Y:S02]  /*24c0*/  IMAD R7, R25.reuse, c[0x0][0x24c], R3 ;  /* 0x0000930019077a24 */ /* 0x040fe400078e0203 */
[----:B------:R-:W-:Y:S01]  /*24d0*/  IMAD.WIDE.U32 R110, R25, c[0x0][0x248], R4 ;  /* 0x00009200196e7a25 */ /* 0x000fe200078e0004 */
[----:B------:R-:W-:-:S03]  /*24e0*/  ISETP.GE.AND P1, PT, R0, 0x1, PT ;  /* 0x000000010000780c */ /* 0x000fc60003f26270 */
[----:B------:R-:W-:Y:S01]  /*24f0*/  IMAD.IADD R150, R133, 0x1, R150 ;  /* 0x0000000185967824 */ /* 0x000fe200078e0296 */
[----:B------:R-:W-:Y:S01]  /*2500*/  SHF.R.S32.HI R4, RZ, 0x1f, R29 ;  /* 0x0000001fff047819 */ /* 0x000fe2000001141d */
[----:B------:R-:W-:Y:S01]  /*2510*/  IMAD.MOV.U32 R108, RZ, RZ, R110 ;  /* 0x000000ffff6c7224 */ /* 0x000fe200078e006e */
[----:B------:R-:W-:Y:S01]  /*2520*/  IADD3 R109, R111, R7, RZ ;  /* 0x000000076f6d7210 */ /* 0x000fe20007ffe0ff */
[----:B------:R-:W-:Y:S01]  /*2530*/  IMAD R3, R150, R29, RZ ;  /* 0x0000001d96037224 */ /* 0x000fe200078e02ff */
[----:B------:R-:W-:-:S03]  /*2540*/  ISETP.GE.AND P3, PT, R0, 0x11, PT ;  /* 0x000000110000780c */ /* 0x000fc60003f66270 */
[-C--:B------:R-:W-:Y:S01]  /*2550*/  IMAD R3, R4, R132.reuse, R3 ;  /* 0x0000008404037224 */ /* 0x080fe200078e0203 */
[----:B------:R-:W-:Y:S01]  /*2560*/  ISETP.GE.AND P6, PT, R244, c[0x0][0x1d4], PT ;  /* 0x00007500f4007a0c */ /* 0x000fe20003fc6270 */
[----:B------:R-:W-:Y:S01]  /*2570*/  IMAD.WIDE.U32 R4, R29, R132, R108 ;  /* 0x000000841d047225 */ /* 0x000fe200078e006c */
[----:B------:R-:W-:Y:S02]  /*2580*/  SHF.R.S32.HI R10, RZ, 0x1f, R98 ;  /* 0x0000001fff0a7819 */ /* 0x000fe40000011462 */
[----:B------:R-:W-:Y:S01]  /*2590*/  ISETP.GE.AND P2, PT, R0, 0x21, PT ;  /* 0x000000210000780c */ /* 0x000fe20003f46270 */
[----:B------:R-:W-:Y:S01]  /*25a0*/  IMAD.IADD R127, R6, 0x1, R13 ;  /* 0x00000001067f7824 */ /* 0x000fe200078e020d */
[----:B------:R-:W-:Y:S01]  /*25b0*/  @P1 LEA R6, P0, R4, c[0x0][0x220], 0x1 ;  /* 0x0000880004061a11 */ /* 0x000fe200078008ff */
[----:B------:R-:W-:Y:S01]  /*25c0*/  IMAD.IADD R5, R5, 0x1, R3 ;  /* 0x0000000105057824 */ /* 0x000fe200078e0203 */
[----:B------:R-:W-:Y:S01]  /*25d0*/  SHF.R.S32.HI R93, RZ, 0x1f, R92 ;  /* 0x0000001fff5d7819 */ /* 0x000fe2000001145c */
[----:B------:R-:W-:Y:S01]  /*25e0*/  IMAD R3, R10, c[0x0][0x280], RZ ;  /* 0x0000a0000a037a24 */ /* 0x000fe200078e02ff */
[----:B------:R-:W-:-:S02]  /*25f0*/  MOV R140, c[0x0][0x238] ;  /* 0x00008e00008c7a02 */ /* 0x000fc40000000f00 */
[----:B------:R-:W-:Y:S01]  /*2600*/  @P1 LEA.HI.X R7, R4, c[0x0][0x224], R5, 0x1, P0 ;  /* 0x0000890004071a11 */ /* 0x000fe200000f0c05 */
[----:B------:R-:W-:Y:S01]  /*2610*/  IMAD R22, R98, c[0x0][0x284], R3 ;  /* 0x0000a10062167a24 */ /* 0x000fe200078e0203 */
[----:B------:R-:W-:Y:S01]  /*2620*/  ISETP.GE.AND P0, PT, R0, 0x31, PT ;  /* 0x000000310000780c */ /* 0x000fe20003f06270 */
[----:B------:R-:W-:Y:S01]  /*2630*/  IMAD.WIDE.U32 R8, R98, c[0x0][0x280], R92 ;  /* 0x0000a00062087a25 */ /* 0x000fe200078e005c */
[----:B------:R-:W-:Y:S01]  /*2640*/  MOV R131, c[0x0][0x23c] ;  /* 0x00008f0000837a02 */ /* 0x000fe20000000f00 */
[----:B------:R-:W-:Y:S01]  /*2650*/  @!PT LDS RZ, [RZ] ;  /* 0x00000000fffff984 */ /* 0x000fe20000000800 */
[----:B------:R-:W-:Y:S01]  /*2660*/  @!PT LDS RZ, [RZ] ;  /* 0x00000000fffff984 */ /* 0x000fe20000000800 */
[----:B------:R-:W-:Y:S01]  /*2670*/  @!PT LDS RZ, [RZ] ;  /* 0x00000000fffff984 */ /* 0x000fe20000000800 */
[----:B------:R1:W-:Y:S01]  /*2680*/  @P1 LDGSTS.E.BYPASS.LTC128B.128 [R213+0x2900], [R6.64], !P6 ;  /* 0x0290000006d51fae */ /* 0x0003e2000f101d48 */
[C---:B------:R-:W-:Y:S01]  /*2690*/  @P3 LEA R3, P4, R140.reuse, R4, 0x4 ;  /* 0x000000048c033211 */ /* 0x040fe200078820ff */
[----:B------:R-:W-:Y:S01]  /*26a0*/  IMAD.WIDE.U32 R14, R140, 0x20, RZ ;  /* 0x000000208c0e7825 */ /* 0x000fe200078e00ff */
[----:B------:R-:W-:Y:S02]  /*26b0*/  IADD3 R13, R9, R22, RZ ;  /* 0x00000016090d7210 */ /* 0x000fe40007ffe0ff */
[----:B------:R-:W-:-:S02]  /*26c0*/  @P3 LEA R20, P1, R3, c[0x0][0x220], 0x1 ;  /* 0x0000880003143a11 */ /* 0x000fc400078208ff */
[----:B-1----:R-:W-:Y:S01]  /*26d0*/  @P3 LEA.HI.X R6, R140, R5, R131, 0x4, P4 ;  /* 0x000000058c063211 */ /* 0x002fe200020f2483 */
[----:B------:R-:W-:Y:S01]  /*26e0*/  IMAD.SHL.U32 R7, R131, 0x20, RZ ;  /* 0x0000002083077824 */ /* 0x000fe200078e00ff */
[----:B------:R-:W-:Y:S02]  /*26f0*/  @P2 IADD3 R9, P4, R4, R14, RZ ;  /* 0x0000000e04092210 */ /* 0x000fe40007f9e0ff */
[----:B------:R-:W-:Y:S02]  /*2700*/  @P3 LEA.HI.X R21, R3, c[0x0][0x224], R6, 0x1, P1 ;  /* 0x0000890003153a11 */ /* 0x000fe400008f0c06 */
[----:B------:R-:W-:Y:S02]  /*2710*/  ISETP.GE.AND P1, PT, R0, 0x41, PT ;  /* 0x000000410000780c */ /* 0x000fe40003f26270 */
[----:B------:R-:W-:Y:S01]  /*2720*/  @P2 IADD3.X R0, R5, R15, R7, P4, !PT ;  /* 0x0000000f05002210 */ /* 0x000fe200027fe407 */
[----:B------:R-:W-:Y:S01]  /*2730*/  @P0 IMAD R3, R131, 0x30, RZ ;  /* 0x0000003083030824 */ /* 0x000fe200078e02ff */
[C---:B------:R-:W-:Y:S01]  /*2740*/  @P2 LEA R18, P4, R9.reuse, c[0x0][0x220], 0x1 ;  /* 0x0000880009122a11 */ /* 0x040fe200078808ff */
[----:B------:R-:W-:Y:S01]  /*2750*/  @P0 IMAD.WIDE.U32 R6, R140, 0x30, R4 ;  /* 0x000000308c060825 */ /* 0x000fe200078e0004 */
[----:B------:R1:W-:Y:S02]  /*2760*/  @P3 LDGSTS.E.BYPASS.LTC128B.128 [R213+0x3100], [R20.64], !P6 ;  /* 0x0310000014d53fae */ /* 0x0003e4000f101d48 */
[----:B------:R-:W-:Y:S01]  /*2770*/  @P2 LEA.HI.X R19, R9, c[0x0][0x224], R0, 0x1, P4 ;  /* 0x0000890009132a11 */ /* 0x000fe200020f0c00 */
[----:B------:R-:W-:Y:S01]  /*2780*/  IMAD R0, R10, c[0x0][0x290], RZ ;  /* 0x0000a4000a007a24 */ /* 0x000fe200078e02ff */
[----:B------:R-:W-:Y:S01]  /*2790*/  @P0 LEA R16, P4, R6, c[0x0][0x220], 0x1 ;  /* 0x0000880006100a11 */ /* 0x000fe200078808ff */
[----:B------:R-:W-:-:S02]  /*27a0*/  @P0 IMAD.IADD R3, R7, 0x1, R3 ;  /* 0x0000000107030824 */ /* 0x000fc400078e0203 */
[----:B------:R-:W-:Y:S01]  /*27b0*/  IMAD.WIDE.U32 R10, R98, c[0x0][0x290], R92 ;  /* 0x0000a400620a7a25 */ /* 0x000fe200078e005c */
[----:B------:R1:W-:Y:S02]  /*27c0*/  @P2 LDGSTS.E.BYPASS.LTC128B.128 [R213+0x3900], [R18.64], !P6 ;  /* 0x0390000012d52fae */ /* 0x0003e4000f101d48 */
[----:B------:R-:W-:Y:S01]  /*27d0*/  @P0 LEA.HI.X R17, R6, c[0x0][0x224], R3, 0x1, P4 ;  /* 0x0000890006110a11 */ /* 0x000fe200020f0c03 */
[C---:B------:R-:W-:Y:S02]  /*27e0*/  IMAD R0, R98.reuse, c[0x0][0x294], R0 ;  /* 0x0000a50062007a24 */ /* 0x040fe400078e0200 */
[----:B------:R-:W-:Y:S01]  /*27f0*/  IMAD.WIDE.U32 R14, R98, c[0x0][0x290], R86 ;  /* 0x0000a400620e7a25 */ /* 0x000fe200078e0056 */
[----:B------:R-:W-:Y:S01]  /*2800*/  @P1 LEA R3, P4, R140, R4, 0x6 ;  /* 0x000000048c031211 */ /* 0x000fe200078830ff */
[----:B------:R1:W-:Y:S01]  /*2810*/  @P0 LDGSTS.E.BYPASS.LTC128B.128 [R213+0x4100], [R16.64], !P6 ;  /* 0x0410000010d50fae */ /* 0x0003e2000f101d48 */
[----:B------:R-:W-:Y:S02]  /*2820*/  IADD3 R11, R11, R0, RZ ;  /* 0x000000000b0b7210 */ /* 0x000fe40007ffe0ff */
[----:B------:R-:W-:-:S02]  /*2830*/  IADD3 R7, R0, R15, RZ ;  /* 0x0000000f00077210 */ /* 0x000fc40007ffe0ff */
[----:B------:R-:W-:Y:S02]  /*2840*/  @P1 LEA.HI.X R0, R140, R5, R131, 0x6, P4 ;  /* 0x000000058c001211 */ /* 0x000fe400020f3483 */
[----:B------:R-:W-:-:S04]  /*2850*/  @P1 LEA R4, P4, R3, c[0x0][0x220], 0x1 ;  /* 0x0000880003041a11 */ /* 0x000fc800078808ff */
[----:B------:R-:W-:Y:S02]  /*2860*/  @P1 LEA.HI.X R5, R3, c[0x0][0x224], R0, 0x1, P4 ;  /* 0x0000890003051a11 */ /* 0x000fe400020f0c00 */
[----:B-----5:R-:W-:Y:S02]  /*2870*/  SHF.R.S32.HI R0, RZ, 0x1f, R130 ;  /* 0x0000001fff007819 */ /* 0x020fe40000011482 */
[----:B------:R-:W-:Y:S01]  /*2880*/  MOV R12, R8 ;  /* 0x00000008000c7202 */ /* 0x000fe20000000f00 */
[----:B------:R2:W-:Y:S01]  /*2890*/  @P1 LDGSTS.E.BYPASS.LTC128B.128 [R213+0x4900], [R4.64], !P6 ;  /* 0x0490000004d51fae */ /* 0x0005e2000f101d48 */
[----:B------:R-:W-:-:S04]  /*28a0*/  IMAD.WIDE.U32 R8, R98, c[0x0][0x280], R86 ;  /* 0x0000a00062087a25 */ /* 0x000fc800078e0056 */
[----:B------:R-:W-:Y:S02]  /*28b0*/  IMAD R3, R0, c[0x0][0x280], RZ ;  /* 0x0000a00000037a24 */ /* 0x000fe400078e02ff */
[----:B------:R-:W-:Y:S01]  /*28c0*/  IMAD.MOV.U32 R6, RZ, RZ, R14 ;  /* 0x000000ffff067224 */ /* 0x000fe200078e000e */
[----:B------:R-:W-:Y:S01]  /*28d0*/  MOV R146, 0x5 ;  /* 0x0000000500927802 */ /* 0x000fe20000000f00 */
[----:B------:R-:W-:Y:S02]  /*28e0*/  IMAD.IADD R9, R22, 0x1, R9 ;  /* 0x0000000116097824 */ /* 0x000fe400078e0209 */
[----:B------:R-:W-:Y:S02]  /*28f0*/  IMAD.MOV.U32 R141, RZ, RZ, c[0x0][0x280] ;  /* 0x0000a000ff8d7624 */ /* 0x000fe400078e00ff */
[C---:B------:R-:W-:Y:S02]  /*2900*/  IMAD R148, R134.reuse, c[0x0][0x284], RZ ;  /* 0x0000a10086947a24 */ /* 0x040fe400078e02ff */
[----:B------:R-:W-:-:S02]  /*2910*/  IMAD R149, R134, c[0x0][0x294], RZ ;  /* 0x0000a50086957a24 */ /* 0x000fc400078e02ff */
[----:B------:R-:W-:Y:S01]  /*2920*/  IMAD.WIDE.U32 R136, R134, c[0x0][0x280], RZ ;  /* 0x0000a00086887a25 */ /* 0x000fe200078e00ff */
[----:B------:R-:W-:Y:S01]  /*2930*/  ISETP.GE.AND P1, PT, R212, c[0x0][0x1d4], PT ;  /* 0x00007500d4007a0c */ /* 0x000fe20003f26270 */
[----:B------:R-:W0:Y:S02]  /*2940*/  LDGDEPBAR ;  /* 0x00000000000079af */ /* 0x000e240000000000 */
[----:B------:R-:W-:Y:S01]  /*2950*/  IMAD R0, R0, c[0x0][0x290], RZ ;  /* 0x0000a40000007a24 */ /* 0x000fe200078e02ff */
[----:B------:R-:W-:Y:S01]  /*2960*/  ISETP.GE.AND P0, PT, R86, c[0x0][0x1d4], PT ;  /* 0x0000750056007a0c */ /* 0x000fe20003f06270 */
[----:B------:R-:W-:Y:S01]  /*2970*/  IMAD.MOV.U32 R152, RZ, RZ, c[0x0][0x290] ;  /* 0x0000a400ff987624 */ /* 0x000fe200078e00ff */
[----:B------:R-:W-:Y:S01]  /*2980*/  MOV R144, c[0x0][0x27c] ;  /* 0x00009f0000907a02 */ /* 0x000fe20000000f00 */
[----:B------:R-:W-:Y:S01]  /*2990*/  IMAD.WIDE.U32 R134, R134, c[0x0][0x290], RZ ;  /* 0x0000a40086867a25 */ /* 0x000fe200078e00ff */
[----:B------:R-:W-:Y:S03]  /*29a0*/  WARPSYNC 0xffffffff ;  /* 0xffffffff00007948 */ /* 0x000fe60003800000 */
[----:B------:R-:W-:-:S02]  /*29b0*/  IMAD R3, R130, c[0x0][0x284], R3 ;  /* 0x0000a10082037a24 */ /* 0x000fc400078e0203 */
[C---:B------:R-:W-:Y:S02]  /*29c0*/  IMAD R0, R130.reuse, c[0x0][0x294], R0 ;  /* 0x0000a50082007a24 */ /* 0x040fe400078e0200 */
[----:B------:R-:W-:-:S04]  /*29d0*/  IMAD.WIDE.U32 R84, R130, c[0x0][0x280], R8 ;  /* 0x0000a00082547a25 */ /* 0x000fc800078e0008 */
[----:B------:R-:W-:Y:S01]  /*29e0*/  IMAD.WIDE.U32 R82, R130, c[0x0][0x290], R6 ;  /* 0x0000a40082527a25 */ /* 0x000fe200078e0006 */
[----:B------:R-:W-:-:S03]  /*29f0*/  SHF.L.U64.HI R145, R141, R146, c[0x0][0x284] ;  /* 0x0000a1008d917619 */ /* 0x000fc60000010292 */
[----:B------:R-:W-:-:S04]  /*2a00*/  IMAD.WIDE.U32 R116, R26, c[0x0][0x1e8], RZ ;  /* 0x00007a001a747a25 */ /* 0x000fc800078e00ff */
[----:B------:R-:W-:-:S04]  /*2a10*/  IMAD.WIDE.U32 R114, R26, c[0x0][0x210], RZ ;  /* 0x000084001a727a25 */ /* 0x000fc800078e00ff */
[----:B------:R-:W-:-:S04]  /*2a20*/  IMAD.WIDE.U32 R94, R130, c[0x0][0x280], R12 ;  /* 0x0000a000825e7a25 */ /* 0x000fc800078e000c */
[----:B------:R-:W-:Y:S01]  /*2a30*/  IMAD.WIDE.U32 R88, R130, c[0x0][0x290], R10 ;  /* 0x0000a40082587a25 */ /* 0x000fe200078e000a */
[----:B------:R-:W-:Y:S02]  /*2a40*/  P2R R105, PR, RZ, 0x2 ;  /* 0x00000002ff697803 */ /* 0x000fe40000000000 */
[----:B------:R-:W-:Y:S01]  /*2a50*/  P2R R81, PR, RZ, 0x1 ;  /* 0x00000001ff517803 */ /* 0x000fe20000000000 */
[----:B------:R-:W-:Y:S01]  /*2a60*/  IMAD.SHL.U32 R153, R141, 0x20, RZ ;  /* 0x000000208d997824 */ /* 0x000fe200078e00ff */
[----:B------:R-:W-:Y:S01]  /*2a70*/  SHF.L.U32 R144, R144, 0x1, RZ ;  /* 0x0000000190907819 */ /* 0x000fe200000006ff */
[----:B------:R-:W-:Y:S01]  /*2a80*/  IMAD.IADD R148, R137, 0x1, R148 ;  /* 0x0000000189947824 */ /* 0x000fe200078e0294 */
[----:B------:R-:W-:Y:S01]  /*2a90*/  SHF.L.U64.HI R146, R152, R146, c[0x0][0x294] ;  /* 0x0000a50098927619 */ /* 0x000fe20000010292 */
[----:B------:R-:W-:Y:S01]  /*2aa0*/  IMAD R126, R26, c[0x0][0x1ec], R117 ;  /* 0x00007b001a7e7a24 */ /* 0x000fe200078e0275 */
[----:B------:R-:W-:Y:S01]  /*2ab0*/  SHF.L.U32 R154, R152, 0x5, RZ ;  /* 0x00000005989a7819 */ /* 0x000fe200000006ff */
[----:B------:R-:W-:Y:S01]  /*2ac0*/  IMAD R125, R26, c[0x0][0x214], R115 ;  /* 0x000085001a7d7a24 */ /* 0x000fe200078e0273 */
[----:B------:R-:W-:Y:S01]  /*2ad0*/  IADD3 R149, R135, R149, RZ ;  /* 0x0000009587957210 */ /* 0x000fe20007ffe0ff */
[----:B------:R-:W-:Y:S01]  /*2ae0*/  IMAD.IADD R104, R95, 0x1, R3 ;  /* 0x000000015f687824 */ /* 0x000fe200078e0203 */
[----:B------:R-:W-:Y:S01]  /*2af0*/  IADD3 R102, R3, R85, RZ ;  /* 0x0000005503667210 */ /* 0x000fe20007ffe0ff */
[----:B------:R-:W-:Y:S01]  /*2b00*/  IMAD.IADD R103, R89, 0x1, R0 ;  /* 0x0000000159677824 */ /* 0x000fe200078e0200 */
[----:B------:R-:W-:-:S02]  /*2b10*/  IADD3 R101, R0, R83, RZ ;  /* 0x0000005300657210 */ /* 0x000fc40007ffe0ff */
[----:B--2---:R-:W-:Y:S01]  /*2b20*/  @P5 SHF.R.S32.HI R4, RZ, 0x1f, R23 ;  /* 0x0000001fff045819 */ /* 0x004fe20000011417 */
[----:B------:R-:W-:Y:S01]  /*2b30*/  @!P5 IMAD.MOV.U32 R4, RZ, RZ, R28 ;  /* 0x000000ffff04d224 */ /* 0x000fe200078e001c */
[----:B------:R-:W-:-:S03]  /*2b40*/  @!P5 MOV R23, R27 ;  /* 0x0000001b0017d202 */ /* 0x000fc60000000f00 */
[----:B------:R-:W-:Y:S02]  /*2b50*/  IMAD R4, R4, c[0x0][0x2b0], RZ ;  /* 0x0000ac0004047a24 */ /* 0x000fe400078e02ff */
[----:B------:R-:W-:-:S04]  /*2b60*/  IMAD.WIDE.U32 R112, R23, c[0x0][0x2b0], RZ ;  /* 0x0000ac0017707a25 */ /* 0x000fc800078e00ff */
[----:B------:R-:W-:-:S04]  /*2b70*/  IMAD R4, R23, c[0x0][0x2b4], R4 ;  /* 0x0000ad0017047a24 */ /* 0x000fc800078e0204 */
[----:B------:R-:W-:Y:S02]  /*2b80*/  IMAD.IADD R123, R113, 0x1, R4 ;  /* 0x00000001717b7824 */ /* 0x000fe400078e0204 */
[----:B-1----:R-:W2:Y:S04]  /*2b90*/  LDL R17, [R1+0x40] ;  /* 0x0000400001117983 */ /* 0x002ea80000100800 */
[----:B------:R-:W3:Y:S04]  /*2ba0*/  LDL R14, [R1+0x44] ;  /* 0x00004400010e7983 */ /* 0x000ee80000100800 */
[----:B------:R-:W4:Y:S04]  /*2bb0*/  LDL R13, [R1+0x4c] ;  /* 0x00004c00010d7983 */ /* 0x000f280000100800 */
[----:B------:R-:W5:Y:S01]  /*2bc0*/  LDL R12, [R1+0x48] ;  /* 0x00004800010c7983 */ /* 0x000f620000100800 */
[----:B------:R-:W-:Y:S01]  /*2bd0*/  ISETP.GE.AND P0, PT, R86, c[0x0][0x27c], PT ;  /* 0x00009f0056007a0c */ /* 0x000fe20003f06270 */
[----:B------:R-:W-:Y:S01]  /*2be0*/  IMAD.WIDE.U32 R4, R26, c[0x0][0x260], R244 ;  /* 0x000098001a047a25 */ /* 0x000fe200078e00f4 */
[----:B------:R-:W-:Y:S01]  /*2bf0*/  IADD3 R15, R98, 0x20, RZ ;  /* 0x00000020620f7810 */ /* 0x000fe20007ffe0ff */
[----:B------:R-:W-:Y:S01]  /*2c00*/  ULDC.U8 UR5, c[0x0][0x298] ;  /* 0x0000a60000057ab9 */ /* 0x000fe20000000000 */
[----:B------:R-:W-:Y:S01]  /*2c10*/  SEL R3, RZ, c[0x0][0x27c], !P0 ;  /* 0x00009f00ff037a07 */ /* 0x000fe20004000000 */
[----:B------:R-:W-:Y:S01]  /*2c20*/  IMAD R5, R26, c[0x0][0x264], R5 ;  /* 0x000099001a057a24 */ /* 0x000fe200078e0205 */
[----:B------:R-:W-:Y:S01]  /*2c30*/  IADD3 R16, R98, 0x40, RZ ;  /* 0x0000004062107810 */ /* 0x000fe20007ffe0ff */
[----:B------:R-:W-:Y:S01]  /*2c40*/  IMAD.SHL.U32 R15, R15, 0x40, RZ ;  /* 0x000000400f0f7824 */ /* 0x000fe200078e00ff */
[----:B------:R-:W-:Y:S01]  /*2c50*/  P2R R124, PR, RZ, 0x1 ;  /* 0x00000001ff7c7803 */ /* 0x000fe20000000000 */
[----:B------:R-:W-:Y:S01]  /*2c60*/  IMAD.IADD R3, R86, 0x1, R3 ;  /* 0x0000000156037824 */ /* 0x000fe200078e0203 */
[----:B------:R-:W-:Y:S01]  /*2c70*/  SHF.L.U64.HI R131, R140, 0x5, R131 ;  /* 0x000000058c837819 */ /* 0x000fe20000010283 */
[----:B------:R-:W-:Y:S01]  /*2c80*/  IMAD.WIDE.U32 R78, R25, c[0x0][0x268], R4 ;  /* 0x00009a00194e7a25 */ /* 0x000fe200078e0004 */
[----:B------:R-:W-:-:S02]  /*2c90*/  LOP3.LUT R15, R15, 0x1c0, RZ, 0xc0, !PT ;  /* 0x000001c00f0f7812 */ /* 0x000fc400078ec0ff */
[----:B------:R-:W-:Y:S01]  /*2ca0*/  SHF.R.S32.HI R6, RZ, 0x1f, R3 ;  /* 0x0000001fff067819 */ /* 0x000fe20000011403 */
[----:B------:R-:W-:Y:S02]  /*2cb0*/  IMAD.SHL.U32 R16, R16, 0x40, RZ ;  /* 0x0000004010107824 */ /* 0x000fe400078e00ff */
[----:B------:R-:W-:Y:S01]  /*2cc0*/  IMAD R0, R24, c[0x0][0x268], RZ ;  /* 0x00009a0018007a24 */ /* 0x000fe200078e02ff */
[----:B------:R-:W-:Y:S01]  /*2cd0*/  LEA.HI R3, R6, R3, RZ, 0x3 ;  /* 0x0000000306037211 */ /* 0x000fe200078f18ff */
[----:B------:R-:W-:Y:S01]  /*2ce0*/  IMAD.MOV.U32 R142, RZ, RZ, 0x6 ;  /* 0x00000006ff8e7424 */ /* 0x000fe200078e00ff */
[----:B------:R-:W-:Y:S01]  /*2cf0*/  LOP3.LUT R16, R16, 0x1c0, RZ, 0xc0, !PT ;  /* 0x000001c010107812 */ /* 0x000fe200078ec0ff */
[----:B------:R-:W-:Y:S01]  /*2d00*/  IMAD.MOV.U32 R156, RZ, RZ, c[0x0][0x2b8] ;  /* 0x0000ae00ff9c7624 */ /* 0x000fe200078e00ff */
[--C-:B------:R-:W-:Y:S01]  /*2d10*/  LOP3.LUT R5, R15, 0x38, R3.reuse, 0xf8, !PT ;  /* 0x000000380f057812 */ /* 0x100fe200078ef803 */
[----:B------:R-:W-:Y:S01]  /*2d20*/  IMAD.MOV.U32 R155, RZ, RZ, c[0x0][0x27c] ;  /* 0x00009f00ff9b7624 */ /* 0x000fe200078e00ff */
[----:B------:R-:W1:Y:S01]  /*2d30*/  S2R R15, SR_TID.X ;  /* 0x00000000000f7919 */ /* 0x000e620000002100 */
[--C-:B------:R-:W-:Y:S01]  /*2d40*/  LOP3.LUT R4, R16, 0x38, R3.reuse, 0xf8, !PT ;  /* 0x0000003810047812 */ /* 0x100fe200078ef803 */
[----:B------:R-:W-:Y:S01]  /*2d50*/  IMAD R7, R25, c[0x0][0x26c], R0 ;  /* 0x00009b0019077a24 */ /* 0x000fe200078e0200 */
[----:B------:R-:W-:Y:S01]  /*2d60*/  IADD3 R16, R98, 0x20, RZ ;  /* 0x0000002062107810 */ /* 0x000fe20007ffe0ff */
[----:B------:R-:W-:Y:S01]  /*2d70*/  IMAD.SHL.U32 R151, R141, 0x40, RZ ;  /* 0x000000408d977824 */ /* 0x000fe200078e00ff */
[----:B------:R-:W-:Y:S01]  /*2d80*/  SHF.R.S32.HI R100, RZ, 0x3, R3 ;  /* 0x00000003ff647819 */ /* 0x000fe20000011403 */
[----:B------:R-:W-:Y:S01]  /*2d90*/  IMAD.SHL.U32 R140, R140, 0x20, RZ ;  /* 0x000000208c8c7824 */ /* 0x000fe200078e00ff */
[----:B------:R-:W-:Y:S01]  /*2da0*/  LOP3.LUT R77, R3, 0xfffffff8, RZ, 0xc0, !PT ;  /* 0xfffffff8034d7812 */ /* 0x000fe200078ec0ff */
[----:B------:R-:W-:Y:S01]  /*2db0*/  IMAD.SHL.U32 R16, R16, 0x40, RZ ;  /* 0x0000004010107824 */ /* 0x000fe200078e00ff */
[-C--:B------:R-:W-:Y:S01]  /*2dc0*/  SHF.L.U64.HI R141, R141, R142.reuse, c[0x0][0x284] ;  /* 0x0000a1008d8d7619 */ /* 0x080fe2000001028e */
[----:B------:R-:W-:Y:S01]  /*2dd0*/  IMAD R0, R99, 0x20, R98 ;  /* 0x0000002063007824 */ /* 0x000fe200078e0262 */
[C---:B------:R-:W-:Y:S01]  /*2de0*/  SHF.L.U64.HI R142, R152.reuse, R142, c[0x0][0x294] ;  /* 0x0000a500988e7619 */ /* 0x040fe2000001028e */
[----:B------:R-:W-:Y:S01]  /*2df0*/  IMAD.SHL.U32 R152, R152, 0x40, RZ ;  /* 0x0000004098987824 */ /* 0x000fe200078e00ff */
[----:B------:R-:W-:Y:S01]  /*2e00*/  LOP3.LUT R16, R16, 0x1c0, RZ, 0xc0, !PT ;  /* 0x000001c010107812 */ /* 0x000fe200078ec0ff */
[----:B------:R-:W-:Y:S01]  /*2e10*/  IMAD.IADD R80, R79, 0x1, R7 ;  /* 0x000000014f507824 */ /* 0x000fe200078e0207 */
[----:B------:R-:W-:-:S02]  /*2e20*/  SHF.R.S32.HI R97, RZ, 0x1f, R77 ;  /* 0x0000001fff617819 */ /* 0x000fc4000001144d */
[----:B------:R-:W-:Y:S01]  /*2e30*/  SHF.R.U32.HI R16, RZ, 0x3, R16 ;  /* 0x00000003ff107819 */ /* 0x000fe20000011610 */
[----:B------:R-:W-:Y:S01]  /*2e40*/  BAR.SYNC.DEFER_BLOCKING 0x0 ;  /* 0x0000000000007b1d */ /* 0x000fe20000010000 */
[----:B------:R-:W-:Y:S02]  /*2e50*/  ISETP.NE.AND P1, PT, R156, 0x1, PT ;  /* 0x000000019c00780c */ /* 0x000fe40003f25270 */
[----:B------:R-:W-:Y:S02]  /*2e60*/  LOP3.LUT R5, R5, R16, RZ, 0x3c, !PT ;  /* 0x0000001005057212 */ /* 0x000fe400078e3cff */
[----:B------:R-:W-:Y:S02]  /*2e70*/  ISETP.GE.AND P0, PT, R155, 0x1, PT ;  /* 0x000000019b00780c */ /* 0x000fe40003f06270 */
[----:B--2---:R-:W-:-:S04]  /*2e80*/  LOP3.LUT R6, R17, 0x38, R3, 0xf8, !PT ;  /* 0x0000003811067812 */ /* 0x004fc800078ef803 */
[----:B---3--:R-:W-:Y:S02]  /*2e90*/  LOP3.LUT R6, R6, R14, RZ, 0x3c, !PT ;  /* 0x0000000e06067212 */ /* 0x008fe400078e3cff */
[----:B-1----:R-:W-:Y:S01]  /*2ea0*/  SHF.R.S32.HI R14, RZ, 0x1f, R15 ;  /* 0x0000001fff0e7819 */ /* 0x002fe2000001140f */
[----:B----4-:R-:W-:-:S03]  /*2eb0*/  IMAD.IADD R5, R13, 0x1, R5 ;  /* 0x000000010d057824 */ /* 0x010fc600078e0205 */
[----:B------:R-:W-:Y:S02]  /*2ec0*/  LEA.HI R14, R14, R15, RZ, 0x5 ;  /* 0x0000000f0e0e7211 */ /* 0x000fe400078f28ff */
[----:B------:R-:W-:Y:S01]  /*2ed0*/  IADD3 R15, R98, 0x40, RZ ;  /* 0x00000040620f7810 */ /* 0x000fe20007ffe0ff */
[----:B------:R-:W-:Y:S01]  /*2ee0*/  IMAD.SHL.U32 R121, R5, 0x2, RZ ;  /* 0x0000000205797824 */ /* 0x000fe200078e00ff */
[----:B------:R-:W-:-:S03]  /*2ef0*/  SHF.R.S32.HI R14, RZ, 0x5, R14 ;  /* 0x00000005ff0e7819 */ /* 0x000fc6000001140e */
[----:B------:R-:W-:Y:S02]  /*2f00*/  IMAD.SHL.U32 R15, R15, 0x40, RZ ;  /* 0x000000400f0f7824 */ /* 0x000fe400078e00ff */
[----:B------:R-:W-:-:S03]  /*2f10*/  IMAD.SHL.U32 R14, R14, 0x200, RZ ;  /* 0x000002000e0e7824 */ /* 0x000fc600078e00ff */
[----:B------:R-:W-:Y:S01]  /*2f20*/  LOP3.LUT R15, R15, 0x1c0, RZ, 0xc0, !PT ;  /* 0x000001c00f0f7812 */ /* 0x000fe200078ec0ff */
[----:B------:R-:W-:-:S03]  /*2f30*/  IMAD.IADD R6, R14, 0x1, R6 ;  /* 0x000000010e067824 */ /* 0x000fc600078e0206 */
[----:B------:R-:W-:Y:S01]  /*2f40*/  SHF.R.U32.HI R15, RZ, 0x3, R15 ;  /* 0x00000003ff0f7819 */ /* 0x000fe2000001160f */
[----:B------:R-:W-:-:S03]  /*2f50*/  IMAD.SHL.U32 R122, R6, 0x2, RZ ;  /* 0x00000002067a7824 */ /* 0x000fc600078e00ff */
[----:B------:R-:W-:-:S05]  /*2f60*/  LOP3.LUT R4, R4, R15, RZ, 0x3c, !PT ;  /* 0x0000000f04047212 */ /* 0x000fca00078e3cff */
[----:B-----5:R-:W-:-:S04]  /*2f70*/  IMAD.IADD R3, R12, 0x1, R4 ;  /* 0x000000010c037824 */ /* 0x020fc800078e0204 */
[----:B------:R-:W-:Y:S02]  /*2f80*/  IMAD.SHL.U32 R120, R3, 0x2, RZ ;  /* 0x0000000203787824 */ /* 0x000fe400078e00ff */
.L_x_271:
[----:B------:R-:W-:Y:S01]  /*2f90*/  IMAD R3, R29, 0x50, R0 ;  /* 0x000000501d037824 */ /* 0x000fe200078e0200 */
[----:B------:R-:W-:Y:S01]  /*2fa0*/  ISETP.NE.AND P1, PT, R156, 0x1, PT ;  /* 0x000000019c00780c */ /* 0x000fe20003f25270 */
[----:B------:R-:W-:Y:S01]  /*2fb0*/  IMAD.MOV.U32 R75, RZ, RZ, RZ ;  /* 0x000000ffff4b7224 */ /* 0x000fe200078e00ff */
[----:B------:R-:W-:Y:S04]  /*2fc0*/  DEPBAR.LE SB0, 0x0 ;  /* 0x000080000000791a */ /* 0x000fe80000000000 */
[----:B------:R-:W-:Y:S01]  /*2fd0*/  ISETP.GE.AND P0, PT, R3, R2, PT ;  /* 0x000000020300720c */ /* 0x000fe20003f06270 */
[----:B------:R-:W-:Y:S01]  /*2fe0*/  IMAD.IADD R3, R127, 0x1, R3 ;  /* 0x000000017f037824 */ /* 0x000fe200078e0203 */
[----:B------:R-:W-:Y:S01]  /*2ff0*/  WARPSYNC 0xffffffff ;  /* 0xffffffff00007948 */ /* 0x000fe20003800000 */
[----:B------:R-:W-:Y:S01]  /*3000*/  ISETP.GE.AND P2, PT, R155, 0x1, PT ;  /* 0x000000019b00780c */ /* 0x000fe20003f46270 */
[----:B------:R-:W-:Y:S01]  /*3010*/  BSSY B2, `(.L_x_237) ;  /* 0x0000417000027945 */ /* 0x000fe20003800000 */
[----:B-1----:R-:W-:Y:S01]  /*3020*/  IMAD.MOV.U32 R4, RZ, RZ, R3 ;  /* 0x000000ffff047224 */ /* 0x002fe200078e0003 */
[----:B------:R-:W-:Y:S01]  /*3030*/  ISETP.GT.OR P0, PT, R0, 0x4f, P0 ;  /* 0x0000004f0000780c */ /* 0x000fe20000704670 */
[----:B------:R-:W-:Y:S05]  /*3040*/  @P1 IMAD.HI.U32 R5, R3, c[0x0][0x2bc], RZ ;  /* 0x0000af0003051a27 */ /* 0x000fea00078e00ff */
[----:B------:R-:W-:Y:S07]  /*3050*/  @P1 SHF.R.U32.HI R4, RZ, c[0x0][0x2c0], R5 ;  /* 0x0000b000ff041a19 */ /* 0x000fee0000011605 */
[C---:B------:R-:W-:Y:S04]  /*3060*/  @!P0 IADD3 R5, P1, R4.reuse, R112, RZ ;  /* 0x0000007004058210 */ /* 0x040fe80007f3e0ff */
[----:B------:R-:W-:Y:S01]  /*3070*/  @!P0 LEA.HI.X.SX32 R7, R4, R123, 0x1, P1 ;  /* 0x0000007b04078211 */ /* 0x000fe200008f0eff */
[----:B------:R-:W-:Y:S01]  /*3080*/  IMAD.MOV R4, RZ, RZ, -R4 ;  /* 0x000000ffff047224 */ /* 0x000fe200078e0a04 */
[C---:B------:R-:W-:Y:S03]  /*3090*/  @!P0 LEA R6, P1, R5.reuse, c[0x0][0x2a0], 0x2 ;  /* 0x0000a80005068a11 */ /* 0x040fe600078210ff */
[----:B------:R-:W-:Y:S01]  /*30a0*/  IMAD R76, R4, c[0x0][0x2b8], R3 ;  /* 0x0000ae00044c7a24 */ /* 0x000fe200078e0203 */
[----:B------:R-:W-:Y:S03]  /*30b0*/  @!P0 LEA.HI.X R7, R5, c[0x0][0x2a4], R7, 0x2, P1 ;  /* 0x0000a90005078a11 */ /* 0x000fe600008f1407 */
[----:B------:R-:W-:Y:S01]  /*30c0*/  IMAD.WIDE.U32 R4, R76, c[0x0][0x1e0], RZ ;  /* 0x000078004c047a25 */ /* 0x000fe200078e00ff */
[----:B------:R-:W-:Y:S01]  /*30d0*/  SHF.R.S32.HI R90, RZ, 0x1f, R76 ;  /* 0x0000001fff5a7819 */ /* 0x000fe2000001144c */
[----:B------:R-:W2:Y:S04]  /*30e0*/  @!P0 LDG.E R75, [R6.64] ;  /* 0x00000008064b8981 */ /* 0x000ea8000c1e1900 */
[----:B------:R-:W-:Y:S01]  /*30f0*/  IMAD R3, R90, c[0x0][0x1e0], RZ ;  /* 0x000078005a037a24 */ /* 0x000fe200078e02ff */
[----:B------:R-:W-:Y:S03]  /*3100*/  BAR.SYNC.DEFER_BLOCKING 0x0 ;  /* 0x0000000000007b1d */ /* 0x000fe60000010000 */
[----:B------:R-:W-:Y:S04]  /*3110*/  IMAD R3, R76, c[0x0][0x1e4], R3 ;  /* 0x000079004c037a24 */ /* 0x000fe800078e0203 */
[----:B------:R-:W-:Y:S01]  /*3120*/  IMAD.IADD R5, R5, 0x1, R3 ;  /* 0x0000000105057824 */ /* 0x000fe200078e0203 */
[----:B--2---:R-:W-:Y:S03]  /*3130*/  SHF.R.S32.HI R96, RZ, 0x1f, R75 ;  /* 0x0000001fff607819 */ /* 0x004fe6000001144b */
[C---:B------:R-:W-:Y:S04]  /*3140*/  IMAD.WIDE.U32 R4, R75.reuse, c[0x0][0x1f0], R4 ;  /* 0x00007c004b047a25 */ /* 0x040fe800078e0004 */
[----:B------:R-:W-:Y:S01]  /*3150*/  IMAD R6, R96, c[0x0][0x1f0], RZ ;  /* 0x00007c0060067a24 */ /* 0x000fe200078e02ff */
[----:B------:R-:W-:Y:S03]  /*3160*/  IADD3 R3, P0, R116, R4, RZ ;  /* 0x0000000474037210 */ /* 0x000fe60007f1e0ff */
[----:B------:R-:W-:Y:S05]  /*3170*/  IMAD R6, R75, c[0x0][0x1f4], R6 ;  /* 0x00007d004b067a24 */ /* 0x000fea00078e0206 */
[----:B------:R-:W-:Y:S02]  /*3180*/  IADD3.X R4, R126, R5, R6, P0, !PT ;  /* 0x000000057e047210 */ /* 0x000fe400007fe406 */
[C---:B------:R-:W-:Y:S04]  /*3190*/  LEA R74, P0, R3.reuse, c[0x0][0x1c8], 0x1 ;  /* 0x00007200034a7a11 */ /* 0x040fe800078008ff */
[----:B------:R-:W-:Y:S01]  /*31a0*/  LEA.HI.X R71, R3, c[0x0][0x1cc], R4, 0x1, P0 ;  /* 0x0000730003477a11 */ /* 0x000fe200000f0c04 */
[----:B------:R-:W-:-:S05]  /*31b0*/  @!P2 BRA `(.L_x_238) ;  /* 0x00003c400000a947 */ /* 0x000fca0003800000 */
[-C--:B------:R-:W-:Y:S01]  /*31c0*/  IMAD R5, R148, R29.reuse, RZ ;  /* 0x0000001d94057224 */ /* 0x080fe200078e02ff */
[----:B------:R-:W-:Y:S01]  /*31d0*/  ISETP.NE.AND P0, PT, RZ, UR5, PT ;  /* 0x00000005ff007c0c */ /* 0x000fe2000bf05270 */
[-C--:B------:R-:W-:Y:S01]  /*31e0*/  IMAD R4, R149, R29.reuse, RZ ;  /* 0x0000001d95047224 */ /* 0x080fe200078e02ff */
[----:B------:R-:W-:Y:S01]  /*31f0*/  SHF.R.S32.HI R3, RZ, 0x1f, R29 ;  /* 0x0000001fff037819 */ /* 0x000fe2000001141d */
[----:B------:R-:W-:Y:S04]  /*3200*/  IMAD.WIDE.U32 R32, R136, R29, RZ ;  /* 0x0000001d88207225 */ /* 0x000fe800078e00ff */
[C---:B------:R-:W-:Y:S02]  /*3210*/  IMAD R5, R3.reuse, R136, R5 ;  /* 0x0000008803057224 */ /* 0x040fe400078e0205 */
[----:B------:R-:W-:Y:S02]  /*3220*/  IMAD R4, R3, R134, R4 ;  /* 0x0000008603047224 */ /* 0x000fe400078e0204 */
[----:B------:R-:W-:Y:S01]  /*3230*/  IMAD R3, R29, -0x50, R2 ;  /* 0xffffffb01d037824 */ /* 0x000fe200078e0202 */
[----:B------:R-:W-:Y:S01]  /*3240*/  IADD3 R34, R33, R5, RZ ;  /* 0x0000000521227210 */ /* 0x000fe20007ffe0ff */
[----:B------:R-:W-:Y:S03]  /*3250*/  IMAD.WIDE.U32 R10, R134, R29, RZ ;  /* 0x0000001d860a7225 */ /* 0x000fe600078e00ff */
[----:B------:R-:W-:Y:S02]  /*3260*/  IMNMX R60, R3, 0x50, PT ;  /* 0x00000050033c7817 */ /* 0x000fe40003800200 */
[----:B------:R-:W-:Y:S01]  /*3270*/  IADD3 R56, R11, R4, RZ ;  /* 0x000000040b387210 */ /* 0x000fe20007ffe0ff */
[----:B------:R-:W-:-:S05]  /*3280*/  @!P0 BRA `(.L_x_239) ;  /* 0x00001e2000008947 */ /* 0x000fca0003800000 */
[----:B------:R-:W-:Y:S01]  /*3290*/  ISETP.GE.AND P3, PT, R98, R60, PT ;  /* 0x0000003c6200720c */ /* 0x000fe20003f66270 */
[----:B------:R-:W-:Y:S01]  /*32a0*/  BSSY B0, `(.L_x_240) ;  /* 0x000001b000007945 */ /* 0x000fe20003800000 */
[----:B------:R-:W-:Y:S01]  /*32b0*/  CS2R R16, SRZ ;  /* 0x0000000000107805 */ /* 0x000fe2000001ff00 */
[----:B------:R-:W-:Y:S01]  /*32c0*/  CS2R R12, SRZ ;  /* 0x00000000000c7805 */ /* 0x000fe2000001ff00 */
[----:B------:R-:W-:Y:S01]  /*32d0*/  CS2R R4, SRZ ;  /* 0x0000000000047805 */ /* 0x000fe2000001ff00 */
[----:B------:R-:W-:Y:S01]  /*32e0*/  CS2R R36, SRZ ;  /* 0x0000000000247805 */ /* 0x000fe2000001ff00 */
[----:B------:R-:W-:Y:S07]  /*32f0*/  CS2R R30, SRZ ;  /* 0x00000000001e7805 */ /* 0x000fee000001ff00 */
[----:B------:R-:W-:-:S05]  /*3300*/  @P3 BRA `(.L_x_241) ;  /* 0x0000014000003947 */ /* 0x000fca0003800000 */
[----:B------:R-:W-:Y:S01]  /*3310*/  IADD3 R3, P0, R94, R32, RZ ;  /* 0x000000205e037210 */ /* 0x000fe20007f1e0ff */
[----:B------:R-:W-:Y:S01]  /*3320*/  CS2R R30, SRZ ;  /* 0x00000000001e7805 */ /* 0x000fe2000001ff00 */
[----:B------:R-:W-:Y:S01]  /*3330*/  CS2R R12, SRZ ;  /* 0x00000000000c7805 */ /* 0x000fe2000001ff00 */
[----:B------:R-:W-:Y:S02]  /*3340*/  CS2R R36, SRZ ;  /* 0x0000000000247805 */ /* 0x000fe4000001ff00 */
[----:B------:R-:W-:Y:S01]  /*3350*/  IMAD.X R5, R34, 0x1, R104, P0 ;  /* 0x0000000122057824 */ /* 0x000fe200000e0668 */
[----:B------:R-:W-:Y:S05]  /*3360*/  IADD3 R4, P0, R88, R10, RZ ;  /* 0x0000000a58047210 */ /* 0x000fea0007f1e0ff */
[----:B------:R-:W-:Y:S01]  /*3370*/  IMAD.X R7, R56, 0x1, R103, P0 ;  /* 0x0000000138077824 */ /* 0x000fe200000e0667 */
[C---:B------:R-:W-:Y:S04]  /*3380*/  LEA R8, P0, R3.reuse, c[0x0][0x270], 0x1 ;  /* 0x00009c0003087a11 */ /* 0x040fe800078008ff */
[----:B------:R-:W-:Y:S02]  /*3390*/  LEA.HI.X R9, R3, c[0x0][0x274], R5, 0x1, P0 ;  /* 0x00009d0003097a11 */ /* 0x000fe400000f0c05 */
[C---:B------:R-:W-:Y:S04]  /*33a0*/  LEA R6, P0, R4.reuse, c[0x0][0x288], 0x1 ;  /* 0x0000a20004067a11 */ /* 0x040fe800078008ff */
[----:B------:R-:W-:Y:S02]  /*33b0*/  LEA.HI.X R7, R4, c[0x0][0x28c], R7, 0x1, P0 ;  /* 0x0000a30004077a11 */ /* 0x000fe400000f0c07 */
[----:B------:R-:W-:Y:S01]  /*33c0*/  ISETP.GE.AND P0, PT, R92, c[0x0][0x27c], PT ;  /* 0x00009f005c007a0c */ /* 0x000fe20003f06270 */
[----:B------:R-:W-:Y:S11]  /*33d0*/  CS2R R4, SRZ ;  /* 0x0000000000047805 */ /* 0x000ff6000001ff00 */
[----:B------:R-:W-:Y:S01]  /*33e0*/  @!UPT UIADD3 URZ, URZ, URZ, URZ ;  /* 0x0000003f3f3ff290 */ /* 0x000fe2000fffe03f */
[----:B------:R1:W5:Y:S04]  /*33f0*/  @!P0 LDG.E.64 R4, [R8.64] ;  /* 0x0000000808048981 */ /* 0x000368000c1e1b00 */
[----:B------:R1:W5:Y:S01]  /*3400*/  @!P0 LDG.E.64 R30, [R6.64] ;  /* 0x00000008061e8981 */ /* 0x000362000c1e1b00 */
[----:B------:R-:W-:Y:S11]  /*3410*/  ISETP.GE.AND P0, PT, R91, c[0x0][0x27c], PT ;  /* 0x00009f005b007a0c */ /* 0x000ff60003f06270 */
[----:B------:R-:W-:Y:S02]  /*3420*/  @!UPT UIADD3 URZ, URZ, URZ, URZ ;  /* 0x0000003f3f3ff290 */ /* 0x000fe4000fffe03f */
[----:B------:R1:W5:Y:S04]  /*3430*/  @!P0 LDG.E.64 R12, [R8.64+0x20] ;  /* 0x00002008080c8981 */ /* 0x000368000c1e1b00 */
[----:B------:R1:W5:Y:S02]  /*3440*/  @!P0 LDG.E.64 R36, [R6.64+0x20] ;  /* 0x0000200806248981 */ /* 0x000364000c1e1b00 */
.L_x_241:
[----:B------:R-:W-:Y:S05]  /*3450*/  BSYNC B0 ;  /* 0x0000000000007941 */ /* 0x000fea0003800000 */
.L_x_240:
[----:B-1----:R-:W-:Y:S01]  /*3460*/  IADD3 R9, R98, 0x20, RZ ;  /* 0x0000002062097810 */ /* 0x002fe20007ffe0ff */
[----:B-----5:R-:W-:Y:S01]  /*3470*/  IMAD.MOV.U32 R8, RZ, RZ, R12 ;  /* 0x000000ffff087224 */ /* 0x020fe200078e000c */
[----:B------:R-:W-:Y:S01]  /*3480*/  BSSY B0, `(.L_x_242) ;  /* 0x0000025000007945 */ /* 0x000fe20003800000 */
[----:B------:R-:W-:Y:S01]  /*3490*/  IMAD.MOV.U32 R7, RZ, RZ, R13 ;  /* 0x000000ffff077224 */ /* 0x000fe200078e000d */
[----:B------:R-:W-:Y:S01]  /*34a0*/  ISETP.GE.AND P4, PT, R9, R60, PT ;  /* 0x0000003c0900720c */ /* 0x000fe20003f86270 */
[----:B------:R-:W-:Y:S01]  /*34b0*/  IMAD.MOV.U32 R6, RZ, RZ, R4 ;  /* 0x000000ffff067224 */ /* 0x000fe200078e0004 */
[----:B------:R-:W-:Y:S01]  /*34c0*/  CS2R R14, SRZ ;  /* 0x00000000000e7805 */ /* 0x000fe2000001ff00 */
[----:B------:R-:W-:Y:S01]  /*34d0*/  IMAD.MOV.U32 R3, RZ, RZ, R5 ;  /* 0x000000ffff037224 */ /* 0x000fe200078e0005 */
[----:B------:R-:W-:Y:S01]  /*34e0*/  PRMT R23, R7, 0x5410, R8 ;  /* 0x0000541007177816 */ /* 0x000fe20000000008 */
[----:B------:R-:W-:Y:S01]  /*34f0*/  IMAD.MOV.U32 R7, RZ, RZ, R37 ;  /* 0x000000ffff077224 */ /* 0x000fe200078e0025 */
[----:B------:R-:W-:Y:S01]  /*3500*/  MOV R8, R36 ;  /* 0x0000002400087202 */ /* 0x000fe20000000f00 */
[----:B------:R-:W-:Y:S01]  /*3510*/  CS2R R40, SRZ ;  /* 0x0000000000287805 */ /* 0x000fe2000001ff00 */
[----:B------:R-:W-:Y:S01]  /*3520*/  PRMT R22, R3, 0x5410, R6 ;  /* 0x0000541003167816 */ /* 0x000fe20000000006 */
[----:B------:R-:W-:Y:S01]  /*3530*/  IMAD.MOV.U32 R6, RZ, RZ, R30 ;  /* 0x000000ffff067224 */ /* 0x000fe200078e001e */
[----:B------:R-:W-:Y:S01]  /*3540*/  MOV R3, R31 ;  /* 0x0000001f00037202 */ /* 0x000fe20000000f00 */
[----:B------:R-:W-:Y:S01]  /*3550*/  CS2R R38, SRZ ;  /* 0x0000000000267805 */ /* 0x000fe2000001ff00 */
[----:B------:R-:W-:Y:S02]  /*3560*/  PRMT R35, R8, 0x5410, R7 ;  /* 0x0000541008237816 */ /* 0x000fe40000000007 */
[----:B------:R-:W-:Y:S01]  /*3570*/  PRMT R28, R6, 0x5410, R3 ;  /* 0x00005410061c7816 */ /* 0x000fe20000000003 */
[----:B------:R-:W-:-:S05]  /*3580*/  @P4 BRA `(.L_x_243) ;  /* 0x0000014000004947 */ /* 0x000fca0003800000 */
[----:B------:R-:W-:Y:S01]  /*3590*/  IADD3 R3, P1, P0, R94, R32, R153 ;  /* 0x000000205e037210 */ /* 0x000fe2000783e099 */
[----:B------:R-:W-:Y:S01]  /*35a0*/  CS2R R38, SRZ ;  /* 0x0000000000267805 */ /* 0x000fe2000001ff00 */
[----:B------:R-:W-:Y:S01]  /*35b0*/  CS2R R16, SRZ ;  /* 0x0000000000107805 */ /* 0x000fe2000001ff00 */
[----:B------:R-:W-:Y:S01]  /*35c0*/  CS2R R40, SRZ ;  /* 0x0000000000287805 */ /* 0x000fe2000001ff00 */
[----:B------:R-:W-:Y:S02]  /*35d0*/  IADD3.X R6, R104, R34, R145, P1, P0 ;  /* 0x0000002268067210 */ /* 0x000fe40000fe0491 */
[----:B------:R-:W-:Y:S04]  /*35e0*/  IADD3 R7, P1, P0, R88, R10, R154 ;  /* 0x0000000a58077210 */ /* 0x000fe8000783e09a */
[----:B------:R-:W-:Y:S02]  /*35f0*/  IADD3.X R14, R103, R56, R146, P1, P0 ;  /* 0x00000038670e7210 */ /* 0x000fe40000fe0492 */
        /* <DEDUP_REMOVED lines=13> */
.L_x_243:
[----:B------:R-:W-:Y:S05]  /*36d0*/  BSYNC B0 ;  /* 0x0000000000007941 */ /* 0x000fea0003800000 */
.L_x_242:
        /* <DEDUP_REMOVED lines=16> */
[----:B------:R-:W-:Y:S01]  /*37e0*/  PRMT R47, R8, 0x5410, R7 ;  /* 0x00005410082f7816 */ /* 0x000fe20000000007 */
[----:B------:R-:W-:Y:S01]  /*37f0*/  CS2R R42, SRZ ;  /* 0x00000000002a7805 */ /* 0x000fe2000001ff00 */
[----:B------:R-:W-:Y:S01]  /*3800*/  PRMT R46, R6, 0x5410, R3 ;  /* 0x00005410062e7816 */ /* 0x000fe20000000003 */
[----:B------:R-:W-:-:S05]  /*3810*/  @P2 BRA `(.L_x_245) ;  /* 0x0000012000002947 */ /* 0x000fca0003800000 */
[----:B------:R-:W-:Y:S01]  /*3820*/  IADD3 R6, P1, P0, R94, R151, R32 ;  /* 0x000000975e067210 */ /* 0x000fe2000783e020 */
[----:B------:R-:W-:Y:S01]  /*3830*/  CS2R R20, SRZ ;  /* 0x0000000000147805 */ /* 0x000fe2000001ff00 */
[----:B------:R-:W-:Y:S02]  /*3840*/  CS2R R44, SRZ ;  /* 0x00000000002c7805 */ /* 0x000fe4000001ff00 */
[----:B------:R-:W-:Y:S02]  /*3850*/  IADD3.X R9, R104, R141, R34, P1, P0 ;  /* 0x0000008d68097210 */ /* 0x000fe40000fe0422 */
[----:B------:R-:W-:Y:S04]  /*3860*/  IADD3 R3, P1, P0, R88, R152, R10 ;  /* 0x0000009858037210 */ /* 0x000fe8000783e00a */
[----:B------:R-:W-:Y:S02]  /*3870*/  IADD3.X R7, R103, R142, R56, P1, P0 ;  /* 0x0000008e67077210 */ /* 0x000fe40000fe0438 */
[C---:B------:R-:W-:Y:S04]  /*3880*/  LEA R8, P0, R6.reuse, c[0x0][0x270], 0x1 ;  /* 0x00009c0006087a11 */ /* 0x040fe800078008ff */
[----:B------:R-:W-:Y:S02]  /*3890*/  LEA.HI.X R9, R6, c[0x0][0x274], R9, 0x1, P0 ;  /* 0x00009d0006097a11 */ /* 0x000fe400000f0c09 */
[C---:B------:R-:W-:Y:S04]  /*38a0*/  LEA R6, P0, R3.reuse, c[0x0][0x288], 0x1 ;  /* 0x0000a20003067a11 */ /* 0x040fe800078008ff */
[----:B------:R-:W-:Y:S02]  /*38b0*/  LEA.HI.X R7, R3, c[0x0][0x28c], R7, 0x1, P0 ;  /* 0x0000a30003077a11 */ /* 0x000fe400000f0c07 */
[----:B------:R-:W-:Y:S11]  /*38c0*/  ISETP.GE.AND P0, PT, R92, c[0x0][0x27c], PT ;  /* 0x00009f005c007a0c */ /* 0x000ff60003f06270 */
[----:B------:R-:W-:Y:S02]  /*38d0*/  @!UPT UIADD3 URZ, URZ, URZ, URZ ;  /* 0x0000003f3f3ff290 */ /* 0x000fe4000fffe03f */
[----:B------:R1:W5:Y:S04]  /*38e0*/  @!P0 LDG.E.64 R18, [R8.64] ;  /* 0x0000000808128981 */ /* 0x000368000c1e1b00 */
[----:B------:R1:W5:Y:S01]  /*38f0*/  @!P0 LDG.E.64 R42, [R6.64] ;  /* 0x00000008062a8981 */ /* 0x000362000c1e1b00 */
[----:B------:R-:W-:Y:S11]  /*3900*/  ISETP.GE.AND P0, PT, R91, c[0x0][0x27c], PT ;  /* 0x00009f005b007a0c */ /* 0x000ff60003f06270 */
[----:B------:R-:W-:Y:S02]  /*3910*/  @!UPT UIADD3 URZ, URZ, URZ, URZ ;  /* 0x0000003f3f3ff290 */ /* 0x000fe4000fffe03f */
[----:B------:R1:W5:Y:S04]  /*3920*/  @!P0 LDG.E.64 R20, [R8.64+0x20] ;  /* 0x0000200808148981 */ /* 0x000368000c1e1b00 */
[----:B------:R1:W5:Y:S02]  /*3930*/  @!P0 LDG.E.64 R44, [R6.64+0x20] ;  /* 0x00002008062c8981 */ /* 0x000364000c1e1b00 */
.L_x_245:
[----:B------:R-:W-:Y:S05]  /*3940*/  BSYNC B0 ;  /* 0x0000000000007941 */ /* 0x000fea0003800000 */
.L_x_244:
[----:B-1---5:R-:W-:Y:S01]  /*3950*/  MOV R6, R18 ;  /* 0x0000001200067202 */ /* 0x022fe20000000f00 */
[----:B------:R1:W2:Y:S01]  /*3960*/  SHFL.IDX PT, R53, R71, RZ, 0x1c1f ;  /* 0x001c1fff47357589 */ /* 0x0002a200000e0000 */
[----:B------:R-:W-:Y:S01]  /*3970*/  IMAD.MOV.U32 R8, RZ, RZ, R20 ;  /* 0x000000ffff087224 */ /* 0x000fe200078e0014 */
[----:B------:R-:W-:Y:S01]  /*3980*/  BSSY B1, `(.L_x_246) ;  /* 0x0000081000017945 */ /* 0x000fe20003800000 */
[----:B------:R-:W-:Y:S02]  /*3990*/  IMAD.MOV.U32 R7, RZ, RZ, R21 ;  /* 0x000000ffff077224 */ /* 0x000fe400078e0015 */
[----:B------:R-:W-:Y:S01]  /*39a0*/  IMAD.MOV.U32 R3, RZ, RZ, R19 ;  /* 0x000000ffff037224 */ /* 0x000fe200078e0013 */
[----:B------:R1:W3:Y:S02]  /*39b0*/  SHFL.IDX PT, R52, R74, RZ, 0x1c1f ;  /* 0x001c1fff4a347589 */ /* 0x0002e400000e0000 */
[----:B------:R-:W-:Y:S01]  /*39c0*/  PRMT R27, R7, 0x5410, R8 ;  /* 0x00005410071b7816 */ /* 0x000fe20000000008 */
[----:B------:R-:W-:Y:S01]  /*39d0*/  IMAD.MOV.U32 R8, RZ, RZ, R44 ;  /* 0x000000ffff087224 */ /* 0x000fe200078e002c */
[----:B------:R-:W-:Y:S01]  /*39e0*/  PRMT R26, R3, 0x5410, R6 ;  /* 0x00005410031a7816 */ /* 0x000fe20000000006 */
[----:B------:R-:W-:Y:S01]  /*39f0*/  IMAD.MOV.U32 R6, RZ, RZ, R42 ;  /* 0x000000ffff067224 */ /* 0x000fe200078e002a */
[----:B------:R-:W-:Y:S02]  /*3a00*/  MOV R7, R45 ;  /* 0x0000002d00077202 */ /* 0x000fe40000000f00 */
[----:B------:R-:W-:Y:S02]  /*3a10*/  MOV R3, R43 ;  /* 0x0000002b00037202 */ /* 0x000fe40000000f00 */
[----:B------:R-:W-:Y:S02]  /*3a20*/  PRMT R49, R8, 0x5410, R7 ;  /* 0x0000541008317816 */ /* 0x000fe40000000007 */
[----:B------:R-:W-:Y:S01]  /*3a30*/  PRMT R48, R6, 0x5410, R3 ;  /* 0x0000541006307816 */ /* 0x000fe20000000003 */
[----:B------:R-:W-:-:S05]  /*3a40*/  @P3 BRA `(.L_x_247) ;  /* 0x0000074000003947 */ /* 0x000fca0003800000 */
[----:B------:R-:W-:Y:S01]  /*3a50*/  ISETP.NE.AND P0, PT, R81, RZ, PT ;  /* 0x000000ff5100720c */ /* 0x000fe20003f05270 */
[----:B------:R-:W-:Y:S01]  /*3a60*/  @!UPT UIADD3 URZ, URZ, URZ, URZ ;  /* 0x0000003f3f3ff290 */ /* 0x000fe2000fffe03f */
[----:B------:R-:W-:Y:S11]  /*3a70*/  BSSY B0, `(.L_x_248) ;  /* 0x0000038000007945 */ /* 0x000ff60003800000 */
[----:B------:R-:W-:-:S05]  /*3a80*/  @P0 BRA `(.L_x_249) ;  /* 0x0000036000000947 */ /* 0x000fca0003800000 */
[C---:B---3--:R-:W-:Y:S01]  /*3a90*/  LEA R50, P0, R86.reuse, R52, 0x1 ;  /* 0x0000003456327211 */ /* 0x048fe200078008ff */
[----:B------:R-:W3:Y:S03]  /*3aa0*/  LDS.128 R8, [R247+0x2800] ;  /* 0x00280000f7087984 */ /* 0x000ee60000000c00 */
[----:B--2---:R-:W-:Y:S02]  /*3ab0*/  LEA.HI.X R51, R86, R53, R87, 0x1, P0 ;  /* 0x0000003556337211 */ /* 0x004fe400000f0c57 */
[----:B------:R-:W-:Y:S11]  /*3ac0*/  ISETP.GE.AND P0, PT, R92, c[0x0][0x27c], PT ;  /* 0x00009f005c007a0c */ /* 0x000ff60003f06270 */
[----:B------:R-:W-:Y:S02]  /*3ad0*/  @!UPT UIADD3 URZ, URZ, URZ, URZ ;  /* 0x0000003f3f3ff290 */ /* 0x000fe4000fffe03f */
[----:B------:R-:W-:Y:S02]  /*3ae0*/  @!P0 SHF.R.U64 R6, R30, 0x10, R31 ;  /* 0x000000101e068819 */ /* 0x000fe4000000121f */
[--C-:B------:R-:W-:Y:S02]  /*3af0*/  @!P0 SHF.R.U64 R3, R4, 0x10, R5.reuse ;  /* 0x0000001004038819 */ /* 0x100fe40000001205 */
[----:B------:R-:W-:Y:S02]  /*3b00*/  @!P0 SHF.R.U32.HI R4, RZ, 0x10, R5 ;  /* 0x00000010ff048819 */ /* 0x000fe40000011605 */
[----:B------:R-:W-:Y:S02]  /*3b10*/  @!P0 SHF.R.U32.HI R7, RZ, 0x10, R31 ;  /* 0x00000010ff078819 */ /* 0x000fe4000001161f */
[----:B------:R-:W-:Y:S02]  /*3b20*/  @!P0 PRMT R6, R28, 0x5410, R6 ;  /* 0x000054101c068816 */ /* 0x000fe40000000006 */
[----:B------:R-:W-:Y:S02]  /*3b30*/  @!P0 PRMT R3, R22, 0x5432, R3 ;  /* 0x0000543216038816 */ /* 0x000fe40000000003 */
[----:B------:R-:W-:Y:S01]  /*3b40*/  @!P0 PRMT R33, R28, 0x5432, R7 ;  /* 0x000054321c218816 */ /* 0x000fe20000000007 */
[----:B------:R-:W-:Y:S01]  /*3b50*/  @!P0 IMAD.U32 R28, R6, 0x10000, RZ ;  /* 0x00010000061c8824 */ /* 0x000fe200078e00ff */
[----:B------:R-:W-:Y:S01]  /*3b60*/  @!P0 PRMT R7, R22, 0x5410, R4 ;  /* 0x0000541016078816 */ /* 0x000fe20000000004 */
[C---:B------:R-:W-:Y:S01]  /*3b70*/  @!P0 IMAD.U32 R22, R3.reuse, 0x10000, RZ ;  /* 0x0001000003168824 */ /* 0x040fe200078e00ff */
[----:B------:R-:W-:Y:S02]  /*3b80*/  @!P0 LOP3.LUT R31, R6, 0xffff0000, RZ, 0xc0, !PT ;  /* 0xffff0000061f8812 */ /* 0x000fe400078ec0ff */
[----:B------:R-:W-:Y:S01]  /*3b90*/  @!P0 LOP3.LUT R6, R3, 0xffff0000, RZ, 0xc0, !PT ;  /* 0xffff000003068812 */ /* 0x000fe200078ec0ff */
[C---:B---3--:R-:W-:Y:S01]  /*3ba0*/  @!P0 IMAD.U32 R30, R8.reuse, 0x10000, RZ ;  /* 0x00010000081e8824 */ /* 0x048fe200078e00ff */
[----:B------:R-:W-:Y:S02]  /*3bb0*/  @!P0 LOP3.LUT R4, R8, 0xffff0000, RZ, 0xc0, !PT ;  /* 0xffff000008048812 */ /* 0x000fe400078ec0ff */
[C---:B------:R-:W-:Y:S02]  /*3bc0*/  @!P0 LOP3.LUT R5, R9.reuse, 0xffff0000, RZ, 0xc0, !PT ;  /* 0xffff000009058812 */ /* 0x040fe400078ec0ff */
[----:B------:R-:W-:Y:S01]  /*3bd0*/  @!P0 SHF.L.U32 R32, R9, 0x10, RZ ;  /* 0x0000001009208819 */ /* 0x000fe200000006ff */
[C---:B------:R-:W-:Y:S02]  /*3be0*/  @!P0 FMUL.FTZ R34, R4.reuse, R28 ;  /* 0x0000001c04228220 */ /* 0x040fe40000410000 */
[-C--:B------:R-:W-:Y:S02]  /*3bf0*/  @!P0 FMUL.FTZ R3, R4, R22.reuse ;  /* 0x0000001604038220 */ /* 0x080fe40000410000 */
[----:B------:R-:W-:Y:S02]  /*3c00*/  @!P0 FMUL.FTZ R54, R5, R31 ;  /* 0x0000001f05368220 */ /* 0x000fe40000410000 */
[----:B------:R-:W-:Y:S01]  /*3c10*/  @!P0 FFMA.FTZ R57, R30, R22, -R34 ;  /* 0x000000161e398223 */ /* 0x000fe20000010822 */
[----:B------:R-:W-:Y:S01]  /*3c20*/  @!P0 SHF.L.U32 R22, R7, 0x10, RZ ;  /* 0x0000001007168819 */ /* 0x000fe200000006ff */
[----:B------:R-:W-:Y:S01]  /*3c30*/  @!P0 FMUL.FTZ R4, R5, R6 ;  /* 0x0000000605048220 */ /* 0x000fe20000410000 */
[----:B------:R-:W-:Y:S01]  /*3c40*/  @!P0 LOP3.LUT R5, R10, 0xffff0000, RZ, 0xc0, !PT ;  /* 0xffff00000a058812 */ /* 0x000fe200078ec0ff */
[----:B------:R-:W-:Y:S01]  /*3c50*/  @!P0 FFMA.FTZ R3, R28, R30, R3 ;  /* 0x0000001e1c038223 */ /* 0x000fe20000010003 */
[----:B------:R-:W-:Y:S01]  /*3c60*/  @!P0 LOP3.LUT R7, R7, 0xffff0000, RZ, 0xc0, !PT ;  /* 0xffff000007078812 */ /* 0x000fe200078ec0ff */
[C---:B------:R-:W-:Y:S01]  /*3c70*/  @!P0 IMAD.U32 R28, R33.reuse, 0x10000, RZ ;  /* 0x00010000211c8824 */ /* 0x040fe200078e00ff */
[----:B------:R-:W-:Y:S01]  /*3c80*/  @!P0 LOP3.LUT R33, R33, 0xffff0000, RZ, 0xc0, !PT ;  /* 0xffff000021218812 */ /* 0x000fe200078ec0ff */
[----:B------:R-:W-:Y:S01]  /*3c90*/  @!P0 FFMA.FTZ R56, R32, R6, -R54 ;  /* 0x0000000620388223 */ /* 0x000fe20000010836 */
[----:B------:R-:W-:Y:S01]  /*3ca0*/  @!P0 LOP3.LUT R6, R11, 0xffff0000, RZ, 0xc0, !PT ;  /* 0xffff00000b068812 */ /* 0x000fe200078ec0ff */
[----:B------:R-:W-:Y:S02]  /*3cb0*/  @!P0 IMAD.U32 R30, R10, 0x10000, RZ ;  /* 0x000100000a1e8824 */ /* 0x000fe400078e00ff */
[C---:B------:R-:W-:Y:S02]  /*3cc0*/  @!P0 FMUL.FTZ R54, R5.reuse, R28 ;  /* 0x0000001c05368220 */ /* 0x040fe40000410000 */
[----:B------:R-:W-:Y:S02]  /*3cd0*/  @!P0 FMUL.FTZ R5, R5, R22 ;  /* 0x0000001605058220 */ /* 0x000fe40000410000 */
[----:B------:R-:W-:Y:S02]  /*3ce0*/  @!P0 IMAD.U32 R34, R11, 0x10000, RZ ;  /* 0x000100000b228824 */ /* 0x000fe400078e00ff */
[C---:B------:R-:W-:Y:S02]  /*3cf0*/  @!P0 FMUL.FTZ R55, R6.reuse, R33 ;  /* 0x0000002106378220 */ /* 0x040fe40000410000 */
[-C--:B------:R-:W-:Y:S02]  /*3d00*/  @!P0 FMUL.FTZ R6, R6, R7.reuse ;  /* 0x0000000706068220 */ /* 0x080fe40000410000 */
[----:B------:R-:W-:Y:S02]  /*3d10*/  @!P0 FFMA.FTZ R4, R31, R32, R4 ;  /* 0x000000201f048223 */ /* 0x000fe40000010004 */
[----:B------:R-:W-:Y:S02]  /*3d20*/  @!P0 FFMA.FTZ R5, R28, R30, R5 ;  /* 0x0000001e1c058223 */ /* 0x000fe40000010005 */
[----:B------:R-:W-:Y:S01]  /*3d30*/  @!P0 FFMA.FTZ R54, R30, R22, -R54 ;  /* 0x000000161e368223 */ /* 0x000fe20000010836 */
[----:B------:R-:W-:Y:S01]  /*3d40*/  @!P0 F2FP.BF16.PACK_AB R4, R4, R56 ;  /* 0x000000380404823e */ /* 0x000fe200000010ff */
[----:B------:R-:W-:Y:S01]  /*3d50*/  @!P0 FFMA.FTZ R55, R34, R7, -R55 ;  /* 0x0000000722378223 */ /* 0x000fe20000010837 */
[----:B------:R-:W-:Y:S01]  /*3d60*/  @!P0 F2FP.BF16.PACK_AB R7, R3, R57 ;  /* 0x000000390307823e */ /* 0x000fe200000010ff */
[----:B------:R-:W-:Y:S01]  /*3d70*/  @!P0 FFMA.FTZ R6, R33, R34, R6 ;  /* 0x0000002221068223 */ /* 0x000fe20000010006 */
[----:B------:R-:W-:Y:S02]  /*3d80*/  @!P0 F2FP.BF16.PACK_AB R5, R5, R54 ;  /* 0x000000360505823e */ /* 0x000fe400000010ff */
[----:B------:R-:W-:Y:S01]  /*3d90*/  @!P0 MOV R9, R4 ;  /* 0x0000000400098202 */ /* 0x000fe20000000f00 */
[----:B------:R-:W-:Y:S01]  /*3da0*/  @!P0 IMAD.MOV.U32 R8, RZ, RZ, R7 ;  /* 0x000000ffff088224 */ /* 0x000fe200078e0007 */
[----:B------:R-:W-:Y:S01]  /*3db0*/  @!P0 F2FP.BF16.PACK_AB R3, R6, R55 ;  /* 0x000000370603823e */ /* 0x000fe200000010ff */
[----:B------:R-:W-:Y:S03]  /*3dc0*/  @!P0 IMAD.MOV.U32 R10, RZ, RZ, R5 ;  /* 0x000000ffff0a8224 */ /* 0x000fe600078e0005 */
[----:B------:R-:W-:Y:S05]  /*3dd0*/  @!P0 MOV R11, R3 ;  /* 0x00000003000b8202 */ /* 0x000fea0000000f00 */
[----:B------:R2:W-:Y:S02]  /*3de0*/  ST.E.128 [R50.64], R8 ;  /* 0x0000000832007985 */ /* 0x0005e4000c101d08 */
.L_x_249:
[----:B------:R-:W-:Y:S05]  /*3df0*/  BSYNC B0 ;  /* 0x0000000000007941 */ /* 0x000fea0003800000 */
.L_x_248:
[----:B------:R-:W-:Y:S11]  /*3e00*/  ISETP.NE.AND P0, PT, R105, RZ, PT ;  /* 0x000000ff6900720c */ /* 0x000ff60003f05270 */
[----:B------:R-:W-:Y:S02]  /*3e10*/  @!UPT UIADD3 URZ, URZ, URZ, URZ ;  /* 0x0000003f3f3ff290 */ /* 0x000fe4000fffe03f */
[----:B------:R-:W-:-:S05]  /*3e20*/  @P0 BRA `(.L_x_247) ;  /* 0x0000036000000947 */ /* 0x000fca0003800000 */
[C---:B---3--:R-:W-:Y:S01]  /*3e30*/  LEA R32, P0, R212.reuse, R52, 0x1 ;  /* 0x00000034d4207211 */ /* 0x048fe200078008ff */
[----:B--2---:R-:W2:Y:S03]  /*3e40*/  LDS.128 R8, [R248+0x2800] ;  /* 0x00280000f8087984 */ /* 0x004ea60000000c00 */
[----:B------:R-:W-:Y:S02]  /*3e50*/  LEA.HI.X R33, R212, R53, R252, 0x1, P0 ;  /* 0x00000035d4217211 */ /* 0x000fe400000f0cfc */
[----:B------:R-:W-:Y:S11]  /*3e60*/  ISETP.GE.AND P0, PT, R91, c[0x0][0x27c], PT ;  /* 0x00009f005b007a0c */ /* 0x000ff60003f06270 */
[----:B------:R-:W-:Y:S02]  /*3e70*/  @!UPT UIADD3 URZ, URZ, URZ, URZ ;  /* 0x0000003f3f3ff290 */ /* 0x000fe4000fffe03f */
[----:B------:R-:W-:Y:S02]  /*3e80*/  @!P0 SHF.R.U64 R6, R36, 0x10, R37 ;  /* 0x0000001024068819 */ /* 0x000fe40000001225 */
[--C-:B------:R-:W-:Y:S02]  /*3e90*/  @!P0 SHF.R.U64 R3, R12, 0x10, R13.reuse ;  /* 0x000000100c038819 */ /* 0x100fe4000000120d */
[----:B------:R-:W-:Y:S02]  /*3ea0*/  @!P0 SHF.R.U32.HI R4, RZ, 0x10, R13 ;  /* 0x00000010ff048819 */ /* 0x000fe4000001160d */
[----:B------:R-:W-:Y:S02]  /*3eb0*/  @!P0 PRMT R6, R35, 0x5410, R6 ;  /* 0x0000541023068816 */ /* 0x000fe40000000006 */
[C---:B------:R-:W-:Y:S02]  /*3ec0*/  @!P0 PRMT R3, R23.reuse, 0x5432, R3 ;  /* 0x0000543217038816 */ /* 0x040fe40000000003 */
[----:B------:R-:W-:Y:S01]  /*3ed0*/  @!P0 SHF.R.U32.HI R5, RZ, 0x10, R37 ;  /* 0x00000010ff058819 */ /* 0x000fe20000011625 */
[C---:B------:R-:W-:Y:S01]  /*3ee0*/  @!P0 IMAD.U32 R13, R6.reuse, 0x10000, RZ ;  /* 0x00010000060d8824 */ /* 0x040fe200078e00ff */
[----:B------:R-:W-:Y:S01]  /*3ef0*/  @!P0 PRMT R7, R23, 0x5410, R4 ;  /* 0x0000541017078816 */ /* 0x000fe20000000004 */
[----:B------:R-:W-:Y:S01]  /*3f00*/  @!P0 IMAD.U32 R12, R3, 0x10000, RZ ;  /* 0x00010000030c8824 */ /* 0x000fe200078e00ff */
[----:B------:R-:W-:Y:S02]  /*3f10*/  @!P0 PRMT R30, R35, 0x5432, R5 ;  /* 0x00005432231e8816 */ /* 0x000fe40000000005 */
[----:B------:R-:W-:Y:S02]  /*3f20*/  @!P0 LOP3.LUT R23, R6, 0xffff0000, RZ, 0xc0, !PT ;  /* 0xffff000006178812 */ /* 0x000fe400078ec0ff */
[----:B------:R-:W-:Y:S01]  /*3f30*/  @!P0 LOP3.LUT R6, R3, 0xffff0000, RZ, 0xc0, !PT ;  /* 0xffff000003068812 */ /* 0x000fe200078ec0ff */
[C---:B--2---:R-:W-:Y:S01]  /*3f40*/  @!P0 IMAD.U32 R22, R8.reuse, 0x10000, RZ ;  /* 0x0001000008168824 */ /* 0x044fe200078e00ff */
        /* <DEDUP_REMOVED lines=36> */
.L_x_247:
[----:B------:R-:W-:Y:S05]  /*4190*/  BSYNC B1 ;  /* 0x0000000000017941 */ /* 0x000fea0003800000 */
.L_x_246:
[----:B--2---:R2:W4:Y:S01]  /*41a0*/  SHFL.IDX PT, R32, R71, 0x1, 0x1c1f ;  /* 0x003c1f0047207f89 */ /* 0x00452200000e0000 */
[----:B------:R-:W-:Y:S03]  /*41b0*/  BSSY B1, `(.L_x_250) ;  /* 0x0000077000017945 */ /* 0x000fe60003800000 */
[----:B------:R2:W1:Y:S01]  /*41c0*/  SHFL.IDX PT, R28, R74, 0x1, 0x1c1f ;  /* 0x003c1f004a1c7f89 */ /* 0x00046200000e0000 */
[----:B------:R-:W-:-:S05]  /*41d0*/  @P4 BRA `(.L_x_251) ;  /* 0x0000074000004947 */ /* 0x000fca0003800000 */
[----:B------:R-:W-:Y:S01]  /*41e0*/  ISETP.NE.AND P0, PT, R81, RZ, PT ;  /* 0x000000ff5100720c */ /* 0x000fe20003f05270 */
[----:B------:R-:W-:Y:S01]  /*41f0*/  @!UPT UIADD3 URZ, URZ, URZ, URZ ;  /* 0x0000003f3f3ff290 */ /* 0x000fe2000fffe03f */
[----:B------:R-:W-:Y:S11]  /*4200*/  BSSY B0, `(.L_x_252) ;  /* 0x0000038000007945 */ /* 0x000ff60003800000 */
[----:B------:R-:W-:-:S05]  /*4210*/  @P0 BRA `(.L_x_253) ;  /* 0x0000036000000947 */ /* 0x000fca0003800000 */
[C---:B-1----:R-:W-:Y:S01]  /*4220*/  LEA R30, P0, R86.reuse, R28, 0x1 ;  /* 0x0000001c561e7211 */ /* 0x042fe200078008ff */
[----:B------:R-:W1:Y:S03]  /*4230*/  LDS.128 R8, [R247+0x3800] ;  /* 0x00380000f7087984 */ /* 0x000e660000000c00 */
[----:B----4-:R-:W-:Y:S02]  /*4240*/  LEA.HI.X R31, R86, R32, R87, 0x1, P0 ;  /* 0x00000020561f7211 */ /* 0x010fe400000f0c57 */
[----:B------:R-:W-:Y:S11]  /*4250*/  ISETP.GE.AND P0, PT, R92, c[0x0][0x27c], PT ;  /* 0x00009f005c007a0c */ /* 0x000ff60003f06270 */
[----:B------:R-:W-:Y:S02]  /*4260*/  @!UPT UIADD3 URZ, URZ, URZ, URZ ;  /* 0x0000003f3f3ff290 */ /* 0x000fe4000fffe03f */
[----:B------:R-:W-:Y:S02]  /*4270*/  @!P0 SHF.R.U64 R6, R38, 0x10, R39 ;  /* 0x0000001026068819 */ /* 0x000fe40000001227 */
[--C-:B------:R-:W-:Y:S02]  /*4280*/  @!P0 SHF.R.U64 R3, R14, 0x10, R15.reuse ;  /* 0x000000100e038819 */ /* 0x100fe4000000120f */
[----:B------:R-:W-:Y:S02]  /*4290*/  @!P0 SHF.R.U32.HI R4, RZ, 0x10, R15 ;  /* 0x00000010ff048819 */ /* 0x000fe4000001160f */
[----:B------:R-:W-:Y:S02]  /*42a0*/  @!P0 PRMT R6, R46, 0x5410, R6 ;  /* 0x000054102e068816 */ /* 0x000fe40000000006 */
[----:B------:R-:W-:Y:S02]  /*42b0*/  @!P0 PRMT R3, R24, 0x5432, R3 ;  /* 0x0000543218038816 */ /* 0x000fe40000000003 */
[----:B------:R-:W-:Y:S01]  /*42c0*/  @!P0 SHF.R.U32.HI R5, RZ, 0x10, R39 ;  /* 0x00000010ff058819 */ /* 0x000fe20000011627 */
[----:B------:R-:W-:Y:S01]  /*42d0*/  @!P0 IMAD.U32 R13, R6, 0x10000, RZ ;  /* 0x00010000060d8824 */ /* 0x000fe200078e00ff */
[----:B------:R-:W-:Y:S01]  /*42e0*/  @!P0 PRMT R7, R24, 0x5410, R4 ;  /* 0x0000541018078816 */ /* 0x000fe20000000004 */
[C---:B------:R-:W-:Y:S01]  /*42f0*/  @!P0 IMAD.U32 R12, R3.reuse, 0x10000, RZ ;  /* 0x00010000030c8824 */ /* 0x040fe200078e00ff */
[----:B------:R-:W-:Y:S02]  /*4300*/  @!P0 PRMT R23, R46, 0x5432, R5 ;  /* 0x000054322e178816 */ /* 0x000fe40000000005 */
[----:B------:R-:W-:Y:S02]  /*4310*/  @!P0 LOP3.LUT R15, R6, 0xffff0000, RZ, 0xc0, !PT ;  /* 0xffff0000060f8812 */ /* 0x000fe400078ec0ff */
[----:B------:R-:W-:Y:S01]  /*4320*/  @!P0 LOP3.LUT R6, R3, 0xffff0000, RZ, 0xc0, !PT ;  /* 0xffff000003068812 */ /* 0x000fe200078ec0ff */
[C---:B-1----:R-:W-:Y:S01]  /*4330*/  @!P0 IMAD.U32 R14, R8.reuse, 0x10000, RZ ;  /* 0x00010000080e8824 */ /* 0x042fe200078e00ff */
        /* <DEDUP_REMOVED lines=21> */
[----:B------:R-:W-:Y:S02]  /*4490*/  @!P0 FMUL.FTZ R6, R6, R7 ;  /* 0x0000000706068220 */ /* 0x000fe40000410000 */
        /* <DEDUP_REMOVED lines=14> */
.L_x_253:
[----:B------:R-:W-:Y:S05]  /*4580*/  BSYNC B0 ;  /* 0x0000000000007941 */ /* 0x000fea0003800000 */
.L_x_252:
[----:B------:R-:W-:Y:S11]  /*4590*/  ISETP.NE.AND P0, PT, R105, RZ, PT ;  /* 0x000000ff6900720c */ /* 0x000ff60003f05270 */
[----:B------:R-:W-:Y:S02]  /*45a0*/  @!UPT UIADD3 URZ, URZ, URZ, URZ ;  /* 0x0000003f3f3ff290 */ /* 0x000fe4000fffe03f */
        /* <DEDUP_REMOVED lines=55> */
.L_x_251:
[----:B------:R-:W-:Y:S05]  /*4920*/  BSYNC B1 ;  /* 0x0000000000017941 */ /* 0x000fea0003800000 */
.L_x_250:
[----:B-1----:R1:W2:Y:S04]  /*4930*/  SHFL.IDX PT, R28, R71, 0x2, 0x1c1f ;  /* 0x005c1f00471c7f89 */ /* 0x0022a800000e0000 */
[----:B------:R1:W4:Y:S01]  /*4940*/  SHFL.IDX PT, R25, R74, 0x2, 0x1c1f ;  /* 0x005c1f004a197f89 */ /* 0x00032200000e0000 */
[----:B------:R-:W-:-:S05]  /*4950*/  @P2 BRA `(.L_x_254) ;  /* 0x0000282000002947 */ /* 0x000fca0003800000 */
[----:B------:R-:W-:Y:S01]  /*4960*/  ISETP.NE.AND P0, PT, R81, RZ, PT ;  /* 0x000000ff5100720c */ /* 0x000fe20003f05270 */
[----:B------:R-:W-:Y:S01]  /*4970*/  @!UPT UIADD3 URZ, URZ, URZ, URZ ;  /* 0x0000003f3f3ff290 */ /* 0x000fe2000fffe03f */
[----:B------:R-:W-:Y:S11]  /*4980*/  BSSY B0, `(.L_x_255) ;  /* 0x0000038000007945 */ /* 0x000ff60003800000 */
[----:B------:R-:W-:-:S05]  /*4990*/  @P0 BRA `(.L_x_256) ;  /* 0x0000036000000947 */ /* 0x000fca0003800000 */
[C---:B----4-:R-:W-:Y:S01]  /*49a0*/  LEA R22, P0, R86.reuse, R25, 0x1 ;  /* 0x0000001956167211 */ /* 0x050fe200078008ff */
[----:B------:R-:W4:Y:S03]  /*49b0*/  LDS.128 R8, [R247+0x4800] ;  /* 0x00480000f7087984 */ /* 0x000f260000000c00 */
[----:B--2---:R-:W-:Y:S02]  /*49c0*/  LEA.HI.X R23, R86, R28, R87, 0x1, P0 ;  /* 0x0000001c56177211 */ /* 0x004fe400000f0c57 */
        /* <DEDUP_REMOVED lines=14> */
[C---:B----4-:R-:W-:Y:S01]  /*4ab0*/  @!P0 IMAD.U32 R14, R8.reuse, 0x10000, RZ ;  /* 0x00010000080e8824 */ /* 0x050fe200078e00ff */
        /* <DEDUP_REMOVED lines=36> */
.L_x_256:
[----:B------:R-:W-:Y:S05]  /*4d00*/  BSYNC B0 ;  /* 0x0000000000007941 */ /* 0x000fea0003800000 */
.L_x_255:
[----:B------:R-:W-:Y:S11]  /*4d10*/  ISETP.NE.AND P0, PT, R105, RZ, PT ;  /* 0x000000ff6900720c */ /* 0x000ff60003f05270 */
[----:B------:R-:W-:Y:S02]  /*4d20*/  @!UPT UIADD3 URZ, URZ, URZ, URZ ;  /* 0x0000003f3f3ff290 */ /* 0x000fe4000fffe03f */
[----:B------:R-:W-:-:S05]  /*4d30*/  @P0 BRA `(.L_x_254) ;  /* 0x0000244000000947 */ /* 0x000fca0003800000 */
[C---:B--2-4-:R-:W-:Y:S01]  /*4d40*/  LEA R22, P0, R212.reuse, R25, 0x1 ;  /* 0x00000019d4167211 */ /* 0x054fe200078008ff */
[----:B------:R-:W2:Y:S03]  /*4d50*/  LDS.128 R8, [R248+0x4800] ;  /* 0x00480000f8087984 */ /* 0x000ea60000000c00 */
        /* <DEDUP_REMOVED lines=51> */
[----:B------:R2:W-:Y:S01]  /*5090*/  ST.E.128 [R22.64], R8 ;  /* 0x0000000816007985 */ /* 0x0005e2000c101d08 */
[----:B------:R-:W-:-:S05]  /*50a0*/  BRA `(.L_x_254) ;  /* 0x000020d000007947 */ /* 0x000fca0003800000 */
.L_x_239:
[C---:B------:R-:W-:Y:S01]  /*50b0*/  IADD3 R158, R98.reuse, 0x20, RZ ;  /* 0x00000020629e7810 */ /* 0x040fe20007ffe0ff */
[----:B------:R-:W-:Y:S01]  /*50c0*/  CS2R R50, SRZ ;  /* 0x0000000000327805 */ /* 0x000fe2000001ff00 */
[----:B------:R-:W-:Y:S01]  /*50d0*/  IADD3 R157, R98, 0x40, RZ ;  /* 0x00000040629d7810 */ /* 0x000fe20007ffe0ff */
[----:B------:R-:W-:Y:S01]  /*50e0*/  CS2R R48, SRZ ;  /* 0x0000000000307805 */ /* 0x000fe2000001ff00 */
[----:B------:R-:W-:Y:S01]  /*50f0*/  ISETP.GE.AND P0, PT, R158, R60, PT ;  /* 0x0000003c9e00720c */ /* 0x000fe20003f06270 */
[----:B------:R-:W-:Y:S01]  /*5100*/  CS2R R26, SRZ ;  /* 0x00000000001a7805 */ /* 0x000fe2000001ff00 */
[----:B------:R-:W-:Y:S01]  /*5110*/  ISETP.NE.AND P5, PT, R81, RZ, PT ;  /* 0x000000ff5100720c */ /* 0x000fe20003fa5270 */
[----:B------:R-:W-:Y:S01]  /*5120*/  CS2R R24, SRZ ;  /* 0x0000000000187805 */ /* 0x000fe2000001ff00 */
[----:B------:R-:W-:Y:S01]  /*5130*/  ISETP.GE.OR P2, PT, R86, c[0x0][0x27c], P0 ;  /* 0x00009f0056007a0c */ /* 0x000fe20000746670 */
[----:B------:R-:W-:Y:S01]  /*5140*/  CS2R R54, SRZ ;  /* 0x0000000000367805 */ /* 0x000fe2000001ff00 */
[----:B------:R-:W-:Y:S01]  /*5150*/  ISETP.NE.AND P4, PT, R124, RZ, PT ;  /* 0x000000ff7c00720c */ /* 0x000fe20003f85270 */
[----:B------:R-:W-:Y:S01]  /*5160*/  CS2R R52, SRZ ;  /* 0x0000000000347805 */ /* 0x000fe2000001ff00 */
[----:B------:R-:W-:Y:S01]  /*5170*/  IADD3 R128, -R144, c[0x0][0x1d4], RZ ;  /* 0x0000750090807a10 */ /* 0x000fe20007ffe1ff */
[----:B------:R-:W-:Y:S01]  /*5180*/  CS2R R22, SRZ ;  /* 0x0000000000167805 */ /* 0x000fe2000001ff00 */
[----:B------:R-:W-:Y:S01]  /*5190*/  CS2R R20, SRZ ;  /* 0x0000000000147805 */ /* 0x000fe2000001ff00 */
[----:B------:R1:W2:Y:S01]  /*51a0*/  SHFL.IDX PT, R41, R71, RZ, 0x1c1f ;  /* 0x001c1fff47297589 */ /* 0x0002a200000e0000 */
[----:B------:R-:W-:Y:S05]  /*51b0*/  BSSY B0, `(.L_x_257) ;  /* 0x00000c5000007945 */ /* 0x000fea0003800000 */
[----:B------:R-:W-:Y:S02]  /*51c0*/  @!P2 IADD3 R3, P1, P0, R84, R32, R153 ;  /* 0x000000205403a210 */ /* 0x000fe4000783e099 */
[----:B------:R1:W3:Y:S02]  /*51d0*/  SHFL.IDX PT, R40, R74, RZ, 0x1c1f ;  /* 0x001c1fff4a287589 */ /* 0x0002e400000e0000 */
[----:B------:R-:W-:Y:S02]  /*51e0*/  @!P2 IADD3.X R4, R102, R34, R145, P1, P0 ;  /* 0x000000226604a210 */ /* 0x000fe40000fe0491 */
[----:B------:R-:W-:Y:S04]  /*51f0*/  @!P2 IADD3 R5, P1, P0, R82, R10, R154 ;  /* 0x0000000a5205a210 */ /* 0x000fe8000783e09a */
[----:B------:R-:W-:Y:S02]  /*5200*/  @!P2 IADD3.X R11, R101, R56, R146, P1, P0 ;  /* 0x00000038650ba210 */ /* 0x000fe40000fe0492 */
[----:B------:R-:W-:Y:S04]  /*5210*/  ISETP.GE.AND P0, PT, R157, R60, PT ;  /* 0x0000003c9d00720c */ /* 0x000fe80003f06270 */
[----:B------:R-:W-:Y:S11]  /*5220*/  ISETP.GE.OR P1, PT, R86, c[0x0][0x27c], P0 ;  /* 0x00009f0056007a0c */ /* 0x000ff60000726670 */
[----:B------:R-:W-:Y:S02]  /*5230*/  @!UPT UIADD3 URZ, URZ, URZ, URZ ;  /* 0x0000003f3f3ff290 */ /* 0x000fe4000fffe03f */
[----:B------:R-:W-:Y:S04]  /*5240*/  @!P1 IADD3 R8, P3, P0, R84, R151, R32 ;  /* 0x0000009754089210 */ /* 0x000fe8000787e020 */
[----:B------:R-:W-:Y:S02]  /*5250*/  @!P1 IADD3.X R13, R102, R141, R34, P3, P0 ;  /* 0x0000008d660d9210 */ /* 0x000fe40001fe0422 */
[----:B------:R-:W-:Y:S04]  /*5260*/  @!P1 IADD3 R9, P3, P0, R82, R152, R10 ;  /* 0x0000009852099210 */ /* 0x000fe8000787e00a */
[----:B------:R-:W-:Y:S02]  /*5270*/  @!P1 IADD3.X R14, R101, R142, R56, P3, P0 ;  /* 0x0000008e650e9210 */ /* 0x000fe40001fe0438 */
[C---:B------:R-:W-:Y:S04]  /*5280*/  @!P2 LEA R6, P0, R3.reuse, c[0x0][0x270], 0x1 ;  /* 0x00009c000306aa11 */ /* 0x040fe800078008ff */
[----:B------:R-:W-:Y:S02]  /*5290*/  @!P2 LEA.HI.X R7, R3, c[0x0][0x274], R4, 0x1, P0 ;  /* 0x00009d000307aa11 */ /* 0x000fe400000f0c04 */
[C---:B------:R-:W-:Y:S03]  /*52a0*/  @!P2 LEA R4, P0, R5.reuse, c[0x0][0x288], 0x1 ;  /* 0x0000a2000504aa11 */ /* 0x040fe600078008ff */
[----:B------:R4:W2:Y:S01]  /*52b0*/  @!P2 LDG.E.128 R20, [R6.64] ;  /* 0x000000080614a981 */ /* 0x0008a2000c1e1d00 */
[----:B------:R-:W-:Y:S02]  /*52c0*/  @!P2 LEA.HI.X R5, R5, c[0x0][0x28c], R11, 0x1, P0 ;  /* 0x0000a3000505aa11 */ /* 0x000fe400000f0c0b */
[C---:B------:R-:W-:Y:S04]  /*52d0*/  @!P1 LEA R12, P0, R8.reuse, c[0x0][0x270], 0x1 ;  /* 0x00009c00080c9a11 */ /* 0x040fe800078008ff */
[----:B------:R-:W-:Y:S01]  /*52e0*/  @!P1 LEA.HI.X R13, R8, c[0x0][0x274], R13, 0x1, P0 ;  /* 0x00009d00080d9a11 */ /* 0x000fe200000f0c0d */
[----:B------:R1:W3:Y:S01]  /*52f0*/  @!P2 LDG.E.128 R48, [R4.64] ;  /* 0x000000080430a981 */ /* 0x0002e2000c1e1d00 */
[C---:B------:R-:W-:Y:S04]  /*5300*/  @!P1 LEA R8, P0, R9.reuse, c[0x0][0x288], 0x1 ;  /* 0x0000a20009089a11 */ /* 0x040fe800078008ff */
[----:B------:R-:W-:Y:S02]  /*5310*/  @!P1 LEA.HI.X R9, R9, c[0x0][0x28c], R14, 0x1, P0 ;  /* 0x0000a30009099a11 */ /* 0x000fe400000f0c0e */
[----:B------:R-:W-:Y:S01]  /*5320*/  ISETP.GE.AND P0, PT, R98, R60, PT ;  /* 0x0000003c6200720c */ /* 0x000fe20003f06270 */
[----:B------:R1:W3:Y:S03]  /*5330*/  @!P1 LDG.E.128 R24, [R12.64] ;  /* 0x000000080c189981 */ /* 0x0002e6000c1e1d00 */
[----:B------:R-:W-:Y:S05]  /*5340*/  ISETP.GE.OR P0, PT, R86, c[0x0][0x27c], P0 ;  /* 0x00009f0056007a0c */ /* 0x000fea0000706670 */
[----:B------:R1:W3:Y:S01]  /*5350*/  @!P1 LDG.E.128 R52, [R8.64] ;  /* 0x0000000808349981 */ /* 0x0002e2000c1e1d00 */
[----:B----4-:R-:W-:Y:S07]  /*5360*/  CS2R R6, SRZ ;  /* 0x0000000000067805 */ /* 0x010fee000001ff00 */
[----:B------:R-:W-:Y:S02]  /*5370*/  @!P0 IADD3 R3, P1, R84, R32, RZ ;  /* 0x0000002054038210 */ /* 0x000fe40007f3e0ff */
[----:B------:R-:W-:Y:S03]  /*5380*/  CS2R R32, SRZ ;  /* 0x0000000000207805 */ /* 0x000fe6000001ff00 */
[----:B-1----:R-:W-:Y:S02]  /*5390*/  @!P0 IMAD.X R4, R34, 0x1, R102, P1 ;  /* 0x0000000122048824 */ /* 0x002fe400008e0666 */
[----:B------:R-:W-:Y:S01]  /*53a0*/  CS2R R34, SRZ ;  /* 0x0000000000227805 */ /* 0x000fe2000001ff00 */
[C---:B------:R-:W-:Y:S04]  /*53b0*/  @!P0 LEA R12, P1, R3.reuse, c[0x0][0x270], 0x1 ;  /* 0x00009c00030c8a11 */ /* 0x040fe800078208ff */
[----:B------:R-:W-:Y:S02]  /*53c0*/  @!P0 LEA.HI.X R13, R3, c[0x0][0x274], R4, 0x1, P1 ;  /* 0x00009d00030d8a11 */ /* 0x000fe400008f0c04 */
[----:B------:R-:W-:Y:S05]  /*53d0*/  @!P0 IADD3 R3, P1, R82, R10, RZ ;  /* 0x0000000a52038210 */ /* 0x000fea0007f3e0ff */
[----:B------:R-:W-:Y:S01]  /*53e0*/  @!P0 IMAD.X R4, R56, 0x1, R101, P1 ;  /* 0x0000000138048824 */ /* 0x000fe200008e0665 */
[C---:B------:R-:W-:Y:S04]  /*53f0*/  @!P0 LEA R8, P1, R3.reuse, c[0x0][0x288], 0x1 ;  /* 0x0000a20003088a11 */ /* 0x040fe800078208ff */
[----:B------:R-:W-:Y:S02]  /*5400*/  @!P0 LEA.HI.X R9, R3, c[0x0][0x28c], R4, 0x1, P1 ;  /* 0x0000a30003098a11 */ /* 0x000fe400008f0c04 */
[----:B------:R-:W-:Y:S01]  /*5410*/  CS2R R4, SRZ ;  /* 0x0000000000047805 */ /* 0x000fe2000001ff00 */
[----:B------:R-:W-:Y:S02]  /*5420*/  ISETP.GE.AND P1, PT, R86, c[0x0][0x27c], PT ;  /* 0x00009f0056007a0c */ /* 0x000fe40003f26270 */
[----:B------:R1:W5:Y:S08]  /*5430*/  @!P0 LDG.E.128 R32, [R8.64] ;  /* 0x0000000808208981 */ /* 0x000370000c1e1d00 */
[----:B------:R4:W5:Y:S01]  /*5440*/  @!P0 LDG.E.128 R4, [R12.64] ;  /* 0x000000080c048981 */ /* 0x000962000c1e1d00 */
[----:B------:R-:W-:Y:S01]  /*5450*/  ISETP.GE.OR P0, PT, R98, R60, P5 ;  /* 0x0000003c6200720c */ /* 0x000fe20002f06670 */
[----:B--2---:R-:W-:Y:S02]  /*5460*/  IMAD.MOV.U32 R10, RZ, RZ, R22 ;  /* 0x000000ffff0a7224 */ /* 0x004fe400078e0016 */
[----:B-1----:R-:W-:Y:S02]  /*5470*/  IMAD.MOV.U32 R9, RZ, RZ, R23 ;  /* 0x000000ffff097224 */ /* 0x002fe400078e0017 */
[----:B------:R-:W-:Y:S02]  /*5480*/  IMAD.MOV.U32 R8, RZ, RZ, R20 ;  /* 0x000000ffff087224 */ /* 0x000fe400078e0014 */
[----:B------:R-:W-:Y:S01]  /*5490*/  IMAD.MOV.U32 R3, RZ, RZ, R21 ;  /* 0x000000ffff037224 */ /* 0x000fe200078e0015 */
[----:B------:R-:W-:Y:S01]  /*54a0*/  PRMT R18, R9, 0x5410, R10 ;  /* 0x0000541009127816 */ /* 0x000fe2000000000a */
[----:B---3--:R-:W-:Y:S02]  /*54b0*/  IMAD.MOV.U32 R10, RZ, RZ, R50 ;  /* 0x000000ffff0a7224 */ /* 0x008fe400078e0032 */
[----:B------:R-:W-:Y:S01]  /*54c0*/  IMAD.MOV.U32 R9, RZ, RZ, R51 ;  /* 0x000000ffff097224 */ /* 0x000fe200078e0033 */
[----:B------:R-:W-:Y:S01]  /*54d0*/  PRMT R17, R3, 0x5410, R8 ;  /* 0x0000541003117816 */ /* 0x000fe20000000008 */
[----:B------:R-:W-:Y:S02]  /*54e0*/  IMAD.MOV.U32 R8, RZ, RZ, R48 ;  /* 0x000000ffff087224 */ /* 0x000fe400078e0030 */
        /* <DEDUP_REMOVED lines=13> */
[----:B------:R-:W-:Y:S04]  /*55c0*/  PRMT R59, R10, 0x5410, R9 ;  /* 0x000054100a3b7816 */ /* 0x000fe80000000009 */
[----:B------:R-:W-:Y:S01]  /*55d0*/  PRMT R58, R3, 0x5410, R8 ;  /* 0x00005410033a7816 */ /* 0x000fe20000000008 */
[----:B------:R-:W-:-:S05]  /*55e0*/  @P0 BRA `(.L_x_258) ;  /* 0x0000081000000947 */ /* 0x000fca0003800000 */
[----:B----4-:R-:W-:Y:S01]  /*55f0*/  SEL R3, R144, R128, !P4 ;  /* 0x0000008090037207 */ /* 0x010fe20006000000 */
[----:B------:R-:W2:Y:S01]  /*5600*/  LDL R30, [R1+0x40] ;  /* 0x00004000011e7983 */ /* 0x000ea20000100800 */
[----:B-----5:R-:W-:Y:S01]  /*5610*/  MOV R11, R7 ;  /* 0x00000007000b7202 */ /* 0x020fe20000000f00 */
[----:B------:R-:W-:Y:S01]  /*5620*/  IMAD.MOV.U32 R37, RZ, RZ, R35 ;  /* 0x000000ffff257224 */ /* 0x000fe200078e0023 */
[----:B------:R-:W-:Y:S01]  /*5630*/  SHF.R.S32.HI R8, RZ, 0x1f, R3 ;  /* 0x0000001fff087819 */ /* 0x000fe20000011403 */
[----:B------:R-:W3:Y:S01]  /*5640*/  LDL R16, [R1+0x44] ;  /* 0x0000440001107983 */ /* 0x000ee20000100800 */
[----:B------:R-:W-:Y:S01]  /*5650*/  MOV R10, R5 ;  /* 0x00000005000a7202 */ /* 0x000fe20000000f00 */
[----:B------:R-:W-:Y:S01]  /*5660*/  IMAD.MOV.U32 R9, RZ, RZ, R6 ;  /* 0x000000ffff097224 */ /* 0x000fe200078e0006 */
[----:B------:R-:W-:Y:S01]  /*5670*/  LEA.HI R3, R8, R3, RZ, 0x4 ;  /* 0x0000000308037211 */ /* 0x000fe200078f20ff */
[----:B------:R-:W-:Y:S01]  /*5680*/  IMAD.MOV.U32 R36, RZ, RZ, R33 ;  /* 0x000000ffff247224 */ /* 0x000fe200078e0021 */
[----:B------:R-:W-:Y:S01]  /*5690*/  @!P1 SHF.R.U64 R8, R4, 0x10, R5 ;  /* 0x0000001004089819 */ /* 0x000fe20000001205 */
[----:B------:R-:W1:Y:S01]  /*56a0*/  S2R R31, SR_TID.X ;  /* 0x00000000001f7919 */ /* 0x000e620000002100 */
[----:B------:R-:W-:Y:S02]  /*56b0*/  LEA.HI.SX32 R3, R3, R100, 0x1c ;  /* 0x0000006403037211 */ /* 0x000fe400078fe2ff */
[----:B------:R-:W-:Y:S02]  /*56c0*/  LEA R64, P0, R77, R40, 0x1 ;  /* 0x000000284d407211 */ /* 0x000fe400078008ff */
[----:B------:R-:W-:Y:S01]  /*56d0*/  @!P1 SHF.R.U64 R6, R6, 0x10, R7 ;  /* 0x0000001006069819 */ /* 0x000fe20000001207 */
[----:B------:R-:W-:Y:S01]  /*56e0*/  IMAD.SHL.U32 R39, R3, 0x8, RZ ;  /* 0x0000000803277824 */ /* 0x000fe200078e00ff */
[----:B------:R-:W-:Y:S01]  /*56f0*/  LEA.HI.X R65, R77, R41, R97, 0x1, P0 ;  /* 0x000000294d417211 */ /* 0x000fe200000f0c61 */
[----:B------:R-:W4:Y:S01]  /*5700*/  LDS.128 R44, [R122+0x2900] ;  /* 0x002900007a2c7984 */ /* 0x000f220000000c00 */
[----:B------:R-:W-:Y:S02]  /*5710*/  @!P1 SHF.R.U32.HI R5, RZ, 0x10, R5 ;  /* 0x00000010ff059819 */ /* 0x000fe40000011605 */
[C---:B------:R-:W-:Y:S11]  /*5720*/  ISETP.GE.AND P0, PT, R39.reuse, c[0x0][0x1d4], PT ;  /* 0x0000750027007a0c */ /* 0x040ff60003f06270 */
[----:B------:R-:W-:Y:S02]  /*5730*/  @!UPT UIADD3 URZ, URZ, URZ, URZ ;  /* 0x0000003f3f3ff290 */ /* 0x000fe4000fffe03f */
[----:B------:R-:W-:Y:S04]  /*5740*/  @!P0 IMAD.WIDE R72, R39, 0x2, R40 ;  /* 0x0000000227488825 */ /* 0x000fe800078e0228 */
[C---:B----4-:R-:W-:Y:S01]  /*5750*/  @!P1 IMAD.U32 R41, R47.reuse, 0x10000, RZ ;  /* 0x000100002f299824 */ /* 0x050fe200078e00ff */
[----:B-1----:R-:W-:Y:S02]  /*5760*/  SHF.R.S32.HI R15, RZ, 0x1f, R31 ;  /* 0x0000001fff0f7819 */ /* 0x002fe4000001141f */
[----:B------:R-:W-:Y:S02]  /*5770*/  @!P1 LOP3.LUT R43, R47, 0xffff0000, RZ, 0xc0, !PT ;  /* 0xffff00002f2b9812 */ /* 0x000fe400078ec0ff */
[----:B------:R-:W-:Y:S02]  /*5780*/  LEA.HI R15, R15, R31, RZ, 0x5 ;  /* 0x0000001f0f0f7211 */ /* 0x000fe400078f28ff */
[----:B------:R-:W-:Y:S02]  /*5790*/  @!P1 SHF.R.U64 R31, R32, 0x10, R33 ;  /* 0x00000010201f9819 */ /* 0x000fe40000001221 */
[----:B------:R-:W-:Y:S05]  /*57a0*/  SHF.R.S32.HI R15, RZ, 0x5, R15 ;  /* 0x00000005ff0f7819 */ /* 0x000fea000001140f */
[----:B------:R-:W-:Y:S01]  /*57b0*/  IMAD.SHL.U32 R15, R15, 0x200, RZ ;  /* 0x000002000f0f7824 */ /* 0x000fe200078e00ff */
[----:B--2---:R-:W-:Y:S01]  /*57c0*/  LOP3.LUT R3, R30, 0x38, R39, 0xf8, !PT ;  /* 0x000000381e037812 */ /* 0x004fe200078ef827 */
[----:B------:R-:W-:Y:S01]  /*57d0*/  IMAD.MOV.U32 R30, RZ, RZ, R34 ;  /* 0x000000ffff1e7224 */ /* 0x000fe200078e0022 */
[----:B------:R-:W-:Y:S02]  /*57e0*/  @!P1 LOP3.LUT R39, R46, 0xffff0000, RZ, 0xc0, !PT ;  /* 0xffff00002e279812 */ /* 0x000fe400078ec0ff */
[----:B---3--:R-:W-:Y:S01]  /*57f0*/  LOP3.LUT R3, R3, R16, RZ, 0x3c, !PT ;  /* 0x0000001003037212 */ /* 0x008fe200078e3cff */
[----:B------:R-:W-:Y:S01]  /*5800*/  IMAD.MOV.U32 R16, RZ, RZ, R32 ;  /* 0x000000ffff107224 */ /* 0x000fe200078e0020 */
[----:B------:R-:W-:Y:S02]  /*5810*/  @!P1 SHF.R.U32.HI R32, RZ, 0x10, R33 ;  /* 0x00000010ff209819 */ /* 0x000fe40000011621 */
[----:B------:R-:W-:Y:S01]  /*5820*/  @!P1 SHF.R.U64 R33, R34, 0x10, R35 ;  /* 0x0000001022219819 */ /* 0x000fe20000001223 */
[----:B------:R-:W-:Y:S01]  /*5830*/  IMAD.IADD R3, R15, 0x1, R3 ;  /* 0x000000010f037824 */ /* 0x000fe200078e0203 */
[----:B------:R-:W-:Y:S02]  /*5840*/  @!P1 SHF.R.U32.HI R35, RZ, 0x10, R35 ;  /* 0x00000010ff239819 */ /* 0x000fe40000011623 */
[----:B------:R-:W-:Y:S02]  /*5850*/  @!P1 PRMT R38, R30, 0x5410, R33 ;  /* 0x000054101e269816 */ /* 0x000fe40000000021 */
[----:B------:R-:W-:Y:S02]  /*5860*/  SHF.L.U32 R3, R3, 0x1, RZ ;  /* 0x0000000103037819 */ /* 0x000fe400000006ff */
[----:B------:R-:W-:Y:S01]  /*5870*/  @!P1 PRMT R42, R37, 0x5410, R35 ;  /* 0x00005410252a9816 */ /* 0x000fe20000000023 */
[----:B------:R-:W-:Y:S01]  /*5880*/  @!P1 IMAD.U32 R37, R46, 0x10000, RZ ;  /* 0x000100002e259824 */ /* 0x000fe200078e00ff */
[----:B------:R-:W-:Y:S01]  /*5890*/  @!P1 LOP3.LUT R35, R45, 0xffff0000, RZ, 0xc0, !PT ;  /* 0xffff00002d239812 */ /* 0x000fe200078ec0ff */
[----:B------:R1:W2:Y:S01]  /*58a0*/  LDS.128 R12, [R3+0x2900] ;  /* 0x00290000030c7984 */ /* 0x0002a20000000c00 */
[----:B------:R-:W-:Y:S01]  /*58b0*/  @!P1 PRMT R34, R36, 0x5410, R32 ;  /* 0x0000541024229816 */ /* 0x000fe20000000020 */
[C---:B------:R-:W-:Y:S01]  /*58c0*/  @!P1 IMAD.U32 R36, R38.reuse, 0x10000, RZ ;  /* 0x0001000026249824 */ /* 0x040fe200078e00ff */
[----:B------:R-:W-:Y:S01]  /*58d0*/  @!P1 LOP3.LUT R38, R38, 0xffff0000, RZ, 0xc0, !PT ;  /* 0xffff000026269812 */ /* 0x000fe200078ec0ff */
[----:B-1----:R-:W-:Y:S01]  /*58e0*/  IMAD.MOV.U32 R3, RZ, RZ, R4 ;  /* 0x000000ffff037224 */ /* 0x002fe200078e0004 */
[----:B------:R-:W-:Y:S02]  /*58f0*/  @!P1 SHF.R.U32.HI R4, RZ, 0x10, R7 ;  /* 0x00000010ff049819 */ /* 0x000fe40000011607 */
[----:B------:R-:W-:Y:S02]  /*5900*/  @!P1 PRMT R7, R16, 0x5410, R31 ;  /* 0x0000541010079816 */ /* 0x000fe4000000001f */
[C---:B------:R-:W-:Y:S02]  /*5910*/  @!P1 LOP3.LUT R31, R44.reuse, 0xffff0000, RZ, 0xc0, !PT ;  /* 0xffff00002c1f9812 */ /* 0x040fe400078ec0ff */
[----:B------:R-:W-:Y:S02]  /*5920*/  @!P1 LOP3.LUT R30, R7, 0xffff0000, RZ, 0xc0, !PT ;  /* 0xffff0000071e9812 */ /* 0x000fe400078ec0ff */
[----:B------:R-:W-:Y:S01]  /*5930*/  @!P1 PRMT R16, R11, 0x5410, R4 ;  /* 0x000054100b109816 */ /* 0x000fe20000000004 */
[----:B------:R-:W-:Y:S01]  /*5940*/  @!P1 IMAD.U32 R11, R44, 0x10000, RZ ;  /* 0x000100002c0b9824 */ /* 0x000fe200078e00ff */
[----:B------:R-:W-:Y:S02]  /*5950*/  @!P1 PRMT R3, R3, 0x5410, R8 ;  /* 0x0000541003039816 */ /* 0x000fe40000000008 */
[----:B------:R-:W-:Y:S02]  /*5960*/  @!P1 PRMT R8, R10, 0x5410, R5 ;  /* 0x000054100a089816 */ /* 0x000fe40000000005 */
[----:B------:R-:W-:Y:S01]  /*5970*/  @!P1 LOP3.LUT R5, R3, 0xffff0000, RZ, 0xc0, !PT ;  /* 0xffff000003059812 */ /* 0x000fe200078ec0ff */
[C---:B--2---:R-:W-:Y:S01]  /*5980*/  @!P1 IMAD.U32 R4, R12.reuse, 0x10000, RZ ;  /* 0x000100000c049824 */ /* 0x044fe200078e00ff */
[----:B------:R-:W-:Y:S01]  /*5990*/  @!P1 PRMT R10, R9, 0x5410, R6 ;  /* 0x00005410090a9816 */ /* 0x000fe20000000006 */
[----:B------:R-:W-:Y:S01]  /*59a0*/  @!P1 IMAD.U32 R9, R7, 0x10000, RZ ;  /* 0x0001000007099824 */ /* 0x000fe200078e00ff */
[----:B------:R-:W-:Y:S02]  /*59b0*/  @!P1 LOP3.LUT R7, R12, 0xffff0000, RZ, 0xc0, !PT ;  /* 0xffff00000c079812 */ /* 0x000fe400078ec0ff */
[----:B------:R-:W-:Y:S01]  /*59c0*/  @!P1 SHF.L.U32 R6, R3, 0x10, RZ ;  /* 0x0000001003069819 */ /* 0x000fe200000006ff */
[C---:B------:R-:W-:Y:S02]  /*59d0*/  @!P1 FMUL.FTZ R32, R4.reuse, R9 ;  /* 0x0000000904209220 */ /* 0x040fe40000410000 */
[----:B------:R-:W-:Y:S02]  /*59e0*/  @!P1 FMUL.FTZ R33, R7, R30 ;  /* 0x0000001e07219220 */ /* 0x000fe40000410000 */
[-C--:B------:R-:W-:Y:S02]  /*59f0*/  @!P1 FMUL.FTZ R3, R4, R6.reuse ;  /* 0x0000000604039220 */ /* 0x080fe40000410000 */
[----:B------:R-:W-:Y:S01]  /*5a00*/  @!P1 FFMA.FTZ R70, R11, R6, -R32 ;  /* 0x000000060b469223 */ /* 0x000fe20000010820 */
[C---:B------:R-:W-:Y:S01]  /*5a10*/  @!P1 SHF.L.U32 R6, R8.reuse, 0x10, RZ ;  /* 0x0000001008069819 */ /* 0x040fe200000006ff */
[-C--:B------:R-:W-:Y:S01]  /*5a20*/  @!P1 FMUL.FTZ R4, R7, R5.reuse ;  /* 0x0000000507049220 */ /* 0x080fe20000410000 */
[----:B------:R-:W-:Y:S01]  /*5a30*/  @!P1 LOP3.LUT R7, R13, 0xffff0000, RZ, 0xc0, !PT ;  /* 0xffff00000d079812 */ /* 0x000fe200078ec0ff */
[----:B------:R-:W-:Y:S01]  /*5a40*/  @!P1 FFMA.FTZ R69, R31, R5, -R33 ;  /* 0x000000051f459223 */ /* 0x000fe20000010821 */
[----:B------:R-:W-:Y:S01]  /*5a50*/  @!P1 LOP3.LUT R8, R8, 0xffff0000, RZ, 0xc0, !PT ;  /* 0xffff000008089812 */ /* 0x000fe200078ec0ff */
[C---:B------:R-:W-:Y:S01]  /*5a60*/  @!P1 IMAD.U32 R32, R34.reuse, 0x10000, RZ ;  /* 0x0001000022209824 */ /* 0x040fe200078e00ff */
[----:B------:R-:W-:Y:S01]  /*5a70*/  @!P1 LOP3.LUT R34, R34, 0xffff0000, RZ, 0xc0, !PT ;  /* 0xffff000022229812 */ /* 0x000fe200078ec0ff */
[----:B------:R-:W-:Y:S02]  /*5a80*/  @!P1 IMAD.U32 R5, R13, 0x10000, RZ ;  /* 0x000100000d059824 */ /* 0x000fe400078e00ff */
[----:B------:R-:W-:Y:S02]  /*5a90*/  @!P1 FFMA.FTZ R3, R9, R11, R3 ;  /* 0x0000000b09039223 */ /* 0x000fe40000010003 */
[----:B------:R-:W-:Y:S02]  /*5aa0*/  @!P1 IMAD.U32 R33, R45, 0x10000, RZ ;  /* 0x000100002d219824 */ /* 0x000fe400078e00ff */
[----:B------:R-:W-:Y:S02]  /*5ab0*/  @!P1 FMUL.FTZ R9, R5, R32 ;  /* 0x0000002005099220 */ /* 0x000fe40000410000 */
[----:B------:R-:W-:Y:S02]  /*5ac0*/  @!P1 FMUL.FTZ R11, R7, R34 ;  /* 0x00000022070b9220 */ /* 0x000fe40000410000 */
[-C--:B------:R-:W-:Y:S02]  /*5ad0*/  @!P1 FMUL.FTZ R5, R5, R6.reuse ;  /* 0x0000000605059220 */ /* 0x080fe40000410000 */
[----:B------:R-:W-:Y:S01]  /*5ae0*/  @!P1 FFMA.FTZ R68, R33, R6, -R9 ;  /* 0x0000000621449223 */ /* 0x000fe20000010809 */
[C---:B------:R-:W-:Y:S01]  /*5af0*/  @!P1 LOP3.LUT R9, R14.reuse, 0xffff0000, RZ, 0xc0, !PT ;  /* 0xffff00000e099812 */ /* 0x040fe200078ec0ff */
[-C--:B------:R-:W-:Y:S01]  /*5b00*/  @!P1 FMUL.FTZ R6, R7, R8.reuse ;  /* 0x0000000807069220 */ /* 0x080fe20000410000 */
[----:B------:R-:W-:Y:S01]  /*5b10*/  @!P1 SHF.L.U32 R7, R14, 0x10, RZ ;  /* 0x000000100e079819 */ /* 0x000fe200000006ff */
[----:B------:R-:W-:Y:S02]  /*5b20*/  @!P1 FFMA.FTZ R67, R35, R8, -R11 ;  /* 0x0000000823439223 */ /* 0x000fe4000001080b */
[C---:B------:R-:W-:Y:S01]  /*5b30*/  @!P1 IMAD.U32 R8, R10.reuse, 0x10000, RZ ;  /* 0x000100000a089824 */ /* 0x040fe200078e00ff */
[----:B------:R-:W-:Y:S01]  /*5b40*/  @!P1 LOP3.LUT R10, R10, 0xffff0000, RZ, 0xc0, !PT ;  /* 0xffff00000a0a9812 */ /* 0x000fe200078ec0ff */
[----:B------:R-:W-:Y:S02]  /*5b50*/  @!P1 FMUL.FTZ R11, R7, R36 ;  /* 0x00000024070b9220 */ /* 0x000fe40000410000 */
[----:B------:R-:W-:Y:S02]  /*5b60*/  @!P1 FMUL.FTZ R40, R9, R38 ;  /* 0x0000002609289220 */ /* 0x000fe40000410000 */
[----:B------:R-:W-:Y:S01]  /*5b70*/  @!P1 FFMA.FTZ R66, R37, R8, -R11 ;  /* 0x0000000825429223 */ /* 0x000fe2000001080b */
[----:B------:R-:W-:Y:S01]  /*5b80*/  @!P1 LOP3.LUT R11, R15, 0xffff0000, RZ, 0xc0, !PT ;  /* 0xffff00000f0b9812 */ /* 0x000fe200078ec0ff */
[----:B------:R-:W-:Y:S01]  /*5b90*/  @!P1 FFMA.FTZ R63, R39, R10, -R40 ;  /* 0x0000000a273f9223 */ /* 0x000fe20000010828 */
[C---:B------:R-:W-:Y:S01]  /*5ba0*/  @!P1 SHF.L.U32 R40, R42.reuse, 0x10, RZ ;  /* 0x000000102a289819 */ /* 0x040fe200000006ff */
[----:B------:R-:W-:Y:S01]  /*5bb0*/  @!P1 FMUL.FTZ R7, R7, R8 ;  /* 0x0000000807079220 */ /* 0x000fe20000410000 */
[----:B------:R-:W-:Y:S01]  /*5bc0*/  @!P1 LOP3.LUT R42, R42, 0xffff0000, RZ, 0xc0, !PT ;  /* 0xffff00002a2a9812 */ /* 0x000fe200078ec0ff */
[----:B------:R-:W-:Y:S02]  /*5bd0*/  @!P1 FMUL.FTZ R8, R9, R10 ;  /* 0x0000000a09089220 */ /* 0x000fe40000410000 */
[----:B------:R-:W-:Y:S02]  /*5be0*/  @!P1 IMAD.U32 R9, R15, 0x10000, RZ ;  /* 0x000100000f099824 */ /* 0x000fe400078e00ff */
[C---:B------:R-:W-:Y:S01]  /*5bf0*/  @!P1 IMAD.U32 R10, R16.reuse, 0x10000, RZ ;  /* 0x00010000100a9824 */ /* 0x040fe200078e00ff */
[----:B------:R-:W-:Y:S01]  /*5c00*/  @!P1 LOP3.LUT R16, R16, 0xffff0000, RZ, 0xc0, !PT ;  /* 0xffff000010109812 */ /* 0x000fe200078ec0ff */
[----:B------:R-:W-:Y:S01]  /*5c10*/  @!P1 FFMA.FTZ R4, R30, R31, R4 ;  /* 0x0000001f1e049223 */ /* 0x000fe20000010004 */
[----:B------:R-:W-:Y:S01]  /*5c20*/  @!P1 F2FP.BF16.PACK_AB R30, R63, R66 ;  /* 0x000000423f1e923e */ /* 0x000fe200000010ff */
[----:B------:R-:W-:Y:S02]  /*5c30*/  @!P1 FMUL.FTZ R61, R9, R40 ;  /* 0x00000028093d9220 */ /* 0x000fe40000410000 */
[----:B------:R-:W-:Y:S01]  /*5c40*/  @!P1 FMUL.FTZ R62, R11, R42 ;  /* 0x0000002a0b3e9220 */ /* 0x000fe20000410000 */
[----:B------:R-:W-:Y:S01]  /*5c50*/  @!P1 F2FP.BF16.PACK_AB R4, R4, R3 ;  /* 0x000000030404923e */ /* 0x000fe200000010ff */
[----:B------:R-:W-:Y:S02]  /*5c60*/  @!P1 FFMA.FTZ R5, R32, R33, R5 ;  /* 0x0000002120059223 */ /* 0x000fe40000010005 */
[----:B------:R-:W-:Y:S02]  /*5c70*/  @!P1 FFMA.FTZ R6, R34, R35, R6 ;  /* 0x0000002322069223 */ /* 0x000fe40000010006 */
[----:B------:R-:W-:Y:S02]  /*5c80*/  @!P1 FFMA.FTZ R61, R41, R10, -R61 ;  /* 0x0000000a293d9223 */ /* 0x000fe4000001083d */
[----:B------:R-:W-:Y:S01]  /*5c90*/  @!P1 FFMA.FTZ R62, R43, R16, -R62 ;  /* 0x000000102b3e9223 */ /* 0x000fe2000001083e */
[----:B------:R-:W-:Y:S01]  /*5ca0*/  @!P1 F2FP.BF16.PACK_AB R5, R6, R5 ;  /* 0x000000050605923e */ /* 0x000fe200000010ff */
[----:B------:R-:W-:Y:S02]  /*5cb0*/  @!P1 FMUL.FTZ R9, R9, R10 ;  /* 0x0000000a09099220 */ /* 0x000fe40000410000 */
[----:B------:R-:W-:Y:S01]  /*5cc0*/  @!P1 FFMA.FTZ R7, R36, R37, R7 ;  /* 0x0000002524079223 */ /* 0x000fe20000010007 */
[----:B------:R-:W-:Y:S01]  /*5cd0*/  @!P1 F2FP.BF16.PACK_AB R31, R62, R61 ;  /* 0x0000003d3e1f923e */ /* 0x000fe200000010ff */
[----:B------:R-:W-:Y:S01]  /*5ce0*/  @!P1 FMUL.FTZ R10, R11, R16 ;  /* 0x000000100b0a9220 */ /* 0x000fe20000410000 */
[----:B------:R-:W-:Y:S01]  /*5cf0*/  @!P1 F2FP.BF16.PACK_AB R16, R67, R68 ;  /* 0x000000444310923e */ /* 0x000fe200000010ff */
[----:B------:R-:W-:Y:S01]  /*5d00*/  @!P1 FFMA.FTZ R8, R38, R39, R8 ;  /* 0x0000002726089223 */ /* 0x000fe20000010008 */
[----:B------:R-:W-:Y:S01]  /*5d10*/  @!P1 F2FP.BF16.PACK_AB R11, R69, R70 ;  /* 0x00000046450b923e */ /* 0x000fe200000010ff */
[----:B------:R-:W-:Y:S01]  /*5d20*/  @!P1 FFMA.FTZ R9, R40, R41, R9 ;  /* 0x0000002928099223 */ /* 0x000fe20000010009 */
[----:B------:R-:W-:Y:S01]  /*5d30*/  @!P1 MOV R47, R31 ;  /* 0x0000001f002f9202 */ /* 0x000fe20000000f00 */
[----:B------:R-:W-:Y:S01]  /*5d40*/  @!P1 FFMA.FTZ R10, R42, R43, R10 ;  /* 0x0000002b2a0a9223 */ /* 0x000fe2000001000a */
[----:B------:R-:W-:Y:S01]  /*5d50*/  @!P1 MOV R44, R11 ;  /* 0x0000000b002c9202 */ /* 0x000fe20000000f00 */
[----:B------:R-:W-:Y:S01]  /*5d60*/  @!P1 IMAD.MOV.U32 R45, RZ, RZ, R16 ;  /* 0x000000ffff2d9224 */ /* 0x000fe200078e0010 */
[----:B------:R-:W-:Y:S01]  /*5d70*/  @!P1 F2FP.BF16.PACK_AB R7, R8, R7 ;  /* 0x000000070807923e */ /* 0x000fe200000010ff */
[----:B------:R-:W-:Y:S01]  /*5d80*/  @!P1 IMAD.MOV.U32 R46, RZ, RZ, R30 ;  /* 0x000000ffff2e9224 */ /* 0x000fe200078e001e */
[----:B------:R-:W-:Y:S01]  /*5d90*/  @!P1 F2FP.BF16.PACK_AB R3, R10, R9 ;  /* 0x000000090a03923e */ /* 0x000fe200000010ff */
[----:B------:R-:W-:Y:S01]  /*5da0*/  @!P1 IMAD.MOV.U32 R12, RZ, RZ, R4 ;  /* 0x000000ffff0c9224 */ /* 0x000fe200078e0004 */
[----:B------:R-:W-:Y:S01]  /*5db0*/  @!P1 MOV R14, R7 ;  /* 0x00000007000e9202 */ /* 0x000fe20000000f00 */
[----:B------:R-:W-:Y:S01]  /*5dc0*/  @!P1 IMAD.MOV.U32 R13, RZ, RZ, R5 ;  /* 0x000000ffff0d9224 */ /* 0x000fe200078e0005 */
[----:B------:R1:W-:Y:S01]  /*5dd0*/  ST.E.128 [R64.64], R44 ;  /* 0x0000002c40007985 */ /* 0x0003e2000c101d08 */
[----:B------:R-:W-:Y:S07]  /*5de0*/  @!P1 IMAD.MOV.U32 R15, RZ, RZ, R3 ;  /* 0x000000ffff0f9224 */ /* 0x000fee00078e0003 */
[----:B------:R1:W-:Y:S02]  /*5df0*/  @!P0 ST.E.128 [R72.64], R12 ;  /* 0x0000000c48008985 */ /* 0x0003e4000c101d08 */
.L_x_258:
[----:B----4-:R-:W-:Y:S05]  /*5e00*/  BSYNC B0 ;  /* 0x0000000000007941 */ /* 0x010fea0003800000 */
.L_x_257:
[----:B-----5:R2:W3:Y:S01]  /*5e10*/  SHFL.IDX PT, R35, R71, 0x1, 0x1c1f ;  /* 0x003c1f0047237f89 */ /* 0x0204e200000e0000 */
[----:B------:R-:W-:Y:S01]  /*5e20*/  ISETP.GE.OR P0, PT, R158, R60, P5 ;  /* 0x0000003c9e00720c */ /* 0x000fe20002f06670 */
[----:B------:R-:W-:Y:S02]  /*5e30*/  BSSY B0, `(.L_x_259) ;  /* 0x000007c000007945 */ /* 0x000fe40003800000 */
[----:B------:R2:W4:Y:S10]  /*5e40*/  SHFL.IDX PT, R34, R74, 0x1, 0x1c1f ;  /* 0x003c1f004a227f89 */ /* 0x00053400000e0000 */
[----:B------:R-:W-:-:S05]  /*5e50*/  @P0 BRA `(.L_x_260) ;  /* 0x0000079000000947 */ /* 0x000fca0003800000 */
[----:B------:R-:W-:Y:S01]  /*5e60*/  SEL R3, R144, R128, !P4 ;  /* 0x0000008090037207 */ /* 0x000fe20006000000 */
[----:B------:R-:W5:Y:S01]  /*5e70*/  LDL R5, [R1+0x4c] ;  /* 0x00004c0001057983 */ /* 0x000f620000100800 */
[C---:B------:R-:W-:Y:S02]  /*5e80*/  IADD3 R6, R98.reuse, 0x20, RZ ;  /* 0x0000002062067810 */ /* 0x040fe40007ffe0ff */
[----:B------:R-:W-:Y:S01]  /*5e90*/  SHF.R.S32.HI R4, RZ, 0x1f, R3 ;  /* 0x0000001fff047819 */ /* 0x000fe20000011403 */
[----:B------:R-:W1:Y:S01]  /*5ea0*/  LDS.128 R40, [R121+0x2900] ;  /* 0x0029000079287984 */ /* 0x000e620000000c00 */
[----:B------:R-:W-:Y:S01]  /*5eb0*/  IADD3 R7, R98, 0x20, RZ ;  /* 0x0000002062077810 */ /* 0x000fe20007ffe0ff */
[----:B------:R-:W-:Y:S01]  /*5ec0*/  IMAD.SHL.U32 R6, R6, 0x40, RZ ;  /* 0x0000004006067824 */ /* 0x000fe200078e00ff */
[----:B------:R-:W-:Y:S02]  /*5ed0*/  LEA.HI R3, R4, R3, RZ, 0x4 ;  /* 0x0000000304037211 */ /* 0x000fe400078f20ff */
[----:B----4-:R-:W-:Y:S01]  /*5ee0*/  LEA R62, P0, R77, R34, 0x1 ;  /* 0x000000224d3e7211 */ /* 0x010fe200078008ff */
[----:B------:R-:W-:Y:S01]  /*5ef0*/  IMAD.SHL.U32 R7, R7, 0x40, RZ ;  /* 0x0000004007077824 */ /* 0x000fe200078e00ff */
[----:B------:R-:W-:Y:S02]  /*5f00*/  LEA.HI.SX32 R3, R3, R100, 0x1c ;  /* 0x0000006403037211 */ /* 0x000fe400078fe2ff */
[----:B---3--:R-:W-:Y:S02]  /*5f10*/  LEA.HI.X R63, R77, R35, R97, 0x1, P0 ;  /* 0x000000234d3f7211 */ /* 0x008fe400000f0c61 */
[----:B------:R-:W-:Y:S01]  /*5f20*/  @!P1 SHF.R.U64 R10, R50, 0x10, R51 ;  /* 0x00000010320a9819 */ /* 0x000fe20000001233 */
[----:B------:R-:W-:Y:S01]  /*5f30*/  IMAD.SHL.U32 R33, R3, 0x8, RZ ;  /* 0x0000000803217824 */ /* 0x000fe200078e00ff */
[----:B------:R-:W-:Y:S02]  /*5f40*/  LOP3.LUT R7, R7, 0x1c0, RZ, 0xc0, !PT ;  /* 0x000001c007077812 */ /* 0x000fe400078ec0ff */
[----:B------:R-:W-:Y:S02]  /*5f50*/  LOP3.LUT R6, R6, 0x1c0, RZ, 0xc0, !PT ;  /* 0x000001c006067812 */ /* 0x000fe400078ec0ff */
[----:B------:R-:W-:Y:S02]  /*5f60*/  LOP3.LUT R3, R7, 0x38, R33, 0xf8, !PT ;  /* 0x0000003807037812 */ /* 0x000fe400078ef821 */
[----:B------:R-:W-:Y:S02]  /*5f70*/  SHF.R.U32.HI R6, RZ, 0x3, R6 ;  /* 0x00000003ff067819 */ /* 0x000fe40000011606 */
[----:B------:R-:W-:Y:S02]  /*5f80*/  ISETP.GE.AND P0, PT, R33, c[0x0][0x1d4], PT ;  /* 0x0000750021007a0c */ /* 0x000fe40003f06270 */
[----:B------:R-:W-:Y:S02]  /*5f90*/  LOP3.LUT R3, R3, R6, RZ, 0x3c, !PT ;  /* 0x0000000603037212 */ /* 0x000fe400078e3cff */
[----:B------:R-:W-:Y:S02]  /*5fa0*/  @!P1 SHF.R.U32.HI R11, RZ, 0x10, R51 ;  /* 0x00000010ff0b9819 */ /* 0x000fe40000011633 */
[----:B------:R-:W-:Y:S02]  /*5fb0*/  @!P1 SHF.R.U32.HI R4, RZ, 0x10, R21 ;  /* 0x00000010ff049819 */ /* 0x000fe40000011615 */
[----:B------:R-:W-:Y:S02]  /*5fc0*/  @!P1 SHF.R.U32.HI R6, RZ, 0x10, R23 ;  /* 0x00000010ff069819 */ /* 0x000fe40000011617 */
[----:B------:R-:W-:Y:S02]  /*5fd0*/  @!P1 PRMT R32, R57, 0x5432, R10 ;  /* 0x0000543239209816 */ /* 0x000fe4000000000a */
[----:B------:R-:W-:Y:S01]  /*5fe0*/  @!P1 SHF.R.U64 R7, R48, 0x10, R49 ;  /* 0x0000001030079819 */ /* 0x000fe20000001231 */
[----:B------:R-:W-:Y:S01]  /*5ff0*/  @!P0 IMAD.WIDE R50, R33, 0x2, R34 ;  /* 0x0000000221328825 */ /* 0x000fe200078e0222 */
[----:B------:R-:W-:Y:S02]  /*6000*/  @!P1 SHF.R.U32.HI R8, RZ, 0x10, R49 ;  /* 0x00000010ff089819 */ /* 0x000fe40000011631 */
[----:B------:R-:W-:Y:S02]  /*6010*/  @!P1 PRMT R30, R56, 0x5410, R7 ;  /* 0x00005410381e9816 */ /* 0x000fe40000000007 */
[----:B------:R-:W-:Y:S01]  /*6020*/  @!P1 PRMT R31, R57, 0x5410, R11 ;  /* 0x00005410391f9816 */ /* 0x000fe2000000000b */
[C---:B-1----:R-:W-:Y:S01]  /*6030*/  @!P1 IMAD.U32 R35, R43.reuse, 0x10000, RZ ;  /* 0x000100002b239824 */ /* 0x042fe200078e00ff */
[----:B------:R-:W-:Y:S01]  /*6040*/  @!P1 SHF.L.U32 R10, R40, 0x10, RZ ;  /* 0x00000010280a9819 */ /* 0x000fe200000006ff */
[----:B------:R-:W-:Y:S01]  /*6050*/  @!P1 IMAD.U32 R7, R30, 0x10000, RZ ;  /* 0x000100001e079824 */ /* 0x000fe200078e00ff */
[----:B------:R-:W-:Y:S01]  /*6060*/  @!P1 LOP3.LUT R37, R43, 0xffff0000, RZ, 0xc0, !PT ;  /* 0xffff00002b259812 */ /* 0x000fe200078ec0ff */
[C---:B------:R-:W-:Y:S01]  /*6070*/  @!P1 IMAD.U32 R34, R31.reuse, 0x10000, RZ ;  /* 0x000100001f229824 */ /* 0x040fe200078e00ff */
[----:B------:R-:W-:Y:S02]  /*6080*/  @!P1 LOP3.LUT R33, R42, 0xffff0000, RZ, 0xc0, !PT ;  /* 0xffff00002a219812 */ /* 0x000fe400078ec0ff */
[----:B------:R-:W-:Y:S02]  /*6090*/  @!P1 PRMT R11, R18, 0x5410, R6 ;  /* 0x00005410120b9816 */ /* 0x000fe40000000006 */
[----:B------:R-:W-:Y:S01]  /*60a0*/  @!P1 LOP3.LUT R36, R31, 0xffff0000, RZ, 0xc0, !PT ;  /* 0xffff00001f249812 */ /* 0x000fe200078ec0ff */
[----:B-----5:R-:W-:Y:S01]  /*60b0*/  IMAD.IADD R3, R5, 0x1, R3 ;  /* 0x0000000105037824 */ /* 0x020fe200078e0203 */
[----:B------:R-:W-:Y:S02]  /*60c0*/  @!P1 SHF.R.U64 R5, R22, 0x10, R23 ;  /* 0x0000001016059819 */ /* 0x000fe40000001217 */
[----:B------:R-:W-:Y:S01]  /*60d0*/  @!P1 LOP3.LUT R23, R41, 0xffff0000, RZ, 0xc0, !PT ;  /* 0xffff000029179812 */ /* 0x000fe200078ec0ff */
[----:B------:R-:W-:Y:S01]  /*60e0*/  IMAD.SHL.U32 R3, R3, 0x2, RZ ;  /* 0x0000000203037824 */ /* 0x000fe200078e00ff */
[----:B------:R-:W-:Y:S02]  /*60f0*/  @!P1 PRMT R16, R18, 0x5432, R5 ;  /* 0x0000543212109816 */ /* 0x000fe40000000005 */
[----:B------:R-:W-:Y:S02]  /*6100*/  @!P1 PRMT R22, R56, 0x5432, R8 ;  /* 0x0000543238169816 */ /* 0x000fe40000000008 */
[----:B------:R1:W3:Y:S01]  /*6110*/  LDS.128 R12, [R3+0x2900] ;  /* 0x00290000030c7984 */ /* 0x0002e20000000c00 */
[----:B------:R-:W-:Y:S05]  /*6120*/  @!P1 PRMT R8, R17, 0x5410, R4 ;  /* 0x0000541011089816 */ /* 0x000fea0000000004 */
[----:B------:R-:W-:Y:S01]  /*6130*/  @!P1 IMAD.U32 R6, R8, 0x10000, RZ ;  /* 0x0001000008069824 */ /* 0x000fe200078e00ff */
[----:B-1----:R-:W-:Y:S01]  /*6140*/  @!P1 SHF.R.U64 R3, R20, 0x10, R21 ;  /* 0x0000001014039819 */ /* 0x002fe20000001215 */
[C---:B------:R-:W-:Y:S01]  /*6150*/  @!P1 IMAD.U32 R20, R22.reuse, 0x10000, RZ ;  /* 0x0001000016149824 */ /* 0x040fe200078e00ff */
[----:B------:R-:W-:Y:S01]  /*6160*/  @!P1 LOP3.LUT R22, R22, 0xffff0000, RZ, 0xc0, !PT ;  /* 0xffff000016169812 */ /* 0x000fe200078ec0ff */
[----:B------:R-:W-:Y:S01]  /*6170*/  @!P1 IMAD.U32 R21, R41, 0x10000, RZ ;  /* 0x0001000029159824 */ /* 0x000fe200078e00ff */
[----:B------:R-:W-:Y:S05]  /*6180*/  @!P1 PRMT R9, R17, 0x5432, R3 ;  /* 0x0000543211099816 */ /* 0x000fea0000000003 */
[----:B------:R-:W-:Y:S02]  /*6190*/  @!P1 IMAD.U32 R4, R9, 0x10000, RZ ;  /* 0x0001000009049824 */ /* 0x000fe400078e00ff */
[----:B---3--:R-:W-:Y:S01]  /*61a0*/  @!P1 IMAD.U32 R3, R12, 0x10000, RZ ;  /* 0x000100000c039824 */ /* 0x008fe200078e00ff */
[----:B------:R-:W-:Y:S03]  /*61b0*/  @!P1 SHF.L.U32 R5, R13, 0x10, RZ ;  /* 0x000000100d059819 */ /* 0x000fe600000006ff */
[C---:B------:R-:W-:Y:S02]  /*61c0*/  @!P1 FMUL.FTZ R17, R3.reuse, R7 ;  /* 0x0000000703119220 */ /* 0x040fe40000410000 */
[----:B------:R-:W-:Y:S02]  /*61d0*/  @!P1 FMUL.FTZ R3, R3, R4 ;  /* 0x0000000403039220 */ /* 0x000fe40000410000 */
[----:B------:R-:W-:Y:S02]  /*61e0*/  @!P1 FMUL.FTZ R18, R5, R20 ;  /* 0x0000001405129220 */ /* 0x000fe40000410000 */
[----:B------:R-:W-:Y:S01]  /*61f0*/  @!P1 FFMA.FTZ R49, R10, R4, -R17 ;  /* 0x000000040a319223 */ /* 0x000fe20000010811 */
[----:B------:R-:W-:Y:S01]  /*6200*/  @!P1 LOP3.LUT R17, R30, 0xffff0000, RZ, 0xc0, !PT ;  /* 0xffff00001e119812 */ /* 0x000fe200078ec0ff */
[----:B------:R-:W-:Y:S01]  /*6210*/  @!P1 FFMA.FTZ R3, R7, R10, R3 ;  /* 0x0000000a07039223 */ /* 0x000fe20000010003 */
[----:B------:R-:W-:Y:S01]  /*6220*/  @!P1 LOP3.LUT R7, R12, 0xffff0000, RZ, 0xc0, !PT ;  /* 0xffff00000c079812 */ /* 0x000fe200078ec0ff */
[-C--:B------:R-:W-:Y:S01]  /*6230*/  @!P1 FMUL.FTZ R5, R5, R6.reuse ;  /* 0x0000000605059220 */ /* 0x080fe20000410000 */
[----:B------:R-:W-:Y:S01]  /*6240*/  @!P1 LOP3.LUT R4, R8, 0xffff0000, RZ, 0xc0, !PT ;  /* 0xffff000008049812 */ /* 0x000fe200078ec0ff */
[----:B------:R-:W-:Y:S01]  /*6250*/  @!P1 FFMA.FTZ R48, R21, R6, -R18 ;  /* 0x0000000615309223 */ /* 0x000fe20000010812 */
[----:B------:R-:W-:Y:S01]  /*6260*/  @!P1 LOP3.LUT R6, R13, 0xffff0000, RZ, 0xc0, !PT ;  /* 0xffff00000d069812 */ /* 0x000fe200078ec0ff */
[----:B------:R-:W-:Y:S01]  /*6270*/  @!P1 FMUL.FTZ R10, R7, R17 ;  /* 0x00000011070a9220 */ /* 0x000fe20000410000 */
[----:B------:R-:W-:Y:S02]  /*6280*/  @!P1 LOP3.LUT R18, R40, 0xffff0000, RZ, 0xc0, !PT ;  /* 0xffff000028129812 */ /* 0x000fe400078ec0ff */
[----:B------:R-:W-:Y:S01]  /*6290*/  @!P1 LOP3.LUT R8, R9, 0xffff0000, RZ, 0xc0, !PT ;  /* 0xffff000009089812 */ /* 0x000fe200078ec0ff */
[C---:B------:R-:W-:Y:S02]  /*62a0*/  @!P1 FMUL.FTZ R9, R6.reuse, R22 ;  /* 0x0000001606099220 */ /* 0x040fe40000410000 */
[-C--:B------:R-:W-:Y:S02]  /*62b0*/  @!P1 FMUL.FTZ R6, R6, R4.reuse ;  /* 0x0000000406069220 */ /* 0x080fe40000410000 */
[----:B------:R-:W-:Y:S02]  /*62c0*/  @!P1 FFMA.FTZ R47, R23, R4, -R9 ;  /* 0x00000004172f9223 */ /* 0x000fe40000010809 */
[-C--:B------:R-:W-:Y:S01]  /*62d0*/  @!P1 FMUL.FTZ R4, R7, R8.reuse ;  /* 0x0000000807049220 */ /* 0x080fe20000410000 */
[C---:B------:R-:W-:Y:S01]  /*62e0*/  @!P1 SHF.L.U32 R7, R15.reuse, 0x10, RZ ;  /* 0x000000100f079819 */ /* 0x040fe200000006ff */
[----:B------:R-:W-:Y:S01]  /*62f0*/  @!P1 FFMA.FTZ R46, R18, R8, -R10 ;  /* 0x00000008122e9223 */ /* 0x000fe2000001080a */
[----:B------:R-:W-:Y:S01]  /*6300*/  @!P1 LOP3.LUT R10, R15, 0xffff0000, RZ, 0xc0, !PT ;  /* 0xffff00000f0a9812 */ /* 0x000fe200078ec0ff */
[C---:B------:R-:W-:Y:S01]  /*6310*/  @!P1 IMAD.U32 R8, R11.reuse, 0x10000, RZ ;  /* 0x000100000b089824 */ /* 0x040fe200078e00ff */
[----:B------:R-:W-:Y:S01]  /*6320*/  @!P1 LOP3.LUT R11, R11, 0xffff0000, RZ, 0xc0, !PT ;  /* 0xffff00000b0b9812 */ /* 0x000fe200078ec0ff */
[----:B------:R-:W-:Y:S02]  /*6330*/  @!P1 FMUL.FTZ R30, R7, R34 ;  /* 0x00000022071e9220 */ /* 0x000fe40000410000 */
[C---:B------:R-:W-:Y:S02]  /*6340*/  @!P1 FMUL.FTZ R31, R10.reuse, R36 ;  /* 0x000000240a1f9220 */ /* 0x040fe40000410000 */
[-C--:B------:R-:W-:Y:S02]  /*6350*/  @!P1 FFMA.FTZ R45, R35, R8.reuse, -R30 ;  /* 0x00000008232d9223 */ /* 0x080fe4000001081e */
[-C--:B------:R-:W-:Y:S02]  /*6360*/  @!P1 FMUL.FTZ R10, R10, R11.reuse ;  /* 0x0000000b0a0a9220 */ /* 0x080fe40000410000 */
[----:B------:R-:W-:Y:S01]  /*6370*/  @!P1 FFMA.FTZ R44, R37, R11, -R31 ;  /* 0x0000000b252c9223 */ /* 0x000fe2000001081f */
[----:B------:R-:W-:Y:S01]  /*6380*/  @!P1 LOP3.LUT R11, R14, 0xffff0000, RZ, 0xc0, !PT ;  /* 0xffff00000e0b9812 */ /* 0x000fe200078ec0ff */
[C---:B------:R-:W-:Y:S01]  /*6390*/  @!P1 IMAD.U32 R30, R32.reuse, 0x10000, RZ ;  /* 0x00010000201e9824 */ /* 0x040fe200078e00ff */
[----:B------:R-:W-:Y:S01]  /*63a0*/  @!P1 LOP3.LUT R32, R32, 0xffff0000, RZ, 0xc0, !PT ;  /* 0xffff000020209812 */ /* 0x000fe200078ec0ff */
[----:B------:R-:W-:Y:S01]  /*63b0*/  @!P1 FMUL.FTZ R9, R7, R8 ;  /* 0x0000000807099220 */ /* 0x000fe20000410000 */
[----:B------:R-:W-:Y:S01]  /*63c0*/  @!P1 SHF.L.U32 R8, R16, 0x10, RZ ;  /* 0x0000001010089819 */ /* 0x000fe200000006ff */
[----:B------:R-:W-:Y:S01]  /*63d0*/  @!P1 IMAD.U32 R7, R14, 0x10000, RZ ;  /* 0x000100000e079824 */ /* 0x000fe200078e00ff */
[----:B------:R-:W-:Y:S01]  /*63e0*/  @!P1 LOP3.LUT R16, R16, 0xffff0000, RZ, 0xc0, !PT ;  /* 0xffff000010109812 */ /* 0x000fe200078ec0ff */
[----:B------:R-:W-:Y:S02]  /*63f0*/  @!P1 IMAD.U32 R31, R42, 0x10000, RZ ;  /* 0x000100002a1f9824 */ /* 0x000fe400078e00ff */
[----:B------:R-:W-:Y:S02]  /*6400*/  @!P1 FMUL.FTZ R38, R7, R30 ;  /* 0x0000001e07269220 */ /* 0x000fe40000410000 */
[----:B------:R-:W-:Y:S02]  /*6410*/  @!P1 FMUL.FTZ R39, R11, R32 ;  /* 0x000000200b279220 */ /* 0x000fe40000410000 */
[----:B------:R-:W-:Y:S01]  /*6420*/  @!P1 FFMA.FTZ R4, R17, R18, R4 ;  /* 0x0000001211049223 */ /* 0x000fe20000010004 */
[----:B------:R-:W-:Y:S01]  /*6430*/  @!P1 F2FP.BF16.PACK_AB R18, R44, R45 ;  /* 0x0000002d2c12923e */ /* 0x000fe200000010ff */
[-C--:B------:R-:W-:Y:S02]  /*6440*/  @!P1 FMUL.FTZ R7, R7, R8.reuse ;  /* 0x0000000807079220 */ /* 0x080fe40000410000 */
[----:B------:R-:W-:Y:S01]  /*6450*/  @!P1 FFMA.FTZ R5, R20, R21, R5 ;  /* 0x0000001514059223 */ /* 0x000fe20000010005 */
[----:B------:R-:W-:Y:S01]  /*6460*/  @!P1 F2FP.BF16.PACK_AB R4, R4, R3 ;  /* 0x000000030404923e */ /* 0x000fe200000010ff */
[----:B------:R-:W-:Y:S02]  /*6470*/  @!P1 FFMA.FTZ R38, R31, R8, -R38 ;  /* 0x000000081f269223 */ /* 0x000fe40000010826 */
[----:B------:R-:W-:Y:S01]  /*6480*/  @!P1 FMUL.FTZ R8, R11, R16 ;  /* 0x000000100b089220 */ /* 0x000fe20000410000 */
[----:B------:R-:W-:Y:S01]  /*6490*/  @!P1 MOV R12, R4 ;  /* 0x00000004000c9202 */ /* 0x000fe20000000f00 */
[----:B------:R-:W-:Y:S01]  /*64a0*/  @!P1 FFMA.FTZ R39, R33, R16, -R39 ;  /* 0x0000001021279223 */ /* 0x000fe20000010827 */
[----:B------:R-:W-:Y:S01]  /*64b0*/  @!P1 F2FP.BF16.PACK_AB R16, R47, R48 ;  /* 0x000000302f10923e */ /* 0x000fe200000010ff */
[----:B------:R-:W-:Y:S01]  /*64c0*/  @!P1 FFMA.FTZ R6, R22, R23, R6 ;  /* 0x0000001716069223 */ /* 0x000fe20000010006 */
[----:B------:R-:W-:Y:S01]  /*64d0*/  @!P1 F2FP.BF16.PACK_AB R11, R46, R49 ;  /* 0x000000312e0b923e */ /* 0x000fe200000010ff */
[----:B------:R-:W-:Y:S01]  /*64e0*/  @!P1 FFMA.FTZ R7, R30, R31, R7 ;  /* 0x0000001f1e079223 */ /* 0x000fe20000010007 */
[----:B------:R-:W-:Y:S01]  /*64f0*/  @!P1 F2FP.BF16.PACK_AB R17, R39, R38 ;  /* 0x000000262711923e */ /* 0x000fe200000010ff */
[----:B------:R-:W-:Y:S01]  /*6500*/  @!P1 FFMA.FTZ R8, R32, R33, R8 ;  /* 0x0000002120089223 */ /* 0x000fe20000010008 */
[----:B------:R-:W-:Y:S01]  /*6510*/  @!P1 F2FP.BF16.PACK_AB R5, R6, R5 ;  /* 0x000000050605923e */ /* 0x000fe200000010ff */
[----:B------:R-:W-:Y:S02]  /*6520*/  @!P1 FFMA.FTZ R9, R34, R35, R9 ;  /* 0x0000002322099223 */ /* 0x000fe40000010009 */
[----:B------:R-:W-:Y:S01]  /*6530*/  @!P1 FFMA.FTZ R10, R36, R37, R10 ;  /* 0x00000025240a9223 */ /* 0x000fe2000001000a */
[----:B------:R-:W-:Y:S01]  /*6540*/  @!P1 F2FP.BF16.PACK_AB R7, R8, R7 ;  /* 0x000000070807923e */ /* 0x000fe200000010ff */
[----:B------:R-:W-:Y:S02]  /*6550*/  @!P1 IMAD.MOV.U32 R40, RZ, RZ, R11 ;  /* 0x000000ffff289224 */ /* 0x000fe400078e000b */
[----:B------:R-:W-:Y:S01]  /*6560*/  @!P1 IMAD.MOV.U32 R41, RZ, RZ, R16 ;  /* 0x000000ffff299224 */ /* 0x000fe200078e0010 */
[----:B------:R-:W-:Y:S01]  /*6570*/  @!P1 F2FP.BF16.PACK_AB R3, R10, R9 ;  /* 0x000000090a03923e */ /* 0x000fe200000010ff */
[----:B------:R-:W-:Y:S02]  /*6580*/  @!P1 IMAD.MOV.U32 R42, RZ, RZ, R17 ;  /* 0x000000ffff2a9224 */ /* 0x000fe400078e0011 */
[----:B------:R-:W-:Y:S02]  /*6590*/  @!P1 IMAD.MOV.U32 R43, RZ, RZ, R18 ;  /* 0x000000ffff2b9224 */ /* 0x000fe400078e0012 */
[----:B------:R-:W-:Y:S02]  /*65a0*/  @!P1 IMAD.MOV.U32 R13, RZ, RZ, R5 ;  /* 0x000000ffff0d9224 */ /* 0x000fe400078e0005 */
[----:B------:R-:W-:Y:S01]  /*65b0*/  @!P1 IMAD.MOV.U32 R14, RZ, RZ, R7 ;  /* 0x000000ffff0e9224 */ /* 0x000fe200078e0007 */
[----:B------:R1:W-:Y:S01]  /*65c0*/  ST.E.128 [R62.64], R40 ;  /* 0x000000283e007985 */ /* 0x0003e2000c101d08 */
[----:B------:R-:W-:Y:S07]  /*65d0*/  @!P1 IMAD.MOV.U32 R15, RZ, RZ, R3 ;  /* 0x000000ffff0f9224 */ /* 0x000fee00078e0003 */
[----:B------:R1:W-:Y:S02]  /*65e0*/  @!P0 ST.E.128 [R50.64], R12 ;  /* 0x0000000c32008985 */ /* 0x0003e4000c101d08 */
.L_x_260:
[----:B------:R-:W-:Y:S05]  /*65f0*/  BSYNC B0 ;  /* 0x0000000000007941 */ /* 0x000fea0003800000 */
.L_x_259:
[----:B-1----:R1:W2:Y:S01]  /*6600*/  SHFL.IDX PT, R41, R71, 0x2, 0x1c1f ;  /* 0x005c1f0047297f89 */ /* 0x0022a200000e0000 */
[----:B------:R-:W-:Y:S03]  /*6610*/  ISETP.GE.OR P0, PT, R157, R60, P5 ;  /* 0x0000003c9d00720c */ /* 0x000fe60002f06670 */
        /* <DEDUP_REMOVED lines=13> */
[----:B--2---:R-:W-:Y:S02]  /*66f0*/  LEA.HI.X R49, R77, R41, R97, 0x1, P0 ;  /* 0x000000294d317211 */ /* 0x004fe400000f0c61 */
[----:B------:R-:W-:Y:S01]  /*6700*/  @!P1 SHF.R.U64 R4, R24, 0x10, R25 ;  /* 0x0000001018049819 */ /* 0x000fe20000001219 */
[----:B------:R-:W-:Y:S01]  /*6710*/  IMAD.SHL.U32 R44, R3, 0x8, RZ ;  /* 0x00000008032c7824 */ /* 0x000fe200078e00ff */
[----:B------:R-:W-:Y:S02]  /*6720*/  LOP3.LUT R7, R7, 0x1c0, RZ, 0xc0, !PT ;  /* 0x000001c007077812 */ /* 0x000fe400078ec0ff */
[----:B------:R-:W-:Y:S02]  /*6730*/  LOP3.LUT R6, R6, 0x1c0, RZ, 0xc0, !PT ;  /* 0x000001c006067812 */ /* 0x000fe400078ec0ff */
[----:B------:R-:W-:Y:S02]  /*6740*/  LOP3.LUT R3, R7, 0x38, R44, 0xf8, !PT ;  /* 0x0000003807037812 */ /* 0x000fe400078ef82c */
[----:B------:R-:W-:Y:S02]  /*6750*/  SHF.R.U32.HI R6, RZ, 0x3, R6 ;  /* 0x00000003ff067819 */ /* 0x000fe40000011606 */
[----:B------:R-:W-:Y:S02]  /*6760*/  @!P1 PRMT R9, R19, 0x5432, R4 ;  /* 0x0000543213099816 */ /* 0x000fe40000000004 */
[----:B------:R-:W-:Y:S02]  /*6770*/  LOP3.LUT R3, R3, R6, RZ, 0x3c, !PT ;  /* 0x0000000603037212 */ /* 0x000fe400078e3cff */
[----:B------:R-:W-:Y:S02]  /*6780*/  @!P1 SHF.R.U32.HI R7, RZ, 0x10, R27 ;  /* 0x00000010ff079819 */ /* 0x000fe4000001161b */
[--C-:B------:R-:W-:Y:S02]  /*6790*/  @!P1 SHF.R.U32.HI R6, RZ, 0x10, R53.reuse ;  /* 0x00000010ff069819 */ /* 0x100fe40000011635 */
[----:B------:R-:W-:Y:S02]  /*67a0*/  @!P1 SHF.R.U64 R11, R52, 0x10, R53 ;  /* 0x00000010340b9819 */ /* 0x000fe40000001235 */
[C---:B------:R-:W-:Y:S02]  /*67b0*/  @!P1 PRMT R8, R58.reuse, 0x5410, R6 ;  /* 0x000054103a089816 */ /* 0x040fe40000000006 */
[----:B------:R-:W-:Y:S02]  /*67c0*/  @!P1 PRMT R11, R58, 0x5432, R11 ;  /* 0x000054323a0b9816 */ /* 0x000fe4000000000b */
[C---:B------:R-:W-:Y:S02]  /*67d0*/  @!P1 SHF.L.U32 R22, R8.reuse, 0x10, RZ ;  /* 0x0000001008169819 */ /* 0x040fe400000006ff */
[----:B------:R-:W-:Y:S02]  /*67e0*/  @!P1 LOP3.LUT R24, R8, 0xffff0000, RZ, 0xc0, !PT ;  /* 0xffff000008189812 */ /* 0x000fe400078ec0ff */
[----:B------:R-:W-:Y:S01]  /*67f0*/  @!P1 PRMT R16, R28, 0x5432, R7 ;  /* 0x000054321c109816 */ /* 0x000fe20000000007 */
[----:B-1----:R-:W-:Y:S01]  /*6800*/  @!P1 IMAD.U32 R23, R37, 0x10000, RZ ;  /* 0x0001000025179824 */ /* 0x002fe200078e00ff */
[----:B------:R-:W-:Y:S01]  /*6810*/  @!P1 LOP3.LUT R34, R39, 0xffff0000, RZ, 0xc0, !PT ;  /* 0xffff000027229812 */ /* 0x000fe200078ec0ff */
[----:B------:R-:W-:Y:S01]  /*6820*/  @!P1 IMAD.U32 R7, R9, 0x10000, RZ ;  /* 0x0001000009079824 */ /* 0x000fe200078e00ff */
[----:B------:R-:W-:Y:S01]  /*6830*/  @!P1 LOP3.LUT R30, R38, 0xffff0000, RZ, 0xc0, !PT ;  /* 0xffff0000261e9812 */ /* 0x000fe200078ec0ff */
[----:B------:R-:W-:Y:S01]  /*6840*/  @!P1 IMAD.U32 R32, R39, 0x10000, RZ ;  /* 0x0001000027209824 */ /* 0x000fe200078e00ff */
[--C-:B------:R-:W-:Y:S02]  /*6850*/  @!P1 SHF.R.U64 R10, R54, 0x10, R55.reuse ;  /* 0x00000010360a9819 */ /* 0x100fe40000001237 */
[----:B------:R-:W-:Y:S02]  /*6860*/  @!P1 SHF.R.U32.HI R17, RZ, 0x10, R55 ;  /* 0x00000010ff119819 */ /* 0x000fe40000011637 */
[C---:B---3--:R-:W-:Y:S02]  /*6870*/  @!P1 PRMT R35, R59.reuse, 0x5410, R10 ;  /* 0x000054103b239816 */ /* 0x048fe4000000000a */
[----:B------:R-:W-:Y:S02]  /*6880*/  @!P1 PRMT R17, R59, 0x5432, R17 ;  /* 0x000054323b119816 */ /* 0x000fe40000000011 */
[----:B------:R-:W-:Y:S02]  /*6890*/  ISETP.GE.AND P0, PT, R44, c[0x0][0x1d4], PT ;  /* 0x000075002c007a0c */ /* 0x000fe40003f06270 */
[C---:B------:R-:W-:Y:S01]  /*68a0*/  @!P1 LOP3.LUT R33, R17.reuse, 0xffff0000, RZ, 0xc0, !PT ;  /* 0xffff000011219812 */ /* 0x040fe200078ec0ff */
[----:B------:R-:W-:Y:S02]  /*68b0*/  @!P1 IMAD.U32 R31, R17, 0x10000, RZ ;  /* 0x00010000111f9824 */ /* 0x000fe400078e00ff */
[----:B-----5:R-:W-:Y:S01]  /*68c0*/  IMAD.IADD R3, R5, 0x1, R3 ;  /* 0x0000000105037824 */ /* 0x020fe200078e0203 */
[----:B------:R-:W-:Y:S01]  /*68d0*/  @!P1 SHF.R.U64 R5, R26, 0x10, R27 ;  /* 0x000000101a059819 */ /* 0x000fe2000000121b */
[----:B------:R-:W-:Y:S02]  /*68e0*/  @!P1 IMAD.U32 R26, R35, 0x10000, RZ ;  /* 0x00010000231a9824 */ /* 0x000fe400078e00ff */
[----:B------:R-:W-:Y:S01]  /*68f0*/  IMAD.SHL.U32 R3, R3, 0x2, RZ ;  /* 0x0000000203037824 */ /* 0x000fe200078e00ff */
[----:B------:R-:W-:Y:S01]  /*6900*/  @!P1 PRMT R10, R28, 0x5410, R5 ;  /* 0x000054101c0a9816 */ /* 0x000fe20000000005 */
[----:B------:R-:W-:Y:S03]  /*6910*/  @!P1 IMAD.U32 R27, R38, 0x10000, RZ ;  /* 0x00010000261b9824 */ /* 0x000fe600078e00ff */
[----:B------:R1:W2:Y:S02]  /*6920*/  LDS.128 R12, [R3+0x2900] ;  /* 0x00290000030c7984 */ /* 0x0002a40000000c00 */
[----:B-1----:R-:W-:Y:S02]  /*6930*/  @!P1 SHF.R.U32.HI R3, RZ, 0x10, R25 ;  /* 0x00000010ff039819 */ /* 0x002fe40000011619 */
[----:B------:R-:W-:Y:S02]  /*6940*/  @!P1 LOP3.LUT R25, R37, 0xffff0000, RZ, 0xc0, !PT ;  /* 0xffff000025199812 */ /* 0x000fe400078ec0ff */
[----:B------:R-:W-:Y:S01]  /*6950*/  @!P1 PRMT R6, R19, 0x5410, R3 ;  /* 0x0000541013069816 */ /* 0x000fe20000000003 */
[----:B------:R-:W-:Y:S04]  /*6960*/  @!P1 IMAD.U32 R19, R36, 0x10000, RZ ;  /* 0x0001000024139824 */ /* 0x000fe800078e00ff */
[----:B------:R-:W-:Y:S02]  /*6970*/  @!P1 IMAD.U32 R4, R6, 0x10000, RZ ;  /* 0x0001000006049824 */ /* 0x000fe400078e00ff */
[----:B--2---:R-:W-:Y:S01]  /*6980*/  @!P1 IMAD.U32 R3, R13, 0x10000, RZ ;  /* 0x000100000d039824 */ /* 0x004fe200078e00ff */
[----:B------:R-:W-:Y:S02]  /*6990*/  @!P1 SHF.L.U32 R8, R12, 0x10, RZ ;  /* 0x000000100c089819 */ /* 0x000fe400000006ff */
[----:B------:R-:W-:Y:S01]  /*69a0*/  @!P1 LOP3.LUT R17, R15, 0xffff0000, RZ, 0xc0, !PT ;  /* 0xffff00000f119812 */ /* 0x000fe200078ec0ff */
[C---:B------:R-:W-:Y:S02]  /*69b0*/  @!P1 FMUL.FTZ R18, R3.reuse, R22 ;  /* 0x0000001603129220 */ /* 0x040fe40000410000 */
[-C--:B------:R-:W-:Y:S01]  /*69c0*/  @!P1 FMUL.FTZ R5, R3, R4.reuse ;  /* 0x0000000403059220 */ /* 0x080fe20000410000 */
[----:B------:R-:W-:Y:S01]  /*69d0*/  @!P1 LOP3.LUT R3, R13, 0xffff0000, RZ, 0xc0, !PT ;  /* 0xffff00000d039812 */ /* 0x000fe200078ec0ff */
[----:B------:R-:W-:Y:S01]  /*69e0*/  @!P1 FFMA.FTZ R52, R23, R4, -R18 ;  /* 0x0000000417349223 */ /* 0x000fe20000010812 */
[----:B------:R-:W-:Y:S01]  /*69f0*/  @!P1 LOP3.LUT R4, R6, 0xffff0000, RZ, 0xc0, !PT ;  /* 0xffff000006049812 */ /* 0x000fe200078ec0ff */
[----:B------:R-:W-:Y:S02]  /*6a00*/  @!P1 IMAD.U32 R18, R11, 0x10000, RZ ;  /* 0x000100000b129824 */ /* 0x000fe400078e00ff */
[C---:B------:R-:W-:Y:S02]  /*6a10*/  @!P1 FMUL.FTZ R20, R3.reuse, R24 ;  /* 0x0000001803149220 */ /* 0x040fe40000410000 */
[C---:B------:R-:W-:Y:S02]  /*6a20*/  @!P1 FMUL.FTZ R21, R8.reuse, R18 ;  /* 0x0000001208159220 */ /* 0x040fe40000410000 */
[-C--:B------:R-:W-:Y:S02]  /*6a30*/  @!P1 FMUL.FTZ R6, R3, R4.reuse ;  /* 0x0000000403069220 */ /* 0x080fe40000410000 */
[----:B------:R-:W-:Y:S01]  /*6a40*/  @!P1 FFMA.FTZ R51, R25, R4, -R20 ;  /* 0x0000000419339223 */ /* 0x000fe20000010814 */
[----:B------:R-:W-:Y:S01]  /*6a50*/  @!P1 LOP3.LUT R20, R11, 0xffff0000, RZ, 0xc0, !PT ;  /* 0xffff00000b149812 */ /* 0x000fe200078ec0ff */
[-C--:B------:R-:W-:Y:S01]  /*6a60*/  @!P1 FMUL.FTZ R3, R8, R7.reuse ;  /* 0x0000000708039220 */ /* 0x080fe20000410000 */
[----:B------:R-:W-:Y:S01]  /*6a70*/  @!P1 LOP3.LUT R4, R12, 0xffff0000, RZ, 0xc0, !PT ;  /* 0xffff00000c049812 */ /* 0x000fe200078ec0ff */
[----:B------:R-:W-:Y:S02]  /*6a80*/  @!P1 IMAD.U32 R8, R14, 0x10000, RZ ;  /* 0x000100000e089824 */ /* 0x000fe400078e00ff */
[----:B------:R-:W-:Y:S01]  /*6a90*/  @!P1 FFMA.FTZ R50, R19, R7, -R21 ;  /* 0x0000000713329223 */ /* 0x000fe20000010815 */
[----:B------:R-:W-:Y:S01]  /*6aa0*/  @!P1 LOP3.LUT R21, R36, 0xffff0000, RZ, 0xc0, !PT ;  /* 0xffff000024159812 */ /* 0x000fe200078ec0ff */
[----:B------:R-:W-:Y:S01]  /*6ab0*/  @!P1 FMUL.FTZ R11, R4, R20 ;  /* 0x00000014040b9220 */ /* 0x000fe20000410000 */
[----:B------:R-:W-:Y:S01]  /*6ac0*/  @!P1 LOP3.LUT R7, R9, 0xffff0000, RZ, 0xc0, !PT ;  /* 0xffff000009079812 */ /* 0x000fe200078ec0ff */
[----:B------:R-:W-:Y:S01]  /*6ad0*/  @!P1 FMUL.FTZ R28, R8, R26 ;  /* 0x0000001a081c9220 */ /* 0x000fe20000410000 */
[----:B------:R-:W-:Y:S01]  /*6ae0*/  @!P1 SHF.L.U32 R9, R10, 0x10, RZ ;  /* 0x000000100a099819 */ /* 0x000fe200000006ff */
[----:B------:R-:W-:Y:S01]  /*6af0*/  @!P1 FFMA.FTZ R3, R18, R19, R3 ;  /* 0x0000001312039223 */ /* 0x000fe20000010003 */
[----:B------:R-:W-:Y:S01]  /*6b00*/  @!P1 LOP3.LUT R10, R10, 0xffff0000, RZ, 0xc0, !PT ;  /* 0xffff00000a0a9812 */ /* 0x000fe200078ec0ff */
[-C--:B------:R-:W-:Y:S02]  /*6b10*/  @!P1 FMUL.FTZ R4, R4, R7.reuse ;  /* 0x0000000704049220 */ /* 0x080fe40000410000 */
[----:B------:R-:W-:Y:S02]  /*6b20*/  @!P1 FFMA.FTZ R47, R21, R7, -R11 ;  /* 0x00000007152f9223 */ /* 0x000fe4000001080b */
[-C--:B------:R-:W-:Y:S01]  /*6b30*/  @!P1 FMUL.FTZ R7, R8, R9.reuse ;  /* 0x0000000908079220 */ /* 0x080fe20000410000 */
[----:B------:R-:W-:Y:S01]  /*6b40*/  @!P1 LOP3.LUT R8, R14, 0xffff0000, RZ, 0xc0, !PT ;  /* 0xffff00000e089812 */ /* 0x000fe200078ec0ff */
[----:B------:R-:W-:Y:S01]  /*6b50*/  @!P1 FFMA.FTZ R46, R27, R9, -R28 ;  /* 0x000000091b2e9223 */ /* 0x000fe2000001081c */
[----:B------:R-:W-:Y:S01]  /*6b60*/  @!P1 LOP3.LUT R28, R35, 0xffff0000, RZ, 0xc0, !PT ;  /* 0xffff0000231c9812 */ /* 0x000fe200078ec0ff */
[----:B------:R-:W-:Y:S01]  /*6b70*/  @!P1 IMAD.U32 R11, R15, 0x10000, RZ ;  /* 0x000100000f0b9824 */ /* 0x000fe200078e00ff */
[C---:B------:R-:W-:Y:S01]  /*6b80*/  @!P1 SHF.L.U32 R9, R16.reuse, 0x10, RZ ;  /* 0x0000001010099819 */ /* 0x040fe200000006ff */
[----:B------:R-:W-:Y:S01]  /*6b90*/  @!P1 FMUL.FTZ R35, R17, R33 ;  /* 0x0000002111239220 */ /* 0x000fe20000410000 */
[----:B------:R-:W-:Y:S01]  /*6ba0*/  @!P1 LOP3.LUT R16, R16, 0xffff0000, RZ, 0xc0, !PT ;  /* 0xffff000010109812 */ /* 0x000fe200078ec0ff */
[----:B------:R-:W-:Y:S02]  /*6bb0*/  @!P1 FMUL.FTZ R42, R11, R31 ;  /* 0x0000001f0b2a9220 */ /* 0x000fe40000410000 */
[C---:B------:R-:W-:Y:S02]  /*6bc0*/  @!P1 FMUL.FTZ R43, R8.reuse, R28 ;  /* 0x0000001c082b9220 */ /* 0x040fe40000410000 */
[----:B------:R-:W-:Y:S02]  /*6bd0*/  @!P1 FMUL.FTZ R8, R8, R10 ;  /* 0x0000000a08089220 */ /* 0x000fe40000410000 */
[-C--:B------:R-:W-:Y:S01]  /*6be0*/  @!P1 FFMA.FTZ R45, R32, R9.reuse, -R42 ;  /* 0x00000009202d9223 */ /* 0x080fe2000001082a */
[----:B------:R-:W-:Y:S01]  /*6bf0*/  @!P1 F2FP.BF16.PACK_AB R42, R47, R50 ;  /* 0x000000322f2a923e */ /* 0x000fe200000010ff */
[----:B------:R-:W-:Y:S02]  /*6c00*/  @!P1 FFMA.FTZ R35, R34, R16, -R35 ;  /* 0x0000001022239223 */ /* 0x000fe40000010823 */
[----:B------:R-:W-:Y:S01]  /*6c10*/  @!P1 FFMA.FTZ R10, R30, R10, -R43 ;  /* 0x0000000a1e0a9223 */ /* 0x000fe2000001082b */
[----:B------:R-:W-:Y:S01]  /*6c20*/  @!P1 F2FP.BF16.PACK_AB R43, R51, R52 ;  /* 0x00000034332b923e */ /* 0x000fe200000010ff */
[----:B------:R-:W-:Y:S01]  /*6c30*/  @!P1 FMUL.FTZ R9, R11, R9 ;  /* 0x000000090b099220 */ /* 0x000fe20000410000 */
[----:B------:R-:W-:Y:S01]  /*6c40*/  @!P1 F2FP.BF16.PACK_AB R35, R35, R45 ;  /* 0x0000002d2323923e */ /* 0x000fe200000010ff */
[----:B------:R-:W-:Y:S01]  /*6c50*/  @!P1 IMAD.MOV.U32 R36, RZ, RZ, R42 ;  /* 0x000000ffff249224 */ /* 0x000fe200078e002a */
[----:B------:R-:W-:Y:S01]  /*6c60*/  @!P1 F2FP.BF16.PACK_AB R11, R10, R46 ;  /* 0x0000002e0a0b923e */ /* 0x000fe200000010ff */
[----:B------:R-:W-:Y:S02]  /*6c70*/  @!P1 IMAD.MOV.U32 R37, RZ, RZ, R43 ;  /* 0x000000ffff259224 */ /* 0x000fe400078e002b */
[----:B------:R-:W-:Y:S02]  /*6c80*/  @!P1 IMAD.MOV.U32 R39, RZ, RZ, R35 ;  /* 0x000000ffff279224 */ /* 0x000fe400078e0023 */
[----:B------:R-:W-:Y:S02]  /*6c90*/  @!P1 IMAD.MOV.U32 R38, RZ, RZ, R11 ;  /* 0x000000ffff269224 */ /* 0x000fe400078e000b */
[----:B------:R-:W-:Y:S02]  /*6ca0*/  @!P1 FFMA.FTZ R4, R20, R21, R4 ;  /* 0x0000001514049223 */ /* 0x000fe40000010004 */
[----:B------:R-:W-:Y:S01]  /*6cb0*/  @!P1 FFMA.FTZ R5, R22, R23, R5 ;  /* 0x0000001716059223 */ /* 0x000fe20000010005 */
[----:B------:R1:W-:Y:S01]  /*6cc0*/  ST.E.128 [R48.64], R36 ;  /* 0x0000002430007985 */ /* 0x0003e2000c101d08 */
[----:B------:R-:W-:Y:S01]  /*6cd0*/  @!P1 FFMA.FTZ R6, R24, R25, R6 ;  /* 0x0000001918069223 */ /* 0x000fe20000010006 */
[----:B------:R-:W-:Y:S01]  /*6ce0*/  @!P1 F2FP.BF16.PACK_AB R4, R4, R3 ;  /* 0x000000030404923e */ /* 0x000fe200000010ff */
[----:B------:R-:W-:Y:S02]  /*6cf0*/  @!P1 FFMA.FTZ R7, R26, R27, R7 ;  /* 0x0000001b1a079223 */ /* 0x000fe40000010007 */
[----:B------:R-:W-:Y:S01]  /*6d00*/  @!P1 FMUL.FTZ R10, R17, R16 ;  /* 0x00000010110a9220 */ /* 0x000fe20000410000 */
[----:B------:R-:W-:Y:S01]  /*6d10*/  @!P1 F2FP.BF16.PACK_AB R5, R6, R5 ;  /* 0x000000050605923e */ /* 0x000fe200000010ff */
[----:B------:R-:W-:Y:S01]  /*6d20*/  @!P1 FFMA.FTZ R8, R28, R30, R8 ;  /* 0x0000001e1c089223 */ /* 0x000fe20000010008 */
[----:B------:R-:W-:Y:S01]  /*6d30*/  @!P1 MOV R12, R4 ;  /* 0x00000004000c9202 */ /* 0x000fe20000000f00 */
[----:B------:R-:W-:Y:S02]  /*6d40*/  @!P1 FFMA.FTZ R9, R31, R32, R9 ;  /* 0x000000201f099223 */ /* 0x000fe40000010009 */
[----:B------:R-:W-:Y:S01]  /*6d50*/  @!P1 FFMA.FTZ R10, R33, R34, R10 ;  /* 0x00000022210a9223 */ /* 0x000fe2000001000a */
[----:B------:R-:W-:Y:S01]  /*6d60*/  @!P1 F2FP.BF16.PACK_AB R7, R8, R7 ;  /* 0x000000070807923e */ /* 0x000fe200000010ff */
[----:B------:R-:W-:Y:S03]  /*6d70*/  @!P1 IMAD.MOV.U32 R13, RZ, RZ, R5 ;  /* 0x000000ffff0d9224 */ /* 0x000fe600078e0005 */
[----:B------:R-:W-:Y:S01]  /*6d80*/  @!P1 F2FP.BF16.PACK_AB R3, R10, R9 ;  /* 0x000000090a03923e */ /* 0x000fe200000010ff */
[----:B------:R-:W-:Y:S04]  /*6d90*/  @!P1 IMAD.MOV.U32 R14, RZ, RZ, R7 ;  /* 0x000000ffff0e9224 */ /* 0x000fe800078e0007 */
[----:B------:R-:W-:Y:S01]  /*6da0*/  @!P1 IMAD.MOV.U32 R15, RZ, RZ, R3 ;  /* 0x000000ffff0f9224 */ /* 0x000fe200078e0003 */
[----:B------:R-:W-:-:S05]  /*6db0*/  @P0 BRA `(.L_x_254) ;  /* 0x000003c000000947 */ /* 0x000fca0003800000 */
[C---:B------:R-:W-:Y:S04]  /*6dc0*/  LEA R4, P0, R44.reuse, R40, 0x1 ;  /* 0x000000282c047211 */ /* 0x040fe800078008ff */
[----:B------:R-:W-:Y:S05]  /*6dd0*/  LEA.HI.X.SX32 R5, R44, R41, 0x1, P0 ;  /* 0x000000292c057211 */ /* 0x000fea00000f0eff */
[----:B------:R2:W-:Y:S01]  /*6de0*/  ST.E.128 [R4.64], R12 ;  /* 0x0000000c04007985 */ /* 0x0005e2000c101d08 */
[----:B------:R-:W-:-:S05]  /*6df0*/  BRA `(.L_x_254) ;  /* 0x0000038000007947 */ /* 0x000fca0003800000 */
.L_x_238:
[----:B------:R1:W2:Y:S01]  /*6e00*/  SHFL.IDX PT, R5, R71, RZ, 0x1c1f ;  /* 0x001c1fff47057589 */ /* 0x0002a200000e0000 */
[----:B------:R-:W-:Y:S01]  /*6e10*/  IMAD R3, R29, -0x50, R2 ;  /* 0xffffffb01d037824 */ /* 0x000fe200078e0202 */
[----:B------:R-:W-:Y:S02]  /*6e20*/  BSSY B0, `(.L_x_261) ;  /* 0x0000013000007945 */ /* 0x000fe40003800000 */
[----:B------:R1:W3:Y:S02]  /*6e30*/  SHFL.IDX PT, R4, R74, RZ, 0x1c1f ;  /* 0x001c1fff4a047589 */ /* 0x0002e400000e0000 */
[----:B------:R-:W-:Y:S04]  /*6e40*/  IMNMX R3, R3, 0x50, PT ;  /* 0x0000005003037817 */ /* 0x000fe80003800200 */
[----:B------:R-:W-:Y:S04]  /*6e50*/  IADD3 R3, -R98, R3, RZ ;  /* 0x0000000362037210 */ /* 0x000fe80007ffe1ff */
[----:B------:R-:W-:Y:S11]  /*6e60*/  ISETP.GE.AND P0, PT, R3, 0x1, PT ;  /* 0x000000010300780c */ /* 0x000ff60003f06270 */
[----:B------:R-:W-:Y:S02]  /*6e70*/  @!UPT UIADD3 URZ, URZ, URZ, URZ ;  /* 0x0000003f3f3ff290 */ /* 0x000fe4000fffe03f */
[----:B------:R-:W-:-:S05]  /*6e80*/  @!P0 BRA `(.L_x_262) ;  /* 0x000000c000008947 */ /* 0x000fca0003800000 */
[C---:B-12---:R-:W-:Y:S11]  /*6e90*/  ISETP.GE.AND P1, PT, R86.reuse, c[0x0][0x1d4], PT ;  /* 0x0000750056007a0c */ /* 0x046ff60003f26270 */
[----:B------:R-:W-:Y:S02]  /*6ea0*/  @!UPT UIADD3 URZ, URZ, URZ, URZ ;  /* 0x0000003f3f3ff290 */ /* 0x000fe4000fffe03f */
[----:B------:R-:W1:Y:S01]  /*6eb0*/  @!P1 LDS.128 R8, [R247+0x2800] ;  /* 0x00280000f7089984 */ /* 0x000e620000000c00 */
[CC--:B---3--:R-:W-:Y:S04]  /*6ec0*/  @!P1 LEA R6, P0, R86.reuse, R4.reuse, 0x1 ;  /* 0x0000000456069211 */ /* 0x0c8fe800078008ff */
[-C--:B------:R-:W-:Y:S02]  /*6ed0*/  @!P1 LEA.HI.X R7, R86, R5.reuse, R87, 0x1, P0 ;  /* 0x0000000556079211 */ /* 0x080fe400000f0c57 */
[C---:B------:R-:W-:Y:S11]  /*6ee0*/  ISETP.GE.AND P0, PT, R212.reuse, c[0x0][0x1d4], PT ;  /* 0x00007500d4007a0c */ /* 0x040ff60003f06270 */
[----:B------:R-:W-:Y:S02]  /*6ef0*/  @!UPT UIADD3 URZ, URZ, URZ, URZ ;  /* 0x0000003f3f3ff290 */ /* 0x000fe4000fffe03f */
[C---:B------:R-:W-:Y:S04]  /*6f00*/  @!P0 LEA R4, P2, R212.reuse, R4, 0x1 ;  /* 0x00000004d4048211 */ /* 0x040fe800078408ff */
[----:B------:R-:W-:Y:S01]  /*6f10*/  @!P0 LEA.HI.X R5, R212, R5, R252, 0x1, P2 ;  /* 0x00000005d4058211 */ /* 0x000fe200010f0cfc */
[----:B-1----:R-:W-:Y:S04]  /*6f20*/  @!P1 ST.E.128 [R6.64], R8 ;  /* 0x0000000806009985 */ /* 0x002fe8000c101d08 */
[----:B------:R-:W1:Y:S04]  /*6f30*/  @!P0 LDS.128 R8, [R248+0x2800] ;  /* 0x00280000f8088984 */ /* 0x000e680000000c00 */
[----:B-1----:R1:W-:Y:S02]  /*6f40*/  @!P0 ST.E.128 [R4.64], R8 ;  /* 0x0000000804008985 */ /* 0x0023e4000c101d08 */
.L_x_262:
[----:B-12---:R-:W-:Y:S05]  /*6f50*/  BSYNC B0 ;  /* 0x0000000000007941 */ /* 0x006fea0003800000 */
.L_x_261:
[----:B------:R1:W2:Y:S01]  /*6f60*/  SHFL.IDX PT, R5, R71, 0x1, 0x1c1f ;  /* 0x003c1f0047057f89 */ /* 0x0002a200000e0000 */
[----:B------:R-:W-:Y:S01]  /*6f70*/  ISETP.GE.AND P0, PT, R3, 0x21, PT ;  /* 0x000000210300780c */ /* 0x000fe20003f06270 */
[----:B------:R-:W-:Y:S02]  /*6f80*/  BSSY B0, `(.L_x_263) ;  /* 0x000000f000007945 */ /* 0x000fe40003800000 */
[----:B---3--:R1:W3:Y:S10]  /*6f90*/  SHFL.IDX PT, R4, R74, 0x1, 0x1c1f ;  /* 0x003c1f004a047f89 */ /* 0x0082f400000e0000 */
[----:B------:R-:W-:-:S05]  /*6fa0*/  @!P0 BRA `(.L_x_264) ;  /* 0x000000c000008947 */ /* 0x000fca0003800000 */
[C---:B------:R-:W-:Y:S11]  /*6fb0*/  ISETP.GE.AND P1, PT, R86.reuse, c[0x0][0x1d4], PT ;  /* 0x0000750056007a0c */ /* 0x040ff60003f26270 */
[----:B------:R-:W-:Y:S02]  /*6fc0*/  @!UPT UIADD3 URZ, URZ, URZ, URZ ;  /* 0x0000003f3f3ff290 */ /* 0x000fe4000fffe03f */
[----:B------:R-:W4:Y:S01]  /*6fd0*/  @!P1 LDS.128 R8, [R247+0x3800] ;  /* 0x00380000f7089984 */ /* 0x000f220000000c00 */
[CC--:B---3--:R-:W-:Y:S04]  /*6fe0*/  @!P1 LEA R6, P0, R86.reuse, R4.reuse, 0x1 ;  /* 0x0000000456069211 */ /* 0x0c8fe800078008ff */
[-C--:B--2---:R-:W-:Y:S02]  /*6ff0*/  @!P1 LEA.HI.X R7, R86, R5.reuse, R87, 0x1, P0 ;  /* 0x0000000556079211 */ /* 0x084fe400000f0c57 */
[C---:B------:R-:W-:Y:S11]  /*7000*/  ISETP.GE.AND P0, PT, R212.reuse, c[0x0][0x1d4], PT ;  /* 0x00007500d4007a0c */ /* 0x040ff60003f06270 */
[----:B------:R-:W-:Y:S02]  /*7010*/  @!UPT UIADD3 URZ, URZ, URZ, URZ ;  /* 0x0000003f3f3ff290 */ /* 0x000fe4000fffe03f */
[C---:B------:R-:W-:Y:S04]  /*7020*/  @!P0 LEA R4, P2, R212.reuse, R4, 0x1 ;  /* 0x00000004d4048211 */ /* 0x040fe800078408ff */
[----:B------:R-:W-:Y:S01]  /*7030*/  @!P0 LEA.HI.X R5, R212, R5, R252, 0x1, P2 ;  /* 0x00000005d4058211 */ /* 0x000fe200010f0cfc */
[----:B----4-:R-:W-:Y:S04]  /*7040*/  @!P1 ST.E.128 [R6.64], R8 ;  /* 0x0000000806009985 */ /* 0x010fe8000c101d08 */
[----:B------:R-:W2:Y:S04]  /*7050*/  @!P0 LDS.128 R8, [R248+0x3800] ;  /* 0x00380000f8088984 */ /* 0x000ea80000000c00 */
[----:B--2---:R2:W-:Y:S02]  /*7060*/  @!P0 ST.E.128 [R4.64], R8 ;  /* 0x0000000804008985 */ /* 0x0045e4000c101d08 */
.L_x_264:
[----:B------:R-:W-:Y:S05]  /*7070*/  BSYNC B0 ;  /* 0x0000000000007941 */ /* 0x000fea0003800000 */
.L_x_263:
[----:B--2---:R2:W4:Y:S01]  /*7080*/  SHFL.IDX PT, R5, R71, 0x2, 0x1c1f ;  /* 0x005c1f0047057f89 */ /* 0x00452200000e0000 */
[----:B------:R-:W-:Y:S03]  /*7090*/  ISETP.GE.AND P0, PT, R3, 0x41, PT ;  /* 0x000000410300780c */ /* 0x000fe60003f06270 */
[----:B---3--:R2:W3:Y:S10]  /*70a0*/  SHFL.IDX PT, R4, R74, 0x2, 0x1c1f ;  /* 0x005c1f004a047f89 */ /* 0x0084f400000e0000 */
[----:B------:R-:W-:-:S05]  /*70b0*/  @!P0 BRA `(.L_x_254) ;  /* 0x000000c000008947 */ /* 0x000fca0003800000 */
[C---:B------:R-:W-:Y:S11]  /*70c0*/  ISETP.GE.AND P1, PT, R86.reuse, c[0x0][0x1d4], PT ;  /* 0x0000750056007a0c */ /* 0x040ff60003f26270 */
[----:B------:R-:W-:Y:S02]  /*70d0*/  @!UPT UIADD3 URZ, URZ, URZ, URZ ;  /* 0x0000003f3f3ff290 */ /* 0x000fe4000fffe03f */
[----:B------:R-:W5:Y:S01]  /*70e0*/  @!P1 LDS.128 R8, [R247+0x4800] ;  /* 0x00480000f7089984 */ /* 0x000f620000000c00 */
[CC--:B---3--:R-:W-:Y:S04]  /*70f0*/  @!P1 LEA R6, P0, R86.reuse, R4.reuse, 0x1 ;  /* 0x0000000456069211 */ /* 0x0c8fe800078008ff */
[-C--:B----4-:R-:W-:Y:S02]  /*7100*/  @!P1 LEA.HI.X R7, R86, R5.reuse, R87, 0x1, P0 ;  /* 0x0000000556079211 */ /* 0x090fe400000f0c57 */
[C---:B------:R-:W-:Y:S11]  /*7110*/  ISETP.GE.AND P0, PT, R212.reuse, c[0x0][0x1d4], PT ;  /* 0x00007500d4007a0c */ /* 0x040ff60003f06270 */
[----:B------:R-:W-:Y:S02]  /*7120*/  @!UPT UIADD3 URZ, URZ, URZ, URZ ;  /* 0x0000003f3f3ff290 */ /* 0x000fe4000fffe03f */
[C---:B------:R-:W-:Y:S04]  /*7130*/  @!P0 LEA R4, P2, R212.reuse, R4, 0x1 ;  /* 0x00000004d4048211 */ /* 0x040fe800078408ff */
[----:B------:R-:W-:Y:S01]  /*7140*/  @!P0 LEA.HI.X R5, R212, R5, R252, 0x1, P2 ;  /* 0x00000005d4058211 */ /* 0x000fe200010f0cfc */
[----:B-----5:R-:W-:Y:S04]  /*7150*/  @!P1 ST.E.128 [R6.64], R8 ;  /* 0x0000000806009985 */ /* 0x020fe8000c101d08 */
[----:B------:R-:W3:Y:S04]  /*7160*/  @!P0 LDS.128 R8, [R248+0x4800] ;  /* 0x00480000f8088984 */ /* 0x000ee80000000c00 */
[----:B---3--:R3:W-:Y:S02]  /*7170*/  @!P0 ST.E.128 [R4.64], R8 ;  /* 0x0000000804008985 */ /* 0x0087e4000c101d08 */
.L_x_254:
[----:B------:R-:W-:Y:S05]  /*7180*/  BSYNC B2 ;  /* 0x0000000000027941 */ /* 0x000fea0003800000 */
.L_x_237:
[C---:B------:R-:W-:Y:S01]  /*7190*/  IMAD R18, R29.reuse, -0x50, RZ ;  /* 0xffffffb01d127824 */ /* 0x040fe200078e02ff */
[----:B------:R-:W-:Y:S01]  /*71a0*/  BSSY B0, `(.L_x_265) ;  /* 0x0000064000007945 */ /* 0x000fe20003800000 */
[----:B------:R-:W-:Y:S04]  /*71b0*/  IMAD.WIDE R6, R29, 0x50, R106 ;  /* 0x000000501d067825 */ /* 0x000fe800078e026a */
[----:B------:R-:W-:Y:S05]  /*71c0*/  IMAD.IADD R3, R118, 0x1, R18 ;  /* 0x0000000176037824 */ /* 0x000fea00078e0212 */
[C---:B------:R-:W-:Y:S02]  /*71d0*/  ISETP.GE.AND P3, PT, R3.reuse, 0x11, PT ;  /* 0x000000110300780c */ /* 0x040fe40003f66270 */
[C---:B------:R-:W-:Y:S02]  /*71e0*/  ISETP.GE.AND P2, PT, R3.reuse, 0x21, PT ;  /* 0x000000210300780c */ /* 0x040fe40003f46270 */
[C---:B------:R-:W-:Y:S09]  /*71f0*/  ISETP.GE.AND P1, PT, R3.reuse, 0x31, PT ;  /* 0x000000310300780c */ /* 0x040ff20003f26270 */
[C---:B--23--:R-:W-:Y:S04]  /*7200*/  @P3 IADD3 R8, P0, R6.reuse, 0x10, RZ ;  /* 0x0000001006083810 */ /* 0x04cfe80007f1e0ff */
[-C--:B------:R-:W-:Y:S02]  /*7210*/  @P3 IADD3.X R10, RZ, R7.reuse, RZ, P0, !PT ;  /* 0x00000007ff0a3210 */ /* 0x080fe400007fe4ff */
[C---:B------:R-:W-:Y:S05]  /*7220*/  @P2 IADD3 R9, P0, R6.reuse, 0x20, RZ ;  /* 0x0000002006092810 */ /* 0x040fea0007f1e0ff */
[--C-:B------:R-:W-:Y:S01]  /*7230*/  @P2 IMAD.X R11, RZ, RZ, R7.reuse, P0 ;  /* 0x000000ffff0b2224 */ /* 0x100fe200000e0607 */
[C---:B------:R-:W-:Y:S04]  /*7240*/  @P1 IADD3 R16, P0, R6.reuse, 0x30, RZ ;  /* 0x0000003006101810 */ /* 0x040fe80007f1e0ff */
[----:B------:R-:W-:Y:S02]  /*7250*/  @P1 IADD3.X R19, RZ, R7, RZ, P0, !PT ;  /* 0x00000007ff131210 */ /* 0x000fe400007fe4ff */
[C---:B------:R-:W-:Y:S11]  /*7260*/  ISETP.GE.AND P0, PT, R3.reuse, 0x41, PT ;  /* 0x000000410300780c */ /* 0x040ff60003f06270 */
[----:B------:R-:W-:Y:S02]  /*7270*/  @!UPT UIADD3 URZ, URZ, URZ, URZ ;  /* 0x0000003f3f3ff290 */ /* 0x000fe4000fffe03f */
[C---:B------:R-:W-:Y:S05]  /*7280*/  @P0 IADD3 R17, P4, R6.reuse, 0x40, RZ ;  /* 0x0000004006110810 */ /* 0x040fea0007f9e0ff */
[----:B------:R-:W-:Y:S01]  /*7290*/  @P0 IMAD.X R20, RZ, RZ, R7, P4 ;  /* 0x000000ffff140224 */ /* 0x000fe200020e0607 */
[----:B------:R-:W-:Y:S11]  /*72a0*/  ISETP.GE.AND P4, PT, R3, 0x1, PT ;  /* 0x000000010300780c */ /* 0x000ff60003f86270 */
[----:B------:R-:W-:Y:S02]  /*72b0*/  @!UPT UIADD3 URZ, URZ, URZ, URZ ;  /* 0x0000003f3f3ff290 */ /* 0x000fe4000fffe03f */
[----:B------:R-:W-:Y:S01]  /*72c0*/  @P4 IMAD R3, R7, c[0x0][0x258], RZ ;  /* 0x0000960007034a24 */ /* 0x000fe200078e02ff */
[----:B------:R-:W-:Y:S01]  /*72d0*/  @P4 MOV R4, R78 ;  /* 0x0000004e00044202 */ /* 0x000fe20000000f00 */
[----:B----4-:R-:W-:Y:S02]  /*72e0*/  @P4 IMAD.MOV.U32 R5, RZ, RZ, R80 ;  /* 0x000000ffff054224 */ /* 0x010fe400078e0050 */
[C---:B------:R-:W-:Y:S02]  /*72f0*/  @P4 IMAD R3, R6.reuse, c[0x0][0x25c], R3 ;  /* 0x0000970006034a24 */ /* 0x040fe400078e0203 */
[----:B------:R-:W-:Y:S05]  /*7300*/  @P4 IMAD.WIDE.U32 R4, R6, c[0x0][0x258], R4 ;  /* 0x0000960006044a25 */ /* 0x000fea00078e0004 */
[C---:B------:R-:W-:Y:S02]  /*7310*/  @P4 LEA R14, P5, R4.reuse, c[0x0][0x250], 0x1 ;  /* 0x00009400040e4a11 */ /* 0x040fe400078a08ff */
[----:B------:R-:W-:Y:S02]  /*7320*/  @P4 IADD3 R3, R5, R3, RZ ;  /* 0x0000000305034210 */ /* 0x000fe40007ffe0ff */
[----:B------:R-:W-:Y:S02]  /*7330*/  @P3 MOV R5, R80 ;  /* 0x0000005000053202 */ /* 0x000fe40000000f00 */
[----:B------:R-:W-:Y:S01]  /*7340*/  @P4 LEA.HI.X R15, R4, c[0x0][0x254], R3, 0x1, P5 ;  /* 0x00009500040f4a11 */ /* 0x000fe200028f0c03 */
[----:B------:R-:W-:Y:S02]  /*7350*/  @P3 IMAD R3, R10, c[0x0][0x258], RZ ;  /* 0x000096000a033a24 */ /* 0x000fe400078e02ff */
[----:B------:R-:W-:Y:S02]  /*7360*/  @P3 IMAD.MOV.U32 R4, RZ, RZ, R78 ;  /* 0x000000ffff043224 */ /* 0x000fe400078e004e */
[----:B------:R-:W-:Y:S01]  /*7370*/  @!PT LDS RZ, [RZ] ;  /* 0x00000000fffff984 */ /* 0x000fe20000000800 */
[----:B------:R-:W-:Y:S01]  /*7380*/  @!PT LDS RZ, [RZ] ;  /* 0x00000000fffff984 */ /* 0x000fe20000000800 */
[----:B------:R-:W-:Y:S01]  /*7390*/  @!PT LDS RZ, [RZ] ;  /* 0x00000000fffff984 */ /* 0x000fe20000000800 */
[----:B------:R2:W-:Y:S01]  /*73a0*/  @P4 LDGSTS.E.BYPASS.LTC128B.128 [R213+0x100], [R14.64], !P6 ;  /* 0x001000000ed54fae */ /* 0x0005e2000f101d48 */
[C---:B------:R-:W-:Y:S02]  /*73b0*/  @P3 IMAD R3, R8.reuse, c[0x0][0x25c], R3 ;  /* 0x0000970008033a24 */ /* 0x040fe400078e0203 */
[----:B------:R-:W-:Y:S04]  /*73c0*/  @P3 IMAD.WIDE.U32 R4, R8, c[0x0][0x258], R4 ;  /* 0x0000960008043a25 */ /* 0x000fe800078e0004 */
[----:B------:R-:W-:Y:S01]  /*73d0*/  @P3 IMAD.IADD R3, R5, 0x1, R3 ;  /* 0x0000000105033824 */ /* 0x000fe200078e0203 */
[C---:B------:R-:W-:Y:S01]  /*73e0*/  @P3 LEA R12, P5, R4.reuse, c[0x0][0x250], 0x1 ;  /* 0x00009400040c3a11 */ /* 0x040fe200078a08ff */
[----:B------:R-:W-:Y:S03]  /*73f0*/  @P2 IMAD.MOV.U32 R5, RZ, RZ, R80 ;  /* 0x000000ffff052224 */ /* 0x000fe600078e0050 */
[----:B------:R-:W-:Y:S01]  /*7400*/  @P3 LEA.HI.X R13, R4, c[0x0][0x254], R3, 0x1, P5 ;  /* 0x00009500040d3a11 */ /* 0x000fe200028f0c03 */
[----:B------:R-:W-:Y:S01]  /*7410*/  @P2 IMAD R3, R11, c[0x0][0x258], RZ ;  /* 0x000096000b032a24 */ /* 0x000fe200078e02ff */
[----:B------:R-:W-:Y:S03]  /*7420*/  @P2 MOV R4, R78 ;  /* 0x0000004e00042202 */ /* 0x000fe60000000f00 */
[----:B------:R2:W-:Y:S01]  /*7430*/  @P3 LDGSTS.E.BYPASS.LTC128B.128 [R213+0x900], [R12.64], !P6 ;  /* 0x009000000cd53fae */ /* 0x0005e2000f101d48 */
[C---:B------:R-:W-:Y:S02]  /*7440*/  @P2 IMAD R3, R9.reuse, c[0x0][0x25c], R3 ;  /* 0x0000970009032a24 */ /* 0x040fe400078e0203 */
[----:B------:R-:W-:Y:S05]  /*7450*/  @P2 IMAD.WIDE.U32 R4, R9, c[0x0][0x258], R4 ;  /* 0x0000960009042a25 */ /* 0x000fea00078e0004 */
[C---:B------:R-:W-:Y:S02]  /*7460*/  @P2 LEA R10, P5, R4.reuse, c[0x0][0x250], 0x1 ;  /* 0x00009400040a2a11 */ /* 0x040fe400078a08ff */
[----:B------:R-:W-:Y:S02]  /*7470*/  @P2 IADD3 R3, R5, R3, RZ ;  /* 0x0000000305032210 */ /* 0x000fe40007ffe0ff */
[----:B------:R-:W-:Y:S02]  /*7480*/  @P1 MOV R5, R80 ;  /* 0x0000005000051202 */ /* 0x000fe40000000f00 */
[----:B------:R-:W-:Y:S01]  /*7490*/  @P2 LEA.HI.X R11, R4, c[0x0][0x254], R3, 0x1, P5 ;  /* 0x00009500040b2a11 */ /* 0x000fe200028f0c03 */
[----:B------:R-:W-:Y:S02]  /*74a0*/  @P1 IMAD.MOV.U32 R4, RZ, RZ, R78 ;  /* 0x000000ffff041224 */ /* 0x000fe400078e004e */
[----:B------:R-:W-:Y:S02]  /*74b0*/  @P1 IMAD R3, R19, c[0x0][0x258], RZ ;  /* 0x0000960013031a24 */ /* 0x000fe400078e02ff */
[----:B------:R2:W-:Y:S01]  /*74c0*/  @P2 LDGSTS.E.BYPASS.LTC128B.128 [R213+0x1100], [R10.64], !P6 ;  /* 0x011000000ad52fae */ /* 0x0005e2000f101d48 */
[C---:B------:R-:W-:Y:S04]  /*74d0*/  @P1 IMAD.WIDE.U32 R4, R16.reuse, c[0x0][0x258], R4 ;  /* 0x0000960010041a25 */ /* 0x040fe800078e0004 */
[----:B------:R-:W-:Y:S01]  /*74e0*/  @P1 IMAD R3, R16, c[0x0][0x25c], R3 ;  /* 0x0000970010031a24 */ /* 0x000fe200078e0203 */
[C---:B------:R-:W-:Y:S03]  /*74f0*/  @P1 LEA R6, P5, R4.reuse, c[0x0][0x250], 0x1 ;  /* 0x0000940004061a11 */ /* 0x040fe600078a08ff */
[----:B------:R-:W-:Y:S02]  /*7500*/  @P1 IMAD.IADD R3, R5, 0x1, R3 ;  /* 0x0000000105031824 */ /* 0x000fe400078e0203 */
        /* <DEDUP_REMOVED lines=8> */
[----:B------:R-:W-:Y:S04]  /*7590*/  @P0 IADD3 R3, R5, R3, RZ ;  /* 0x0000000305030210 */ /* 0x000fe80007ffe0ff */
[----:B------:R-:W-:Y:S01]  /*75a0*/  @P0 LEA.HI.X R9, R4, c[0x0][0x254], R3, 0x1, P5 ;  /* 0x0000950004090a11 */ /* 0x000fe200028f0c03 */
[----:B------:R-:W-:Y:S02]  /*75b0*/  IMAD R3, R90, c[0x0][0x208], RZ ;  /* 0x000082005a037a24 */ /* 0x000fe400078e02ff */
[C---:B------:R-:W-:Y:S02]  /*75c0*/  IMAD.WIDE.U32 R4, R76.reuse, c[0x0][0x208], RZ ;  /* 0x000082004c047a25 */ /* 0x040fe400078e00ff */
[----:B------:R2:W-:Y:S02]  /*75d0*/  @P0 LDGSTS.E.BYPASS.LTC128B.128 [R213+0x2100], [R8.64], !P6 ;  /* 0x0210000008d50fae */ /* 0x0005e4000f101d48 */
[----:B------:R-:W-:Y:S04]  /*75e0*/  IMAD R3, R76, c[0x0][0x20c], R3 ;  /* 0x000083004c037a24 */ /* 0x000fe800078e0203 */
[----:B------:R-:W-:Y:S01]  /*75f0*/  IMAD.IADD R5, R5, 0x1, R3 ;  /* 0x0000000105057824 */ /* 0x000fe200078e0203 */
[----:B------:R-:W0:Y:S01]  /*7600*/  LDGDEPBAR ;  /* 0x00000000000079af */ /* 0x000e220000000000 */
[----:B---3--:R-:W-:Y:S02]  /*7610*/  IMAD R6, R96, c[0x0][0x218], RZ ;  /* 0x0000860060067a24 */ /* 0x008fe400078e02ff */
[C---:B------:R-:W-:Y:S04]  /*7620*/  IMAD.WIDE.U32 R4, R75.reuse, c[0x0][0x218], R4 ;  /* 0x000086004b047a25 */ /* 0x040fe800078e0004 */
[----:B------:R-:W-:Y:S01]  /*7630*/  IMAD R6, R75, c[0x0][0x21c], R6 ;  /* 0x000087004b067a24 */ /* 0x000fe200078e0206 */
[----:B------:R-:W-:Y:S04]  /*7640*/  IADD3 R3, P0, R114, R4, RZ ;  /* 0x0000000472037210 */ /* 0x000fe80007f1e0ff */
[----:B------:R-:W-:Y:S02]  /*7650*/  IADD3.X R4, R125, R5, R6, P0, !PT ;  /* 0x000000057d047210 */ /* 0x000fe400007fe406 */
[C---:B------:R-:W-:Y:S04]  /*7660*/  LEA R5, P0, R3.reuse, c[0x0][0x1f8], 0x1 ;  /* 0x00007e0003057a11 */ /* 0x040fe800078008ff */
[----:B------:R-:W-:Y:S01]  /*7670*/  LEA.HI.X R4, R3, c[0x0][0x1fc], R4, 0x1, P0 ;  /* 0x00007f0003047a11 */ /* 0x000fe200000f0c04 */
[----:B------:R2:W3:Y:S01]  /*7680*/  SHFL.IDX PT, R6, R5, RZ, 0x1c1f ;  /* 0x001c1fff05067589 */ /* 0x0004e200000e0000 */
[----:B------:R-:W-:Y:S04]  /*7690*/  IADD3 R3, R18, R2, RZ ;  /* 0x0000000212037210 */ /* 0x000fe80007ffe0ff */
[----:B------:R-:W-:Y:S01]  /*76a0*/  IMNMX R3, R3, 0x50, PT ;  /* 0x0000005003037817 */ /* 0x000fe20003800200 */
[----:B------:R-:W-:Y:S04]  /*76b0*/  DEPBAR.LE SB0, 0x0 ;  /* 0x000080000000791a */ /* 0x000fe80000000000 */
[----:B------:R2:W4:Y:S01]  /*76c0*/  SHFL.IDX PT, R7, R4, RZ, 0x1c1f ;  /* 0x001c1fff04077589 */ /* 0x00052200000e0000 */
[----:B------:R-:W-:Y:S06]  /*76d0*/  IMAD.IADD R3, R3, 0x1, -R98 ;  /* 0x0000000103037824 */ /* 0x000fec00078e0a62 */
[----:B------:R-:W-:Y:S01]  /*76e0*/  BAR.SYNC.DEFER_BLOCKING 0x0 ;  /* 0x0000000000007b1d */ /* 0x000fe20000010000 */
[----:B------:R-:W-:Y:S11]  /*76f0*/  ISETP.GE.AND P0, PT, R3, 0x1, PT ;  /* 0x000000010300780c */ /* 0x000ff60003f06270 */
[----:B------:R-:W-:Y:S02]  /*7700*/  @!UPT UIADD3 URZ, URZ, URZ, URZ ;  /* 0x0000003f3f3ff290 */ /* 0x000fe4000fffe03f */
[----:B------:R-:W-:-:S05]  /*7710*/  @!P0 BRA `(.L_x_266) ;  /* 0x000000c000008947 */ /* 0x000fca0003800000 */
[C---:B---3--:R-:W-:Y:S11]  /*7720*/  ISETP.GE.AND P1, PT, R86.reuse, c[0x0][0x1d4], PT ;  /* 0x0000750056007a0c */ /* 0x048ff60003f26270 */
[----:B------:R-:W-:Y:S02]  /*7730*/  @!UPT UIADD3 URZ, URZ, URZ, URZ ;  /* 0x0000003f3f3ff290 */ /* 0x000fe4000fffe03f */
[----:B--2---:R-:W2:Y:S01]  /*7740*/  @!P1 LDS.128 R12, [R247] ;  /* 0x00000000f70c9984 */ /* 0x004ea20000000c00 */
[CC--:B------:R-:W-:Y:S04]  /*7750*/  @!P1 LEA R8, P0, R86.reuse, R6.reuse, 0x1 ;  /* 0x0000000656089211 */ /* 0x0c0fe800078008ff */
[-C--:B----4-:R-:W-:Y:S02]  /*7760*/  @!P1 LEA.HI.X R9, R86, R7.reuse, R87, 0x1, P0 ;  /* 0x0000000756099211 */ /* 0x090fe400000f0c57 */
[C---:B------:R-:W-:Y:S11]  /*7770*/  ISETP.GE.AND P0, PT, R212.reuse, c[0x0][0x1d4], PT ;  /* 0x00007500d4007a0c */ /* 0x040ff60003f06270 */
[----:B------:R-:W-:Y:S02]  /*7780*/  @!UPT UIADD3 URZ, URZ, URZ, URZ ;  /* 0x0000003f3f3ff290 */ /* 0x000fe4000fffe03f */
[C---:B------:R-:W-:Y:S04]  /*7790*/  @!P0 LEA R6, P2, R212.reuse, R6, 0x1 ;  /* 0x00000006d4068211 */ /* 0x040fe800078408ff */
[----:B------:R-:W-:Y:S01]  /*77a0*/  @!P0 LEA.HI.X R7, R212, R7, R252, 0x1, P2 ;  /* 0x00000007d4078211 */ /* 0x000fe200010f0cfc */
[----:B--2---:R-:W-:Y:S04]  /*77b0*/  @!P1 ST.E.128 [R8.64], R12 ;  /* 0x0000000c08009985 */ /* 0x004fe8000c101d08 */
[----:B------:R-:W2:Y:S04]  /*77c0*/  @!P0 LDS.128 R8, [R248] ;  /* 0x00000000f8088984 */ /* 0x000ea80000000c00 */
[----:B--2---:R2:W-:Y:S02]  /*77d0*/  @!P0 ST.E.128 [R6.64], R8 ;  /* 0x0000000806008985 */ /* 0x0045e4000c101d08 */
.L_x_266:
[----:B---3--:R-:W-:Y:S05]  /*77e0*/  BSYNC B0 ;  /* 0x0000000000007941 */ /* 0x008fea0003800000 */
.L_x_265:
[----:B--2-4-:R2:W3:Y:S01]  /*77f0*/  SHFL.IDX PT, R7, R4, 0x1, 0x1c1f ;  /* 0x003c1f0004077f89 */ /* 0x0144e200000e0000 */
[----:B------:R-:W-:Y:S01]  /*7800*/  ISETP.GE.AND P0, PT, R3, 0x21, PT ;  /* 0x000000210300780c */ /* 0x000fe20003f06270 */
[----:B------:R-:W-:Y:S02]  /*7810*/  BSSY B0, `(.L_x_267) ;  /* 0x000000f000007945 */ /* 0x000fe40003800000 */
[----:B------:R2:W4:Y:S10]  /*7820*/  SHFL.IDX PT, R6, R5, 0x1, 0x1c1f ;  /* 0x003c1f0005067f89 */ /* 0x00053400000e0000 */
[----:B------:R-:W-:-:S05]  /*7830*/  @!P0 BRA `(.L_x_268) ;  /* 0x000000c000008947 */ /* 0x000fca0003800000 */
[C---:B------:R-:W-:Y:S11]  /*7840*/  ISETP.GE.AND P1, PT, R86.reuse, c[0x0][0x1d4], PT ;  /* 0x0000750056007a0c */ /* 0x040ff60003f26270 */
[----:B------:R-:W-:Y:S02]  /*7850*/  @!UPT UIADD3 URZ, URZ, URZ, URZ ;  /* 0x0000003f3f3ff290 */ /* 0x000fe4000fffe03f */
[----:B------:R-:W5:Y:S01]  /*7860*/  @!P1 LDS.128 R12, [R247+0x1000] ;  /* 0x00100000f70c9984 */ /* 0x000f620000000c00 */
[CC--:B----4-:R-:W-:Y:S04]  /*7870*/  @!P1 LEA R8, P0, R86.reuse, R6.reuse, 0x1 ;  /* 0x0000000656089211 */ /* 0x0d0fe800078008ff */
[-C--:B---3--:R-:W-:Y:S02]  /*7880*/  @!P1 LEA.HI.X R9, R86, R7.reuse, R87, 0x1, P0 ;  /* 0x0000000756099211 */ /* 0x088fe400000f0c57 */
[C---:B------:R-:W-:Y:S11]  /*7890*/  ISETP.GE.AND P0, PT, R212.reuse, c[0x0][0x1d4], PT ;  /* 0x00007500d4007a0c */ /* 0x040ff60003f06270 */
[----:B------:R-:W-:Y:S02]  /*78a0*/  @!UPT UIADD3 URZ, URZ, URZ, URZ ;  /* 0x0000003f3f3ff290 */ /* 0x000fe4000fffe03f */
[C---:B------:R-:W-:Y:S04]  /*78b0*/  @!P0 LEA R6, P2, R212.reuse, R6, 0x1 ;  /* 0x00000006d4068211 */ /* 0x040fe800078408ff */
[----:B------:R-:W-:Y:S01]  /*78c0*/  @!P0 LEA.HI.X R7, R212, R7, R252, 0x1, P2 ;  /* 0x00000007d4078211 */ /* 0x000fe200010f0cfc */
[----:B-----5:R-:W-:Y:S04]  /*78d0*/  @!P1 ST.E.128 [R8.64], R12 ;  /* 0x0000000c08009985 */ /* 0x020fe8000c101d08 */
[----:B------:R-:W3:Y:S04]  /*78e0*/  @!P0 LDS.128 R8, [R248+0x1000] ;  /* 0x00100000f8088984 */ /* 0x000ee80000000c00 */
[----:B---3--:R3:W-:Y:S02]  /*78f0*/  @!P0 ST.E.128 [R6.64], R8 ;  /* 0x0000000806008985 */ /* 0x0087e4000c101d08 */
.L_x_268:
[----:B------:R-:W-:Y:S05]  /*7900*/  BSYNC B0 ;  /* 0x0000000000007941 */ /* 0x000fea0003800000 */
.L_x_267:
[----:B---3--:R3:W1:Y:S01]  /*7910*/  SHFL.IDX PT, R8, R4, 0x2, 0x1c1f ;  /* 0x005c1f0004087f89 */ /* 0x00866200000e0000 */
[----:B------:R-:W-:Y:S01]  /*7920*/  ISETP.GE.AND P0, PT, R3, 0x41, PT ;  /* 0x000000410300780c */ /* 0x000fe20003f06270 */
[----:B------:R-:W-:Y:S02]  /*7930*/  BSSY B0, `(.L_x_269) ;  /* 0x000000f000007945 */ /* 0x000fe40003800000 */
[----:B--2---:R-:W2:Y:S10]  /*7940*/  SHFL.IDX PT, R5, R5, 0x2, 0x1c1f ;  /* 0x005c1f0005057f89 */ /* 0x004eb400000e0000 */
[----:B------:R-:W-:-:S05]  /*7950*/  @!P0 BRA `(.L_x_270) ;  /* 0x000000c000008947 */ /* 0x000fca0003800000 */
[C---:B------:R-:W-:Y:S11]  /*7960*/  ISETP.GE.AND P1, PT, R86.reuse, c[0x0][0x1d4], PT ;  /* 0x0000750056007a0c */ /* 0x040ff60003f26270 */
[----:B------:R-:W-:Y:S02]  /*7970*/  @!UPT UIADD3 URZ, URZ, URZ, URZ ;  /* 0x0000003f3f3ff290 */ /* 0x000fe4000fffe03f */
[CC--:B--2-4-:R-:W-:Y:S04]  /*7980*/  @!P1 LEA R6, P0, R86.reuse, R5.reuse, 0x1 ;  /* 0x0000000556069211 */ /* 0x0d4fe800078008ff */
[-C--:B-1----:R-:W-:Y:S02]  /*7990*/  @!P1 LEA.HI.X R7, R86, R8.reuse, R87, 0x1, P0 ;  /* 0x0000000856079211 */ /* 0x082fe400000f0c57 */
[C---:B------:R-:W-:Y:S11]  /*79a0*/  ISETP.GE.AND P0, PT, R212.reuse, c[0x0][0x1d4], PT ;  /* 0x00007500d4007a0c */ /* 0x040ff60003f06270 */
[----:B------:R-:W-:Y:S02]  /*79b0*/  @!UPT UIADD3 URZ, URZ, URZ, URZ ;  /* 0x0000003f3f3ff290 */ /* 0x000fe4000fffe03f */
[C---:B---3--:R-:W-:Y:S04]  /*79c0*/  @!P0 LEA R4, P2, R212.reuse, R5, 0x1 ;  /* 0x00000005d4048211 */ /* 0x048fe800078408ff */
[----:B------:R-:W-:Y:S02]  /*79d0*/  @!P0 LEA.HI.X R5, R212, R8, R252, 0x1, P2 ;  /* 0x00000008d4058211 */ /* 0x000fe400010f0cfc */
[----:B------:R-:W1:Y:S04]  /*79e0*/  @!P1 LDS.128 R8, [R247+0x2000] ;  /* 0x00200000f7089984 */ /* 0x000e680000000c00 */
[----:B-1----:R-:W-:Y:S04]  /*79f0*/  @!P1 ST.E.128 [R6.64], R8 ;  /* 0x0000000806009985 */ /* 0x002fe8000c101d08 */
[----:B------:R-:W1:Y:S04]  /*7a00*/  @!P0 LDS.128 R8, [R248+0x2000] ;  /* 0x00200000f8088984 */ /* 0x000e680000000c00 */
[----:B-1----:R1:W-:Y:S02]  /*7a10*/  @!P0 ST.E.128 [R4.64], R8 ;  /* 0x0000000804008985 */ /* 0x0023e4000c101d08 */
.L_x_270:
[----:B------:R-:W-:Y:S05]  /*7a20*/  BSYNC B0 ;  /* 0x0000000000007941 */ /* 0x000fea0003800000 */
.L_x_269:
[C---:B------:R-:W-:Y:S02]  /*7a30*/  ISETP.GT.AND P0, PT, R29.reuse, R119, PT ;  /* 0x000000771d00720c */ /* 0x040fe40003f04270 */
[----:B------:R-:W-:Y:S11]  /*7a40*/  IADD3 R29, R29, -0x1, RZ ;  /* 0xffffffff1d1d7810 */ /* 0x000ff60007ffe0ff */
[----:B----4-:R-:W-:Y:S01]  /*7a50*/  @P0 SHF.R.S32.HI R6, RZ, 0x1f, R29 ;  /* 0x0000001fff060819 */ /* 0x010fe2000001141d */
[----:B------:R-:W-:Y:S02]  /*7a60*/  @P0 IMAD R3, R150, R29, RZ ;  /* 0x0000001d96030224 */ /* 0x000fe400078e02ff */
[----:B-1-3--:R-:W-:Y:S02]  /*7a70*/  @P0 IMAD.MOV.U32 R4, RZ, RZ, R110 ;  /* 0x000000ffff040224 */ /* 0x00afe400078e006e */
[----:B--2---:R-:W-:Y:S02]  /*7a80*/  @P0 IMAD.MOV.U32 R5, RZ, RZ, R109 ;  /* 0x000000ffff050224 */ /* 0x004fe400078e006d */
[-C--:B------:R-:W-:Y:S02]  /*7a90*/  @P0 IMAD R3, R6, R132.reuse, R3 ;  /* 0x0000008406030224 */ /* 0x080fe400078e0203 */
[----:B------:R-:W-:Y:S04]  /*7aa0*/  @P0 IMAD.WIDE.U32 R4, R29, R132, R4 ;  /* 0x000000841d040225 */ /* 0x000fe800078e0004 */
[----:B------:R-:W-:Y:S01]  /*7ab0*/  @P0 IMAD.IADD R3, R5, 0x1, R3 ;  /* 0x0000000105030824 */ /* 0x000fe200078e0203 */
[C---:B------:R-:W-:Y:S04]  /*7ac0*/  @P0 LEA R10, P1, R4.reuse, c[0x0][0x220], 0x1 ;  /* 0x00008800040a0a11 */ /* 0x040fe800078208ff */
[----:B------:R-:W-:Y:S02]  /*7ad0*/  @P0 LEA.HI.X R11, R4, c[0x0][0x224], R3, 0x1, P1 ;  /* 0x00008900040b0a11 */ /* 0x000fe400008f0c03 */
[-C--:B------:R-:W-:Y:S03]  /*7ae0*/  @P0 IADD3 R8, P1, R10, R140.reuse, RZ ;  /* 0x0000008c0a080210 */ /* 0x080fe60007f3e0ff */
[----:B------:R-:W-:Y:S01]  /*7af0*/  @!PT LDS RZ, [RZ] ;  /* 0x00000000fffff984 */ /* 0x000fe20000000800 */
[----:B------:R-:W-:Y:S01]  /*7b00*/  @!PT LDS RZ, [RZ] ;  /* 0x00000000fffff984 */ /* 0x000fe20000000800 */
[----:B------:R-:W-:Y:S01]  /*7b10*/  @!PT LDS RZ, [RZ] ;  /* 0x00000000fffff984 */ /* 0x000fe20000000800 */
[----:B------:R1:W-:Y:S01]  /*7b20*/  @P0 LDGSTS.E.BYPASS.LTC128B.128 [R213+0x2900], [R10.64], !P6 ;  /* 0x029000000ad50fae */ /* 0x0003e2000f101d48 */
[-C--:B------:R-:W-:Y:S02]  /*7b30*/  @P0 IADD3.X R9, R11, R131.reuse, RZ, P1, !PT ;  /* 0x000000830b090210 */ /* 0x080fe40000ffe4ff */
[-C--:B------:R-:W-:Y:S03]  /*7b40*/  @P0 IADD3 R6, P1, R8, R140.reuse, RZ ;  /* 0x0000008c08060210 */ /* 0x080fe60007f3e0ff */
[----:B------:R1:W-:Y:S02]  /*7b50*/  @P0 LDGSTS.E.BYPASS.LTC128B.128 [R213+0x3100], [R8.64], !P6 ;  /* 0x0310000008d50fae */ /* 0x0003e4000f101d48 */
[--C-:B------:R-:W-:Y:S01]  /*7b60*/  @P0 IMAD.X R7, R9, 0x1, R131.reuse, P1 ;  /* 0x0000000109070824 */ /* 0x100fe200008e0683 */
[-C--:B------:R-:W-:Y:S04]  /*7b70*/  @P0 IADD3 R4, P1, R6, R140.reuse, RZ ;  /* 0x0000008c06040210 */ /* 0x080fe80007f3e0ff */
[----:B------:R1:W-:Y:S01]  /*7b80*/  @P0 LDGSTS.E.BYPASS.LTC128B.128 [R213+0x3900], [R6.64], !P6 ;  /* 0x0390000006d50fae */ /* 0x0003e2000f101d48 */
[----:B------:R-:W-:Y:S01]  /*7b90*/  @P0 IMAD.X R5, R7, 0x1, R131, P1 ;  /* 0x0000000107050824 */ /* 0x000fe200008e0683 */
[----:B------:R-:W-:Y:S04]  /*7ba0*/  @P0 IADD3 R12, P1, R4, R140, RZ ;  /* 0x0000008c040c0210 */ /* 0x000fe80007f3e0ff */
[----:B------:R1:W-:Y:S01]  /*7bb0*/  @P0 LDGSTS.E.BYPASS.LTC128B.128 [R213+0x4100], [R4.64], !P6 ;  /* 0x0410000004d50fae */ /* 0x0003e2000f101d48 */
[----:B------:R-:W-:Y:S05]  /*7bc0*/  @P0 IADD3.X R13, R5, R131, RZ, P1, !PT ;  /* 0x00000083050d0210 */ /* 0x000fea0000ffe4ff */
[----:B------:R1:W-:Y:S04]  /*7bd0*/  @P0 LDGSTS.E.BYPASS.LTC128B.128 [R213+0x4900], [R12.64], !P6 ;  /* 0x049000000cd50fae */ /* 0x0003e8000f101d48 */
[----:B------:R-:W0:Y:S01]  /*7be0*/  LDGDEPBAR ;  /* 0x00000000000079af */ /* 0x000e220000000000 */
[----:B------:R-:W-:-:S05]  /*7bf0*/  @P0 BRA `(.L_x_271) ;  /* 0xffffb39000000947 */ /* 0x000fca000383ffff */
[----:B------:R-:W-:Y:S01]  /*7c00*/  WARPSYNC 0xffffffff ;  /* 0xffffffff00007948 */ /* 0x000fe20003800000 */
[----:B------:R-:W-:Y:S06]  /*7c10*/  BAR.SYNC.DEFER_BLOCKING 0x0 ;  /* 0x0000000000007b1d */ /* 0x000fec0000010000 */
.L_x_236:
[----:B------:R-:W-:Y:S01]  /*7c20*/  ISETP.GE.AND P0, PT, R138, 0x1, PT ;  /* 0x000000018a00780c */ /* 0x000fe20003f06270 */
[----:B------:R-:W-:Y:S01]  /*7c30*/  BSSY B0, `(.L_x_272) ;  /* 0x000001f000007945 */ /* 0x000fe20003800000 */
[----:B------:R-:W-:-:S11]  /*7c40*/  MOV R0, RZ ;  /* 0x000000ff00007202 */ /* 0x000fd60000000f00 */
[----:B------:R-:W-:Y:S05]  /*7c50*/  @!P0 BRA `(.L_x_273) ;  /* 0x000001c000008947 */ /* 0x000fea0003800000 */
[----:B------:R-:W-:Y:S01]  /*7c60*/  IABS R2, R129 ;  /* 0x0000008100027213 */ /* 0x000fe20000000000 */
[----:B-1----:R-:W-:Y:S01]  /*7c70*/  IMAD.MOV.U32 R4, RZ, RZ, RZ ;  /* 0x000000ffff047224 */ /* 0x002fe200078e00ff */
[----:B------:R-:W-:Y:S02]  /*7c80*/  IADD3 R6, R139, -0x1, R129 ;  /* 0xffffffff8b067810 */ /* 0x000fe40007ffe081 */
[----:B------:R-:W1:Y:S02]  /*7c90*/  I2F.RP R0, R2 ;  /* 0x0000000200007306 */ /* 0x000e640000209400 */
[----:B------:R-:W-:-:S06]  /*7ca0*/  IABS R8, R6 ;  /* 0x0000000600087213 */ /* 0x000fcc0000000000 */
[----:B-1----:R-:W1:Y:S02]  /*7cb0*/  MUFU.RCP R0, R0 ;  /* 0x0000000000007308 */ /* 0x002e640000001000 */
[----:B-1----:R-:W-:-:S06]  /*7cc0*/  IADD3 R0, R0, 0xffffffe, RZ ;  /* 0x0ffffffe00007810 */ /* 0x002fcc0007ffe0ff */
[----:B------:R-:W1:Y:S02]  /*7cd0*/  F2I.FTZ.U32.TRUNC.NTZ R5, R0 ;  /* 0x0000000000057305 */ /* 0x000e64000021f000 */
        /* <DEDUP_REMOVED lines=20> */
.L_x_273:
[----:B------:R-:W-:Y:S05]  /*7e20*/  BSYNC B0 ;  /* 0x0000000000007941 */ /* 0x000fea0003800000 */
.L_x_272:
[----:B------:R-:W2:Y:S01]  /*7e30*/  LDL R2, [R1+0x88] ;  /* 0x0000880001027983 */ /* 0x000ea20000100800 */
        /* <DEDUP_REMOVED lines=34> */
[----:B--2---:R-:W-:-:S04]  /*8060*/  IMAD R3, R2, R0, RZ ;  /* 0x0000000002037224 */ /* 0x004fc800078e02ff */
[--C-:B------:R-:W-:Y:S01]  /*8070*/  IMAD.IADD R2, R3, 0x1, R0.reuse ;  /* 0x0000000103027824 */ /* 0x100fe200078e0200 */
[----:B------:R2:W-:Y:S01]  /*8080*/  STL [R1+0x4], R3 ;  /* 0x0000040301007387 */ /* 0x0005e20000100800 */
[----:B------:R-:W-:-:S03]  /*8090*/  PRMT R0, RZ, 0x7610, R0 ;  /* 0x00007610ff007816 */ /* 0x000fc60000000000 */
[----:B------:R-:W-:-:S04]  /*80a0*/  IMNMX R229, R139, R2, PT ;  /* 0x000000028be57217 */ /* 0x000fc80003800200 */
[----:B------:R-:W-:-:S13]  /*80b0*/  ISETP.GT.AND P0, PT, R229, R3, PT ;  /* 0x00000003e500720c */ /* 0x000fda0003f04270 */
[----:B------:R-:W-:Y:S05]  /*80c0*/  @!P0 BRA `(.L_x_274) ;  /* 0x0000b39000008947 */ /* 0x000fea0003800000 */
[----:B--2---:R-:W2:Y:S04]  /*80d0*/  LDL R3, [R1+0x50] ;  /* 0x0000500001037983 */ /* 0x004ea80000100800 */
[----:B-1----:R-:W3:Y:S04]  /*80e0*/  LDL R4, [R1+0x54] ;  /* 0x0000540001047983 */ /* 0x002ee80000100800 */
[----:B------:R-:W4:Y:S04]  /*80f0*/  LDL R6, [R1] ;  /* 0x0000000001067983 */ /* 0x000f280000100800 */
[----:B------:R-:W4:Y:S04]  /*8100*/  LDL R10, [R1+0x34] ;  /* 0x00003400010a7983 */ /* 0x000f280000100800 */
[----:B------:R-:W4:Y:S04]  /*8110*/  LDL R7, [R1+0x38] ;  /* 0x0000380001077983 */ /* 0x000f280000100800 */
[----:B------:R-:W4:Y:S04]  /*8120*/  LDL R5, [R1+0x80] ;  /* 0x0000800001057983 */ /* 0x000f280000100800 */
[----:B------:R-:W4:Y:S01]  /*8130*/  LDL R9, [R1+0x58] ;  /* 0x0000580001097983 */ /* 0x000f220000100800 */
[----:B------:R-:W-:-:S04]  /*8140*/  ISETP.NE.U32.AND P0, PT, RZ, c[0x0][0x340], PT ;  /* 0x0000d000ff007a0c */ /* 0x000fc80003f05070 */
[----:B------:R-:W-:Y:S02]  /*8150*/  ISETP.NE.AND.EX P3, PT, RZ, c[0x0][0x344], PT, P0 ;  /* 0x0000d100ff007a0c */ /* 0x000fe40003f65300 */
[----:B------:R-:W-:-:S05]  /*8160*/  SHF.R.S32.HI R0, RZ, 0x1f, R143 ;  /* 0x0000001fff007819 */ /* 0x000fca000001148f */
[----:B------:R-:W-:-:S06]  /*8170*/  IMAD R0, R0, c[0x0][0x178], RZ ;  /* 0x00005e0000007a24 */ /* 0x000fcc00078e02ff */
[----:B--2---:R-:W-:-:S04]  /*8180*/  @P3 IADD3 R2, P0, R3, c[0x0][0x340], RZ ;  /* 0x0000d00003023a10 */ /* 0x004fc80007f1e0ff */
[----:B---3--:R-:W-:-:S05]  /*8190*/  @P3 IADD3.X R3, R4, c[0x0][0x344], RZ, P0, !PT ;  /* 0x0000d10004033a10 */ /* 0x008fca00007fe4ff */
[----:B------:R1:W5:Y:S01]  /*81a0*/  @P3 LDG.E R8, [R2.64] ;  /* 0x0000000802083981 */ /* 0x000362000c1e1900 */
[----:B------:R-:W-:-:S05]  /*81b0*/  IMAD.MOV.U32 R4, RZ, RZ, c[0x0][0x2c4] ;  /* 0x0000b100ff047624 */ /* 0x000fca00078e00ff */
[----:B------:R-:W-:Y:S01]  /*81c0*/  ISETP.NE.AND P1, PT, R4, 0x1, PT ;  /* 0x000000010400780c */ /* 0x000fe20003f25270 */
[----:B------:R-:W-:Y:S01]  /*81d0*/  IMAD R0, R143, c[0x0][0x17c], R0 ;  /* 0x00005f008f007a24 */ /* 0x000fe200078e0200 */
[----:B------:R-:W-:Y:S02]  /*81e0*/  ISETP.NE.U32.AND P0, PT, RZ, c[0x0][0x348], PT ;  /* 0x0000d200ff007a0c */ /* 0x000fe40003f05070 */
[----:B----4-:R-:W-:Y:S02]  /*81f0*/  LEA R4, R10, R6, 0x7 ;  /* 0x000000060a047211 */ /* 0x010fe400078e38ff */
[----:B------:R-:W-:Y:S02]  /*8200*/  LOP3.LUT R85, R7, 0xffff, RZ, 0xc0, !PT ;  /* 0x0000ffff07557812 */ /* 0x000fe400078ec0ff */
[----:B------:R-:W-:Y:S01]  /*8210*/  ISETP.NE.AND.EX P0, PT, RZ, c[0x0][0x34c], PT, P0 ;  /* 0x0000d300ff007a0c */ /* 0x000fe20003f05300 */
[----:B------:R-:W2:Y:S03]  /*8220*/  S2R R12, SR_TID.X ;  /* 0x00000000000c7919 */ /* 0x000ea60000002100 */
[----:B------:R-:W-:Y:S01]  /*8230*/  SEL R6, R5, RZ, !P0 ;  /* 0x000000ff05067207 */ /* 0x000fe20004000000 */
[----:B-1----:R-:W-:-:S04]  /*8240*/  IMAD.WIDE.U32 R2, R143, c[0x0][0x178], RZ ;  /* 0x00005e008f027a25 */ /* 0x002fc800078e00ff */
[----:B------:R-:W-:Y:S02]  /*8250*/  IMAD.IADD R3, R3, 0x1, R0 ;  /* 0x0000000103037824 */ /* 0x000fe400078e0200 */
[----:B------:R-:W-:Y:S01]  /*8260*/  @P1 IMAD.HI.U32 R7, R4, c[0x0][0x2c8], RZ ;  /* 0x0000b20004071a27 */ /* 0x000fe200078e00ff */
[----:B------:R-:W-:-:S03]  /*8270*/  SEL R5, R9, RZ, !P0 ;  /* 0x000000ff09057207 */ /* 0x000fc60004000000 */
[----:B------:R-:W-:-:S04]  /*8280*/  IMAD.WIDE.U32 R2, R85, c[0x0][0x1b8], R2 ;  /* 0x00006e0055027a25 */ /* 0x000fc800078e0002 */
[----:B------:R-:W-:Y:S01]  /*8290*/  IMAD.MOV.U32 R0, RZ, RZ, R4 ;  /* 0x000000ffff007224 */ /* 0x000fe200078e0004 */
[----:B------:R-:W-:Y:S01]  /*82a0*/  @P1 SHF.R.U32.HI R0, RZ, c[0x0][0x2cc], R7 ;  /* 0x0000b300ff001a19 */ /* 0x000fe20000011607 */
[----:B------:R-:W-:Y:S02]  /*82b0*/  IMAD R3, R85, c[0x0][0x1bc], R3 ;  /* 0x00006f0055037a24 */ /* 0x000fe400078e0203 */
[----:B------:R-:W-:Y:S01]  /*82c0*/  IMAD R6, R6, c[0x0][0x1c0], RZ ;  /* 0x0000700006067a24 */ /* 0x000fe200078e02ff */
[----:B------:R-:W-:Y:S01]  /*82d0*/  SHF.R.S32.HI R7, RZ, 0x1f, R0 ;  /* 0x0000001fff077819 */ /* 0x000fe20000011400 */
[----:B------:R-:W-:-:S04]  /*82e0*/  IMAD.WIDE.U32 R2, R5, c[0x0][0x1c0], R2 ;  /* 0x0000700005027a25 */ /* 0x000fc800078e0002 */
[----:B------:R-:W-:Y:S02]  /*82f0*/  IMAD R6, R5, c[0x0][0x1c4], R6 ;  /* 0x0000710005067a24 */ /* 0x000fe400078e0206 */
[----:B------:R-:W-:-:S04]  /*8300*/  IMAD.MOV R5, RZ, RZ, -R0 ;  /* 0x000000ffff057224 */ /* 0x000fc800078e0a00 */
[----:B------:R-:W-:Y:S01]  /*8310*/  IMAD R4, R5, c[0x0][0x2c4], R4 ;  /* 0x0000b10005047a24 */ /* 0x000fe200078e0204 */
[----:B------:R-:W-:Y:S01]  /*8320*/  IADD3 R3, R3, R6, RZ ;  /* 0x0000000603037210 */ /* 0x000fe20007ffe0ff */
[----:B------:R-:W-:-:S04]  /*8330*/  IMAD R5, R7, c[0x0][0x1b0], RZ ;  /* 0x00006c0007057a24 */ /* 0x000fc800078e02ff */
[C---:B------:R-:W-:Y:S01]  /*8340*/  IMAD R6, R0.reuse, c[0x0][0x1b4], R5 ;  /* 0x00006d0000067a24 */ /* 0x040fe200078e0205 */
[----:B------:R-:W-:Y:S01]  /*8350*/  SHF.R.S32.HI R5, RZ, 0x1f, R4 ;  /* 0x0000001fff057819 */ /* 0x000fe20000011404 */
[----:B------:R-:W-:Y:S01]  /*8360*/  IMAD.WIDE.U32 R2, R0, c[0x0][0x1b0], R2 ;  /* 0x00006c0000027a25 */ /* 0x000fe200078e0002 */
[----:B--2---:R-:W-:-:S03]  /*8370*/  SHF.R.S32.HI R11, RZ, 0x1f, R12 ;  /* 0x0000001fff0b7819 */ /* 0x004fc6000001140c */
[----:B------:R-:W-:Y:S02]  /*8380*/  IMAD R0, R5, c[0x0][0x1a8], RZ ;  /* 0x00006a0005007a24 */ /* 0x000fe400078e02ff */
[----:B------:R-:W-:Y:S01]  /*8390*/  IMAD.IADD R3, R3, 0x1, R6 ;  /* 0x0000000103037824 */ /* 0x000fe200078e0206 */
[----:B------:R-:W-:Y:S01]  /*83a0*/  LEA.HI R11, R11, R12, RZ, 0x3 ;  /* 0x0000000c0b0b7211 */ /* 0x000fe200078f18ff */
[C---:B------:R-:W-:Y:S02]  /*83b0*/  IMAD R0, R4.reuse, c[0x0][0x1ac], R0 ;  /* 0x00006b0004007a24 */ /* 0x040fe400078e0200 */
[----:B------:R-:W-:Y:S01]  /*83c0*/  IMAD.WIDE.U32 R2, R4, c[0x0][0x1a8], R2 ;  /* 0x00006a0004027a25 */ /* 0x000fe200078e0002 */
[----:B------:R-:W-:-:S04]  /*83d0*/  SHF.R.S32.HI R11, RZ, 0x3, R11 ;  /* 0x00000003ff0b7819 */ /* 0x000fc8000001140b */
[----:B------:R-:W-:Y:S02]  /*83e0*/  IADD3 R0, R3, R0, RZ ;  /* 0x0000000003007210 */ /* 0x000fe40007ffe0ff */
[----:B------:R-:W-:Y:S01]  /*83f0*/  LEA R6, P0, R2, c[0x0][0x160], 0x1 ;  /* 0x0000580002067a11 */ /* 0x000fe200078008ff */
[----:B------:R-:W-:Y:S01]  /*8400*/  IMAD R4, R10, 0x80, R11 ;  /* 0x000000800a047824 */ /* 0x000fe200078e020b */
[----:B------:R-:W-:Y:S02]  /*8410*/  ISETP.GE.AND P2, PT, R244, c[0x0][0x198], PT ;  /* 0x00006600f4007a0c */ /* 0x000fe40003f46270 */
[----:B------:R-:W-:Y:S02]  /*8420*/  LEA.HI.X R5, R2, c[0x0][0x164], R0, 0x1, P0 ;  /* 0x0000590002057a11 */ /* 0x000fe400000f0c00 */
[----:B------:R-:W-:Y:S02]  /*8430*/  IADD3 R95, R229, -0x1, RZ ;  /* 0xffffffffe55f7810 */ /* 0x000fe40007ffe0ff */
[----:B------:R-:W-:Y:S01]  /*8440*/  @!P3 MOV R8, R9 ;  /* 0x000000090008b202 */ /* 0x000fe20000000f00 */
[----:B------:R-:W-:Y:S05]  /*8450*/  BRA.DIV ~URZ, `(.L_x_275) ;  /* 0x0000f0c27f007947 */ /* 0x000fea000b800000 */
[----:B------:R1:W2:Y:S02]  /*8460*/  SHFL.IDX PT, R7, R5, RZ, 0x181f ;  /* 0x00181fff05077589 */ /* 0x0002a400000e0000 */
.L_x_415:
[----:B------:R-:W-:Y:S05]  /*8470*/  BRA.DIV ~URZ, `(.L_x_276) ;  /* 0x0000f1127f007947 */ /* 0x000fea000b800000 */
[----:B------:R3:W4:Y:S02]  /*8480*/  SHFL.IDX PT, R2, R6, RZ, 0x181f ;  /* 0x00181fff06027589 */ /* 0x00072400000e0000 */
.L_x_416:
[----:B------:R-:W-:Y:S01]  /*8490*/  IMAD R0, R147, c[0x0][0x2c4], RZ ;  /* 0x0000b10093007a24 */ /* 0x000fe200078e02ff */
[----:B------:R-:W-:Y:S04]  /*84a0*/  BSSY B0, `(.L_x_277) ;  /* 0x0000009000007945 */ /* 0x000fe80003800000 */
[----:B------:R-:W-:-:S13]  /*84b0*/  ISETP.GE.AND P0, PT, R4, R0, PT ;  /* 0x000000000400720c */ /* 0x000fda0003f06270 */
[----:B------:R-:W-:Y:S05]  /*84c0*/  @P0 BRA `(.L_x_278) ;  /* 0x0000006000000947 */ /* 0x000fea0003800000 */
[----:B----4-:R-:W-:-:S04]  /*84d0*/  LEA R2, P0, R244, R2, 0x1 ;  /* 0x00000002f4027211 */ /* 0x010fc800078008ff */
[----:B--2---:R-:W-:-:S05]  /*84e0*/  LEA.HI.X R3, R244, R7, R245, 0x1, P0 ;  /* 0x00000007f4037211 */ /* 0x004fca00000f0cf5 */
[----:B------:R-:W-:Y:S01]  /*84f0*/  @!PT LDS RZ, [RZ] ;  /* 0x00000000fffff984 */ /* 0x000fe20000000800 */
[----:B------:R-:W-:Y:S01]  /*8500*/  @!PT LDS RZ, [RZ] ;  /* 0x00000000fffff984 */ /* 0x000fe20000000800 */
[----:B------:R-:W-:Y:S01]  /*8510*/  @!PT LDS RZ, [RZ] ;  /* 0x00000000fffff984 */ /* 0x000fe20000000800 */
[----:B------:R2:W-:Y:S04]  /*8520*/  LDGSTS.E.BYPASS.LTC128B.128 [R213+0x5100], [R2.64], !P2 ;  /* 0x0510000002d57fae */ /* 0x0005e8000d101d48 */
.L_x_278:
[----:B------:R-:W-:Y:S05]  /*8530*/  BSYNC B0 ;  /* 0x0000000000007941 */ /* 0x000fea0003800000 */
.L_x_277:
[----:B------:R-:W-:Y:S05]  /*8540*/  BRA.DIV ~URZ, `(.L_x_279) ;  /* 0x0000f0b27f007947 */ /* 0x000fea000b800000 */
[----:B--2---:R2:W1:Y:S04]  /*8550*/  SHFL.IDX PT, R7, R5, 0x1, 0x181f ;  /* 0x00381f0005077f89 */ /* 0x00446800000e0000 */
[----:B----4-:R2:W4:Y:S02]  /*8560*/  SHFL.IDX PT, R2, R6, 0x1, 0x181f ;  /* 0x00381f0006027f89 */ /* 0x01052400000e0000 */
.L_x_417:
[----:B------:R-:W-:Y:S01]  /*8570*/  IADD3 R3, R4, 0x10, RZ ;  /* 0x0000001004037810 */ /* 0x000fe20007ffe0ff */
[----:B------:R-:W-:Y:S03]  /*8580*/  BSSY B0, `(.L_x_280) ;  /* 0x0000009000007945 */ /* 0x000fe60003800000 */
[----:B------:R-:W-:-:S13]  /*8590*/  ISETP.GE.AND P0, PT, R3, R0, PT ;  /* 0x000000000300720c */ /* 0x000fda0003f06270 */
[----:B------:R-:W-:Y:S05]  /*85a0*/  @P0 BRA `(.L_x_281) ;  /* 0x0000006000000947 */ /* 0x000fea0003800000 */
[----:B----4-:R-:W-:-:S04]  /*85b0*/  LEA R2, P0, R244, R2, 0x1 ;  /* 0x00000002f4027211 */ /* 0x010fc800078008ff */
[----:B-1----:R-:W-:-:S05]  /*85c0*/  LEA.HI.X R3, R244, R7, R245, 0x1, P0 ;  /* 0x00000007f4037211 */ /* 0x002fca00000f0cf5 */
[----:B------:R-:W-:Y:S01]  /*85d0*/  @!PT LDS RZ, [RZ] ;  /* 0x00000000fffff984 */ /* 0x000fe20000000800 */
[----:B------:R-:W-:Y:S01]  /*85e0*/  @!PT LDS RZ, [RZ] ;  /* 0x00000000fffff984 */ /* 0x000fe20000000800 */
[----:B------:R-:W-:Y:S01]  /*85f0*/  @!PT LDS RZ, [RZ] ;  /* 0x00000000fffff984 */ /* 0x000fe20000000800 */
[----:B------:R1:W-:Y:S04]  /*8600*/  LDGSTS.E.BYPASS.LTC128B.128 [R213+0x5900], [R2.64], !P2 ;  /* 0x0590000002d57fae */ /* 0x0003e8000d101d48 */
.L_x_281:
[----:B------:R-:W-:Y:S05]  /*8610*/  BSYNC B0 ;  /* 0x0000000000007941 */ /* 0x000fea0003800000 */
.L_x_280:
[----:B------:R-:W-:Y:S05]  /*8620*/  BRA.DIV ~URZ, `(.L_x_282) ;  /* 0x0000f0a27f007947 */ /* 0x000fea000b800000 */
[----:B-1----:R1:W2:Y:S02]  /*8630*/  SHFL.IDX PT, R7, R5, 0x2, 0x181f ;  /* 0x00581f0005077f89 */ /* 0x0022a400000e0000 */
.L_x_418:
[----:B------:R-:W-:Y:S05]  /*8640*/  BRA.DIV ~URZ, `(.L_x_283) ;  /* 0x0000f0f27f007947 */ /* 0x000fea000b800000 */
[----:B----4-:R4:W1:Y:S02]  /*8650*/  SHFL.IDX PT, R2, R6, 0x2, 0x181f ;  /* 0x00581f0006027f89 */ /* 0x01086400000e0000 */
.L_x_419:
[----:B------:R-:W-:Y:S01]  /*8660*/  IADD3 R3, R4, 0x20, RZ ;  /* 0x0000002004037810 */ /* 0x000fe20007ffe0ff */
[----:B------:R-:W-:Y:S03]  /*8670*/  BSSY B0, `(.L_x_284) ;  /* 0x0000009000007945 */ /* 0x000fe60003800000 */
[----:B------:R-:W-:-:S13]  /*8680*/  ISETP.GE.AND P0, PT, R3, R0, PT ;  /* 0x000000000300720c */ /* 0x000fda0003f06270 */
[----:B------:R-:W-:Y:S05]  /*8690*/  @P0 BRA `(.L_x_285) ;  /* 0x0000006000000947 */ /* 0x000fea0003800000 */
[----:B-1----:R-:W-:-:S04]  /*86a0*/  LEA R2, P0, R244, R2, 0x1 ;  /* 0x00000002f4027211 */ /* 0x002fc800078008ff */
[----:B--2---:R-:W-:-:S05]  /*86b0*/  LEA.HI.X R3, R244, R7, R245, 0x1, P0 ;  /* 0x00000007f4037211 */ /* 0x004fca00000f0cf5 */
[----:B------:R-:W-:Y:S01]  /*86c0*/  @!PT LDS RZ, [RZ] ;  /* 0x00000000fffff984 */ /* 0x000fe20000000800 */
[----:B------:R-:W-:Y:S01]  /*86d0*/  @!PT LDS RZ, [RZ] ;  /* 0x00000000fffff984 */ /* 0x000fe20000000800 */
[----:B------:R-:W-:Y:S01]  /*86e0*/  @!PT LDS RZ, [RZ] ;  /* 0x00000000fffff984 */ /* 0x000fe20000000800 */
[----:B------:R1:W-:Y:S04]  /*86f0*/  LDGSTS.E.BYPASS.LTC128B.128 [R213+0x6100], [R2.64], !P2 ;  /* 0x0610000002d57fae */ /* 0x0003e8000d101d48 */
.L_x_285:
[----:B------:R-:W-:Y:S05]  /*8700*/  BSYNC B0 ;  /* 0x0000000000007941 */ /* 0x000fea0003800000 */
.L_x_284:
[----:B------:R-:W-:Y:S05]  /*8710*/  BRA.DIV ~URZ, `(.L_x_286) ;  /* 0x0000f0927f007947 */ /* 0x000fea000b800000 */
[----:B--2---:R2:W3:Y:S04]  /*8720*/  SHFL.IDX PT, R7, R5, 0x3, 0x181f ;  /* 0x00781f0005077f89 */ /* 0x0044e800000e0000 */
[----:B-1----:R2:W1:Y:S02]  /*8730*/  SHFL.IDX PT, R2, R6, 0x3, 0x181f ;  /* 0x00781f0006027f89 */ /* 0x00246400000e0000 */
.L_x_420:
[----:B------:R-:W-:Y:S01]  /*8740*/  IADD3 R3, R4, 0x30, RZ ;  /* 0x0000003004037810 */ /* 0x000fe20007ffe0ff */
[----:B------:R-:W-:Y:S03]  /*8750*/  BSSY B0, `(.L_x_287) ;  /* 0x0000009000007945 */ /* 0x000fe60003800000 */
[----:B------:R-:W-:-:S13]  /*8760*/  ISETP.GE.AND P0, PT, R3, R0, PT ;  /* 0x000000000300720c */ /* 0x000fda0003f06270 */
[----:B------:R-:W-:Y:S05]  /*8770*/  @P0 BRA `(.L_x_288) ;  /* 0x0000006000000947 */ /* 0x000fea0003800000 */
[----:B-1----:R-:W-:-:S04]  /*8780*/  LEA R2, P0, R244, R2, 0x1 ;  /* 0x00000002f4027211 */ /* 0x002fc800078008ff */
[----:B---3--:R-:W-:-:S05]  /*8790*/  LEA.HI.X R3, R244, R7, R245, 0x1, P0 ;  /* 0x00000007f4037211 */ /* 0x008fca00000f0cf5 */
[----:B------:R-:W-:Y:S01]  /*87a0*/  @!PT LDS RZ, [RZ] ;  /* 0x00000000fffff984 */ /* 0x000fe20000000800 */
[----:B------:R-:W-:Y:S01]  /*87b0*/  @!PT LDS RZ, [RZ] ;  /* 0x00000000fffff984 */ /* 0x000fe20000000800 */
[----:B------:R-:W-:Y:S01]  /*87c0*/  @!PT LDS RZ, [RZ] ;  /* 0x00000000fffff984 */ /* 0x000fe20000000800 */
[----:B------:R1:W-:Y:S04]  /*87d0*/  LDGSTS.E.BYPASS.LTC128B.128 [R213+0x6900], [R2.64], !P2 ;  /* 0x0690000002d57fae */ /* 0x0003e8000d101d48 */
.L_x_288:
[----:B------:R-:W-:Y:S05]  /*87e0*/  BSYNC B0 ;  /* 0x0000000000007941 */ /* 0x000fea0003800000 */
.L_x_287:
[----:B------:R-:W-:Y:S05]  /*87f0*/  BRA.DIV ~URZ, `(.L_x_289) ;  /* 0x0000f0827f007947 */ /* 0x000fea000b800000 */
[----:B---3--:R3:W2:Y:S02]  /*8800*/  SHFL.IDX PT, R7, R5, 0x4, 0x181f ;  /* 0x00981f0005077f89 */ /* 0x0086a400000e0000 */
.L_x_421:
[----:B------:R-:W-:Y:S05]  /*8810*/  BRA.DIV ~URZ, `(.L_x_290) ;  /* 0x0000f0d27f007947 */ /* 0x000fea000b800000 */
[----:B-1----:R1:W3:Y:S02]  /*8820*/  SHFL.IDX PT, R2, R6, 0x4, 0x181f ;  /* 0x00981f0006027f89 */ /* 0x0022e400000e0000 */
.L_x_422:
[----:B------:R-:W-:Y:S01]  /*8830*/  IADD3 R3, R4, 0x40, RZ ;  /* 0x0000004004037810 */ /* 0x000fe20007ffe0ff */
[----:B------:R-:W-:Y:S03]  /*8840*/  BSSY B0, `(.L_x_291) ;  /* 0x0000009000007945 */ /* 0x000fe60003800000 */
[----:B------:R-:W-:-:S13]  /*8850*/  ISETP.GE.AND P0, PT, R3, R0, PT ;  /* 0x000000000300720c */ /* 0x000fda0003f06270 */
[----:B------:R-:W-:Y:S05]  /*8860*/  @P0 BRA `(.L_x_292) ;  /* 0x0000006000000947 */ /* 0x000fea0003800000 */
[----:B---3--:R-:W-:-:S04]  /*8870*/  LEA R2, P0, R244, R2, 0x1 ;  /* 0x00000002f4027211 */ /* 0x008fc800078008ff */
[----:B--2---:R-:W-:-:S05]  /*8880*/  LEA.HI.X R3, R244, R7, R245, 0x1, P0 ;  /* 0x00000007f4037211 */ /* 0x004fca00000f0cf5 */
[----:B------:R-:W-:Y:S01]  /*8890*/  @!PT LDS RZ, [RZ] ;  /* 0x00000000fffff984 */ /* 0x000fe20000000800 */
[----:B------:R-:W-:Y:S01]  /*88a0*/  @!PT LDS RZ, [RZ] ;  /* 0x00000000fffff984 */ /* 0x000fe20000000800 */
[----:B------:R-:W-:Y:S01]  /*88b0*/  @!PT LDS RZ, [RZ] ;  /* 0x00000000fffff984 */ /* 0x000fe20000000800 */
[----:B------:R2:W-:Y:S04]  /*88c0*/  LDGSTS.E.BYPASS.LTC128B.128 [R213+0x7100], [R2.64], !P2 ;  /* 0x0710000002d57fae */ /* 0x0005e8000d101d48 */
.L_x_292:
[----:B------:R-:W-:Y:S05]  /*88d0*/  BSYNC B0 ;  /* 0x0000000000007941 */ /* 0x000fea0003800000 */
.L_x_291:
[----:B------:R-:W-:Y:S05]  /*88e0*/  BRA.DIV ~URZ, `(.L_x_293) ;  /* 0x0000f0727f007947 */ /* 0x000fea000b800000 */
[----:B--2---:R2:W1:Y:S04]  /*88f0*/  SHFL.IDX PT, R7, R5, 0x5, 0x181f ;  /* 0x00b81f0005077f89 */ /* 0x00446800000e0000 */
[----:B---3--:R2:W3:Y:S02]  /*8900*/  SHFL.IDX PT, R2, R6, 0x5, 0x181f ;  /* 0x00b81f0006027f89 */ /* 0x0084e400000e0000 */
.L_x_423:
[----:B------:R-:W-:Y:S01]  /*8910*/  IADD3 R3, R4, 0x50, RZ ;  /* 0x0000005004037810 */ /* 0x000fe20007ffe0ff */
[----:B------:R-:W-:Y:S03]  /*8920*/  BSSY B0, `(.L_x_294) ;  /* 0x0000009000007945 */ /* 0x000fe60003800000 */
[----:B------:R-:W-:-:S13]  /*8930*/  ISETP.GE.AND P0, PT, R3, R0, PT ;  /* 0x000000000300720c */ /* 0x000fda0003f06270 */
[----:B------:R-:W-:Y:S05]  /*8940*/  @P0 BRA `(.L_x_295) ;  /* 0x0000006000000947 */ /* 0x000fea0003800000 */
[----:B---3--:R-:W-:-:S04]  /*8950*/  LEA R2, P0, R244, R2, 0x1 ;  /* 0x00000002f4027211 */ /* 0x008fc800078008ff */
[----:B-1----:R-:W-:-:S05]  /*8960*/  LEA.HI.X R3, R244, R7, R245, 0x1, P0 ;  /* 0x00000007f4037211 */ /* 0x002fca00000f0cf5 */
[----:B------:R-:W-:Y:S01]  /*8970*/  @!PT LDS RZ, [RZ] ;  /* 0x00000000fffff984 */ /* 0x000fe20000000800 */
[----:B------:R-:W-:Y:S01]  /*8980*/  @!PT LDS RZ, [RZ] ;  /* 0x00000000fffff984 */ /* 0x000fe20000000800 */
[----:B------:R-:W-:Y:S01]  /*8990*/  @!PT LDS RZ, [RZ] ;  /* 0x00000000fffff984 */ /* 0x000fe20000000800 */
[----:B------:R1:W-:Y:S04]  /*89a0*/  LDGSTS.E.BYPASS.LTC128B.128 [R213+0x7900], [R2.64], !P2 ;  /* 0x0790000002d57fae */ /* 0x0003e8000d101d48 */
.L_x_295:
[----:B------:R-:W-:Y:S05]  /*89b0*/  BSYNC B0 ;  /* 0x0000000000007941 */ /* 0x000fea0003800000 */
.L_x_294:
[----:B------:R-:W-:Y:S05]  /*89c0*/  BRA.DIV ~URZ, `(.L_x_296) ;  /* 0x0000f0627f007947 */ /* 0x000fea000b800000 */
[----:B-1----:R1:W2:Y:S02]  /*89d0*/  SHFL.IDX PT, R7, R5, 0x6, 0x181f ;  /* 0x00d81f0005077f89 */ /* 0x0022a400000e0000 */
.L_x_424:
[----:B------:R-:W-:Y:S05]  /*89e0*/  BRA.DIV ~URZ, `(.L_x_297) ;  /* 0x0000f0b27f007947 */ /* 0x000fea000b800000 */
[----:B---3--:R3:W1:Y:S02]  /*89f0*/  SHFL.IDX PT, R2, R6, 0x6, 0x181f ;  /* 0x00d81f0006027f89 */ /* 0x00866400000e0000 */
.L_x_425:
        /* <DEDUP_REMOVED lines=10> */
.L_x_299:
[----:B------:R-:W-:Y:S05]  /*8aa0*/  BSYNC B0 ;  /* 0x0000000000007941 */ /* 0x000fea0003800000 */
.L_x_298:
[----:B------:R-:W-:Y:S05]  /*8ab0*/  BRA.DIV ~URZ, `(.L_x_300) ;  /* 0x0000f0527f007947 */ /* 0x000fea000b800000 */
[----:B-12---:R-:W1:Y:S04]  /*8ac0*/  SHFL.IDX PT, R5, R5, 0x7, 0x181f ;  /* 0x00f81f0005057f89 */ /* 0x006e6800000e0000 */
[----:B------:R2:W3:Y:S02]  /*8ad0*/  SHFL.IDX PT, R3, R6, 0x7, 0x181f ;  /* 0x00f81f0006037f89 */ /* 0x0004e400000e0000 */
.L_x_426:
[----:B------:R-:W-:Y:S01]  /*8ae0*/  IADD3 R2, R4, 0x70, RZ ;  /* 0x0000007004027810 */ /* 0x000fe20007ffe0ff */
[----:B-----5:R-:W-:-:S03]  /*8af0*/  IMAD.WIDE.U32 R184, R8, c[0x0][0x2b0], RZ ;  /* 0x0000ac0008b87a25 */ /* 0x020fc600078e00ff */
[----:B------:R-:W-:Y:S02]  /*8b00*/  ISETP.GE.AND P0, PT, R2, R0, PT ;  /* 0x000000000200720c */ /* 0x000fe40003f06270 */
[----:B------:R2:W-:Y:S11]  /*8b10*/  STL.64 [R1+0x20], R184 ;  /* 0x000020b801007387 */ /* 0x0005f60000100a00 */
[----:B---3--:R-:W-:-:S04]  /*8b20*/  @!P0 LEA R2, P1, R244, R3, 0x1 ;  /* 0x00000003f4028211 */ /* 0x008fc800078208ff */
[----:B-1----:R-:W-:-:S05]  /*8b30*/  @!P0 LEA.HI.X R3, R244, R5, R245, 0x1, P1 ;  /* 0x00000005f4038211 */ /* 0x002fca00008f0cf5 */
[----:B------:R-:W-:Y:S01]  /*8b40*/  @!PT LDS RZ, [RZ] ;  /* 0x00000000fffff984 */ /* 0x000fe20000000800 */
[----:B------:R-:W-:Y:S01]  /*8b50*/  @!PT LDS RZ, [RZ] ;  /* 0x00000000fffff984 */ /* 0x000fe20000000800 */
[----:B------:R-:W-:Y:S01]  /*8b60*/  @!PT LDS RZ, [RZ] ;  /* 0x00000000fffff984 */ /* 0x000fe20000000800 */
[----:B------:R1:W-:Y:S04]  /*8b70*/  @!P0 LDGSTS.E.BYPASS.LTC128B.128 [R213+0x8900], [R2.64], !P2 ;  /* 0x0890000002d58fae */ /* 0x0003e8000d101d48 */
[----:B------:R-:W0:Y:S01]  /*8b80*/  LDGDEPBAR ;  /* 0x00000000000079af */ /* 0x000e220000000000 */
[----:B------:R-:W-:Y:S01]  /*8b90*/  WARPSYNC 0xffffffff ;  /* 0xffffffff00007948 */ /* 0x000fe20003800000 */
[----:B-1----:R-:W-:-:S05]  /*8ba0*/  SHF.R.S32.HI R2, RZ, 0x1f, R8 ;  /* 0x0000001fff027819 */ /* 0x002fca0000011408 */
[----:B------:R-:W-:-:S04]  /*8bb0*/  IMAD R2, R2, c[0x0][0x2b0], RZ ;  /* 0x0000ac0002027a24 */ /* 0x000fc800078e02ff */
[----:B------:R-:W-:-:S04]  /*8bc0*/  IMAD R2, R8, c[0x0][0x2b4], R2 ;  /* 0x0000ad0008027a24 */ /* 0x000fc800078e0202 */
[----:B------:R-:W-:-:S05]  /*8bd0*/  IMAD.IADD R182, R185, 0x1, R2 ;  /* 0x00000001b9b67824 */ /* 0x000fca00078e0202 */
[----:B------:R2:W-:Y:S02]  /*8be0*/  STL [R1+0x28], R182 ;  /* 0x000028b601007387 */ /* 0x0005e40000100800 */
[----:B------:R-:W3:Y:S04]  /*8bf0*/  LDL R183, [R1] ;  /* 0x0000000001b77983 */ /* 0x000ee80000100800 */
[----:B------:R-:W5:Y:S01]  /*8c00*/  LDL R186, [R1+0x2c] ;  /* 0x00002c0001ba7983 */ /* 0x000f620000100800 */
[----:B------:R-:W-:Y:S02]  /*8c10*/  IMAD.MOV.U32 R90, RZ, RZ, 0x50 ;  /* 0x00000050ff5a7424 */ /* 0x000fe400078e00ff */
[----:B------:R-:W-:Y:S02]  /*8c20*/  IMAD.MOV.U32 R96, RZ, RZ, c[0x0][0x2b8] ;  /* 0x0000ae00ff607624 */ /* 0x000fe400078e00ff */
[----:B------:R-:W-:Y:S01]  /*8c30*/  IMAD R90, R229, R90, -0x50 ;  /* 0xffffffb0e55a7424 */ /* 0x000fe200078e025a */
[----:B------:R-:W-:Y:S02]  /*8c40*/  BAR.SYNC.DEFER_BLOCKING 0x0 ;  /* 0x0000000000007b1d */ /* 0x000fe40000010000 */
[----:B------:R-:W-:Y:S01]  /*8c50*/  ISETP.NE.AND P1, PT, R96, 0x1, PT ;  /* 0x000000016000780c */ /* 0x000fe20003f25270 */
[----:B------:R-:W-:-:S02]  /*8c60*/  IMAD.MOV.U32 R214, RZ, RZ, RZ ;  /* 0x000000ffffd67224 */ /* 0x000fc400078e00ff */
[----:B---3--:R-:W-:-:S05]  /*8c70*/  IMAD.IADD R3, R183, 0x1, R90 ;  /* 0x00000001b7037824 */ /* 0x008fca00078e025a */
[C---:B------:R-:W-:Y:S01]  /*8c80*/  ISETP.GE.AND P0, PT, R3.reuse, R138, PT ;  /* 0x0000008a0300720c */ /* 0x040fe20003f06270 */
[----:B-----5:R-:W-:-:S03]  /*8c90*/  IMAD.IADD R3, R3, 0x1, R186 ;  /* 0x0000000103037824 */ /* 0x020fc600078e02ba */
[----:B------:R-:W-:Y:S01]  /*8ca0*/  ISETP.GT.OR P0, PT, R183, 0x4f, P0 ;  /* 0x0000004fb700780c */ /* 0x000fe20000704670 */
[----:B------:R-:W-:-:S04]  /*8cb0*/  @P1 IMAD.HI.U32 R4, R3, c[0x0][0x2bc], RZ ;  /* 0x0000af0003041a27 */ /* 0x000fc800078e00ff */
[----:B------:R-:W-:Y:S01]  /*8cc0*/  IMAD.MOV.U32 R2, RZ, RZ, R3 ;  /* 0x000000ffff027224 */ /* 0x000fe200078e0003 */
[----:B------:R-:W-:-:S07]  /*8cd0*/  @P1 SHF.R.U32.HI R2, RZ, c[0x0][0x2c0], R4 ;  /* 0x0000b000ff021a19 */ /* 0x000fce0000011604 */
[----:B------:R-:W-:-:S04]  /*8ce0*/  @!P0 IADD3 R5, P1, R2, R184, RZ ;  /* 0x000000b802058210 */ /* 0x000fc80007f3e0ff */
[----:B--2-4-:R-:W-:Y:S02]  /*8cf0*/  @!P0 LEA.HI.X.SX32 R6, R2, R182, 0x1, P1 ;  /* 0x000000b602068211 */ /* 0x014fe400008f0eff */
[----:B------:R-:W-:-:S04]  /*8d00*/  @!P0 LEA R4, P1, R5, c[0x0][0x2a0], 0x2 ;  /* 0x0000a80005048a11 */ /* 0x000fc800078210ff */
[----:B------:R-:W-:-:S05]  /*8d10*/  @!P0 LEA.HI.X R5, R5, c[0x0][0x2a4], R6, 0x2, P1 ;  /* 0x0000a90005058a11 */ /* 0x000fca00008f1406 */
[----:B------:R1:W2:Y:S01]  /*8d20*/  @!P0 LDG.E R214, [R4.64] ;  /* 0x0000000804d68981 */ /* 0x0002a2000c1e1900 */
[----:B------:R-:W-:-:S04]  /*8d30*/  IMAD.MOV R2, RZ, RZ, -R2 ;  /* 0x000000ffff027224 */ /* 0x000fc800078e0a02 */
[----:B------:R-:W-:Y:S01]  /*8d40*/  IMAD R224, R2, c[0x0][0x2b8], R3 ;  /* 0x0000ae0002e07a24 */ /* 0x000fe200078e0203 */
[----:B------:R-:W3:Y:S04]  /*8d50*/  S2R R7, SR_TID.X ;  /* 0x0000000000077919 */ /* 0x000ee80000002100 */
[----:B------:R-:W-:Y:S01]  /*8d60*/  SHF.R.S32.HI R88, RZ, 0x1f, R224 ;  /* 0x0000001fff587819 */ /* 0x000fe200000114e0 */
[----:B------:R-:W-:-:S04]  /*8d70*/  IMAD.WIDE.U32 R2, R224, c[0x0][0x1e0], RZ ;  /* 0x00007800e0027a25 */ /* 0x000fc800078e00ff */
[----:B-1----:R-:W-:-:S04]  /*8d80*/  IMAD R4, R88, c[0x0][0x1e0], RZ ;  /* 0x0000780058047a24 */ /* 0x002fc800078e02ff */
[----:B------:R-:W-:-:S04]  /*8d90*/  IMAD R4, R224, c[0x0][0x1e4], R4 ;  /* 0x00007900e0047a24 */ /* 0x000fc800078e0204 */
[----:B------:R-:W-:Y:S02]  /*8da0*/  IMAD.IADD R3, R3, 0x1, R4 ;  /* 0x0000000103037824 */ /* 0x000fe400078e0204 */
[----:B------:R-:W-:-:S04]  /*8db0*/  IMAD.WIDE.U32 R180, R85, c[0x0][0x1e8], RZ ;  /* 0x00007a0055b47a25 */ /* 0x000fc800078e00ff */
[----:B------:R-:W-:Y:S01]  /*8dc0*/  IMAD R97, R85, c[0x0][0x1ec], R181 ;  /* 0x00007b0055617a24 */ /* 0x000fe200078e02b5 */
[----:B---3--:R-:W-:-:S04]  /*8dd0*/  SHF.R.S32.HI R9, RZ, 0x1f, R7 ;  /* 0x0000001fff097819 */ /* 0x008fc80000011407 */
[----:B------:R-:W-:Y:S01]  /*8de0*/  LEA.HI R9, R9, R7, RZ, 0x3 ;  /* 0x0000000709097211 */ /* 0x000fe200078f18ff */
[----:B------:R-:W-:-:S03]  /*8df0*/  IMAD R94, R95, -0x50, R138 ;  /* 0xffffffb05f5e7824 */ /* 0x000fc600078e028a */
[----:B------:R-:W-:-:S05]  /*8e00*/  SHF.R.S32.HI R9, RZ, 0x3, R9 ;  /* 0x00000003ff097819 */ /* 0x000fca0000011409 */
[----:B------:R-:W-:-:S05]  /*8e10*/  IMAD.IADD R84, R94, 0x1, -R9 ;  /* 0x000000015e547824 */ /* 0x000fca00078e0a09 */
[C---:B------:R-:W-:Y:S02]  /*8e20*/  ISETP.GE.AND P1, PT, R84.reuse, 0x1, PT ;  /* 0x000000015400780c */ /* 0x040fe40003f26270 */
[----:B------:R-:W-:-:S11]  /*8e30*/  ISETP.GE.AND P4, PT, R84, 0x21, PT ;  /* 0x000000215400780c */ /* 0x000fd60003f86270 */
[----:B------:R-:W-:Y:S01]  /*8e40*/  @P1 ISETP.GE.AND P5, PT, R244, c[0x0][0x1d4], PT ;  /* 0x00007500f4001a0c */ /* 0x000fe20003fa6270 */
[----:B------:R-:W-:Y:S04]  /*8e50*/  STL.64 [R1+0x18], R180 ;  /* 0x000018b401007387 */ /* 0x000fe80000100a00 */
[----:B------:R-:W-:Y:S01]  /*8e60*/  STL [R1+0x14], R97 ;  /* 0x0000146101007387 */ /* 0x000fe20000100800 */
[----:B------:R-:W-:Y:S01]  /*8e70*/  BSSY B0, `(.L_x_301) ;  /* 0x000002a000007945 */ /* 0x000fe20003800000 */
[----:B--2---:R-:W-:Y:S01]  /*8e80*/  SHF.R.S32.HI R89, RZ, 0x1f, R214 ;  /* 0x0000001fff597819 */ /* 0x004fe200000114d6 */
[----:B------:R-:W-:-:S04]  /*8e90*/  IMAD.WIDE.U32 R2, R214, c[0x0][0x1f0], R2 ;  /* 0x00007c00d6027a25 */ /* 0x000fc800078e0002 */
[----:B------:R-:W-:Y:S01]  /*8ea0*/  IMAD R5, R89, c[0x0][0x1f0], RZ ;  /* 0x00007c0059057a24 */ /* 0x000fe200078e02ff */
[----:B------:R-:W-:-:S03]  /*8eb0*/  IADD3 R4, P0, R2, R180, RZ ;  /* 0x000000b402047210 */ /* 0x000fc60007f1e0ff */
[----:B------:R-:W-:-:S05]  /*8ec0*/  IMAD R5, R214, c[0x0][0x1f4], R5 ;  /* 0x00007d00d6057a24 */ /* 0x000fca00078e0205 */
[----:B------:R-:W-:Y:S02]  /*8ed0*/  IADD3.X R3, R97, R3, R5, P0, !PT ;  /* 0x0000000361037210 */ /* 0x000fe400007fe405 */
[----:B------:R-:W-:-:S04]  /*8ee0*/  LEA R2, P0, R4, c[0x0][0x1c8], 0x1 ;  /* 0x0000720004027a11 */ /* 0x000fc800078008ff */
[----:B------:R-:W-:Y:S02]  /*8ef0*/  LEA.HI.X R8, R4, c[0x0][0x1cc], R3, 0x1, P0 ;  /* 0x0000730004087a11 */ /* 0x000fe400000f0c03 */
[----:B------:R-:W1:Y:S04]  /*8f00*/  SHFL.IDX PT, R3, R2, RZ, 0x181f ;  /* 0x00181fff02037589 */ /* 0x000e6800000e0000 */
[----:B------:R-:W2:Y:S04]  /*8f10*/  SHFL.IDX PT, R4, R2, 0x1, 0x181f ;  /* 0x00381f0002047f89 */ /* 0x000ea800000e0000 */
[----:B------:R-:W3:Y:S04]  /*8f20*/  SHFL.IDX PT, R7, R8, RZ, 0x181f ;  /* 0x00181fff08077589 */ /* 0x000ee800000e0000 */
[----:B------:R-:W4:Y:S01]  /*8f30*/  SHFL.IDX PT, R5, R8, 0x1, 0x181f ;  /* 0x00381f0008057f89 */ /* 0x000f2200000e0000 */
[----:B------:R-:W-:-:S03]  /*8f40*/  ISETP.GE.AND P0, PT, R84, 0x11, PT ;  /* 0x000000115400780c */ /* 0x000fc60003f06270 */
[----:B------:R-:W5:Y:S04]  /*8f50*/  SHFL.IDX PT, R9, R2, 0x2, 0x181f ;  /* 0x00581f0002097f89 */ /* 0x000f6800000e0000 */
[----:B------:R-:W-:Y:S01]  /*8f60*/  SHFL.IDX PT, R10, R2, 0x3, 0x181f ;  /* 0x00781f00020a7f89 */ /* 0x000fe200000e0000 */
[----:B-1----:R-:W-:-:S03]  /*8f70*/  @P1 LEA R6, P2, R244, R3, 0x1 ;  /* 0x00000003f4061211 */ /* 0x002fc600078408ff */
[----:B------:R-:W1:Y:S02]  /*8f80*/  SHFL.IDX PT, R11, R8, 0x2, 0x181f ;  /* 0x00581f00080b7f89 */ /* 0x000e6400000e0000 */
[C---:B--2---:R-:W-:Y:S02]  /*8f90*/  @P0 LEA R4, P3, R244.reuse, R4, 0x1 ;  /* 0x00000004f4040211 */ /* 0x044fe400078608ff */
[----:B------:R-:W2:Y:S01]  /*8fa0*/  SHFL.IDX PT, R3, R8, 0x3, 0x181f ;  /* 0x00781f0008037f89 */ /* 0x000ea200000e0000 */
[C-C-:B---3--:R-:W-:Y:S02]  /*8fb0*/  @P1 LEA.HI.X R7, R244.reuse, R7, R245.reuse, 0x1, P2 ;  /* 0x00000007f4071211 */ /* 0x148fe400010f0cf5 */
[C---:B------:R-:W-:Y:S02]  /*8fc0*/  @P0 ISETP.GE.AND P2, PT, R244.reuse, c[0x0][0x1d4], PT ;  /* 0x00007500f4000a0c */ /* 0x040fe40003f46270 */
[----:B----4-:R-:W-:Y:S01]  /*8fd0*/  @P0 LEA.HI.X R5, R244, R5, R245, 0x1, P3 ;  /* 0x00000005f4050211 */ /* 0x010fe200018f0cf5 */
[----:B------:R5:W-:Y:S01]  /*8fe0*/  @P1 LDGSTS.E.BYPASS.LTC128B.128 [R213+0x2900], [R6.64], !P5 ;  /* 0x0290000006d51fae */ /* 0x000be2000e901d48 */
[----:B------:R-:W-:-:S02]  /*8ff0*/  ISETP.GE.AND P3, PT, R84, 0x31, PT ;  /* 0x000000315400780c */ /* 0x000fc40003f66270 */
[----:B------:R-:W-:-:S07]  /*9000*/  @P4 ISETP.GE.AND P5, PT, R244, c[0x0][0x1d4], PT ;  /* 0x00007500f4004a0c */ /* 0x000fce0003fa6270 */
[----:B------:R3:W-:Y:S04]  /*9010*/  @P0 LDGSTS.E.BYPASS.LTC128B.128 [R213+0x3100], [R4.64], !P2 ;  /* 0x0310000004d50fae */ /* 0x0007e8000d101d48 */
[C---:B------:R-:W-:Y:S02]  /*9020*/  @P3 ISETP.GE.AND P0, PT, R244.reuse, c[0x0][0x1d4], PT ;  /* 0x00007500f4003a0c */ /* 0x040fe40003f06270 */
[----:B-----5:R-:W-:-:S04]  /*9030*/  @P4 LEA R6, P2, R244, R9, 0x1 ;  /* 0x00000009f4064211 */ /* 0x020fc800078408ff */
[----:B-1----:R-:W-:-:S05]  /*9040*/  @P4 LEA.HI.X R7, R244, R11, R245, 0x1, P2 ;  /* 0x0000000bf4074211 */ /* 0x002fca00010f0cf5 */
[----:B------:R1:W-:Y:S01]  /*9050*/  @P4 LDGSTS.E.BYPASS.LTC128B.128 [R213+0x3900], [R6.64], !P5 ;  /* 0x0390000006d54fae */ /* 0x0003e2000e901d48 */
[----:B---3--:R-:W-:-:S04]  /*9060*/  @P3 LEA R4, P1, R244, R10, 0x1 ;  /* 0x0000000af4043211 */ /* 0x008fc800078208ff */
[----:B--2---:R-:W-:-:S05]  /*9070*/  @P3 LEA.HI.X R5, R244, R3, R245, 0x1, P1 ;  /* 0x00000003f4053211 */ /* 0x004fca00008f0cf5 */
[----:B------:R1:W-:Y:S01]  /*9080*/  @P3 LDGSTS.E.BYPASS.LTC128B.128 [R213+0x4100], [R4.64], !P0 ;  /* 0x0410000004d53fae */ /* 0x0003e2000c101d48 */
[----:B------:R-:W-:-:S03]  /*9090*/  ISETP.GE.AND P0, PT, R84, 0x41, PT ;  /* 0x000000415400780c */ /* 0x000fc60003f06270 */
[----:B------:R-:W2:Y:S04]  /*90a0*/  SHFL.IDX PT, R2, R2, 0x4, 0x181f ;  /* 0x00981f0002027f89 */ /* 0x000ea800000e0000 */
[----:B------:R1:W3:Y:S06]  /*90b0*/  SHFL.IDX PT, R3, R8, 0x4, 0x181f ;  /* 0x00981f0008037f89 */ /* 0x0002ec00000e0000 */
[----:B------:R-:W-:Y:S05]  /*90c0*/  @!P0 BRA `(.L_x_302) ;  /* 0x0000004000008947 */ /* 0x000fea0003800000 */
[C---:B------:R-:W-:Y:S02]  /*90d0*/  ISETP.GE.AND P0, PT, R244.reuse, c[0x0][0x1d4], PT ;  /* 0x00007500f4007a0c */ /* 0x040fe40003f06270 */
[----:B--2---:R-:W-:-:S04]  /*90e0*/  LEA R2, P1, R244, R2, 0x1 ;  /* 0x00000002f4027211 */ /* 0x004fc800078208ff */
[----:B---3--:R-:W-:-:S07]  /*90f0*/  LEA.HI.X R3, R244, R3, R245, 0x1, P1 ;  /* 0x00000003f4037211 */ /* 0x008fce00008f0cf5 */
[----:B------:R2:W-:Y:S02]  /*9100*/  LDGSTS.E.BYPASS.LTC128B.128 [R213+0x4900], [R2.64], !P0 ;  /* 0x0490000002d57fae */ /* 0x0005e4000c101d48 */
.L_x_302:
[----:B------:R-:W-:Y:S05]  /*9110*/  BSYNC B0 ;  /* 0x0000000000007941 */ /* 0x000fea0003800000 */
.L_x_301:
[----:B------:R-:W-:Y:S01]  /*9120*/  ISETP.LT.AND P0, PT, RZ, c[0x0][0x27c], PT ;  /* 0x00009f00ff007a0c */ /* 0x000fe20003f01270 */
[----:B------:R-:W0:-:S12]  /*9130*/  LDGDEPBAR ;  /* 0x00000000000079af */ /* 0x000e180000000000 */
[----:B------:R-:W-:Y:S05]  /*9140*/  @P0 BRA `(.L_x_303) ;  /* 0x0000002000000947 */ /* 0x000fea0003800000 */
[----:B------:R-:W-:-:S04]  /*9150*/  DEPBAR.LE SB0, 0x1 ;  /* 0x000080400000791a */ /* 0x000fc80000000000 */
[----:B------:R-:W-:Y:S05]  /*9160*/  BRA `(.L_x_304) ;  /* 0x0000352000007947 */ /* 0x000fea0003800000 */
.L_x_303:
[----:B------:R-:W4:Y:S01]  /*9170*/  LDL R26, [R1+0x34] ;  /* 0x00003400011a7983 */ /* 0x000f220000100800 */
[----:B--2---:R-:W-:Y:S01]  /*9180*/  SHF.R.S32.HI R2, RZ, 0x1f, R130 ;  /* 0x0000001fff027819 */ /* 0x004fe20000011482 */
[----:B------:R-:W-:Y:S01]  /*9190*/  ULDC.U8 UR4, c[0x0][0x298] ;  /* 0x0000a60000047ab9 */ /* 0x000fe20000000000 */
[----:B-1----:R-:W-:Y:S01]  /*91a0*/  IMAD.WIDE.U32 R4, R130, c[0x0][0x290], RZ ;  /* 0x0000a40082047a25 */ /* 0x002fe200078e00ff */
[----:B------:R-:W-:Y:S01]  /*91b0*/  ISETP.NE.AND P2, PT, RZ, UR4, PT ;  /* 0x00000004ff007c0c */ /* 0x000fe2000bf45270 */
[----:B------:R-:W-:Y:S02]  /*91c0*/  BSSY B2, `(.L_x_304) ;  /* 0x000034c000027945 */ /* 0x000fe40003800000 */
[C---:B------:R-:W-:Y:S02]  /*91d0*/  IMAD R7, R2.reuse, c[0x0][0x280], RZ ;  /* 0x0000a00002077a24 */ /* 0x040fe400078e02ff */
[----:B------:R-:W-:Y:S02]  /*91e0*/  IMAD R6, R2, c[0x0][0x290], RZ ;  /* 0x0000a40002067a24 */ /* 0x000fe400078e02ff */
[----:B---3--:R-:W-:-:S04]  /*91f0*/  IMAD.WIDE.U32 R2, R130, c[0x0][0x280], RZ ;  /* 0x0000a00082027a25 */ /* 0x008fc800078e00ff */
[----:B------:R-:W-:Y:S01]  /*9200*/  IMAD R9, R130, c[0x0][0x284], R7 ;  /* 0x0000a10082097a24 */ /* 0x000fe200078e0207 */
[----:B------:R-:W-:Y:S01]  /*9210*/  LEA R7, P0, R4, c[0x0][0x288], 0x1 ;  /* 0x0000a20004077a11 */ /* 0x000fe200078008ff */
[----:B------:R-:W-:Y:S01]  /*9220*/  IMAD R8, R130, c[0x0][0x294], R6 ;  /* 0x0000a50082087a24 */ /* 0x000fe200078e0206 */
[----:B------:R-:W-:Y:S02]  /*9230*/  LEA R6, P1, R2, c[0x0][0x270], 0x1 ;  /* 0x00009c0002067a11 */ /* 0x000fe400078208ff */
[----:B------:R-:W-:Y:S02]  /*9240*/  IADD3 R3, R9, R3, RZ ;  /* 0x0000000309037210 */ /* 0x000fe40007ffe0ff */
[----:B------:R-:W-:Y:S02]  /*9250*/  IADD3 R5, R8, R5, RZ ;  /* 0x0000000508057210 */ /* 0x000fe40007ffe0ff */
[----:B------:R-:W-:Y:S02]  /*9260*/  LEA.HI.X R2, R2, c[0x0][0x274], R3, 0x1, P1 ;  /* 0x00009d0002027a11 */ /* 0x000fe400008f0c03 */
[----:B------:R-:W-:-:S02]  /*9270*/  LEA.HI.X R3, R4, c[0x0][0x28c], R5, 0x1, P0 ;  /* 0x0000a30004037a11 */ /* 0x000fc400000f0c05 */
[----:B----4-:R-:W-:Y:S01]  /*9280*/  LEA R4, R26, R98, 0x7 ;  /* 0x000000621a047211 */ /* 0x010fe200078e38ff */
[----:B------:R-:W-:Y:S05]  /*9290*/  @!P2 BRA `(.L_x_305) ;  /* 0x000019200000a947 */ /* 0x000fea0003800000 */
[----:B------:R-:W-:Y:S01]  /*92a0*/  ISETP.GE.AND P0, PT, R4, R0, PT ;  /* 0x000000000400720c */ /* 0x000fe20003f06270 */
[----:B------:R-:W1:Y:S01]  /*92b0*/  SHFL.IDX PT, R11, R2, RZ, 0x1c1f ;  /* 0x001c1fff020b7589 */ /* 0x000e6200000e0000 */
[----:B------:R-:W-:Y:S01]  /*92c0*/  BSSY B0, `(.L_x_306) ;  /* 0x0000019000007945 */ /* 0x000fe20003800000 */
[----:B------:R-:W-:Y:S01]  /*92d0*/  CS2R R4, SRZ ;  /* 0x0000000000047805 */ /* 0x000fe2000001ff00 */
[----:B------:R-:W-:Y:S01]  /*92e0*/  CS2R R8, SRZ ;  /* 0x0000000000087805 */ /* 0x000fe2000001ff00 */
[----:B------:R-:W2:Y:S04]  /*92f0*/  SHFL.IDX PT, R10, R6, RZ, 0x1c1f ;  /* 0x001c1fff060a7589 */ /* 0x000ea800000e0000 */
[----:B------:R3:W4:Y:S04]  /*9300*/  SHFL.IDX PT, R13, R3, RZ, 0x1c1f ;  /* 0x001c1fff030d7589 */ /* 0x00072800000e0000 */
[----:B------:R5:W1:Y:S01]  /*9310*/  SHFL.IDX PT, R12, R7, RZ, 0x1c1f ;  /* 0x001c1fff070c7589 */ /* 0x000a6200000e0000 */
[----:B---3--:R-:W-:Y:S01]  /*9320*/  CS2R R2, SRZ ;  /* 0x0000000000027805 */ /* 0x008fe2000001ff00 */
[----:B-----5:R-:W-:Y:S01]  /*9330*/  CS2R R6, SRZ ;  /* 0x0000000000067805 */ /* 0x020fe2000001ff00 */
[----:B------:R-:W-:Y:S05]  /*9340*/  @P0 BRA `(.L_x_307) ;  /* 0x0000010000000947 */ /* 0x000fea0003800000 */
[----:B-12-4-:R-:W2:Y:S04]  /*9350*/  LDL R16, [R1+0xe0] ;  /* 0x0000e00001107983 */ /* 0x016ea80000100800 */
[----:B------:R-:W3:Y:S01]  /*9360*/  LDL R18, [R1+0xdc] ;  /* 0x0000dc0001127983 */ /* 0x000ee20000100800 */
[----:B------:R-:W-:-:S02]  /*9370*/  ISETP.GE.AND P1, PT, R92, c[0x0][0x27c], PT ;  /* 0x00009f005c007a0c */ /* 0x000fc40003f26270 */
[----:B------:R-:W-:Y:S01]  /*9380*/  ISETP.GE.AND P0, PT, R91, c[0x0][0x27c], PT ;  /* 0x00009f005b007a0c */ /* 0x000fe20003f06270 */
[----:B------:R-:W-:-:S10]  /*9390*/  CS2R R4, SRZ ;  /* 0x0000000000047805 */ /* 0x000fd4000001ff00 */
[----:B------:R-:W-:-:S05]  /*93a0*/  @!P1 IMAD.WIDE R2, R92, 0x2, R10 ;  /* 0x000000025c029825 */ /* 0x000fca00078e020a */
[----:B------:R1:W5:Y:S02]  /*93b0*/  @!P1 LD.E.64 R8, [R2.64] ;  /* 0x0000000802089980 */ /* 0x000364000c101b00 */
[----:B-1----:R-:W-:Y:S01]  /*93c0*/  CS2R R2, SRZ ;  /* 0x0000000000027805 */ /* 0x002fe2000001ff00 */
[-C--:B--2---:R-:W-:Y:S02]  /*93d0*/  @!P0 IADD3 R14, P3, R10, R16.reuse, RZ ;  /* 0x000000100a0e8210 */ /* 0x084fe40007f7e0ff */
[----:B------:R-:W-:Y:S01]  /*93e0*/  @!P0 IADD3 R10, P2, R12, R16, RZ ;  /* 0x000000100c0a8210 */ /* 0x000fe20007f5e0ff */
[----:B------:R-:W-:-:S04]  /*93f0*/  @!P1 IMAD.WIDE R16, R92, 0x2, R12 ;  /* 0x000000025c109825 */ /* 0x000fc800078e020c */
[--C-:B---3--:R-:W-:Y:S01]  /*9400*/  @!P0 IMAD.X R15, R11, 0x1, R18.reuse, P3 ;  /* 0x000000010b0f8824 */ /* 0x108fe200018e0612 */
[----:B------:R1:W5:Y:S01]  /*9410*/  @!P1 LD.E.64 R6, [R16.64] ;  /* 0x0000000810069980 */ /* 0x000362000c101b00 */
[----:B------:R-:W-:-:S03]  /*9420*/  @!P0 IMAD.X R11, R13, 0x1, R18, P2 ;  /* 0x000000010d0b8824 */ /* 0x000fc600010e0612 */
[----:B------:R1:W5:Y:S04]  /*9430*/  @!P0 LD.E.64 R4, [R14.64] ;  /* 0x000000080e048980 */ /* 0x000368000c101b00 */
[----:B------:R1:W5:Y:S02]  /*9440*/  @!P0 LD.E.64 R2, [R10.64] ;  /* 0x000000080a028980 */ /* 0x000364000c101b00 */
.L_x_307:
[----:B-12-4-:R-:W-:Y:S05]  /*9450*/  BSYNC B0 ;  /* 0x0000000000007941 */ /* 0x016fea0003800000 */
.L_x_306:
[----:B------:R-:W-:Y:S01]  /*9460*/  IMAD R0, R26, -0x80, R0 ;  /* 0xffffff801a007824 */ /* 0x000fe200078e0200 */
[--C-:B-----5:R-:W-:Y:S01]  /*9470*/  SHF.R.U64 R16, R8, 0x10, R9.reuse ;  /* 0x0000001008107819 */ /* 0x120fe20000001209 */
[----:B------:R-:W-:Y:S01]  /*9480*/  IMAD.MOV.U32 R18, RZ, RZ, R8 ;  /* 0x000000ffff127224 */ /* 0x000fe200078e0008 */
[--C-:B------:R-:W-:Y:S01]  /*9490*/  SHF.R.U32.HI R12, RZ, 0x10, R9.reuse ;  /* 0x00000010ff0c7819 */ /* 0x100fe20000011609 */
[----:B------:R-:W-:Y:S01]  /*94a0*/  IMAD.MOV.U32 R17, RZ, RZ, R9 ;  /* 0x000000ffff117224 */ /* 0x000fe200078e0009 */
[----:B------:R-:W-:Y:S01]  /*94b0*/  IMNMX R25, R0, 0x80, PT ;  /* 0x0000008000197817 */ /* 0x000fe20003800200 */
[----:B------:R-:W-:Y:S01]  /*94c0*/  IMAD.MOV.U32 R15, RZ, RZ, R4 ;  /* 0x000000ffff0f7224 */ /* 0x000fe200078e0004 */
[--C-:B------:R-:W-:Y:S01]  /*94d0*/  SHF.R.U64 R13, R4, 0x10, R5.reuse ;  /* 0x00000010040d7819 */ /* 0x100fe20000001205 */
[----:B------:R-:W-:Y:S01]  /*94e0*/  IMAD.MOV.U32 R10, RZ, RZ, R6 ;  /* 0x000000ffff0a7224 */ /* 0x000fe200078e0006 */
[----:B------:R-:W-:Y:S01]  /*94f0*/  ISETP.GE.AND P0, PT, R98, R25, PT ;  /* 0x000000196200720c */ /* 0x000fe20003f06270 */
[----:B------:R-:W-:Y:S01]  /*9500*/  IMAD.MOV.U32 R14, RZ, RZ, R5 ;  /* 0x000000ffff0e7224 */ /* 0x000fe200078e0005 */
[--C-:B------:R-:W-:Y:S01]  /*9510*/  SHF.R.U64 R8, R6, 0x10, R7.reuse ;  /* 0x0000001006087819 */ /* 0x100fe20000001207 */
[----:B------:R-:W-:Y:S01]  /*9520*/  IMAD.MOV.U32 R9, RZ, RZ, R7 ;  /* 0x000000ffff097224 */ /* 0x000fe200078e0007 */
[----:B------:R-:W-:Y:S01]  /*9530*/  SHF.R.U32.HI R11, RZ, 0x10, R5 ;  /* 0x00000010ff0b7819 */ /* 0x000fe20000011605 */
[----:B------:R-:W-:Y:S01]  /*9540*/  IMAD.MOV.U32 R6, RZ, RZ, R2 ;  /* 0x000000ffff067224 */ /* 0x000fe200078e0002 */
[----:B------:R-:W-:-:S04]  /*9550*/  DEPBAR.LE SB0, 0x1 ;  /* 0x000080400000791a */ /* 0x000fc80000000000 */
[----:B------:R-:W-:Y:S01]  /*9560*/  IMAD.MOV.U32 R4, RZ, RZ, R3 ;  /* 0x000000ffff047224 */ /* 0x000fe200078e0003 */
[----:B------:R-:W-:Y:S01]  /*9570*/  SHF.R.U32.HI R5, RZ, 0x10, R7 ;  /* 0x00000010ff057819 */ /* 0x000fe20000011607 */
[----:B------:R-:W-:Y:S01]  /*9580*/  BSSY B1, `(.L_x_308) ;  /* 0x000005f000017945 */ /* 0x000fe20003800000 */
[--C-:B------:R-:W-:Y:S02]  /*9590*/  SHF.R.U64 R2, R2, 0x10, R3.reuse ;  /* 0x0000001002027819 */ /* 0x100fe40000001203 */
[----:B------:R-:W-:Y:S02]  /*95a0*/  SHF.R.U32.HI R0, RZ, 0x10, R3 ;  /* 0x00000010ff007819 */ /* 0x000fe40000011603 */
[----:B------:R-:W-:Y:S02]  /*95b0*/  PRMT R18, R18, 0x5410, R16 ;  /* 0x0000541012127816 */ /* 0x000fe40000000010 */
[----:B------:R-:W-:Y:S02]  /*95c0*/  PRMT R20, R17, 0x5410, R12 ;  /* 0x0000541011147816 */ /* 0x000fe4000000000c */
[----:B------:R-:W-:-:S02]  /*95d0*/  PRMT R22, R15, 0x5410, R13 ;  /* 0x000054100f167816 */ /* 0x000fc4000000000d */
[----:B------:R-:W-:Y:S02]  /*95e0*/  PRMT R24, R14, 0x5410, R11 ;  /* 0x000054100e187816 */ /* 0x000fe4000000000b */
[----:B------:R-:W-:Y:S02]  /*95f0*/  PRMT R16, R10, 0x5410, R8 ;  /* 0x000054100a107816 */ /* 0x000fe40000000008 */
[----:B------:R-:W-:Y:S02]  /*9600*/  PRMT R17, R9, 0x5410, R5 ;  /* 0x0000541009117816 */ /* 0x000fe40000000005 */
[----:B------:R-:W-:Y:S02]  /*9610*/  PRMT R21, R6, 0x5410, R2 ;  /* 0x0000541006157816 */ /* 0x000fe40000000002 */
[----:B------:R-:W-:Y:S01]  /*9620*/  PRMT R23, R4, 0x5410, R0 ;  /* 0x0000541004177816 */ /* 0x000fe20000000000 */
[----:B------:R-:W-:Y:S06]  /*9630*/  BAR.SYNC.DEFER_BLOCKING 0x0 ;  /* 0x0000000000007b1d */ /* 0x000fec0000010000 */
[----:B------:R-:W-:Y:S05]  /*9640*/  @P0 BRA `(.L_x_309) ;  /* 0x0000052000000947 */ /* 0x000fea0003800000 */
[----:B------:R-:W-:Y:S01]  /*9650*/  ISETP.GE.AND P0, PT, R92, c[0x0][0x27c], PT ;  /* 0x00009f005c007a0c */ /* 0x000fe20003f06270 */
[----:B------:R-:W-:-:S12]  /*9660*/  BSSY B0, `(.L_x_310) ;  /* 0x0000028000007945 */ /* 0x000fd80003800000 */
[----:B------:R-:W-:Y:S05]  /*9670*/  @P0 BRA `(.L_x_311) ;  /* 0x0000026000000947 */ /* 0x000fea0003800000 */
[----:B------:R-:W1:Y:S01]  /*9680*/  LDS.128 R4, [R247+0x5000] ;  /* 0x00500000f7047984 */ /* 0x000e620000000c00 */
[----:B------:R-:W-:Y:S01]  /*9690*/  SHF.L.U32 R3, R18, 0x10, RZ ;  /* 0x0000001012037819 */ /* 0x000fe200000006ff */
[----:B------:R-:W-:Y:S01]  /*96a0*/  IMAD.U32 R0, R16, 0x10000, RZ ;  /* 0x0001000010007824 */ /* 0x000fe200078e00ff */
[----:B------:R-:W-:Y:S02]  /*96b0*/  LOP3.LUT R2, R18, 0xffff0000, RZ, 0xc0, !PT ;  /* 0xffff000012027812 */ /* 0x000fe400078ec0ff */
[C---:B-1----:R-:W-:Y:S01]  /*96c0*/  SHF.L.U32 R9, R4.reuse, 0x10, RZ ;  /* 0x0000001004097819 */ /* 0x042fe200000006ff */
[----:B------:R-:W-:Y:S01]  /*96d0*/  IMAD.U32 R10, R7, 0x10000, RZ ;  /* 0x00010000070a7824 */ /* 0x000fe200078e00ff */
[----:B------:R-:W-:Y:S02]  /*96e0*/  LOP3.LUT R8, R4, 0xffff0000, RZ, 0xc0, !PT ;  /* 0xffff000004087812 */ /* 0x000fe400078ec0ff */
[C---:B------:R-:W-:Y:S02]  /*96f0*/  SHF.L.U32 R13, R5.reuse, 0x10, RZ ;  /* 0x00000010050d7819 */ /* 0x040fe400000006ff */
[----:B------:R-:W-:Y:S01]  /*9700*/  LOP3.LUT R4, R5, 0xffff0000, RZ, 0xc0, !PT ;  /* 0xffff000005047812 */ /* 0x000fe200078ec0ff */
[-C--:B------:R-:W-:Y:S01]  /*9710*/  FMUL.FTZ R15, R8, R0.reuse ;  /* 0x00000000080f7220 */ /* 0x080fe20000410000 */
[----:B------:R-:W-:Y:S01]  /*9720*/  LOP3.LUT R5, R16, 0xffff0000, RZ, 0xc0, !PT ;  /* 0xffff000010057812 */ /* 0x000fe200078ec0ff */
[-C--:B------:R-:W-:Y:S01]  /*9730*/  FMUL.FTZ R14, R8, R3.reuse ;  /* 0x00000003080e7220 */ /* 0x080fe20000410000 */
[C---:B------:R-:W-:Y:S01]  /*9740*/  SHF.L.U32 R12, R6.reuse, 0x10, RZ ;  /* 0x00000010060c7819 */ /* 0x040fe200000006ff */
[----:B------:R-:W-:Y:S01]  /*9750*/  FFMA.FTZ R19, R9, R3, -R15 ;  /* 0x0000000309137223 */ /* 0x000fe2000001080f */
[----:B------:R-:W-:Y:S01]  /*9760*/  LOP3.LUT R11, R6, 0xffff0000, RZ, 0xc0, !PT ;  /* 0xffff0000060b7812 */ /* 0x000fe200078ec0ff */
[CC--:B------:R-:W-:Y:S01]  /*9770*/  FMUL.FTZ R8, R4.reuse, R5.reuse ;  /* 0x0000000504087220 */ /* 0x0c0fe20000410000 */
[----:B------:R-:W-:Y:S01]  /*9780*/  LOP3.LUT R6, R7, 0xffff0000, RZ, 0xc0, !PT ;  /* 0xffff000007067812 */ /* 0x000fe200078ec0ff */
[----:B------:R-:W-:Y:S01]  /*9790*/  FFMA.FTZ R15, R9, R0, R14 ;  /* 0x00000000090f7223 */ /* 0x000fe2000001000e */
[----:B------:R-:W-:Y:S01]  /*97a0*/  LOP3.LUT R0, R17, 0xffff0000, RZ, 0xc0, !PT ;  /* 0xffff000011007812 */ /* 0x000fe200078ec0ff */
[-C--:B------:R-:W-:Y:S01]  /*97b0*/  FMUL.FTZ R7, R4, R2.reuse ;  /* 0x0000000204077220 */ /* 0x080fe20000410000 */
[C---:B------:R-:W-:Y:S01]  /*97c0*/  SHF.L.U32 R4, R20.reuse, 0x10, RZ ;  /* 0x0000001014047819 */ /* 0x040fe200000006ff */
[----:B------:R-:W-:Y:S01]  /*97d0*/  FFMA.FTZ R14, R13, R2, -R8 ;  /* 0x000000020d0e7223 */ /* 0x000fe20000010808 */
[----:B------:R-:W-:Y:S01]  /*97e0*/  SHF.L.U32 R2, R17, 0x10, RZ ;  /* 0x0000001011027819 */ /* 0x000fe200000006ff */
[----:B------:R-:W-:Y:S01]  /*97f0*/  FFMA.FTZ R9, R13, R5, R7 ;  /* 0x000000050d097223 */ /* 0x000fe20000010007 */
[----:B------:R-:W-:Y:S01]  /*9800*/  LOP3.LUT R3, R20, 0xffff0000, RZ, 0xc0, !PT ;  /* 0xffff000014037812 */ /* 0x000fe200078ec0ff */
[----:B------:R-:W-:-:S02]  /*9810*/  FMUL.FTZ R7, R6, R0 ;  /* 0x0000000006077220 */ /* 0x000fc40000410000 */
[C---:B------:R-:W-:Y:S02]  /*9820*/  FMUL.FTZ R8, R11.reuse, R2 ;  /* 0x000000020b087220 */ /* 0x040fe40000410000 */
[-C--:B------:R-:W-:Y:S02]  /*9830*/  FMUL.FTZ R5, R11, R4.reuse ;  /* 0x000000040b057220 */ /* 0x080fe40000410000 */
[----:B------:R-:W-:Y:S02]  /*9840*/  FMUL.FTZ R6, R6, R3 ;  /* 0x0000000306067220 */ /* 0x000fe40000410000 */
[C---:B------:R-:W-:Y:S01]  /*9850*/  FFMA.FTZ R8, R12.reuse, R4, -R8 ;  /* 0x000000040c087223 */ /* 0x040fe20000010808 */
[----:B------:R-:W-:Y:S01]  /*9860*/  F2FP.BF16.PACK_AB R4, R15, R19 ;  /* 0x000000130f04723e */ /* 0x000fe200000010ff */
[----:B------:R-:W-:Y:S01]  /*9870*/  FFMA.FTZ R2, R12, R2, R5 ;  /* 0x000000020c027223 */ /* 0x000fe20000010005 */
[----:B------:R-:W-:Y:S01]  /*9880*/  F2FP.BF16.PACK_AB R5, R9, R14 ;  /* 0x0000000e0905723e */ /* 0x000fe200000010ff */
[----:B------:R-:W-:-:S02]  /*9890*/  FFMA.FTZ R3, R10, R3, -R7 ;  /* 0x000000030a037223 */ /* 0x000fc40000010807 */
[----:B------:R-:W-:Y:S01]  /*98a0*/  FFMA.FTZ R0, R10, R0, R6 ;  /* 0x000000000a007223 */ /* 0x000fe20000010006 */
[----:B------:R-:W-:-:S04]  /*98b0*/  F2FP.BF16.PACK_AB R6, R2, R8 ;  /* 0x000000080206723e */ /* 0x000fc800000010ff */
[----:B------:R-:W-:-:S05]  /*98c0*/  F2FP.BF16.PACK_AB R7, R0, R3 ;  /* 0x000000030007723e */ /* 0x000fca00000010ff */
[----:B------:R1:W-:Y:S02]  /*98d0*/  STS.128 [R247+0x5000], R4 ;  /* 0x00500004f7007388 */ /* 0x0003e40000000c00 */
.L_x_311:
[----:B------:R-:W-:Y:S05]  /*98e0*/  BSYNC B0 ;  /* 0x0000000000007941 */ /* 0x000fea0003800000 */
.L_x_310:
[----:B------:R-:W-:-:S13]  /*98f0*/  ISETP.GE.AND P0, PT, R91, c[0x0][0x27c], PT ;  /* 0x00009f005b007a0c */ /* 0x000fda0003f06270 */
[----:B------:R-:W-:Y:S05]  /*9900*/  @P0 BRA `(.L_x_309) ;  /* 0x0000026000000947 */ /* 0x000fea0003800000 */
[----:B-1----:R-:W1:Y:S01]  /*9910*/  LDS.128 R4, [R248+0x5000] ;  /* 0x00500000f8047984 */ /* 0x002e620000000c00 */
[C---:B------:R-:W-:Y:S01]  /*9920*/  SHF.L.U32 R3, R22.reuse, 0x10, RZ ;  /* 0x0000001016037819 */ /* 0x040fe200000006ff */
[----:B------:R-:W-:Y:S01]  /*9930*/  IMAD.U32 R0, R21, 0x10000, RZ ;  /* 0x0001000015007824 */ /* 0x000fe200078e00ff */
[----:B------:R-:W-:Y:S02]  /*9940*/  LOP3.LUT R2, R22, 0xffff0000, RZ, 0xc0, !PT ;  /* 0xffff000016027812 */ /* 0x000fe400078ec0ff */
[C---:B-1----:R-:W-:Y:S01]  /*9950*/  SHF.L.U32 R9, R4.reuse, 0x10, RZ ;  /* 0x0000001004097819 */ /* 0x042fe200000006ff */
[----:B------:R-:W-:Y:S01]  /*9960*/  IMAD.U32 R10, R7, 0x10000, RZ ;  /* 0x00010000070a7824 */ /* 0x000fe200078e00ff */
[----:B------:R-:W-:Y:S02]  /*9970*/  LOP3.LUT R8, R4, 0xffff0000, RZ, 0xc0, !PT ;  /* 0xffff000004087812 */ /* 0x000fe400078ec0ff */
[C---:B------:R-:W-:Y:S02]  /*9980*/  SHF.L.U32 R13, R5.reuse, 0x10, RZ ;  /* 0x00000010050d7819 */ /* 0x040fe400000006ff */
[----:B------:R-:W-:Y:S01]  /*9990*/  LOP3.LUT R4, R5, 0xffff0000, RZ, 0xc0, !PT ;  /* 0xffff000005047812 */ /* 0x000fe200078ec0ff */
[CC--:B------:R-:W-:Y:S01]  /*99a0*/  FMUL.FTZ R15, R8.reuse, R0.reuse ;  /* 0x00000000080f7220 */ /* 0x0c0fe20000410000 */
        /* <DEDUP_REMOVED lines=28> */
.L_x_309:
[----:B------:R-:W-:Y:S05]  /*9b70*/  BSYNC B1 ;  /* 0x0000000000017941 */ /* 0x000fea0003800000 */
.L_x_308:
[----:B------:R-:W-:Y:S01]  /*9b80*/  IADD3 R0, R98, 0x20, RZ ;  /* 0x0000002062007810 */ /* 0x000fe20007ffe0ff */
[----:B------:R-:W-:Y:S03]  /*9b90*/  BSSY B1, `(.L_x_312) ;  /* 0x0000055000017945 */ /* 0x000fe60003800000 */
[----:B------:R-:W-:-:S13]  /*9ba0*/  ISETP.GE.AND P0, PT, R0, R25, PT ;  /* 0x000000190000720c */ /* 0x000fda0003f06270 */
[----:B------:R-:W-:Y:S05]  /*9bb0*/  @P0 BRA `(.L_x_313) ;  /* 0x0000052000000947 */ /* 0x000fea0003800000 */
[----:B------:R-:W-:Y:S01]  /*9bc0*/  ISETP.GE.AND P0, PT, R92, c[0x0][0x27c], PT ;  /* 0x00009f005c007a0c */ /* 0x000fe20003f06270 */
[----:B------:R-:W-:-:S12]  /*9bd0*/  BSSY B0, `(.L_x_314) ;  /* 0x0000028000007945 */ /* 0x000fd80003800000 */
[----:B------:R-:W-:Y:S05]  /*9be0*/  @P0 BRA `(.L_x_315) ;  /* 0x0000026000000947 */ /* 0x000fea0003800000 */
[----:B-1----:R-:W1:Y:S01]  /*9bf0*/  LDS.128 R4, [R247+0x6000] ;  /* 0x00600000f7047984 */ /* 0x002e620000000c00 */
        /* <DEDUP_REMOVED lines=10> */
[C---:B------:R-:W-:Y:S01]  /*9ca0*/  FMUL.FTZ R14, R3.reuse, R8 ;  /* 0x00000008030e7220 */ /* 0x040fe20000410000 */
[C---:B------:R-:W-:Y:S01]  /*9cb0*/  SHF.L.U32 R12, R6.reuse, 0x10, RZ ;  /* 0x00000010060c7819 */ /* 0x040fe200000006ff */
[-C--:B------:R-:W-:Y:S01]  /*9cc0*/  FFMA.FTZ R19, R3, R9.reuse, -R15 ;  /* 0x0000000903137223 */ /* 0x080fe2000001080f */
[----:B------:R-:W-:Y:S01]  /*9cd0*/  LOP3.LUT R11, R6, 0xffff0000, RZ, 0xc0, !PT ;  /* 0xffff0000060b7812 */ /* 0x000fe200078ec0ff */
[-C--:B------:R-:W-:Y:S01]  /*9ce0*/  FMUL.FTZ R8, R5, R4.reuse ;  /* 0x0000000405087220 */ /* 0x080fe20000410000 */
[----:B------:R-:W-:Y:S01]  /*9cf0*/  LOP3.LUT R6, R7, 0xffff0000, RZ, 0xc0, !PT ;  /* 0xffff000007067812 */ /* 0x000fe200078ec0ff */
[----:B------:R-:W-:Y:S01]  /*9d00*/  FFMA.FTZ R15, R0, R9, R14 ;  /* 0x00000009000f7223 */ /* 0x000fe2000001000e */
[C---:B------:R-:W-:Y:S01]  /*9d10*/  LOP3.LUT R0, R17.reuse, 0xffff0000, RZ, 0xc0, !PT ;  /* 0xffff000011007812 */ /* 0x040fe200078ec0ff */
[----:B------:R-:W-:Y:S01]  /*9d20*/  FMUL.FTZ R7, R2, R4 ;  /* 0x0000000402077220 */ /* 0x000fe20000410000 */
[----:B------:R-:W-:Y:S01]  /*9d30*/  SHF.L.U32 R4, R20, 0x10, RZ ;  /* 0x0000001014047819 */ /* 0x000fe200000006ff */
[-C--:B------:R-:W-:Y:S01]  /*9d40*/  FFMA.FTZ R14, R2, R13.reuse, -R8 ;  /* 0x0000000d020e7223 */ /* 0x080fe20000010808 */
[----:B------:R-:W-:Y:S01]  /*9d50*/  SHF.L.U32 R2, R17, 0x10, RZ ;  /* 0x0000001011027819 */ /* 0x000fe200000006ff */
[----:B------:R-:W-:Y:S01]  /*9d60*/  FFMA.FTZ R9, R5, R13, R7 ;  /* 0x0000000d05097223 */ /* 0x000fe20000010007 */
[----:B------:R-:W-:Y:S01]  /*9d70*/  LOP3.LUT R3, R20, 0xffff0000, RZ, 0xc0, !PT ;  /* 0xffff000014037812 */ /* 0x000fe200078ec0ff */
[----:B------:R-:W-:-:S02]  /*9d80*/  FMUL.FTZ R7, R0, R6 ;  /* 0x0000000600077220 */ /* 0x000fc40000410000 */
[-C--:B------:R-:W-:Y:S02]  /*9d90*/  FMUL.FTZ R8, R2, R11.reuse ;  /* 0x0000000b02087220 */ /* 0x080fe40000410000 */
[C---:B------:R-:W-:Y:S02]  /*9da0*/  FMUL.FTZ R5, R4.reuse, R11 ;  /* 0x0000000b04057220 */ /* 0x040fe40000410000 */
[----:B------:R-:W-:Y:S02]  /*9db0*/  FMUL.FTZ R6, R3, R6 ;  /* 0x0000000603067220 */ /* 0x000fe40000410000 */
[-C--:B------:R-:W-:Y:S01]  /*9dc0*/  FFMA.FTZ R8, R4, R12.reuse, -R8 ;  /* 0x0000000c04087223 */ /* 0x080fe20000010808 */
        /* <DEDUP_REMOVED lines=8> */
.L_x_315:
[----:B------:R-:W-:Y:S05]  /*9e50*/  BSYNC B0 ;  /* 0x0000000000007941 */ /* 0x000fea0003800000 */
.L_x_314:
        /* <DEDUP_REMOVED lines=40> */
.L_x_313:
[----:B------:R-:W-:Y:S05]  /*a0e0*/  BSYNC B1 ;  /* 0x0000000000017941 */ /* 0x000fea0003800000 */
.L_x_312:
        /* <DEDUP_REMOVED lines=45> */
.L_x_319:
[----:B------:R-:W-:Y:S05]  /*a3c0*/  BSYNC B0 ;  /* 0x0000000000007941 */ /* 0x000fea0003800000 */
.L_x_318:
        /* <DEDUP_REMOVED lines=40> */
.L_x_317:
[----:B------:R-:W-:Y:S05]  /*a650*/  BSYNC B1 ;  /* 0x0000000000017941 */ /* 0x000fea0003800000 */
.L_x_316:
[----:B------:R-:W-:-:S04]  /*a660*/  IADD3 R0, R98, 0x60, RZ ;  /* 0x0000006062007810 */ /* 0x000fc80007ffe0ff */
        /* <DEDUP_REMOVED lines=34> */
[----:B------:R-:W-:Y:S01]  /*a890*/  FFMA.FTZ R8, R4, R12, -R8 ;  /* 0x0000000c04087223 */ /* 0x000fe20000010808 */
        /* <DEDUP_REMOVED lines=8> */
.L_x_322:
[----:B------:R-:W-:Y:S05]  /*a920*/  BSYNC B0 ;  /* 0x0000000000007941 */ /* 0x000fea0003800000 */
.L_x_321:
        /* <DEDUP_REMOVED lines=39> */
[----:B------:R1:W-:Y:S01]  /*aba0*/  STS.128 [R248+0x8000], R4 ;  /* 0x00800004f8007388 */ /* 0x0003e20000000c00 */
[----:B------:R-:W-:Y:S05]  /*abb0*/  BRA `(.L_x_320) ;  /* 0x00001ac000007947 */ /* 0x000fea0003800000 */
.L_x_305:
[----:B------:R-:W-:Y:S01]  /*abc0*/  ISETP.GE.AND P0, PT, R4, R0, PT ;  /* 0x000000000400720c */ /* 0x000fe20003f06270 */
[----:B------:R-:W1:Y:S01]  /*abd0*/  SHFL.IDX PT, R15, R2, RZ, 0x1c1f ;  /* 0x001c1fff020f7589 */ /* 0x000e6200000e0000 */
[----:B------:R-:W-:Y:S01]  /*abe0*/  BSSY B0, `(.L_x_323) ;  /* 0x0000014000007945 */ /* 0x000fe20003800000 */
[----:B------:R-:W-:Y:S01]  /*abf0*/  CS2R R4, SRZ ;  /* 0x0000000000047805 */ /* 0x000fe2000001ff00 */
[----:B------:R-:W-:Y:S01]  /*ac00*/  CS2R R10, SRZ ;  /* 0x00000000000a7805 */ /* 0x000fe2000001ff00 */
[----:B------:R-:W2:Y:S01]  /*ac10*/  SHFL.IDX PT, R12, R6, RZ, 0x1c1f ;  /* 0x001c1fff060c7589 */ /* 0x000ea200000e0000 */
[----:B------:R-:W-:-:S03]  /*ac20*/  CS2R R8, SRZ ;  /* 0x0000000000087805 */ /* 0x000fc6000001ff00 */
[----:B------:R-:W3:Y:S04]  /*ac30*/  SHFL.IDX PT, R14, R3, RZ, 0x1c1f ;  /* 0x001c1fff030e7589 */ /* 0x000ee800000e0000 */
[----:B------:R4:W1:Y:S02]  /*ac40*/  SHFL.IDX PT, R13, R7, RZ, 0x1c1f ;  /* 0x001c1fff070d7589 */ /* 0x00086400000e0000 */
[----:B----4-:R-:W-:Y:S01]  /*ac50*/  CS2R R6, SRZ ;  /* 0x0000000000067805 */ /* 0x010fe2000001ff00 */
[----:B------:R-:W-:Y:S05]  /*ac60*/  @P0 BRA `(.L_x_324) ;  /* 0x000000b000000947 */ /* 0x000fea0003800000 */
[C---:B-123--:R-:W-:Y:S01]  /*ac70*/  ISETP.GE.AND P0, PT, R86.reuse, c[0x0][0x27c], PT ;  /* 0x00009f0056007a0c */ /* 0x04efe20003f06270 */
[C---:B------:R-:W-:Y:S01]  /*ac80*/  IMAD.SHL.U32 R2, R86.reuse, 0x2, RZ ;  /* 0x0000000256027824 */ /* 0x040fe200078e00ff */
[----:B------:R-:W-:Y:S01]  /*ac90*/  SHF.L.U64.HI R3, R86, 0x1, R87 ;  /* 0x0000000156037819 */ /* 0x000fe20000010257 */
[----:B------:R-:W-:-:S03]  /*aca0*/  CS2R R6, SRZ ;  /* 0x0000000000067805 */ /* 0x000fc6000001ff00 */
[-C--:B------:R-:W-:Y:S02]  /*acb0*/  IADD3 R12, P2, R12, R2.reuse, RZ ;  /* 0x000000020c0c7210 */ /* 0x080fe40007f5e0ff */
[----:B------:R-:W-:-:S03]  /*acc0*/  IADD3 R2, P1, R13, R2, RZ ;  /* 0x000000020d027210 */ /* 0x000fc60007f3e0ff */
[--C-:B------:R-:W-:Y:S02]  /*acd0*/  IMAD.X R13, R15, 0x1, R3.reuse, P2 ;  /* 0x000000010f0d7824 */ /* 0x100fe400010e0603 */
[----:B------:R-:W-:Y:S01]  /*ace0*/  IMAD.X R3, R14, 0x1, R3, P1 ;  /* 0x000000010e037824 */ /* 0x000fe200008e0603 */
[----:B------:R-:W-:Y:S05]  /*acf0*/  @P0 BRA `(.L_x_324) ;  /* 0x0000002000000947 */ /* 0x000fea0003800000 */
[----:B------:R1:W5:Y:S04]  /*ad00*/  LD.E.128 R8, [R12.64] ;  /* 0x000000080c087980 */ /* 0x000368000c101d00 */
[----:B------:R1:W5:Y:S02]  /*ad10*/  LD.E.128 R4, [R2.64] ;  /* 0x0000000802047980 */ /* 0x000364000c101d00 */
.L_x_324:
[----:B-123--:R-:W-:Y:S05]  /*ad20*/  BSYNC B0 ;  /* 0x0000000000007941 */ /* 0x00efea0003800000 */
.L_x_323:
[----:B------:R-:W-:Y:S01]  /*ad30*/  IMAD R0, R26, -0x80, R0 ;  /* 0xffffff801a007824 */ /* 0x000fe200078e0200 */
[----:B------:R-:W-:Y:S01]  /*ad40*/  ISETP.GE.AND P0, PT, R86, c[0x0][0x27c], PT ;  /* 0x00009f0056007a0c */ /* 0x000fe20003f06270 */
[----:B-----5:R-:W-:Y:S01]  /*ad50*/  IMAD.MOV.U32 R18, RZ, RZ, R8 ;  /* 0x000000ffff127224 */ /* 0x020fe200078e0008 */
[--C-:B------:R-:W-:Y:S01]  /*ad60*/  SHF.R.U64 R16, R8, 0x10, R9.reuse ;  /* 0x0000001008107819 */ /* 0x100fe20000001209 */
[----:B------:R-:W-:Y:S01]  /*ad70*/  IMAD.MOV.U32 R15, RZ, RZ, R10 ;  /* 0x000000ffff0f7224 */ /* 0x000fe200078e000a */
[----:B------:R-:W-:Y:S01]  /*ad80*/  IMNMX R37, R0, 0x80, PT ;  /* 0x0000008000257817 */ /* 0x000fe20003800200 */
[----:B------:R-:W-:Y:S01]  /*ad90*/  IMAD.MOV.U32 R17, RZ, RZ, R9 ;  /* 0x000000ffff117224 */ /* 0x000fe200078e0009 */
[--C-:B------:R-:W-:Y:S01]  /*ada0*/  SHF.R.U64 R13, R10, 0x10, R11.reuse ;  /* 0x000000100a0d7819 */ /* 0x100fe2000000120b */
[----:B------:R-:W-:Y:S01]  /*adb0*/  IMAD.MOV.U32 R10, RZ, RZ, R4 ;  /* 0x000000ffff0a7224 */ /* 0x000fe200078e0004 */
[----:B------:R-:W-:Y:S01]  /*adc0*/  ISETP.GE.OR P1, PT, R98, R37, P0 ;  /* 0x000000256200720c */ /* 0x000fe20000726670 */
[----:B------:R-:W-:Y:S01]  /*add0*/  IMAD.MOV.U32 R14, RZ, RZ, R11 ;  /* 0x000000ffff0e7224 */ /* 0x000fe200078e000b */
[----:B------:R-:W-:Y:S01]  /*ade0*/  SHF.R.U32.HI R12, RZ, 0x10, R9 ;  /* 0x00000010ff0c7819 */ /* 0x000fe20000011609 */
[--C-:B------:R-:W-:Y:S01]  /*adf0*/  IMAD.MOV.U32 R9, RZ, RZ, R5.reuse ;  /* 0x000000ffff097224 */ /* 0x100fe200078e0005 */
[----:B------:R-:W-:Y:S01]  /*ae00*/  SHF.R.U64 R8, R4, 0x10, R5 ;  /* 0x0000001004087819 */ /* 0x000fe20000001205 */
[----:B------:R-:W-:Y:S01]  /*ae10*/  IMAD.MOV.U32 R3, RZ, RZ, R7 ;  /* 0x000000ffff037224 */ /* 0x000fe200078e0007 */
[----:B------:R-:W-:Y:S01]  /*ae20*/  SHF.R.U32.HI R4, RZ, 0x10, R5 ;  /* 0x00000010ff047819 */ /* 0x000fe20000011605 */
[----:B------:R-:W-:Y:S01]  /*ae30*/  IMAD.MOV.U32 R5, RZ, RZ, R6 ;  /* 0x000000ffff057224 */ /* 0x000fe200078e0006 */
[----:B------:R-:W-:Y:S01]  /*ae40*/  SHF.R.U32.HI R11, RZ, 0x10, R11 ;  /* 0x00000010ff0b7819 */ /* 0x000fe2000001160b */
[----:B------:R-:W-:-:S04]  /*ae50*/  DEPBAR.LE SB0, 0x1 ;  /* 0x000080400000791a */ /* 0x000fc80000000000 */
[--C-:B------:R-:W-:Y:S01]  /*ae60*/  SHF.R.U64 R2, R6, 0x10, R7.reuse ;  /* 0x0000001006027819 */ /* 0x100fe20000001207 */
[----:B------:R-:W-:Y:S01]  /*ae70*/  BSSY B0, `(.L_x_325) ;  /* 0x0000065000007945 */ /* 0x000fe20003800000 */
[----:B------:R-:W-:Y:S02]  /*ae80*/  SHF.R.U32.HI R0, RZ, 0x10, R7 ;  /* 0x00000010ff007819 */ /* 0x000fe40000011607 */
[----:B------:R-:W-:Y:S02]  /*ae90*/  PRMT R24, R18, 0x5410, R16 ;  /* 0x0000541012187816 */ /* 0x000fe40000000010 */
[----:B------:R-:W-:Y:S02]  /*aea0*/  PRMT R30, R17, 0x5410, R12 ;  /* 0x00005410111e7816 */ /* 0x000fe4000000000c */
[----:B------:R-:W-:Y:S02]  /*aeb0*/  PRMT R26, R15, 0x5410, R13 ;  /* 0x000054100f1a7816 */ /* 0x000fe4000000000d */
[----:B------:R-:W-:-:S02]  /*aec0*/  PRMT R29, R14, 0x5410, R11 ;  /* 0x000054100e1d7816 */ /* 0x000fc4000000000b */
[----:B------:R-:W-:Y:S02]  /*aed0*/  PRMT R23, R10, 0x5410, R8 ;  /* 0x000054100a177816 */ /* 0x000fe40000000008 */
[----:B------:R-:W-:Y:S02]  /*aee0*/  PRMT R27, R9, 0x5410, R4 ;  /* 0x00005410091b7816 */ /* 0x000fe40000000004 */
[----:B------:R-:W-:Y:S02]  /*aef0*/  PRMT R25, R5, 0x5410, R2 ;  /* 0x0000541005197816 */ /* 0x000fe40000000002 */
[----:B------:R-:W-:Y:S01]  /*af00*/  PRMT R28, R3, 0x5410, R0 ;  /* 0x00005410031c7816 */ /* 0x000fe20000000000 */
[----:B------:R-:W-:Y:S06]  /*af10*/  BAR.SYNC.DEFER_BLOCKING 0x0 ;  /* 0x0000000000007b1d */ /* 0x000fec0000010000 */
[----:B------:R-:W-:Y:S05]  /*af20*/  @P1 BRA `(.L_x_326) ;  /* 0x0000059000001947 */ /* 0x000fea0003800000 */
[----:B------:R-:W2:Y:S04]  /*af30*/  LDL R21, [R1+0x40] ;  /* 0x0000400001157983 */ /* 0x000ea80000100800 */
[----:B------:R-:W3:Y:S04]  /*af40*/  LDL R20, [R1+0x44] ;  /* 0x0000440001147983 */ /* 0x000ee80000100800 */
[----:B------:R-:W4:Y:S04]  /*af50*/  LDL R38, [R1+0xcc] ;  /* 0x0000cc0001267983 */ /* 0x000f280000100800 */
[----:B------:R-:W1:Y:S01]  /*af60*/  S2R R22, SR_TID.X ;  /* 0x0000000000167919 */ /* 0x000e620000002100 */
[----:B------:R-:W-:-:S02]  /*af70*/  IADD3 R0, R86, c[0x0][0x27c], RZ ;  /* 0x00009f0056007a10 */ /* 0x000fc40007ffe0ff */
[----:B-1----:R-:W-:-:S04]  /*af80*/  SHF.R.S32.HI R19, RZ, 0x1f, R22 ;  /* 0x0000001fff137819 */ /* 0x002fc80000011416 */
[----:B------:R-:W-:-:S04]  /*af90*/  LEA.HI R19, R19, R22, RZ, 0x5 ;  /* 0x0000001613137211 */ /* 0x000fc800078f28ff */
[----:B------:R-:W-:-:S04]  /*afa0*/  SHF.R.S32.HI R19, RZ, 0x5, R19 ;  /* 0x00000005ff137819 */ /* 0x000fc80000011413 */
[----:B------:R-:W-:Y:S01]  /*afb0*/  SHF.L.U32 R19, R19, 0x9, RZ ;  /* 0x0000000913137819 */ /* 0x000fe200000006ff */
[----:B------:R-:W-:Y:S01]  /*afc0*/  IMAD.U32 R2, R23, 0x10000, RZ ;  /* 0x0001000017027824 */ /* 0x000fe200078e00ff */
[----:B--2---:R-:W-:-:S04]  /*afd0*/  LOP3.LUT R0, R21, 0x38, R0, 0xf8, !PT ;  /* 0x0000003815007812 */ /* 0x004fc800078ef800 */
[----:B---3--:R-:W-:Y:S01]  /*afe0*/  LOP3.LUT R0, R0, R20, RZ, 0x3c, !PT ;  /* 0x0000001400007212 */ /* 0x008fe200078e3cff */
[----:B----4-:R-:W1:Y:S04]  /*aff0*/  LDS.128 R8, [R38] ;  /* 0x0000000026087984 */ /* 0x010e680000000c00 */
[----:B------:R-:W-:-:S05]  /*b000*/  IMAD.IADD R0, R19, 0x1, R0 ;  /* 0x0000000113007824 */ /* 0x000fca00078e0200 */
[----:B------:R-:W-:-:S05]  /*b010*/  SHF.L.U32 R31, R0, 0x1, RZ ;  /* 0x00000001001f7819 */ /* 0x000fca00000006ff */
[----:B------:R-:W2:Y:S01]  /*b020*/  LDS.128 R4, [R31+0x5100] ;  /* 0x005100001f047984 */ /* 0x000ea20000000c00 */
[----:B------:R-:W-:Y:S01]  /*b030*/  SHF.L.U32 R0, R24, 0x10, RZ ;  /* 0x0000001018007819 */ /* 0x000fe200000006ff */
[C---:B-1----:R-:W-:Y:S01]  /*b040*/  IMAD.U32 R12, R8.reuse, 0x10000, RZ ;  /* 0x00010000080c7824 */ /* 0x042fe200078e00ff */
[----:B------:R-:W-:Y:S01]  /*b050*/  LOP3.LUT R13, R8, 0xffff0000, RZ, 0xc0, !PT ;  /* 0xffff0000080d7812 */ /* 0x000fe200078ec0ff */
[C---:B------:R-:W-:Y:S01]  /*b060*/  IMAD.U32 R15, R10.reuse, 0x10000, RZ ;  /* 0x000100000a0f7824 */ /* 0x040fe200078e00ff */
[C---:B------:R-:W-:Y:S02]  /*b070*/  SHF.L.U32 R14, R9.reuse, 0x10, RZ ;  /* 0x00000010090e7819 */ /* 0x040fe400000006ff */
[----:B------:R-:W-:Y:S02]  /*b080*/  LOP3.LUT R22, R9, 0xffff0000, RZ, 0xc0, !PT ;  /* 0xffff000009167812 */ /* 0x000fe400078ec0ff */
[----:B------:R-:W-:Y:S01]  /*b090*/  LOP3.LUT R16, R10, 0xffff0000, RZ, 0xc0, !PT ;  /* 0xffff00000a107812 */ /* 0x000fe200078ec0ff */
[C---:B--2---:R-:W-:Y:S01]  /*b0a0*/  IMAD.U32 R3, R4.reuse, 0x10000, RZ ;  /* 0x0001000004037824 */ /* 0x044fe200078e00ff */
[----:B------:R-:W-:-:S02]  /*b0b0*/  LOP3.LUT R8, R4, 0xffff0000, RZ, 0xc0, !PT ;  /* 0xffff000004087812 */ /* 0x000fc400078ec0ff */
[----:B------:R-:W-:Y:S01]  /*b0c0*/  LOP3.LUT R4, R23, 0xffff0000, RZ, 0xc0, !PT ;  /* 0xffff000017047812 */ /* 0x000fe200078ec0ff */
[----:B------:R-:W-:Y:S01]  /*b0d0*/  FMUL.FTZ R17, R3, R2 ;  /* 0x0000000203117220 */ /* 0x000fe20000410000 */
[C---:B------:R-:W-:Y:S02]  /*b0e0*/  SHF.L.U32 R9, R5.reuse, 0x10, RZ ;  /* 0x0000001005097819 */ /* 0x040fe400000006ff */
[----:B------:R-:W-:Y:S01]  /*b0f0*/  LOP3.LUT R19, R5, 0xffff0000, RZ, 0xc0, !PT ;  /* 0xffff000005137812 */ /* 0x000fe200078ec0ff */
[C---:B------:R-:W-:Y:S01]  /*b100*/  IMAD.U32 R5, R6.reuse, 0x10000, RZ ;  /* 0x0001000006057824 */ /* 0x040fe200078e00ff */
[----:B------:R-:W-:Y:S01]  /*b110*/  LOP3.LUT R10, R6, 0xffff0000, RZ, 0xc0, !PT ;  /* 0xffff0000060a7812 */ /* 0x000fe200078ec0ff */
[-C--:B------:R-:W-:Y:S01]  /*b120*/  FMUL.FTZ R6, R3, R0.reuse ;  /* 0x0000000003067220 */ /* 0x080fe20000410000 */
[C---:B------:R-:W-:Y:S02]  /*b130*/  SHF.L.U32 R20, R11.reuse, 0x10, RZ ;  /* 0x000000100b147819 */ /* 0x040fe400000006ff */
[----:B------:R-:W-:Y:S01]  /*b140*/  LOP3.LUT R21, R11, 0xffff0000, RZ, 0xc0, !PT ;  /* 0xffff00000b157812 */ /* 0x000fe200078ec0ff */
[----:B------:R-:W-:Y:S01]  /*b150*/  FFMA.FTZ R36, R12, R0, -R17 ;  /* 0x000000000c247223 */ /* 0x000fe20000010811 */
[----:B------:R-:W-:-:S02]  /*b160*/  SHF.L.U32 R11, R7, 0x10, RZ ;  /* 0x00000010070b7819 */ /* 0x000fc400000006ff */
[----:B------:R-:W-:Y:S01]  /*b170*/  LOP3.LUT R18, R7, 0xffff0000, RZ, 0xc0, !PT ;  /* 0xffff000007127812 */ /* 0x000fe200078ec0ff */
[----:B------:R-:W-:Y:S01]  /*b180*/  FMUL.FTZ R7, R8, R4 ;  /* 0x0000000408077220 */ /* 0x000fe20000410000 */
[----:B------:R-:W-:Y:S01]  /*b190*/  LOP3.LUT R3, R24, 0xffff0000, RZ, 0xc0, !PT ;  /* 0xffff000018037812 */ /* 0x000fe200078ec0ff */
[----:B------:R-:W-:Y:S02]  /*b1a0*/  IMAD.U32 R0, R27, 0x10000, RZ ;  /* 0x000100001b007824 */ /* 0x000fe400078e00ff */
[----:B------:R-:W-:Y:S01]  /*b1b0*/  FFMA.FTZ R35, R12, R2, R6 ;  /* 0x000000020c237223 */ /* 0x000fe20000010006 */
[----:B------:R-:W-:Y:S01]  /*b1c0*/  SHF.L.U32 R2, R30, 0x10, RZ ;  /* 0x000000101e027819 */ /* 0x000fe200000006ff */
[-C--:B------:R-:W-:Y:S02]  /*b1d0*/  FFMA.FTZ R34, R13, R3.reuse, -R7 ;  /* 0x000000030d227223 */ /* 0x080fe40000010807 */
[----:B------:R-:W-:Y:S01]  /*b1e0*/  FMUL.FTZ R7, R9, R0 ;  /* 0x0000000009077220 */ /* 0x000fe20000410000 */
[----:B------:R-:W-:Y:S01]  /*b1f0*/  SHF.L.U32 R6, R25, 0x10, RZ ;  /* 0x0000001019067819 */ /* 0x000fe200000006ff */
[----:B------:R-:W-:-:S02]  /*b200*/  FMUL.FTZ R8, R8, R3 ;  /* 0x0000000308087220 */ /* 0x000fc40000410000 */
[-C--:B------:R-:W-:Y:S02]  /*b210*/  FMUL.FTZ R3, R9, R2.reuse ;  /* 0x0000000209037220 */ /* 0x080fe40000410000 */
[----:B------:R-:W-:Y:S02]  /*b220*/  FFMA.FTZ R32, R14, R2, -R7 ;  /* 0x000000020e207223 */ /* 0x000fe40000010807 */
[----:B------:R-:W-:Y:S02]  /*b230*/  IMAD.U32 R2, R26, 0x10000, RZ ;  /* 0x000100001a027824 */ /* 0x000fe400078e00ff */
[----:B------:R-:W-:Y:S02]  /*b240*/  FFMA.FTZ R33, R13, R4, R8 ;  /* 0x000000040d217223 */ /* 0x000fe40000010008 */
[C---:B------:R-:W-:Y:S02]  /*b250*/  FMUL.FTZ R4, R5.reuse, R6 ;  /* 0x0000000605047220 */ /* 0x040fe40000410000 */
[----:B------:R-:W-:Y:S01]  /*b260*/  FFMA.FTZ R17, R14, R0, R3 ;  /* 0x000000000e117223 */ /* 0x000fe20000010003 */
[----:B------:R-:W-:Y:S01]  /*b270*/  LOP3.LUT R3, R26, 0xffff0000, RZ, 0xc0, !PT ;  /* 0xffff00001a037812 */ /* 0x000fe200078ec0ff */
[-C--:B------:R-:W-:Y:S01]  /*b280*/  FMUL.FTZ R9, R5, R2.reuse ;  /* 0x0000000205097220 */ /* 0x080fe20000410000 */
[----:B------:R-:W-:Y:S01]  /*b290*/  SHF.L.U32 R5, R28, 0x10, RZ ;  /* 0x000000101c057819 */ /* 0x000fe200000006ff */
[----:B------:R-:W-:Y:S01]  /*b2a0*/  FFMA.FTZ R14, R15, R2, -R4 ;  /* 0x000000020f0e7223 */ /* 0x000fe20000010804 */
[----:B------:R-:W-:-:S02]  /*b2b0*/  LOP3.LUT R0, R25, 0xffff0000, RZ, 0xc0, !PT ;  /* 0xffff000019007812 */ /* 0x000fc400078ec0ff */
[----:B------:R-:W-:Y:S01]  /*b2c0*/  SHF.L.U32 R2, R29, 0x10, RZ ;  /* 0x000000101d027819 */ /* 0x000fe200000006ff */
[C---:B------:R-:W-:Y:S02]  /*b2d0*/  FMUL.FTZ R7, R10.reuse, R3 ;  /* 0x000000030a077220 */ /* 0x040fe40000410000 */
[----:B------:R-:W-:Y:S02]  /*b2e0*/  FMUL.FTZ R4, R11, R5 ;  /* 0x000000050b047220 */ /* 0x000fe40000410000 */
[----:B------:R-:W-:Y:S02]  /*b2f0*/  FMUL.FTZ R8, R10, R0 ;  /* 0x000000000a087220 */ /* 0x000fe40000410000 */
[----:B------:R-:W-:Y:S02]  /*b300*/  FFMA.FTZ R15, R15, R6, R9 ;  /* 0x000000060f0f7223 */ /* 0x000fe40000010009 */
[----:B------:R-:W-:Y:S02]  /*b310*/  FMUL.FTZ R6, R11, R2 ;  /* 0x000000020b067220 */ /* 0x000fe40000410000 */
[----:B------:R-:W-:Y:S01]  /*b320*/  FFMA.FTZ R13, R16, R0, R7 ;  /* 0x00000000100d7223 */ /* 0x000fe20000010007 */
[----:B------:R-:W-:Y:S01]  /*b330*/  LOP3.LUT R0, R28, 0xffff0000, RZ, 0xc0, !PT ;  /* 0xffff00001c007812 */ /* 0x000fe200078ec0ff */
[----:B------:R-:W-:Y:S01]  /*b340*/  FFMA.FTZ R11, R20, R2, -R4 ;  /* 0x00000002140b7223 */ /* 0x000fe20000010804 */
[----:B------:R-:W-:Y:S01]  /*b350*/  LOP3.LUT R2, R27, 0xffff0000, RZ, 0xc0, !PT ;  /* 0xffff00001b027812 */ /* 0x000fe200078ec0ff */
[----:B------:R-:W-:Y:S01]  /*b360*/  FFMA.FTZ R10, R16, R3, -R8 ;  /* 0x00000003100a7223 */ /* 0x000fe20000010808 */
[----:B------:R-:W-:-:S02]  /*b370*/  LOP3.LUT R4, R30, 0xffff0000, RZ, 0xc0, !PT ;  /* 0xffff00001e047812 */ /* 0x000fc400078ec0ff */
[----:B------:R-:W-:Y:S01]  /*b380*/  LOP3.LUT R3, R29, 0xffff0000, RZ, 0xc0, !PT ;  /* 0xffff00001d037812 */ /* 0x000fe200078ec0ff */
[----:B------:R-:W-:Y:S02]  /*b390*/  FFMA.FTZ R12, R20, R5, R6 ;  /* 0x00000005140c7223 */ /* 0x000fe40000010006 */
[C---:B------:R-:W-:Y:S02]  /*b3a0*/  FMUL.FTZ R8, R19.reuse, R2 ;  /* 0x0000000213087220 */ /* 0x040fe40000410000 */
[C---:B------:R-:W-:Y:S02]  /*b3b0*/  FMUL.FTZ R6, R18.reuse, R0 ;  /* 0x0000000012067220 */ /* 0x040fe40000410000 */
[-C--:B------:R-:W-:Y:S02]  /*b3c0*/  FMUL.FTZ R7, R19, R4.reuse ;  /* 0x0000000413077220 */ /* 0x080fe40000410000 */
[----:B------:R-:W-:Y:S02]  /*b3d0*/  FMUL.FTZ R5, R18, R3 ;  /* 0x0000000312057220 */ /* 0x000fe40000410000 */
[----:B------:R-:W-:-:S02]  /*b3e0*/  FFMA.FTZ R9, R22, R4, -R8 ;  /* 0x0000000416097223 */ /* 0x000fc40000010808 */
[C---:B------:R-:W-:Y:S02]  /*b3f0*/  FFMA.FTZ R3, R21.reuse, R3, -R6 ;  /* 0x0000000315037223 */ /* 0x040fe40000010806 */
[----:B------:R-:W-:Y:S02]  /*b400*/  FFMA.FTZ R2, R22, R2, R7 ;  /* 0x0000000216027223 */ /* 0x000fe40000010007 */
[----:B------:R-:W-:Y:S01]  /*b410*/  FFMA.FTZ R0, R21, R0, R5 ;  /* 0x0000000015007223 */ /* 0x000fe20000010005 */
[----:B------:R-:W-:Y:S02]  /*b420*/  F2FP.BF16.PACK_AB R10, R10, R14 ;  /* 0x0000000e0a0a723e */ /* 0x000fe400000010ff */
[----:B------:R-:W-:Y:S02]  /*b430*/  F2FP.BF16.PACK_AB R8, R34, R36 ;  /* 0x000000242208723e */ /* 0x000fe400000010ff */
[----:B------:R-:W-:Y:S02]  /*b440*/  F2FP.BF16.PACK_AB R9, R9, R32 ;  /* 0x000000200909723e */ /* 0x000fe400000010ff */
[----:B------:R-:W-:-:S02]  /*b450*/  F2FP.BF16.PACK_AB R11, R3, R11 ;  /* 0x0000000b030b723e */ /* 0x000fc400000010ff */
[----:B------:R-:W-:Y:S02]  /*b460*/  F2FP.BF16.PACK_AB R6, R13, R15 ;  /* 0x0000000f0d06723e */ /* 0x000fe400000010ff */
[----:B------:R-:W-:Y:S02]  /*b470*/  F2FP.BF16.PACK_AB R4, R33, R35 ;  /* 0x000000232104723e */ /* 0x000fe400000010ff */
[----:B------:R-:W-:Y:S02]  /*b480*/  F2FP.BF16.PACK_AB R5, R2, R17 ;  /* 0x000000110205723e */ /* 0x000fe400000010ff */
[----:B------:R-:W-:Y:S01]  /*b490*/  F2FP.BF16.PACK_AB R7, R0, R12 ;  /* 0x0000000c0007723e */ /* 0x000fe200000010ff */
[----:B------:R1:W-:Y:S04]  /*b4a0*/  STS.128 [R38], R8 ;  /* 0x0000000826007388 */ /* 0x0003e80000000c00 */
[----:B------:R1:W-:Y:S02]  /*b4b0*/  STS.128 [R31+0x5100], R4 ;  /* 0x005100041f007388 */ /* 0x0003e40000000c00 */
.L_x_326:
[----:B------:R-:W-:Y:S05]  /*b4c0*/  BSYNC B0 ;  /* 0x0000000000007941 */ /* 0x000fea0003800000 */
.L_x_325:
[----:B------:R-:W-:Y:S01]  /*b4d0*/  IADD3 R0, R98, 0x20, RZ ;  /* 0x0000002062007810 */ /* 0x000fe20007ffe0ff */
[----:B------:R-:W-:Y:S03]  /*b4e0*/  BSSY B0, `(.L_x_327) ;  /* 0x000005d000007945 */ /* 0x000fe60003800000 */
[----:B------:R-:W-:-:S13]  /*b4f0*/  ISETP.GE.OR P1, PT, R0, R37, P0 ;  /* 0x000000250000720c */ /* 0x000fda0000726670 */
[----:B------:R-:W-:Y:S05]  /*b500*/  @P1 BRA `(.L_x_328) ;  /* 0x000005a000001947 */ /* 0x000fea0003800000 */
[----:B------:R-:W2:Y:S01]  /*b510*/  LDL R2, [R1+0x4c] ;  /* 0x00004c0001027983 */ /* 0x000ea20000100800 */
[C---:B------:R-:W-:Y:S02]  /*b520*/  IADD3 R3, R98.reuse, 0x20, RZ ;  /* 0x0000002062037810 */ /* 0x040fe40007ffe0ff */
[----:B-1----:R-:W-:Y:S01]  /*b530*/  IADD3 R4, R98, 0x20, RZ ;  /* 0x0000002062047810 */ /* 0x002fe20007ffe0ff */
[----:B------:R-:W3:Y:S02]  /*b540*/  LDL R38, [R1+0xd8] ;  /* 0x0000d80001267983 */ /* 0x000ee40000100800 */
[----:B------:R-:W-:Y:S02]  /*b550*/  IMAD.SHL.U32 R3, R3, 0x40, RZ ;  /* 0x0000004003037824 */ /* 0x000fe400078e00ff */
[----:B------:R-:W-:Y:S01]  /*b560*/  IMAD.SHL.U32 R4, R4, 0x40, RZ ;  /* 0x0000004004047824 */ /* 0x000fe200078e00ff */
[----:B------:R-:W-:Y:S02]  /*b570*/  IADD3 R0, R86, c[0x0][0x27c], RZ ;  /* 0x00009f0056007a10 */ /* 0x000fe40007ffe0ff */
[----:B------:R-:W-:-:S02]  /*b580*/  LOP3.LUT R3, R3, 0x1c0, RZ, 0xc0, !PT ;  /* 0x000001c003037812 */ /* 0x000fc400078ec0ff */
[----:B------:R-:W-:Y:S02]  /*b590*/  LOP3.LUT R4, R4, 0x1c0, RZ, 0xc0, !PT ;  /* 0x000001c004047812 */ /* 0x000fe400078ec0ff */
[----:B------:R-:W-:Y:S02]  /*b5a0*/  SHF.R.U32.HI R3, RZ, 0x3, R3 ;  /* 0x00000003ff037819 */ /* 0x000fe40000011603 */
[----:B------:R-:W-:-:S04]  /*b5b0*/  LOP3.LUT R0, R4, 0x38, R0, 0xf8, !PT ;  /* 0x0000003804007812 */ /* 0x000fc800078ef800 */
[----:B------:R-:W-:-:S04]  /*b5c0*/  LOP3.LUT R0, R0, R3, RZ, 0x3c, !PT ;  /* 0x0000000300007212 */ /* 0x000fc800078e3cff */
[----:B--2---:R-:W-:Y:S01]  /*b5d0*/  IADD3 R0, R2, R0, RZ ;  /* 0x0000000002007210 */ /* 0x004fe20007ffe0ff */
[----:B---3--:R-:W1:Y:S04]  /*b5e0*/  LDS.128 R8, [R38] ;  /* 0x0000000026087984 */ /* 0x008e680000000c00 */
[----:B------:R-:W-:-:S05]  /*b5f0*/  IMAD.SHL.U32 R31, R0, 0x2, RZ ;  /* 0x00000002001f7824 */ /* 0x000fca00078e00ff */
[----:B------:R-:W2:Y:S01]  /*b600*/  LDS.128 R4, [R31+0x5100] ;  /* 0x005100001f047984 */ /* 0x000ea20000000c00 */
[----:B------:R-:W-:Y:S01]  /*b610*/  SHF.L.U32 R2, R23, 0x10, RZ ;  /* 0x0000001017027819 */ /* 0x000fe200000006ff */
[----:B------:R-:W-:Y:S01]  /*b620*/  IMAD.U32 R0, R24, 0x10000, RZ ;  /* 0x0001000018007824 */ /* 0x000fe200078e00ff */
[C---:B-1----:R-:W-:Y:S02]  /*b630*/  SHF.L.U32 R12, R8.reuse, 0x10, RZ ;  /* 0x00000010080c7819 */ /* 0x042fe400000006ff */
[----:B------:R-:W-:Y:S02]  /*b640*/  LOP3.LUT R13, R8, 0xffff0000, RZ, 0xc0, !PT ;  /* 0xffff0000080d7812 */ /* 0x000fe400078ec0ff */
[C---:B--2---:R-:W-:Y:S01]  /*b650*/  SHF.L.U32 R3, R4.reuse, 0x10, RZ ;  /* 0x0000001004037819 */ /* 0x044fe200000006ff */
[C---:B------:R-:W-:Y:S01]  /*b660*/  IMAD.U32 R14, R9.reuse, 0x10000, RZ ;  /* 0x00010000090e7824 */ /* 0x040fe200078e00ff */
[----:B------:R-:W-:Y:S02]  /*b670*/  LOP3.LUT R8, R4, 0xffff0000, RZ, 0xc0, !PT ;  /* 0xffff000004087812 */ /* 0x000fe400078ec0ff */
[----:B------:R-:W-:Y:S01]  /*b680*/  LOP3.LUT R22, R9, 0xffff0000, RZ, 0xc0, !PT ;  /* 0xffff000009167812 */ /* 0x000fe200078ec0ff */
[----:B------:R-:W-:Y:S01]  /*b690*/  FMUL.FTZ R17, R2, R3 ;  /* 0x0000000302117220 */ /* 0x000fe20000410000 */
[----:B------:R-:W-:Y:S01]  /*b6a0*/  LOP3.LUT R4, R23, 0xffff0000, RZ, 0xc0, !PT ;  /* 0xffff000017047812 */ /* 0x000fe200078ec0ff */
[----:B------:R-:W-:Y:S01]  /*b6b0*/  IMAD.U32 R9, R5, 0x10000, RZ ;  /* 0x0001000005097824 */ /* 0x000fe200078e00ff */
[----:B------:R-:W-:-:S02]  /*b6c0*/  SHF.L.U32 R15, R10, 0x10, RZ ;  /* 0x000000100a0f7819 */ /* 0x000fc400000006ff */
[----:B------:R-:W-:Y:S02]  /*b6d0*/  LOP3.LUT R16, R10, 0xffff0000, RZ, 0xc0, !PT ;  /* 0xffff00000a107812 */ /* 0x000fe400078ec0ff */
[----:B------:R-:W-:Y:S01]  /*b6e0*/  LOP3.LUT R19, R5, 0xffff0000, RZ, 0xc0, !PT ;  /* 0xffff000005137812 */ /* 0x000fe200078ec0ff */
[C---:B------:R-:W-:Y:S01]  /*b6f0*/  IMAD.U32 R20, R11.reuse, 0x10000, RZ ;  /* 0x000100000b147824 */ /* 0x040fe200078e00ff */
[C---:B------:R-:W-:Y:S02]  /*b700*/  SHF.L.U32 R5, R6.reuse, 0x10, RZ ;  /* 0x0000001006057819 */ /* 0x040fe400000006ff */
[----:B------:R-:W-:Y:S01]  /*b710*/  LOP3.LUT R10, R6, 0xffff0000, RZ, 0xc0, !PT ;  /* 0xffff0000060a7812 */ /* 0x000fe200078ec0ff */
[C---:B------:R-:W-:Y:S01]  /*b720*/  FMUL.FTZ R6, R0.reuse, R3 ;  /* 0x0000000300067220 */ /* 0x040fe20000410000 */
[----:B------:R-:W-:Y:S01]  /*b730*/  LOP3.LUT R21, R11, 0xffff0000, RZ, 0xc0, !PT ;  /* 0xffff00000b157812 */ /* 0x000fe200078ec0ff */
[C---:B------:R-:W-:Y:S01]  /*b740*/  IMAD.U32 R11, R7.reuse, 0x10000, RZ ;  /* 0x00010000070b7824 */ /* 0x040fe200078e00ff */
[----:B------:R-:W-:Y:S01]  /*b750*/  LOP3.LUT R18, R7, 0xffff0000, RZ, 0xc0, !PT ;  /* 0xffff000007127812 */ /* 0x000fe200078ec0ff */
[----:B------:R-:W-:Y:S01]  /*b760*/  FFMA.FTZ R36, R0, R12, -R17 ;  /* 0x0000000c00247223 */ /* 0x000fe20000010811 */
[----:B------:R-:W-:Y:S01]  /*b770*/  LOP3.LUT R3, R24, 0xffff0000, RZ, 0xc0, !PT ;  /* 0xffff000018037812 */ /* 0x000fe200078ec0ff */
[----:B------:R-:W-:Y:S01]  /*b780*/  FMUL.FTZ R7, R4, R8 ;  /* 0x0000000804077220 */ /* 0x000fe20000410000 */
[----:B------:R-:W-:Y:S01]  /*b790*/  SHF.L.U32 R0, R27, 0x10, RZ ;  /* 0x000000101b007819 */ /* 0x000fe200000006ff */
[----:B------:R-:W-:-:S02]  /*b7a0*/  FFMA.FTZ R35, R2, R12, R6 ;  /* 0x0000000c02237223 */ /* 0x000fc40000010006 */
[----:B------:R-:W-:Y:S02]  /*b7b0*/  FFMA.FTZ R34, R3, R13, -R7 ;  /* 0x0000000d03227223 */ /* 0x000fe40000010807 */
[----:B------:R-:W-:Y:S02]  /*b7c0*/  IMAD.U32 R2, R30, 0x10000, RZ ;  /* 0x000100001e027824 */ /* 0x000fe400078e00ff */
[-C--:B------:R-:W-:Y:S01]  /*b7d0*/  FMUL.FTZ R7, R0, R9.reuse ;  /* 0x0000000900077220 */ /* 0x080fe20000410000 */
[----:B------:R-:W-:Y:S01]  /*b7e0*/  SHF.L.U32 R6, R25, 0x10, RZ ;  /* 0x0000001019067819 */ /* 0x000fe200000006ff */
[----:B------:R-:W-:Y:S02]  /*b7f0*/  FMUL.FTZ R8, R3, R8 ;  /* 0x0000000803087220 */ /* 0x000fe40000410000 */
[C---:B------:R-:W-:Y:S02]  /*b800*/  FMUL.FTZ R3, R2.reuse, R9 ;  /* 0x0000000902037220 */ /* 0x040fe40000410000 */
[----:B------:R-:W-:-:S02]  /*b810*/  FFMA.FTZ R32, R2, R14, -R7 ;  /* 0x0000000e02207223 */ /* 0x000fc40000010807 */
[----:B------:R-:W-:Y:S02]  /*b820*/  IMAD.U32 R2, R26, 0x10000, RZ ;  /* 0x000100001a027824 */ /* 0x000fe400078e00ff */
[----:B------:R-:W-:Y:S02]  /*b830*/  FFMA.FTZ R33, R4, R13, R8 ;  /* 0x0000000d04217223 */ /* 0x000fe40000010008 */
[-C--:B------:R-:W-:Y:S02]  /*b840*/  FMUL.FTZ R4, R6, R5.reuse ;  /* 0x0000000506047220 */ /* 0x080fe40000410000 */
[----:B------:R-:W-:Y:S01]  /*b850*/  FFMA.FTZ R17, R0, R14, R3 ;  /* 0x0000000e00117223 */ /* 0x000fe20000010003 */
[----:B------:R-:W-:Y:S01]  /*b860*/  LOP3.LUT R3, R26, 0xffff0000, RZ, 0xc0, !PT ;  /* 0xffff00001a037812 */ /* 0x000fe200078ec0ff */
[----:B------:R-:W-:Y:S01]  /*b870*/  FMUL.FTZ R9, R2, R5 ;  /* 0x0000000502097220 */ /* 0x000fe20000410000 */
[----:B------:R-:W-:Y:S01]  /*b880*/  SHF.L.U32 R5, R28, 0x10, RZ ;  /* 0x000000101c057819 */ /* 0x000fe200000006ff */
[----:B------:R-:W-:Y:S01]  /*b890*/  FFMA.FTZ R14, R2, R15, -R4 ;  /* 0x0000000f020e7223 */ /* 0x000fe20000010804 */
[----:B------:R-:W-:-:S02]  /*b8a0*/  LOP3.LUT R0, R25, 0xffff0000, RZ, 0xc0, !PT ;  /* 0xffff000019007812 */ /* 0x000fc400078ec0ff */
[----:B------:R-:W-:Y:S01]  /*b8b0*/  SHF.L.U32 R2, R29, 0x10, RZ ;  /* 0x000000101d027819 */ /* 0x000fe200000006ff */
[-C--:B------:R-:W-:Y:S02]  /*b8c0*/  FMUL.FTZ R7, R3, R10.reuse ;  /* 0x0000000a03077220 */ /* 0x080fe40000410000 */
        /* <DEDUP_REMOVED lines=12> */
[-C--:B------:R-:W-:Y:S02]  /*b990*/  FMUL.FTZ R8, R2, R19.reuse ;  /* 0x0000001302087220 */ /* 0x080fe40000410000 */
[-C--:B------:R-:W-:Y:S02]  /*b9a0*/  FMUL.FTZ R6, R0, R18.reuse ;  /* 0x0000001200067220 */ /* 0x080fe40000410000 */
[C---:B------:R-:W-:Y:S02]  /*b9b0*/  FMUL.FTZ R7, R4.reuse, R19 ;  /* 0x0000001304077220 */ /* 0x040fe40000410000 */
[----:B------:R-:W-:Y:S02]  /*b9c0*/  FMUL.FTZ R5, R3, R18 ;  /* 0x0000001203057220 */ /* 0x000fe40000410000 */
[----:B------:R-:W-:-:S02]  /*b9d0*/  FFMA.FTZ R9, R4, R22, -R8 ;  /* 0x0000001604097223 */ /* 0x000fc40000010808 */
[-C--:B------:R-:W-:Y:S02]  /*b9e0*/  FFMA.FTZ R3, R3, R21.reuse, -R6 ;  /* 0x0000001503037223 */ /* 0x080fe40000010806 */
        /* <DEDUP_REMOVED lines=12> */
.L_x_328:
[----:B------:R-:W-:Y:S05]  /*bab0*/  BSYNC B0 ;  /* 0x0000000000007941 */ /* 0x000fea0003800000 */
.L_x_327:
        /* <DEDUP_REMOVED lines=94> */
.L_x_330:
[----:B------:R-:W-:Y:S05]  /*c0a0*/  BSYNC B0 ;  /* 0x0000000000007941 */ /* 0x000fea0003800000 */
.L_x_329:
[----:B------:R-:W-:-:S04]  /*c0b0*/  IADD3 R0, R98, 0x60, RZ ;  /* 0x0000006062007810 */ /* 0x000fc80007ffe0ff */
        /* <DEDUP_REMOVED lines=92> */
.L_x_320:
[----:B------:R-:W-:Y:S05]  /*c680*/  BSYNC B2 ;  /* 0x0000000000027941 */ /* 0x000fea0003800000 */
.L_x_304:
[----:B------:R-:W-:Y:S01]  /*c690*/  IMAD.WIDE.U32 R146, R85, c[0x0][0x210], RZ ;  /* 0x0000840055927a25 */ /* 0x000fe200078e00ff */
[----:B------:R-:W-:-:S04]  /*c6a0*/  DEPBAR.LE SB0, 0x0 ;  /* 0x000080000000791a */ /* 0x000fc80000000000 */
[----:B------:R-:W-:Y:S01]  /*c6b0*/  IMAD R144, R85, c[0x0][0x214], R147 ;  /* 0x0000850055907a24 */ /* 0x000fe200078e0293 */
[----:B------:R-:W-:Y:S01]  /*c6c0*/  STL.64 [R1+0x8], R146 ;  /* 0x0000089201007387 */ /* 0x000fe20000100a00 */
[----:B------:R-:W-:Y:S02]  /*c6d0*/  IMAD R0, R88, c[0x0][0x208], RZ ;  /* 0x0000820058007a24 */ /* 0x000fe400078e02ff */
[C---:B--23--:R-:W-:Y:S01]  /*c6e0*/  IMAD.WIDE.U32 R2, R224.reuse, c[0x0][0x208], RZ ;  /* 0x00008200e0027a25 */ /* 0x04cfe200078e00ff */
[----:B------:R-:W-:Y:S03]  /*c6f0*/  STL [R1+0x10], R144 ;  /* 0x0000109001007387 */ /* 0x000fe60000100800 */
[----:B------:R-:W-:Y:S01]  /*c700*/  IMAD R0, R224, c[0x0][0x20c], R0 ;  /* 0x00008300e0007a24 */ /* 0x000fe200078e0200 */
[----:B------:R-:W2:Y:S03]  /*c710*/  LDL R85, [R1+0x4] ;  /* 0x0000040001557983 */ /* 0x000ea60000100800 */
[----:B------:R-:W-:Y:S01]  /*c720*/  IMAD.IADD R3, R3, 0x1, R0 ;  /* 0x0000000103037824 */ /* 0x000fe200078e0200 */
[----:B------:R-:W-:Y:S01]  /*c730*/  BAR.SYNC.DEFER_BLOCKING 0x0 ;  /* 0x0000000000007b1d */ /* 0x000fe20000010000 */
[----:B------:R-:W-:-:S02]  /*c740*/  IMAD R0, R89, c[0x0][0x218], RZ ;  /* 0x0000860059007a24 */ /* 0x000fc400078e02ff */
[----:B------:R-:W-:-:S04]  /*c750*/  IMAD.WIDE.U32 R2, R214, c[0x0][0x218], R2 ;  /* 0x00008600d6027a25 */ /* 0x000fc800078e0002 */
[----:B------:R-:W-:Y:S01]  /*c760*/  IMAD R0, R214, c[0x0][0x21c], R0 ;  /* 0x00008700d6007a24 */ /* 0x000fe200078e0200 */
[----:B------:R-:W-:-:S04]  /*c770*/  IADD3 R2, P0, R2, R146, RZ ;  /* 0x0000009202027210 */ /* 0x000fc80007f1e0ff */
[----:B------:R-:W-:Y:S01]  /*c780*/  IADD3.X R3, R144, R3, R0, P0, !PT ;  /* 0x0000000390037210 */ /* 0x000fe200007fe400 */
[----:B-1----:R-:W-:Y:S04]  /*c790*/  LDSM.16.M88.4 R4, [R203+0x2000] ;  /* 0x00200000cb04783b */ /* 0x002fe80000000200 */
[----:B------:R-:W1:Y:S04]  /*c7a0*/  LDSM.16.M88.4 R32, [R196] ;  /* 0x00000000c420783b */ /* 0x000e680000000200 */
[----:B------:R-:W3:Y:S04]  /*c7b0*/  LDSM.16.M88.4 R28, [R196+0x800] ;  /* 0x00080000c41c783b */ /* 0x000ee80000000200 */
[----:B------:R-:W4:Y:S04]  /*c7c0*/  LDSM.16.M88.4 R24, [R196+0x1000] ;  /* 0x00100000c418783b */ /* 0x000f280000000200 */
[----:B------:R-:W5:Y:S04]  /*c7d0*/  LDSM.16.M88.4 R20, [R196+0x1800] ;  /* 0x00180000c414783b */ /* 0x000f680000000200 */
[----:B------:R-:W4:Y:S04]  /*c7e0*/  LDSM.16.M88.4 R16, [R196+0x2000] ;  /* 0x00200000c410783b */ /* 0x000f280000000200 */
[----:B------:R-:W5:Y:S04]  /*c7f0*/  LDSM.16.M88.4 R8, [R203] ;  /* 0x00000000cb08783b */ /* 0x000f680000000200 */
[----:B------:R-:W-:Y:S04]  /*c800*/  LDSM.16.M88.4 R12, [R206+0x2000] ;  /* 0x00200000ce0c783b */ /* 0x000fe80000000200 */
[----:B------:R-:W5:Y:S04]  /*c810*/  LDSM.16.M88.4 R104, [R208] ;  /* 0x00000000d068783b */ /* 0x000f680000000200 */
[----:B------:R-:W5:Y:S04]  /*c820*/  LDSM.16.M88.4 R68, [R209] ;  /* 0x00000000d144783b */ /* 0x000f680000000200 */
[----:B------:R-:W5:Y:S04]  /*c830*/  LDSM.16.M88.4 R56, [R207] ;  /* 0x00000000cf38783b */ /* 0x000f680000000200 */
[----:B------:R-:W5:Y:S01]  /*c840*/  LDSM.16.M88.4 R60, [R211] ;  /* 0x00000000d33c783b */ /* 0x000f620000000200 */
[C---:B-1----:R-:W-:Y:S03]  /*c850*/  HMMA.16816.F32.BF16 R48, R4.reuse, R32, RZ ;  /* 0x000000200430723c */ /* 0x042fe600000418ff */
[----:B------:R-:W1:Y:S05]  /*c860*/  LDSM.16.M88.4 R64, [R210] ;  /* 0x00000000d240783b */ /* 0x000e6a0000000200 */
[C---:B---3--:R-:W-:Y:S08]  /*c870*/  HMMA.16816.F32.BF16 R44, R4.reuse, R28, RZ ;  /* 0x0000001c042c723c */ /* 0x048ff000000418ff */
[C---:B----4-:R-:W-:Y:S08]  /*c880*/  HMMA.16816.F32.BF16 R40, R4.reuse, R24, RZ ;  /* 0x000000180428723c */ /* 0x050ff000000418ff */
[C---:B-----5:R-:W-:Y:S08]  /*c890*/  HMMA.16816.F32.BF16 R36, R4.reuse, R20, RZ ;  /* 0x000000140424723c */ /* 0x060ff000000418ff */
[C---:B------:R-:W-:Y:S08]  /*c8a0*/  HMMA.16816.F32.BF16 R52, R4.reuse, R16, RZ ;  /* 0x000000100434723c */ /* 0x040ff000000418ff */
[C---:B------:R-:W-:Y:S08]  /*c8b0*/  HMMA.16816.F32.BF16 R72, R4.reuse, R34, RZ ;  /* 0x000000220448723c */ /* 0x040ff000000418ff */
[C---:B------:R-:W-:Y:S08]  /*c8c0*/  HMMA.16816.F32.BF16 R76, R4.reuse, R30, RZ ;  /* 0x0000001e044c723c */ /* 0x040ff000000418ff */
[C---:B------:R-:W-:Y:S08]  /*c8d0*/  HMMA.16816.F32.BF16 R80, R4.reuse, R26, RZ ;  /* 0x0000001a0450723c */ /* 0x040ff000000418ff */
[C---:B------:R-:W-:Y:S08]  /*c8e0*/  HMMA.16816.F32.BF16 R100, R4.reuse, R22, RZ ;  /* 0x000000160464723c */ /* 0x040ff000000418ff */
[----:B------:R-:W-:Y:S01]  /*c8f0*/  HMMA.16816.F32.BF16 R4, R4, R18, RZ ;  /* 0x000000120404723c */ /* 0x000fe200000418ff */
[----:B------:R-:W-:-:S04]  /*c900*/  LEA R0, P0, R2, c[0x0][0x1f8], 0x1 ;  /* 0x00007e0002007a11 */ /* 0x000fc800078008ff */
[----:B------:R-:W-:Y:S02]  /*c910*/  LEA.HI.X R2, R2, c[0x0][0x1fc], R3, 0x1, P0 ;  /* 0x00007f0002027a11 */ /* 0x000fe400000f0c03 */
[----:B------:R-:W3:Y:S01]  /*c920*/  SHFL.IDX PT, R3, R0, RZ, 0x181f ;  /* 0x00181fff00037589 */ /* 0x000ee200000e0000 */
[C---:B------:R-:W-:Y:S08]  /*c930*/  HMMA.16816.F32.BF16 R108, R8.reuse, R32, RZ ;  /* 0x00000020086c723c */ /* 0x040ff000000418ff */
[----:B------:R-:W-:Y:S08]  /*c940*/  HMMA.16816.F32.BF16 R168, R8, R34, RZ ;  /* 0x0000002208a8723c */ /* 0x000ff000000418ff */
[C---:B------:R-:W-:Y:S01]  /*c950*/  HMMA.16816.F32.BF16 R32, R12.reuse, R106, R4 ;  /* 0x0000006a0c20723c */ /* 0x040fe20000041804 */
[----:B------:R-:W4:Y:S04]  /*c960*/  SHFL.IDX PT, R4, R0, 0x1, 0x181f ;  /* 0x00381f0000047f89 */ /* 0x000f2800000e0000 */
[----:B------:R-:W5:Y:S03]  /*c970*/  SHFL.IDX PT, R6, R0, 0x2, 0x181f ;  /* 0x00581f0000067f89 */ /* 0x000f6600000e0000 */
[C---:B------:R-:W-:Y:S01]  /*c980*/  HMMA.16816.F32.BF16 R136, R12.reuse, R68, R36 ;  /* 0x000000440c88723c */ /* 0x040fe20000041824 */
[----:B------:R-:W-:Y:S07]  /*c990*/  SHFL.IDX PT, R7, R2, 0x1, 0x181f ;  /* 0x00381f0002077f89 */ /* 0x000fee00000e0000 */
[C---:B------:R-:W-:Y:S01]  /*c9a0*/  HMMA.16816.F32.BF16 R140, R12.reuse, R56, R48 ;  /* 0x000000380c8c723c */ /* 0x040fe20000041830 */
[----:B------:R-:W-:Y:S07]  /*c9b0*/  SHFL.IDX PT, R5, R0, 0x3, 0x181f ;  /* 0x00781f0000057f89 */ /* 0x000fee00000e0000 */
[C---:B------:R-:W-:Y:S08]  /*c9c0*/  HMMA.16816.F32.BF16 R132, R12.reuse, R60, R44 ;  /* 0x0000003c0c84723c */ /* 0x040ff0000004182c */
[C---:B-1----:R-:W-:Y:S08]  /*c9d0*/  HMMA.16816.F32.BF16 R124, R12.reuse, R64, R40 ;  /* 0x000000400c7c723c */ /* 0x042ff00000041828 */
[C---:B------:R-:W-:Y:S08]  /*c9e0*/  HMMA.16816.F32.BF16 R128, R12.reuse, R104, R52 ;  /* 0x000000680c80723c */ /* 0x040ff00000041834 */
[C---:B------:R-:W-:Y:S08]  /*c9f0*/  HMMA.16816.F32.BF16 R72, R12.reuse, R58, R72 ;  /* 0x0000003a0c48723c */ /* 0x040ff00000041848 */
[C---:B------:R-:W-:Y:S08]  /*ca00*/  HMMA.16816.F32.BF16 R76, R12.reuse, R62, R76 ;  /* 0x0000003e0c4c723c */ /* 0x040ff0000004184c */
[C---:B------:R-:W-:Y:S08]  /*ca10*/  HMMA.16816.F32.BF16 R80, R12.reuse, R66, R80 ;  /* 0x000000420c50723c */ /* 0x040ff00000041850 */
[----:B------:R-:W-:Y:S01]  /*ca20*/  HMMA.16816.F32.BF16 R36, R12, R70, R100 ;  /* 0x000000460c24723c */ /* 0x000fe20000041864 */
[----:B------:R-:W1:Y:S07]  /*ca30*/  SHFL.IDX PT, R13, R2, RZ, 0x181f ;  /* 0x00181fff020d7589 */ /* 0x000e6e00000e0000 */
[C---:B------:R-:W-:Y:S08]  /*ca40*/  HMMA.16816.F32.BF16 R112, R8.reuse, R24, RZ ;  /* 0x000000180870723c */ /* 0x040ff000000418ff */
[C---:B------:R-:W-:Y:S08]  /*ca50*/  HMMA.16816.F32.BF16 R160, R8.reuse, R26, RZ ;  /* 0x0000001a08a0723c */ /* 0x040ff000000418ff */
[C---:B------:R-:W-:Y:S01]  /*ca60*/  HMMA.16816.F32.BF16 R24, R8.reuse, R20, RZ ;  /* 0x000000140818723c */ /* 0x040fe200000418ff */
[----:B------:R-:W1:Y:S07]  /*ca70*/  SHFL.IDX PT, R20, R2, 0x2, 0x181f ;  /* 0x00581f0002147f89 */ /* 0x000e6e00000e0000 */
[C---:B------:R-:W-:Y:S01]  /*ca80*/  HMMA.16816.F32.BF16 R120, R8.reuse, R16, RZ ;  /* 0x000000100878723c */ /* 0x040fe200000418ff */
[----:B------:R1:W1:Y:S07]  /*ca90*/  SHFL.IDX PT, R17, R0, 0x4, 0x181f ;  /* 0x00981f0000117f89 */ /* 0x00026e00000e0000 */
[----:B------:R-:W-:Y:S01]  /*caa0*/  HMMA.16816.F32.BF16 R152, R8, R18, RZ ;  /* 0x000000120898723c */ /* 0x000fe200000418ff */
[----:B------:R-:W2:Y:S01]  /*cab0*/  SHFL.IDX PT, R19, R2, 0x3, 0x181f ;  /* 0x00781f0002137f89 */ /* 0x000ea200000e0000 */
[----:B------:R-:W-:-:S03]  /*cac0*/  IMAD.SHL.U32 R16, R244, 0x2, RZ ;  /* 0x00000002f4107824 */ /* 0x000fc600078e00ff */
[----:B------:R2:W2:Y:S01]  /*cad0*/  SHFL.IDX PT, R18, R2, 0x4, 0x181f ;  /* 0x00981f0002127f89 */ /* 0x0004a200000e0000 */
[----:B------:R-:W-:Y:S02]  /*cae0*/  ISETP.GE.AND P0, PT, R244, c[0x0][0x1d4], PT ;  /* 0x00007500f4007a0c */ /* 0x000fe40003f06270 */
[----:B------:R-:W-:Y:S01]  /*caf0*/  HMMA.16816.F32.BF16 R116, R8, R28, RZ ;  /* 0x0000001c0874723c */ /* 0x000fe200000418ff */
[-C--:B---3--:R-:W-:Y:S02]  /*cb00*/  IADD3 R14, P2, R3, R16.reuse, RZ ;  /* 0x00000010030e7210 */ /* 0x088fe40007f5e0ff */
[-C--:B----4-:R-:W-:Y:S02]  /*cb10*/  IADD3 R12, P1, R4, R16.reuse, RZ ;  /* 0x00000010040c7210 */ /* 0x090fe40007f3e0ff */
[----:B-----5:R-:W-:-:S03]  /*cb20*/  IADD3 R6, P3, R6, R16, RZ ;  /* 0x0000001006067210 */ /* 0x020fc60007f7e0ff */
[----:B------:R-:W-:Y:S01]  /*cb30*/  HMMA.16816.F32.BF16 R164, R8, R30, RZ ;  /* 0x0000001e08a4723c */ /* 0x000fe200000418ff */
[----:B-1----:R-:W-:-:S07]  /*cb40*/  SHF.L.U64.HI R0, R244, 0x1, R245 ;  /* 0x00000001f4007819 */ /* 0x002fce00000102f5 */
[----:B------:R-:W-:Y:S01]  /*cb50*/  HMMA.16816.F32.BF16 R156, R8, R22, RZ ;  /* 0x00000016089c723c */ /* 0x000fe200000418ff */
[----:B------:R-:W1:Y:S01]  /*cb60*/  LDSM.16.M88.4 R8, [R206] ;  /* 0x00000000ce08783b */ /* 0x000e620000000200 */
[C---:B------:R-:W-:Y:S01]  /*cb70*/  ISETP.LT.OR P6, PT, R84.reuse, 0x1, P0 ;  /* 0x000000015400780c */ /* 0x040fe200007c1670 */
[--C-:B------:R-:W-:Y:S01]  /*cb80*/  IMAD.X R15, R13, 0x1, R0.reuse, P2 ;  /* 0x000000010d0f7824 */ /* 0x100fe200010e0600 */
[C---:B------:R-:W-:Y:S01]  /*cb90*/  ISETP.LT.OR P5, PT, R84.reuse, 0x11, P0 ;  /* 0x000000115400780c */ /* 0x040fe200007a1670 */
[--C-:B------:R-:W-:Y:S01]  /*cba0*/  IMAD.X R13, R7, 0x1, R0.reuse, P1 ;  /* 0x00000001070d7824 */ /* 0x100fe200008e0600 */
[----:B------:R-:W-:Y:S01]  /*cbb0*/  ISETP.LT.OR P4, PT, R84, 0x21, P0 ;  /* 0x000000215400780c */ /* 0x000fe20000781670 */
[----:B------:R-:W-:Y:S01]  /*cbc0*/  IMAD.X R7, R20, 0x1, R0, P3 ;  /* 0x0000000114077824 */ /* 0x000fe200018e0600 */
[C---:B------:R-:W-:Y:S02]  /*cbd0*/  ISETP.LT.OR P3, PT, R84.reuse, 0x31, P0 ;  /* 0x000000315400780c */ /* 0x040fe40000761670 */
[----:B------:R-:W-:-:S02]  /*cbe0*/  ISETP.LT.OR P2, PT, R84, 0x41, P0 ;  /* 0x000000415400780c */ /* 0x000fc40000741670 */
[-C--:B------:R-:W-:Y:S02]  /*cbf0*/  IADD3 R4, P1, R5, R16.reuse, RZ ;  /* 0x0000001005047210 */ /* 0x080fe40007f3e0ff */
[----:B--2---:R-:W-:Y:S01]  /*cc00*/  IADD3 R2, P0, R17, R16, RZ ;  /* 0x0000001011027210 */ /* 0x004fe20007f1e0ff */
[----:B------:R-:W-:Y:S01]  /*cc10*/  @!PT LDS RZ, [RZ] ;  /* 0x00000000fffff984 */ /* 0x000fe20000000800 */
[----:B------:R-:W-:Y:S01]  /*cc20*/  @!PT LDS RZ, [RZ] ;  /* 0x00000000fffff984 */ /* 0x000fe20000000800 */
[----:B------:R-:W-:Y:S01]  /*cc30*/  @!PT LDS RZ, [RZ] ;  /* 0x00000000fffff984 */ /* 0x000fe20000000800 */
[----:B------:R2:W-:Y:S02]  /*cc40*/  LDGSTS.E.BYPASS.LTC128B.128 [R213+0x100], [R14.64], !P6 ;  /* 0x001000000ed57fae */ /* 0x0005e4000f101d48 */
[--C-:B------:R-:W-:Y:S02]  /*cc50*/  IMAD.X R5, R19, 0x1, R0.reuse, P1 ;  /* 0x0000000113057824 */ /* 0x100fe400008e0600 */
[----:B------:R-:W-:Y:S01]  /*cc60*/  IMAD.X R3, R18, 0x1, R0, P0 ;  /* 0x0000000112037824 */ /* 0x000fe200000e0600 */
[----:B------:R2:W-:Y:S04]  /*cc70*/  LDGSTS.E.BYPASS.LTC128B.128 [R213+0x900], [R12.64], !P5 ;  /* 0x009000000cd57fae */ /* 0x0005e8000e901d48 */
[----:B------:R3:W-:Y:S04]  /*cc80*/  LDGSTS.E.BYPASS.LTC128B.128 [R213+0x1100], [R6.64], !P4 ;  /* 0x0110000006d57fae */ /* 0x0007e8000e101d48 */
[----:B------:R3:W-:Y:S04]  /*cc90*/  LDGSTS.E.BYPASS.LTC128B.128 [R213+0x1900], [R4.64], !P3 ;  /* 0x0190000004d57fae */ /* 0x0007e8000d901d48 */
[----:B------:R4:W-:Y:S04]  /*cca0*/  LDGSTS.E.BYPASS.LTC128B.128 [R213+0x2100], [R2.64], !P2 ;  /* 0x0210000002d57fae */ /* 0x0009e8000d101d48 */
[----:B------:R-:W-:Y:S04]  /*ccb0*/  LDSM.16.M88.4 R48, [R202+0x1800] ;  /* 0x00180000ca30783b */ /* 0x000fe80000000200 */
[----:B------:R-:W-:Y:S04]  /*ccc0*/  LDSM.16.M88.4 R44, [R202+0x2000] ;  /* 0x00200000ca2c783b */ /* 0x000fe80000000200 */
[----:B------:R-:W-:Y:S04]  /*ccd0*/  LDSM.16.M88.4 R20, [R202] ;  /* 0x00000000ca14783b */ /* 0x000fe80000000200 */
[----:B------:R-:W-:Y:S04]  /*cce0*/  LDSM.16.M88.4 R40, [R202+0x800] ;  /* 0x00080000ca28783b */ /* 0x000fe80000000200 */
[----:B------:R-:W-:Y:S04]  /*ccf0*/  LDSM.16.M88.4 R52, [R202+0x1000] ;  /* 0x00100000ca34783b */ /* 0x000fe80000000200 */
[----:B---3--:R-:W3:Y:S04]  /*cd00*/  LDSM.16.M88.4 R4, [R204+0x2000] ;  /* 0x00200000cc04783b */ /* 0x008ee80000000200 */
[----:B--2---:R-:W2:Y:S01]  /*cd10*/  LDSM.16.M88.4 R12, [R204] ;  /* 0x00000000cc0c783b */ /* 0x004ea20000000200 */
        /* <DEDUP_REMOVED lines=11> */
[----:B------:R-:W-:Y:S07]  /*cdd0*/  LDSM.16.M88.4 R8, [R205] ;  /* 0x00000000cd08783b */ /* 0x000fee0000000200 */
[C---:B---3--:R-:W-:Y:S08]  /*cde0*/  HMMA.16816.F32.BF16 R116, R4.reuse, R48, R136 ;  /* 0x000000300474723c */ /* 0x048ff00000041888 */
        /* <DEDUP_REMOVED lines=9> */
[----:B------:R-:W-:Y:S01]  /*ce80*/  HMMA.16816.F32.BF16 R80, R4, R46, R32 ;  /* 0x0000002e0450723c */ /* 0x000fe20000041820 */
[----:B------:R-:W-:Y:S04]  /*ce90*/  LDSM.16.M88.4 R4, [R205+0x2000] ;  /* 0x00200000cd04783b */ /* 0x000fe80000000200 */
[----:B------:R-:W-:Y:S03]  /*cea0*/  LDSM.16.M88.4 R32, [R199+0x800] ;  /* 0x00080000c720783b */ /* 0x000fe60000000200 */
[C---:B--2---:R-:W-:Y:S01]  /*ceb0*/  HMMA.16816.F32.BF16 R76, R12.reuse, R20, R28 ;  /* 0x000000140c4c723c */ /* 0x044fe2000004181c */
[----:B------:R-:W-:Y:S07]  /*cec0*/  LDSM.16.M88.4 R28, [R199+0x1000] ;  /* 0x00100000c71c783b */ /* 0x000fee0000000200 */
[----:B------:R-:W-:Y:S01]  /*ced0*/  HMMA.16816.F32.BF16 R72, R12, R22, R24 ;  /* 0x000000160c48723c */ /* 0x000fe20000041818 */
[----:B------:R-:W1:Y:S04]  /*cee0*/  LDSM.16.M88.4 R20, [R199+0x2000] ;  /* 0x00200000c714783b */ /* 0x000e680000000200 */
[----:B------:R-:W2:Y:S01]  /*cef0*/  LDSM.16.M88.4 R24, [R199+0x1800] ;  /* 0x00180000c718783b */ /* 0x000ea20000000200 */
[----:B------:R-:W-:Y:S01]  /*cf00*/  ISETP.GT.AND P0, PT, R95, R85, PT ;  /* 0x000000555f00720c */ /* 0x000fe20003f04270 */
[----:B------:R-:W-:-:S04]  /*cf10*/  DEPBAR.LE SB0, 0x0 ;  /* 0x000080000000791a */ /* 0x000fc80000000000 */
        /* <DEDUP_REMOVED lines=8> */
[----:B------:R-:W-:Y:S07]  /*cfa0*/  BSSY B0, `(.L_x_331) ;  /* 0x0000057000007945 */ /* 0x000fee0003800000 */
[C---:B-1----:R-:W-:Y:S08]  /*cfb0*/  HMMA.16816.F32.BF16 R148, R4.reuse, R22, R80 ;  /* 0x000000160494723c */ /* 0x042ff00000041850 */
[----:B------:R-:W-:Y:S08]  /*cfc0*/  HMMA.16816.F32.BF16 R152, R4, R20, R108 ;  /* 0x000000140498723c */ /* 0x000ff0000004186c */
        /* <DEDUP_REMOVED lines=8> */
[C---:B--2---:R-:W-:Y:S08]  /*d050*/  HMMA.16816.F32.BF16 R100, R4.reuse, R24, R116 ;  /* 0x000000180464723c */ /* 0x044ff00000041874 */
        /* <DEDUP_REMOVED lines=12> */
[----:B----4-:R-:W-:Y:S01]  /*d120*/  ISETP.NE.AND P1, PT, R96, 0x1, PT ;  /* 0x000000016000780c */ /* 0x010fe20003f25270 */
[----:B------:R-:W-:Y:S01]  /*d130*/  IMAD.MOV.U32 R214, RZ, RZ, RZ ;  /* 0x000000ffffd67224 */ /* 0x000fe200078e00ff */
[----:B------:R-:W-:-:S02]  /*d140*/  IADD3 R3, R183, R90, R186 ;  /* 0x0000005ab7037210 */ /* 0x000fc40007ffe0ba */
[----:B------:R-:W-:Y:S02]  /*d150*/  ISETP.GT.AND P0, PT, R183, 0x4f, PT ;  /* 0x0000004fb700780c */ /* 0x000fe40003f04270 */
[----:B------:R-:W-:-:S05]  /*d160*/  IADD3 R3, R3, -0x50, RZ ;  /* 0xffffffb003037810 */ /* 0x000fca0007ffe0ff */
[----:B------:R-:W-:Y:S02]  /*d170*/  IMAD.MOV.U32 R2, RZ, RZ, R3 ;  /* 0x000000ffff027224 */ /* 0x000fe400078e0003 */
[----:B------:R-:W-:-:S05]  /*d180*/  @P1 IMAD.HI.U32 R4, R3, c[0x0][0x2bc], RZ ;  /* 0x0000af0003041a27 */ /* 0x000fca00078e00ff */
[----:B------:R-:W-:-:S04]  /*d190*/  @P1 SHF.R.U32.HI R2, RZ, c[0x0][0x2c0], R4 ;  /* 0x0000b000ff021a19 */ /* 0x000fc80000011604 */
[----:B------:R-:W-:-:S04]  /*d1a0*/  @!P0 IADD3 R5, P1, R2, R184, RZ ;  /* 0x000000b802058210 */ /* 0x000fc80007f3e0ff */
[----:B------:R-:W-:Y:S02]  /*d1b0*/  @!P0 LEA.HI.X.SX32 R6, R2, R182, 0x1, P1 ;  /* 0x000000b602068211 */ /* 0x000fe400008f0eff */
[----:B------:R-:W-:-:S04]  /*d1c0*/  @!P0 LEA R4, P1, R5, c[0x0][0x2a0], 0x2 ;  /* 0x0000a80005048a11 */ /* 0x000fc800078210ff */
[----:B------:R-:W-:-:S05]  /*d1d0*/  @!P0 LEA.HI.X R5, R5, c[0x0][0x2a4], R6, 0x2, P1 ;  /* 0x0000a90005058a11 */ /* 0x000fca00008f1406 */
[----:B------:R1:W2:Y:S01]  /*d1e0*/  @!P0 LDG.E R214, [R4.64] ;  /* 0x0000000804d68981 */ /* 0x0002a2000c1e1900 */
[----:B------:R-:W-:-:S04]  /*d1f0*/  IMAD.MOV R2, RZ, RZ, -R2 ;  /* 0x000000ffff027224 */ /* 0x000fc800078e0a02 */
[----:B------:R-:W-:-:S05]  /*d200*/  IMAD R224, R2, c[0x0][0x2b8], R3 ;  /* 0x0000ae0002e07a24 */ /* 0x000fca00078e0203 */
[----:B------:R-:W-:-:S05]  /*d210*/  SHF.R.S32.HI R2, RZ, 0x1f, R224 ;  /* 0x0000001fff027819 */ /* 0x000fca00000114e0 */
[----:B-1----:R-:W-:Y:S02]  /*d220*/  IMAD R4, R2, c[0x0][0x1e0], RZ ;  /* 0x0000780002047a24 */ /* 0x002fe400078e02ff */
[----:B------:R-:W-:-:S04]  /*d230*/  IMAD.WIDE.U32 R2, R224, c[0x0][0x1e0], RZ ;  /* 0x00007800e0027a25 */ /* 0x000fc800078e00ff */
        /* <DEDUP_REMOVED lines=12> */
.L_x_427:
        /* <DEDUP_REMOVED lines=17> */
[--C-:B------:R-:W-:Y:S02]  /*d410*/  IMAD.X R9, R9, 0x1, R0.reuse, P3 ;  /* 0x0000000109097824 */ /* 0x100fe400018e0600 */
[----:B------:R-:W-:-:S03]  /*d420*/  IMAD.X R7, R13, 0x1, R0, P2 ;  /* 0x000000010d077824 */ /* 0x000fc600010e0600 */
[----:B------:R2:W-:Y:S01]  /*d430*/  LDGSTS.E.BYPASS.LTC128B.128 [R213+0x3100], [R8.64], !P0 ;  /* 0x0310000008d57fae */ /* 0x0005e2000c101d48 */
[----:B------:R-:W-:-:S03]  /*d440*/  IMAD.X R3, R12, 0x1, R0, P1 ;  /* 0x000000010c037824 */ /* 0x000fc600008e0600 */
[----:B------:R4:W-:Y:S04]  /*d450*/  LDGSTS.E.BYPASS.LTC128B.128 [R213+0x3900], [R6.64], !P0 ;  /* 0x0390000006d57fae */ /* 0x0009e8000c101d48 */
[----:B------:R2:W-:Y:S01]  /*d460*/  LDGSTS.E.BYPASS.LTC128B.128 [R213+0x4100], [R2.64], !P0 ;  /* 0x0410000002d57fae */ /* 0x0005e2000c101d48 */
[----:B----4-:R-:W-:-:S04]  /*d470*/  SEL R6, RZ, 0x10, P0 ;  /* 0x00000010ff067807 */ /* 0x010fc80000000000 */
.L_x_428:
[C---:B-123--:R-:W-:Y:S02]  /*d480*/  IADD3 R2, -R6.reuse, 0x10, RZ ;  /* 0x0000001006027810 */ /* 0x04efe40007ffe1ff */
[----:B------:R-:W-:Y:S02]  /*d490*/  ISETP.NE.U32.AND P2, PT, R6, RZ, PT ;  /* 0x000000ff0600720c */ /* 0x000fe40003f45070 */
[----:B------:R-:W-:-:S04]  /*d4a0*/  LOP3.LUT R2, R2, 0xf, RZ, 0xc0, !PT ;  /* 0x0000000f02027812 */ /* 0x000fc800078ec0ff */
[----:B------:R-:W-:-:S04]  /*d4b0*/  IADD3 R2, P1, P0, R2, R4, R16 ;  /* 0x0000000402027210 */ /* 0x000fc8000783e010 */
[----:B------:R-:W-:-:S05]  /*d4c0*/  IADD3.X R3, RZ, R5, R0, P1, P0 ;  /* 0x00000005ff037210 */ /* 0x000fca0000fe0400 */
[----:B------:R-:W-:Y:S01]  /*d4d0*/  @!PT LDS RZ, [RZ] ;  /* 0x00000000fffff984 */ /* 0x000fe20000000800 */
[----:B------:R-:W-:Y:S01]  /*d4e0*/  @!PT LDS RZ, [RZ] ;  /* 0x00000000fffff984 */ /* 0x000fe20000000800 */
[----:B------:R-:W-:Y:S01]  /*d4f0*/  @!PT LDS RZ, [RZ] ;  /* 0x00000000fffff984 */ /* 0x000fe20000000800 */
[----:B------:R1:W-:Y:S04]  /*d500*/  LDGSTS.E.BYPASS.LTC128B.128.ZFILL [R213+0x4900], [R2.64], P2 ;  /* 0x0490000002d57fae */ /* 0x0003e80009141d48 */
.L_x_332:
[----:B----4-:R-:W-:Y:S05]  /*d510*/  BSYNC B0 ;  /* 0x0000000000007941 */ /* 0x010fea0003800000 */
.L_x_331:
[----:B------:R-:W2:Y:S04]  /*d520*/  LDL R0, [R1+0x7c] ;  /* 0x00007c0001007983 */ /* 0x000ea80000100800 */
[----:B------:R-:W0:Y:S01]  /*d530*/  LDGDEPBAR ;  /* 0x00000000000079af */ /* 0x000e220000000000 */
[----:B--2---:R-:W-:-:S05]  /*d540*/  IMAD.IADD R0, R94, 0x1, -R0 ;  /* 0x000000015e007824 */ /* 0x004fca00078e0a00 */
[C---:B------:R-:W-:Y:S02]  /*d550*/  ISETP.GT.AND P0, PT, R0.reuse, 0x1, PT ;  /* 0x000000010000780c */ /* 0x040fe40003f04270 */
[----:B------:R-:W-:Y:S02]  /*d560*/  ISETP.GT.AND P1, PT, R0, RZ, PT ;  /* 0x000000ff0000720c */ /* 0x000fe40003f24270 */
[----:B------:R-:W-:Y:S02]  /*d570*/  FSEL R38, R143, -INF , P0 ;  /* 0xff8000008f267808 */ /* 0x000fe40000000000 */
[----:B------:R-:W-:Y:S02]  /*d580*/  FSEL R29, R141, -INF , P0 ;  /* 0xff8000008d1d7808 */ /* 0x000fe40000000000 */
[----:B------:R-:W-:Y:S02]  /*d590*/  FSEL R17, R79, -INF , P0 ;  /* 0xff8000004f117808 */ /* 0x000fe40000000000 */
[----:B------:R-:W-:-:S02]  /*d5a0*/  FSEL R10, R77, -INF , P0 ;  /* 0xff8000004d0a7808 */ /* 0x000fc40000000000 */
[----:B------:R-:W-:Y:S02]  /*d5b0*/  ISETP.GT.AND P0, PT, R0, 0x11, PT ;  /* 0x000000110000780c */ /* 0x000fe40003f04270 */
[----:B------:R-:W-:Y:S02]  /*d5c0*/  FSEL R37, R142, -INF , P1 ;  /* 0xff8000008e257808 */ /* 0x000fe40000800000 */
[----:B------:R-:W-:Y:S02]  /*d5d0*/  FSEL R27, R140, -INF , P1 ;  /* 0xff8000008c1b7808 */ /* 0x000fe40000800000 */
[----:B------:R-:W-:Y:S02]  /*d5e0*/  ISETP.GT.AND P3, PT, R0, 0x8, PT ;  /* 0x000000080000780c */ /* 0x000fe40003f64270 */
        /* <DEDUP_REMOVED lines=8> */
[----:B------:R-:W-:Y:S02]  /*d670*/  ISETP.GT.AND P0, PT, R0, 0x29, PT ;  /* 0x000000290000780c */ /* 0x000fe40003f04270 */
        /* <DEDUP_REMOVED lines=10> */
[----:B------:R-:W-:-:S02]  /*d720*/  ISETP.GT.AND P5, PT, R0, 0x18, PT ;  /* 0x000000180000780c */ /* 0x000fc40003fa4270 */
[----:B------:R-:W-:Y:S02]  /*d730*/  FSEL R25, R70, -INF , P1 ;  /* 0xff80000046197808 */ /* 0x000fe40000800000 */
[----:B------:R-:W-:Y:S02]  /*d740*/  FSEL R13, R68, -INF , P1 ;  /* 0xff800000440d7808 */ /* 0x000fe40000800000 */
[----:B------:R-:W-:Y:S02]  /*d750*/  FSEL R117, R123, -INF , P0 ;  /* 0xff8000007b757808 */ /* 0x000fe40000000000 */
[----:B------:R-:W-:Y:S02]  /*d760*/  FSEL R109, R121, -INF , P0 ;  /* 0xff800000796d7808 */ /* 0x000fe40000000000 */
[----:B------:R-:W-:Y:S02]  /*d770*/  FSEL R74, R59, -INF , P0 ;  /* 0xff8000003b4a7808 */ /* 0x000fe40000000000 */
[----:B------:R-:W-:-:S02]  /*d780*/  FSEL R71, R57, -INF , P0 ;  /* 0xff80000039477808 */ /* 0x000fc40000000000 */
[C---:B------:R-:W-:Y:S02]  /*d790*/  ISETP.GT.AND P4, PT, R0.reuse, 0x19, PT ;  /* 0x000000190000780c */ /* 0x040fe40003f84270 */
[C---:B------:R-:W-:Y:S02]  /*d7a0*/  ISETP.GT.AND P3, PT, R0.reuse, 0x20, PT ;  /* 0x000000200000780c */ /* 0x040fe40003f64270 */
[C---:B------:R-:W-:Y:S02]  /*d7b0*/  ISETP.GT.AND P2, PT, R0.reuse, 0x21, PT ;  /* 0x000000210000780c */ /* 0x040fe40003f44270 */
[C---:B------:R-:W-:Y:S02]  /*d7c0*/  ISETP.GT.AND P1, PT, R0.reuse, 0x28, PT ;  /* 0x000000280000780c */ /* 0x040fe40003f24270 */
[----:B------:R-:W-:Y:S02]  /*d7d0*/  ISETP.GT.AND P0, PT, R0, 0x30, PT ;  /* 0x000000300000780c */ /* 0x000fe40003f04270 */
        /* <DEDUP_REMOVED lines=25> */
[C---:B------:R-:W-:Y:S02]  /*d970*/  ISETP.GT.AND P5, PT, R0.reuse, 0x38, PT ;  /* 0x000000380000780c */ /* 0x040fe40003fa4270 */
[C---:B------:R-:W-:Y:S02]  /*d980*/  ISETP.GT.AND P4, PT, R0.reuse, 0x39, PT ;  /* 0x000000390000780c */ /* 0x040fe40003f84270 */
[C---:B------:R-:W-:Y:S02]  /*d990*/  ISETP.GT.AND P3, PT, R0.reuse, 0x40, PT ;  /* 0x000000400000780c */ /* 0x040fe40003f64270 */
[C---:B------:R-:W-:Y:S02]  /*d9a0*/  ISETP.GT.AND P2, PT, R0.reuse, 0x41, PT ;  /* 0x000000410000780c */ /* 0x040fe40003f44270 */
[C---:B------:R-:W-:Y:S02]  /*d9b0*/  ISETP.GT.AND P1, PT, R0.reuse, 0x48, PT ;  /* 0x000000480000780c */ /* 0x040fe40003f24270 */
[----:B------:R-:W-:-:S02]  /*d9c0*/  ISETP.GT.AND P0, PT, R0, 0x49, PT ;  /* 0x000000490000780c */ /* 0x000fc40003f04270 */
[----:B------:R-:W-:Y:S02]  /*d9d0*/  FMNMX.FTZ R0, R9, R10, !PT ;  /* 0x0000000a09007209 */ /* 0x000fe40007810000 */
[----:B-1----:R-:W-:Y:S02]  /*d9e0*/  FMNMX.FTZ R2, R15, R17, !PT ;  /* 0x000000110f027209 */ /* 0x002fe40007810000 */
        /* <DEDUP_REMOVED lines=103> */
[----:B------:R-:W1:Y:S04]  /*e060*/  SHFL.BFLY PT, R0, R4, 0x2, 0x1f ;  /* 0x0c401f0004007f89 */ /* 0x000e6800000e0000 */
        /* <DEDUP_REMOVED lines=9> */
[----:B------:R-:W3:Y:S04]  /*e100*/  SHFL.BFLY PT, R6, R3, 0x1, 0x1f ;  /* 0x0c201f0003067f89 */ /* 0x000ee800000e0000 */
[----:B------:R4:W4:Y:S01]  /*e110*/  SHFL.BFLY PT, R8, R7, 0x1, 0x1f ;  /* 0x0c201f0007087f89 */ /* 0x00092200000e0000 */
[----:B-1----:R-:W-:Y:S02]  /*e120*/  FMNMX.FTZ R90, R0, R4, !PT ;  /* 0x00000004005a7209 */ /* 0x002fe40007810000 */
[----:B--2---:R-:W-:Y:S02]  /*e130*/  FMNMX.FTZ R89, R2, R5, !PT ;  /* 0x0000000502597209 */ /* 0x004fe40007810000 */
[----:B---3--:R-:W-:Y:S02]  /*e140*/  FMNMX.FTZ R88, R3, R6, !PT ;  /* 0x0000000603587209 */ /* 0x008fe40007810000 */
.L_x_429:
[C---:B------:R-:W-:Y:S01]  /*e150*/  FMUL.FTZ R0, R90.reuse, c[0x0][0x2d0] ;  /* 0x0000b4005a007a20 */ /* 0x040fe20000410000 */
[----:B------:R-:W-:Y:S01]  /*e160*/  FSETP.NEU.FTZ.AND P0, PT, R90, -INF , PT ;  /* 0xff8000005a00780b */ /* 0x000fe20003f1d000 */
[----:B------:R-:W2:Y:S01]  /*e170*/  LDL R230, [R1+0x4] ;  /* 0x0000040001e67983 */ /* 0x000ea20000100800 */
[C---:B------:R-:W-:Y:S01]  /*e180*/  FMUL.FTZ R3, R89.reuse, c[0x0][0x2d0] ;  /* 0x0000b40059037a20 */ /* 0x040fe20000410000 */
[----:B----4-:R-:W-:Y:S01]  /*e190*/  FMNMX.FTZ R85, R8, R7, !PT ;  /* 0x0000000708557209 */ /* 0x010fe20007810000 */
[----:B------:R-:W-:Y:S01]  /*e1a0*/  WARPSYNC 0xffffffff ;  /* 0xffffffff00007948 */ /* 0x000fe20003800000 */
[----:B------:R-:W-:Y:S01]  /*e1b0*/  FSEL R4, R0, RZ, P0 ;  /* 0x000000ff00047208 */ /* 0x000fe20000000000 */
[----:B------:R-:W1:Y:S01]  /*e1c0*/  LDSM.16.MT88.4 R48, [R197] ;  /* 0x00000000c530783b */ /* 0x000e620000004200 */
[----:B------:R-:W-:-:S03]  /*e1d0*/  FSETP.NEU.FTZ.AND P0, PT, R89, -INF , PT ;  /* 0xff8000005900780b */ /* 0x000fc60003f1d000 */
[--C-:B------:R-:W-:Y:S01]  /*e1e0*/  FFMA.FTZ R0, R9, c[0x0][0x2d0], -R4.reuse ;  /* 0x0000b40009007a23 */ /* 0x100fe20000010804 */
[----:B------:R-:W-:Y:S01]  /*e1f0*/  FSEL R3, R3, RZ, P0 ;  /* 0x000000ff03037208 */ /* 0x000fe20000000000 */
[--C-:B------:R-:W-:Y:S01]  /*e200*/  FFMA.FTZ R2, R16, c[0x0][0x2d0], -R4.reuse ;  /* 0x0000b40010027a23 */ /* 0x100fe20000010804 */
[----:B------:R-:W-:Y:S01]  /*e210*/  FSETP.NEU.FTZ.AND P0, PT, R88, -INF , PT ;  /* 0xff8000005800780b */ /* 0x000fe20003f1d000 */
[----:B------:R3:W-:Y:S01]  /*e220*/  MUFU.EX2 R166, R0 ;  /* 0x0000000000a67308 */ /* 0x0007e20000000800 */
[----:B------:R-:W4:Y:S01]  /*e230*/  LDSM.16.MT88.4 R40, [R197+0x800] ;  /* 0x00080000c528783b */ /* 0x000f220000004200 */
[----:B------:R-:W-:Y:S02]  /*e240*/  FFMA.FTZ R5, R28, c[0x0][0x2d0], -R3 ;  /* 0x0000b4001c057a23 */ /* 0x000fe40000010803 */
[--C-:B------:R-:W-:Y:S01]  /*e250*/  FFMA.FTZ R101, R76, c[0x0][0x2d0], -R4.reuse ;  /* 0x0000b4004c657a23 */ /* 0x100fe20000010804 */
[----:B------:R-:W5:Y:S01]  /*e260*/  LDSM.16.MT88.4 R44, [R201] ;  /* 0x00000000c92c783b */ /* 0x000f620000004200 */
[----:B------:R-:W-:-:S02]  /*e270*/  FFMA.FTZ R96, R75, c[0x0][0x2d0], -R4 ;  /* 0x0000b4004b607a23 */ /* 0x000fc40000010804 */
[----:B------:R1:W-:Y:S01]  /*e280*/  MUFU.EX2 R225, R2 ;  /* 0x0000000200e17308 */ /* 0x0003e20000000800 */
[--C-:B------:R-:W-:Y:S02]  /*e290*/  FFMA.FTZ R84, R72, c[0x0][0x2d0], -R4.reuse ;  /* 0x0000b40048547a23 */ /* 0x100fe40000010804 */
[--C-:B------:R-:W-:Y:S02]  /*e2a0*/  FFMA.FTZ R83, R71, c[0x0][0x2d0], -R4.reuse ;  /* 0x0000b40047537a23 */ /* 0x100fe40000010804 */
[--C-:B------:R-:W-:Y:S02]  /*e2b0*/  FFMA.FTZ R150, R69, c[0x0][0x2d0], -R4.reuse ;  /* 0x0000b40045967a23 */ /* 0x100fe40000010804 */
[--C-:B------:R-:W-:Y:S01]  /*e2c0*/  FFMA.FTZ R149, R67, c[0x0][0x2d0], -R4.reuse ;  /* 0x0000b40043957a23 */ /* 0x100fe20000010804 */
[----:B------:R1:W-:Y:S01]  /*e2d0*/  MUFU.EX2 R221, R5 ;  /* 0x0000000500dd7308 */ /* 0x0003e20000000800 */
[--C-:B---3--:R-:W-:Y:S02]  /*e2e0*/  FFMA.FTZ R0, R10, c[0x0][0x2d0], -R4.reuse ;  /* 0x0000b4000a007a23 */ /* 0x108fe40000010804 */
[----:B------:R-:W-:-:S02]  /*e2f0*/  FFMA.FTZ R148, R65, c[0x0][0x2d0], -R4 ;  /* 0x0000b40041947a23 */ /* 0x000fc40000010804 */
[--C-:B------:R-:W-:Y:S02]  /*e300*/  FFMA.FTZ R147, R63, c[0x0][0x2d0], -R4.reuse ;  /* 0x0000b4003f937a23 */ /* 0x100fe40000010804 */
[--C-:B------:R-:W-:Y:S01]  /*e310*/  FFMA.FTZ R171, R61, c[0x0][0x2d0], -R4.reuse ;  /* 0x0000b4003dab7a23 */ /* 0x100fe20000010804 */
[----:B------:R-:W3:Y:S01]  /*e320*/  MUFU.EX2 R165, R0 ;  /* 0x0000000000a57308 */ /* 0x000ee20000000800 */
[----:B-1----:R-:W-:Y:S02]  /*e330*/  FMUL.FTZ R2, R88, c[0x0][0x2d0] ;  /* 0x0000b40058027a20 */ /* 0x002fe40000410000 */
[--C-:B------:R-:W-:Y:S02]  /*e340*/  FFMA.FTZ R175, R58, c[0x0][0x2d0], -R4.reuse ;  /* 0x0000b4003aaf7a23 */ /* 0x100fe40000010804 */
[--C-:B------:R-:W-:Y:S01]  /*e350*/  FFMA.FTZ R174, R57, c[0x0][0x2d0], -R4.reuse ;  /* 0x0000b40039ae7a23 */ /* 0x100fe20000010804 */
[----:B------:R-:W-:Y:S01]  /*e360*/  FSEL R2, R2, RZ, P0 ;  /* 0x000000ff02027208 */ /* 0x000fe20000000000 */
[----:B------:R-:W-:Y:S01]  /*e370*/  FFMA.FTZ R173, R56, c[0x0][0x2d0], -R4 ;  /* 0x0000b40038ad7a23 */ /* 0x000fe20000010804 */
[----:B------:R-:W-:Y:S01]  /*e380*/  FSETP.NEU.FTZ.AND P0, PT, R85, -INF , PT ;  /* 0xff8000005500780b */ /* 0x000fe20003f1d000 */
[----:B------:R-:W-:Y:S01]  /*e390*/  FFMA.FTZ R169, R64, c[0x0][0x2d0], -R3 ;  /* 0x0000b40040a97a23 */ /* 0x000fe20000010803 */
[----:B------:R-:W-:Y:S01]  /*e3a0*/  MUFU.EX2 R194, R83 ;  /* 0x0000005300c27308 */ /* 0x000fe20000000800 */
[----:B------:R-:W-:-:S02]  /*e3b0*/  FFMA.FTZ R5, R35, c[0x0][0x2d0], -R2 ;  /* 0x0000b40023057a23 */ /* 0x000fc40000010802 */
[--C-:B------:R-:W-:Y:S02]  /*e3c0*/  FFMA.FTZ R156, R97, c[0x0][0x2d0], -R2.reuse ;  /* 0x0000b400619c7a23 */ /* 0x100fe40000010802 */
[----:B------:R-:W-:Y:S01]  /*e3d0*/  FFMA.FTZ R185, R95, c[0x0][0x2d0], -R2 ;  /* 0x0000b4005fb97a23 */ /* 0x000fe20000010802 */
[----:B---3--:R-:W-:Y:S01]  /*e3e0*/  F2FP.BF16.PACK_AB R20, R165, R166 ;  /* 0x000000a6a514723e */ /* 0x008fe200000010ff */
[----:B------:R-:W-:Y:S01]  /*e3f0*/  FFMA.FTZ R0, R11, c[0x0][0x2d0], -R4 ;  /* 0x0000b4000b007a23 */ /* 0x000fe20000010804 */
[----:B------:R1:W-:Y:S01]  /*e400*/  MUFU.EX2 R219, R5 ;  /* 0x0000000500db7308 */ /* 0x0003e20000000800 */
[--C-:B------:R-:W-:Y:S02]  /*e410*/  FFMA.FTZ R184, R94, c[0x0][0x2d0], -R2.reuse ;  /* 0x0000b4005eb87a23 */ /* 0x100fe40000010802 */
[----:B------:R-:W-:Y:S02]  /*e420*/  FFMA.FTZ R177, R59, c[0x0][0x2d0], -R3 ;  /* 0x0000b4003bb17a23 */ /* 0x000fe40000010803 */
[----:B------:R-:W-:-:S02]  /*e430*/  FFMA.FTZ R65, R110, c[0x0][0x2d0], -R2 ;  /* 0x0000b4006e417a23 */ /* 0x000fc40000010802 */
[--C-:B------:R-:W-:Y:S01]  /*e440*/  FFMA.FTZ R64, R111, c[0x0][0x2d0], -R2.reuse ;  /* 0x0000b4006f407a23 */ /* 0x100fe20000010802 */
[----:B------:R3:W-:Y:S01]  /*e450*/  MUFU.EX2 R168, R0 ;  /* 0x0000000000a87308 */ /* 0x0007e20000000800 */
[--C-:B------:R-:W-:Y:S02]  /*e460*/  FFMA.FTZ R172, R62, c[0x0][0x2d0], -R3.reuse ;  /* 0x0000b4003eac7a23 */ /* 0x100fe40000010803 */
[--C-:B------:R-:W-:Y:S02]  /*e470*/  FFMA.FTZ R76, R77, c[0x0][0x2d0], -R3.reuse ;  /* 0x0000b4004d4c7a23 */ /* 0x100fe40000010803 */
[--C-:B------:R-:W-:Y:S02]  /*e480*/  FFMA.FTZ R79, R79, c[0x0][0x2d0], -R3.reuse ;  /* 0x0000b4004f4f7a23 */ /* 0x100fe40000010803 */
[----:B------:R-:W-:Y:S02]  /*e490*/  FFMA.FTZ R78, R78, c[0x0][0x2d0], -R3 ;  /* 0x0000b4004e4e7a23 */ /* 0x000fe40000010803 */
[----:B-1----:R-:W-:-:S02]  /*e4a0*/  FFMA.FTZ R5, R36, c[0x0][0x2d0], -R2 ;  /* 0x0000b40024057a23 */ /* 0x002fc40000010802 */
[--C-:B------:R-:W-:Y:S02]  /*e4b0*/  FFMA.FTZ R77, R74, c[0x0][0x2d0], -R3.reuse ;  /* 0x0000b4004a4d7a23 */ /* 0x100fe40000010803 */
[----:B------:R-:W-:Y:S01]  /*e4c0*/  MUFU.EX2 R228, R5 ;  /* 0x0000000500e47308 */ /* 0x000fe20000000800 */
[--C-:B------:R-:W-:Y:S02]  /*e4d0*/  FFMA.FTZ R144, R82, c[0x0][0x2d0], -R3.reuse ;  /* 0x0000b40052907a23 */ /* 0x100fe40000010803 */
[----:B---3--:R-:W-:Y:S02]  /*e4e0*/  FFMA.FTZ R0, R12, c[0x0][0x2d0], -R4 ;  /* 0x0000b4000c007a23 */ /* 0x008fe40000010804 */
[--C-:B------:R-:W-:Y:S02]  /*e4f0*/  FFMA.FTZ R145, R73, c[0x0][0x2d0], -R3.reuse ;  /* 0x0000b40049917a23 */ /* 0x100fe40000010803 */
[--C-:B------:R-:W-:Y:S01]  /*e500*/  FFMA.FTZ R146, R70, c[0x0][0x2d0], -R3.reuse ;  /* 0x0000b40046927a23 */ /* 0x100fe20000010803 */
[----:B------:R1:W3:Y:S01]  /*e510*/  MUFU.EX2 R176, R0 ;  /* 0x0000000000b07308 */ /* 0x0002e20000000800 */
[----:B------:R-:W-:-:S02]  /*e520*/  FFMA.FTZ R152, R68, c[0x0][0x2d0], -R3 ;  /* 0x0000b40044987a23 */ /* 0x000fc40000010803 */
[----:B------:R-:W-:Y:S02]  /*e530*/  FFMA.FTZ R170, R66, c[0x0][0x2d0], -R3 ;  /* 0x0000b40042aa7a23 */ /* 0x000fe40000010803 */
[--C-:B------:R-:W-:Y:S02]  /*e540*/  FFMA.FTZ R159, R105, c[0x0][0x2d0], -R2.reuse ;  /* 0x0000b400699f7a23 */ /* 0x100fe40000010802 */
[--C-:B------:R-:W-:Y:S01]  /*e550*/  FFMA.FTZ R158, R102, c[0x0][0x2d0], -R2.reuse ;  /* 0x0000b400669e7a23 */ /* 0x100fe20000010802 */
[----:B------:R-:W-:Y:S01]  /*e560*/  MUFU.EX2 R193, R77 ;  /* 0x0000004d00c17308 */ /* 0x000fe20000000800 */
[--C-:B------:R-:W-:Y:S02]  /*e570*/  FFMA.FTZ R157, R100, c[0x0][0x2d0], -R2.reuse ;  /* 0x0000b400649d7a23 */ /* 0x100fe40000010802 */
[--C-:B------:R-:W-:Y:S02]  /*e580*/  FFMA.FTZ R183, R81, c[0x0][0x2d0], -R2.reuse ;  /* 0x0000b40051b77a23 */ /* 0x100fe40000010802 */
[----:B------:R-:W-:-:S02]  /*e590*/  FFMA.FTZ R182, R80, c[0x0][0x2d0], -R2 ;  /* 0x0000b40050b67a23 */ /* 0x000fc40000010802 */
[----:B-1----:R-:W-:Y:S01]  /*e5a0*/  FFMA.FTZ R0, R13, c[0x0][0x2d0], -R4 ;  /* 0x0000b4000d007a23 */ /* 0x002fe20000010804 */
[----:B---3--:R-:W-:-:S03]  /*e5b0*/  F2FP.BF16.PACK_AB R22, R176, R168 ;  /* 0x000000a8b016723e */ /* 0x008fc600000010ff */
[----:B------:R1:W-:Y:S02]  /*e5c0*/  MUFU.EX2 R189, R0 ;  /* 0x0000000000bd7308 */ /* 0x0003e40000000800 */
[----:B-1----:R-:W-:-:S06]  /*e5d0*/  FFMA.FTZ R0, R14, c[0x0][0x2d0], -R4 ;  /* 0x0000b4000e007a23 */ /* 0x002fcc0000010804 */
[----:B------:R1:W3:Y:S02]  /*e5e0*/  MUFU.EX2 R222, R0 ;  /* 0x0000000000de7308 */ /* 0x0002e40000000800 */
[----:B-1----:R-:W-:Y:S01]  /*e5f0*/  FFMA.FTZ R0, R18, c[0x0][0x2d0], -R4 ;  /* 0x0000b40012007a23 */ /* 0x002fe20000010804 */
[----:B---3--:R-:W-:-:S05]  /*e600*/  F2FP.BF16.PACK_AB R12, R222, R189 ;  /* 0x000000bdde0c723e */ /* 0x008fca00000010ff */
        /* <DEDUP_REMOVED lines=14> */
[----:B------:R-:W-:Y:S01]  /*e6f0*/  HMMA.16816.F32.BF16 R8, R20, R48, RZ ;  /* 0x000000301408723c */ /* 0x000fe200000418ff */
[----:B-1----:R-:W-:-:S05]  /*e700*/  FFMA.FTZ R0, R26, c[0x0][0x2d0], -R3 ;  /* 0x0000b4001a007a23 */ /* 0x002fca0000010803 */
[----:B------:R1:W3:Y:S02]  /*e710*/  MUFU.EX2 R220, R0 ;  /* 0x0000000000dc7308 */ /* 0x0002e40000000800 */
[----:B-1----:R-:W-:Y:S01]  /*e720*/  FFMA.FTZ R0, R30, c[0x0][0x2d0], -R3 ;  /* 0x0000b4001e007a23 */ /* 0x002fe20000010803 */
[----:B---3--:R-:W-:Y:S01]  /*e730*/  F2FP.BF16.PACK_AB R13, R220, R188 ;  /* 0x000000bcdc0d723e */ /* 0x008fe200000010ff */
[----:B------:R-:W-:-:S04]  /*e740*/  FADD.FTZ R3, R166, R165 ;  /* 0x000000a5a6037221 */ /* 0x000fc80000010000 */
[----:B------:R1:W3:Y:S01]  /*e750*/  MUFU.EX2 R223, R0 ;  /* 0x0000000000df7308 */ /* 0x0002e20000000800 */
[----:B------:R-:W-:-:S04]  /*e760*/  FADD.FTZ R3, R168, R3 ;  /* 0x00000003a8037221 */ /* 0x000fc80000010000 */
[----:B------:R-:W-:-:S03]  /*e770*/  FADD.FTZ R67, R176, R3 ;  /* 0x00000003b0437221 */ /* 0x000fc60000010000 */
[----:B------:R-:W-:Y:S01]  /*e780*/  MUFU.EX2 R168, R145 ;  /* 0x0000009100a87308 */ /* 0x000fe20000000800 */
[----:B-1----:R-:W-:Y:S01]  /*e790*/  FFMA.FTZ R0, R27, c[0x0][0x2d0], -R2 ;  /* 0x0000b4001b007a23 */ /* 0x002fe20000010802 */
[----:B---3--:R-:W-:-:S06]  /*e7a0*/  F2FP.BF16.PACK_AB R15, R223, R221 ;  /* 0x000000dddf0f723e */ /* 0x008fcc00000010ff */
[----:B------:R-:W-:Y:S01]  /*e7b0*/  MUFU.EX2 R176, R152 ;  /* 0x0000009800b07308 */ /* 0x000fe20000000800 */
[----:B----4-:R-:W-:Y:S07]  /*e7c0*/  HMMA.16816.F32.BF16 R128, R12, R40, R8 ;  /* 0x000000280c80723c */ /* 0x010fee0000041808 */
[----:B------:R1:W-:Y:S01]  /*e7d0*/  MUFU.EX2 R155, R0 ;  /* 0x00000000009b7308 */ /* 0x0003e20000000800 */
[----:B------:R-:W-:-:S07]  /*e7e0*/  F2FP.BF16.PACK_AB R10, R228, R219 ;  /* 0x000000dbe40a723e */ /* 0x000fce00000010ff */
[----:B------:R-:W-:Y:S01]  /*e7f0*/  MUFU.EX2 R165, R157 ;  /* 0x0000009d00a57308 */ /* 0x000fe20000000800 */
[----:B-1----:R-:W-:-:S07]  /*e800*/  FFMA.FTZ R0, R29, c[0x0][0x2d0], -R2 ;  /* 0x0000b4001d007a23 */ /* 0x002fce0000010802 */
[----:B------:R-:W-:Y:S08]  /*e810*/  MUFU.EX2 R166, R156 ;  /* 0x0000009c00a67308 */ /* 0x000ff00000000800 */
[----:B------:R1:W3:Y:S02]  /*e820*/  MUFU.EX2 R154, R0 ;  /* 0x00000000009a7308 */ /* 0x0002e40000000800 */
[--C-:B-1----:R-:W-:Y:S01]  /*e830*/  FFMA.FTZ R0, R31, c[0x0][0x2d0], -R2.reuse ;  /* 0x0000b4001f007a23 */ /* 0x102fe20000010802 */
[----:B---3--:R-:W-:Y:S01]  /*e840*/  F2FP.BF16.PACK_AB R16, R154, R155 ;  /* 0x0000009b9a10723e */ /* 0x008fe200000010ff */
[----:B------:R-:W1:Y:S04]  /*e850*/  LDSM.16.MT88.4 R28, [R201+0x800] ;  /* 0x00080000c91c783b */ /* 0x000e680000004200 */
[----:B------:R3:W-:Y:S02]  /*e860*/  MUFU.EX2 R160, R0 ;  /* 0x0000000000a07308 */ /* 0x0007e40000000800 */
[----:B---3--:R-:W-:-:S06]  /*e870*/  FFMA.FTZ R0, R32, c[0x0][0x2d0], -R2 ;  /* 0x0000b40020007a23 */ /* 0x008fcc0000010802 */
[----:B------:R3:W4:Y:S02]  /*e880*/  MUFU.EX2 R163, R0 ;  /* 0x0000000000a37308 */ /* 0x0007240000000800 */
[----:B---3--:R-:W-:Y:S01]  /*e890*/  FFMA.FTZ R0, R33, c[0x0][0x2d0], -R2 ;  /* 0x0000b40021007a23 */ /* 0x008fe20000010802 */
[----:B----4-:R-:W-:-:S05]  /*e8a0*/  F2FP.BF16.PACK_AB R18, R163, R160 ;  /* 0x000000a0a312723e */ /* 0x010fca00000010ff */
[----:B------:R3:W-:Y:S02]  /*e8b0*/  MUFU.EX2 R187, R0 ;  /* 0x0000000000bb7308 */ /* 0x0007e40000000800 */
[----:B---3--:R-:W-:-:S06]  /*e8c0*/  FFMA.FTZ R0, R34, c[0x0][0x2d0], -R2 ;  /* 0x0000b40022007a23 */ /* 0x008fcc0000010802 */
[----:B------:R3:W4:Y:S02]  /*e8d0*/  MUFU.EX2 R217, R0 ;  /* 0x0000000000d97308 */ /* 0x0007240000000800 */
[----:B---3--:R-:W-:Y:S01]  /*e8e0*/  FMUL.FTZ R0, R85, c[0x0][0x2d0] ;  /* 0x0000b40055007a20 */ /* 0x008fe20000410000 */
[----:B----4-:R-:W-:-:S04]  /*e8f0*/  F2FP.BF16.PACK_AB R8, R217, R187 ;  /* 0x000000bbd908723e */ /* 0x010fc800000010ff */
[----:B------:R-:W-:-:S05]  /*e900*/  FSEL R0, R0, RZ, P0 ;  /* 0x000000ff00007208 */ /* 0x000fca0000000000 */
[--C-:B------:R-:W-:Y:S02]  /*e910*/  FFMA.FTZ R5, R37, c[0x0][0x2d0], -R0.reuse ;  /* 0x0000b40025057a23 */ /* 0x100fe40000010800 */
[--C-:B------:R-:W-:Y:S02]  /*e920*/  FFMA.FTZ R6, R53, c[0x0][0x2d0], -R0.reuse ;  /* 0x0000b40035067a23 */ /* 0x100fe40000010800 */
[----:B------:R3:W-:Y:S01]  /*e930*/  MUFU.EX2 R153, R5 ;  /* 0x0000000500997308 */ /* 0x0007e20000000800 */
[--C-:B------:R-:W-:Y:S02]  /*e940*/  FFMA.FTZ R97, R114, c[0x0][0x2d0], -R0.reuse ;  /* 0x0000b40072617a23 */ /* 0x100fe40000010800 */
[--C-:B------:R-:W-:Y:S02]  /*e950*/  FFMA.FTZ R95, R113, c[0x0][0x2d0], -R0.reuse ;  /* 0x0000b400715f7a23 */ /* 0x100fe40000010800 */
[--C-:B------:R-:W-:Y:S02]  /*e960*/  FFMA.FTZ R94, R112, c[0x0][0x2d0], -R0.reuse ;  /* 0x0000b400705e7a23 */ /* 0x100fe40000010800 */
[--C-:B------:R-:W-:Y:S01]  /*e970*/  FFMA.FTZ R181, R107, c[0x0][0x2d0], -R0.reuse ;  /* 0x0000b4006bb57a23 */ /* 0x100fe20000010800 */
[----:B------:R-:W-:Y:S01]  /*e980*/  MUFU.EX2 R215, R6 ;  /* 0x0000000600d77308 */ /* 0x000fe20000000800 */
[----:B------:R-:W-:-:S02]  /*e990*/  FFMA.FTZ R180, R106, c[0x0][0x2d0], -R0 ;  /* 0x0000b4006ab47a23 */ /* 0x000fc40000010800 */
[--C-:B------:R-:W-:Y:S02]  /*e9a0*/  FFMA.FTZ R179, R104, c[0x0][0x2d0], -R0.reuse ;  /* 0x0000b40068b37a23 */ /* 0x100fe40000010800 */
[--C-:B------:R-:W-:Y:S02]  /*e9b0*/  FFMA.FTZ R178, R103, c[0x0][0x2d0], -R0.reuse ;  /* 0x0000b40067b27a23 */ /* 0x100fe40000010800 */
[--C-:B---3--:R-:W-:Y:S01]  /*e9c0*/  FFMA.FTZ R5, R38, c[0x0][0x2d0], -R0.reuse ;  /* 0x0000b40026057a23 */ /* 0x108fe20000010800 */
[----:B------:R-:W-:Y:S08]  /*e9d0*/  MUFU.EX2 R97, R97 ;  /* 0x0000006100617308 */ /* 0x000ff00000000800 */
[----:B------:R3:W4:Y:S08]  /*e9e0*/  MUFU.EX2 R151, R5 ;  /* 0x0000000500977308 */ /* 0x0007300000000800 */
[----:B------:R-:W-:Y:S01]  /*e9f0*/  MUFU.EX2 R95, R95 ;  /* 0x0000005f005f7308 */ /* 0x000fe20000000800 */
[----:B---3--:R-:W-:Y:S01]  /*ea00*/  FFMA.FTZ R5, R39, c[0x0][0x2d0], -R0 ;  /* 0x0000b40027057a23 */ /* 0x008fe20000010800 */
[----:B----4-:R-:W-:Y:S01]  /*ea10*/  F2FP.BF16.PACK_AB R17, R151, R153 ;  /* 0x000000999711723e */ /* 0x010fe200000010ff */
[----:B-----5:R-:W-:Y:S01]  /*ea20*/  HMMA.16816.F32.BF16 R36, R20, R44, RZ ;  /* 0x0000002c1424723c */ /* 0x020fe200000418ff */
[----:B------:R-:W-:-:S04]  /*ea30*/  FADD.FTZ R80, R153, R151 ;  /* 0x0000009799507221 */ /* 0x000fc80000010000 */
[----:B------:R3:W-:Y:S08]  /*ea40*/  MUFU.EX2 R186, R5 ;  /* 0x0000000500ba7308 */ /* 0x0007f00000000800 */
[----:B------:R-:W-:Y:S01]  /*ea50*/  MUFU.EX2 R153, R65 ;  /* 0x0000004100997308 */ /* 0x000fe20000000800 */
[----:B---3--:R-:W-:-:S07]  /*ea60*/  FFMA.FTZ R5, R52, c[0x0][0x2d0], -R0 ;  /* 0x0000b40034057a23 */ /* 0x008fce0000010800 */
[----:B------:R-:W-:Y:S03]  /*ea70*/  MUFU.EX2 R94, R94 ;  /* 0x0000005e005e7308 */ /* 0x000fe60000000800 */
[----:B-1----:R-:W-:Y:S01]  /*ea80*/  HMMA.16816.F32.BF16 R140, R12, R28, R36 ;  /* 0x0000001c0c8c723c */ /* 0x002fe20000041824 */
[----:B------:R-:W-:Y:S04]  /*ea90*/  LDSM.16.MT88.4 R36, [R198+0x800] ;  /* 0x00080000c624783b */ /* 0x000fe80000004200 */
[----:B------:R1:W3:Y:S02]  /*eaa0*/  MUFU.EX2 R195, R5 ;  /* 0x0000000500c37308 */ /* 0x0002e40000000800 */
[----:B-1----:R-:W-:Y:S01]  /*eab0*/  FFMA.FTZ R5, R54, c[0x0][0x2d0], -R0 ;  /* 0x0000b40036057a23 */ /* 0x002fe20000010800 */
[----:B---3--:R-:W-:-:S05]  /*eac0*/  F2FP.BF16.PACK_AB R19, R195, R186 ;  /* 0x000000bac313723e */ /* 0x008fca00000010ff */
[----:B------:R1:W3:Y:S02]  /*ead0*/  MUFU.EX2 R216, R5 ;  /* 0x0000000500d87308 */ /* 0x0002e40000000800 */
[C---:B------:R-:W-:Y:S08]  /*eae0*/  HMMA.16816.F32.BF16 R32, R16.reuse, R48, RZ ;  /* 0x000000301020723c */ /* 0x040ff000000418ff */
[----:B------:R-:W-:Y:S01]  /*eaf0*/  HMMA.16816.F32.BF16 R24, R16, R44, RZ ;  /* 0x0000002c1018723c */ /* 0x000fe200000418ff */
[----:B-1----:R-:W-:Y:S01]  /*eb00*/  FFMA.FTZ R5, R55, c[0x0][0x2d0], -R0 ;  /* 0x0000b40037057a23 */ /* 0x002fe20000010800 */
[----:B---3--:R-:W-:-:S03]  /*eb10*/  F2FP.BF16.PACK_AB R9, R216, R215 ;  /* 0x000000d7d809723e */ /* 0x008fc600000010ff */
[----:B------:R1:W-:Y:S02]  /*eb20*/  MUFU.EX2 R218, R5 ;  /* 0x0000000500da7308 */ /* 0x0003e40000000800 */
[----:B-1----:R-:W-:-:S06]  /*eb30*/  FFMA.FTZ R5, R60, c[0x0][0x2d0], -R0 ;  /* 0x0000b4003c057a23 */ /* 0x002fcc0000010800 */
[----:B------:R-:W1:Y:S02]  /*eb40*/  MUFU.EX2 R226, R5 ;  /* 0x0000000500e27308 */ /* 0x000e640000000800 */
[----:B-1----:R-:W-:-:S07]  /*eb50*/  F2FP.BF16.PACK_AB R11, R226, R218 ;  /* 0x000000dae20b723e */ /* 0x002fce00000010ff */
[C---:B------:R-:W-:Y:S01]  /*eb60*/  HMMA.16816.F32.BF16 R132, R8.reuse, R40, R32 ;  /* 0x000000280884723c */ /* 0x040fe20000041820 */
[----:B------:R-:W1:Y:S06]  /*eb70*/  LDSM.16.MT88.4 R32, [R198] ;  /* 0x00000000c620783b */ /* 0x000e6c0000004200 */
[--C-:B------:R-:W-:Y:S01]  /*eb80*/  FFMA.FTZ R41, R108, c[0x0][0x2d0], -R2.reuse ;  /* 0x0000b4006c297a23 */ /* 0x100fe20000010802 */
[----:B------:R-:W-:Y:S01]  /*eb90*/  HMMA.16816.F32.BF16 R136, R8, R28, R24 ;  /* 0x0000001c0888723c */ /* 0x000fe20000041818 */
[----:B------:R-:W-:Y:S02]  /*eba0*/  FFMA.FTZ R40, R109, c[0x0][0x2d0], -R2 ;  /* 0x0000b4006d287a23 */ /* 0x000fe40000010802 */
[----:B------:R-:W-:Y:S01]  /*ebb0*/  FADD.FTZ R2, R162, R161 ;  /* 0x000000a1a2027221 */ /* 0x000fe20000010000 */
[----:B------:R-:W-:Y:S03]  /*ebc0*/  MUFU.EX2 R190, R41 ;  /* 0x0000002900be7308 */ /* 0x000fe60000000800 */
[----:B------:R-:W-:-:S02]  /*ebd0*/  FFMA.FTZ R29, R116, c[0x0][0x2d0], -R0 ;  /* 0x0000b400741d7a23 */ /* 0x000fc40000010800 */
[--C-:B------:R-:W-:Y:S02]  /*ebe0*/  FFMA.FTZ R28, R117, c[0x0][0x2d0], -R0.reuse ;  /* 0x0000b400751c7a23 */ /* 0x100fe40000010800 */
[----:B------:R-:W-:Y:S01]  /*ebf0*/  FFMA.FTZ R116, R115, c[0x0][0x2d0], -R0 ;  /* 0x0000b40073747a23 */ /* 0x000fe20000010800 */
[----:B------:R-:W-:Y:S01]  /*ec00*/  MUFU.EX2 R162, R96 ;  /* 0x0000006000a27308 */ /* 0x000fe20000000800 */
[----:B------:R-:W-:-:S04]  /*ec10*/  FADD.FTZ R2, R164, R2 ;  /* 0x00000002a4027221 */ /* 0x000fc80000010000 */
[----:B------:R-:W-:Y:S02]  /*ec20*/  FADD.FTZ R66, R167, R2 ;  /* 0x00000002a7427221 */ /* 0x000fe40000010000 */
[----:B------:R-:W-:Y:S01]  /*ec30*/  FADD.FTZ R2, R189, R67 ;  /* 0x00000043bd027221 */ /* 0x000fe20000010000 */
[----:B------:R-:W-:Y:S03]  /*ec40*/  MUFU.EX2 R161, R78 ;  /* 0x0000004e00a17308 */ /* 0x000fe60000000800 */
[----:B------:R-:W-:-:S04]  /*ec50*/  FADD.FTZ R2, R222, R2 ;  /* 0x00000002de027221 */ /* 0x000fc80000010000 */
[----:B------:R-:W-:Y:S01]  /*ec60*/  FADD.FTZ R2, R225, R2 ;  /* 0x00000002e1027221 */ /* 0x000fe20000010000 */
[----:B------:R-:W-:Y:S03]  /*ec70*/  MUFU.EX2 R192, R40 ;  /* 0x0000002800c07308 */ /* 0x000fe60000000800 */
[----:B------:R-:W-:Y:S01]  /*ec80*/  FADD.FTZ R2, R227, R2 ;  /* 0x00000002e3027221 */ /* 0x000fe20000010000 */
[-C--:B-1----:R-:W-:Y:S04]  /*ec90*/  HMMA.16816.F32.BF16 R24, R20, R32.reuse, RZ ;  /* 0x000000201418723c */ /* 0x082fe800000418ff */
[----:B------:R-:W-:Y:S04]  /*eca0*/  MUFU.EX2 R189, R29 ;  /* 0x0000001d00bd7308 */ /* 0x000fe80000000800 */
[----:B------:R-:W-:Y:S04]  /*ecb0*/  HMMA.16816.F32.BF16 R4, R16, R32, RZ ;  /* 0x000000201004723c */ /* 0x000fe800000418ff */
[----:B------:R-:W-:Y:S08]  /*ecc0*/  MUFU.EX2 R191, R28 ;  /* 0x0000001c00bf7308 */ /* 0x000ff00000000800 */
[----:B------:R-:W-:Y:S04]  /*ecd0*/  MUFU.EX2 R167, R146 ;  /* 0x0000009200a77308 */ /* 0x000fe80000000800 */
[-C--:B------:R-:W-:Y:S01]  /*ece0*/  HMMA.16816.F32.BF16 R124, R12, R36.reuse, R24 ;  /* 0x000000240c7c723c */ /* 0x080fe20000041818 */
[----:B------:R-:W1:Y:S03]  /*ecf0*/  LDSM.16.MT88.4 R24, [R200] ;  /* 0x00000000c818783b */ /* 0x000e660000004200 */
[----:B------:R-:W-:Y:S04]  /*ed00*/  MUFU.EX2 R96, R159 ;  /* 0x0000009f00607308 */ /* 0x000fe80000000800 */
[----:B------:R-:W-:Y:S04]  /*ed10*/  HMMA.16816.F32.BF16 R120, R8, R36, R4 ;  /* 0x000000240878723c */ /* 0x000fe80000041804 */
[----:B------:R-:W-:Y:S03]  /*ed20*/  MUFU.EX2 R164, R158 ;  /* 0x0000009e00a47308 */ /* 0x000fe60000000800 */
[----:B------:R-:W-:-:S02]  /*ed30*/  FADD.FTZ R4, R155, R154 ;  /* 0x0000009a9b047221 */ /* 0x000fc40000010000 */
[--C-:B------:R-:W-:Y:S02]  /*ed40*/  FFMA.FTZ R37, R118, c[0x0][0x2d0], -R0.reuse ;  /* 0x0000b40076257a23 */ /* 0x100fe40000010800 */
[----:B------:R-:W-:Y:S01]  /*ed50*/  FFMA.FTZ R36, R119, c[0x0][0x2d0], -R0 ;  /* 0x0000b40077247a23 */ /* 0x000fe20000010800 */
[----:B------:R-:W-:Y:S01]  /*ed60*/  MUFU.EX2 R155, R64 ;  /* 0x00000040009b7308 */ /* 0x000fe20000000800 */
[----:B------:R-:W-:Y:S02]  /*ed70*/  FADD.FTZ R0, R160, R4 ;  /* 0x00000004a0007221 */ /* 0x000fe40000010000 */
[----:B------:R-:W3:Y:S02]  /*ed80*/  LDSM.16.MT88.4 R4, [R200+0x800] ;  /* 0x00080000c804783b */ /* 0x000ee40000004200 */
        /* <DEDUP_REMOVED lines=10> */
[----:B------:R-:W1:Y:S08]  /*ee30*/  MUFU.EX2 R25, R76 ;  /* 0x0000004c00197308 */ /* 0x000e700000000800 */
[----:B------:R-:W4:Y:S04]  /*ee40*/  MUFU.EX2 R154, R36 ;  /* 0x00000024009a7308 */ /* 0x000f280000000800 */
[----:B---3--:R-:W-:Y:S04]  /*ee50*/  HMMA.16816.F32.BF16 R108, R8, R4, R52 ;  /* 0x00000004086c723c */ /* 0x008fe80000041834 */
[----:B------:R-:W-:Y:S01]  /*ee60*/  MUFU.EX2 R188, R147 ;  /* 0x0000009300bc7308 */ /* 0x000fe20000000800 */
[----:B-1----:R-:W-:-:S03]  /*ee70*/  FADD.FTZ R0, R25, R0 ;  /* 0x0000000019007221 */ /* 0x002fc60000010000 */
[----:B------:R-:W-:Y:S01]  /*ee80*/  HMMA.16816.F32.BF16 R52, R16, R50, RZ ;  /* 0x000000321034723c */ /* 0x000fe200000418ff */
[----:B------:R-:W-:-:S03]  /*ee90*/  FADD.FTZ R0, R160, R0 ;  /* 0x00000000a0007221 */ /* 0x000fc60000010000 */
[----:B------:R1:W-:Y:S01]  /*eea0*/  MUFU.EX2 R84, R116 ;  /* 0x0000007400547308 */ /* 0x0003e20000000800 */
[----:B------:R-:W-:-:S03]  /*eeb0*/  FADD.FTZ R0, R161, R0 ;  /* 0x00000000a1007221 */ /* 0x000fc60000010000 */
[----:B------:R-:W-:Y:S01]  /*eec0*/  HMMA.16816.F32.BF16 R112, R12, R4, R56 ;  /* 0x000000040c70723c */ /* 0x000fe20000041838 */
[----:B------:R-:W-:-:S06]  /*eed0*/  FADD.FTZ R0, R193, R0 ;  /* 0x00000000c1007221 */ /* 0x000fcc0000010000 */
[----:B------:R-:W-:Y:S01]  /*eee0*/  F2FP.BF16.PACK_AB R4, R155, R153 ;  /* 0x000000999b04723e */ /* 0x000fe200000010ff */
[----:B------:R-:W-:Y:S01]  /*eef0*/  HMMA.16816.F32.BF16 R48, R20, R50, RZ ;  /* 0x000000321430723c */ /* 0x000fe200000418ff */
[----:B----4-:R-:W-:Y:S01]  /*ef00*/  F2FP.BF16.PACK_AB R5, R154, R151 ;  /* 0x000000979a05723e */ /* 0x010fe200000010ff */
[----:B-1----:R-:W-:Y:S06]  /*ef10*/  LDSM.16.MT88.4 R116, [R201+0x2000] ;  /* 0x00200000c974783b */ /* 0x002fec0000004200 */
[----:B------:R-:W-:Y:S08]  /*ef20*/  HMMA.16816.F32.BF16 R56, R8, R42, R52 ;  /* 0x0000002a0838723c */ /* 0x000ff00000041834 */
[-C--:B------:R-:W-:Y:S08]  /*ef30*/  HMMA.16816.F32.BF16 R52, R16, R46.reuse, RZ ;  /* 0x0000002e1034723c */ /* 0x080ff000000418ff */
[----:B------:R-:W-:Y:S08]  /*ef40*/  HMMA.16816.F32.BF16 R44, R20, R46, RZ ;  /* 0x0000002e142c723c */ /* 0x000ff000000418ff */
[----:B------:R-:W-:Y:S08]  /*ef50*/  HMMA.16816.F32.BF16 R48, R12, R42, R48 ;  /* 0x0000002a0c30723c */ /* 0x000ff00000041830 */
[----:B------:R-:W-:Y:S08]  /*ef60*/  HMMA.16816.F32.BF16 R60, R8, R30, R52 ;  /* 0x0000001e083c723c */ /* 0x000ff00000041834 */
[-C--:B------:R-:W-:Y:S08]  /*ef70*/  HMMA.16816.F32.BF16 R52, R16, R34.reuse, RZ ;  /* 0x000000221034723c */ /* 0x080ff000000418ff */
[C---:B------:R-:W-:Y:S08]  /*ef80*/  HMMA.16816.F32.BF16 R32, R20.reuse, R34, RZ ;  /* 0x000000221420723c */ /* 0x040ff000000418ff */
[----:B------:R-:W-:Y:S08]  /*ef90*/  HMMA.16816.F32.BF16 R20, R20, R26, RZ ;  /* 0x0000001a1414723c */ /* 0x000ff000000418ff */
[C---:B------:R-:W-:Y:S08]  /*efa0*/  HMMA.16816.F32.BF16 R44, R12.reuse, R30, R44 ;  /* 0x0000001e0c2c723c */ /* 0x040ff0000004182c */
[C---:B------:R-:W-:Y:S08]  /*efb0*/  HMMA.16816.F32.BF16 R32, R12.reuse, R38, R32 ;  /* 0x000000260c20723c */ /* 0x040ff00000041820 */
[----:B------:R-:W-:Y:S01]  /*efc0*/  HMMA.16816.F32.BF16 R20, R12, R6, R20 ;  /* 0x000000060c14723c */ /* 0x000fe20000041814 */
[----:B------:R-:W1:Y:S07]  /*efd0*/  LDSM.16.MT88.4 R12, [R197+0x1000] ;  /* 0x00100000c50c783b */ /* 0x000e6e0000004200 */
[----:B------:R-:W-:Y:S01]  /*efe0*/  HMMA.16816.F32.BF16 R16, R16, R26, RZ ;  /* 0x0000001a1010723c */ /* 0x000fe200000418ff */
[----:B------:R-:W3:Y:S07]  /*eff0*/  MUFU.EX2 R26, R101 ;  /* 0x00000065001a7308 */ /* 0x000eee0000000800 */
[----:B------:R-:W-:Y:S01]  /*f000*/  HMMA.16816.F32.BF16 R68, R8, R38, R52 ;  /* 0x000000260844723c */ /* 0x000fe20000041834 */
[----:B------:R-:W-:Y:S01]  /*f010*/  MUFU.EX2 R27, R177 ;  /* 0x000000b1001b7308 */ /* 0x000fe20000000800 */
[----:B---3--:R-:W-:-:S04]  /*f020*/  FADD.FTZ R2, R26, R2 ;  /* 0x000000021a027221 */ /* 0x008fc80000010000 */
[----:B------:R-:W-:-:S10]  /*f030*/  FADD.FTZ R2, R162, R2 ;  /* 0x00000002a2027221 */ /* 0x000fd40000010000 */
[----:B------:R-:W-:Y:S01]  /*f040*/  HMMA.16816.F32.BF16 R72, R8, R6, R16 ;  /* 0x000000060848723c */ /* 0x000fe20000041810 */
[----:B------:R-:W-:-:S04]  /*f050*/  FADD.FTZ R2, R163, R2 ;  /* 0x00000002a3027221 */ /* 0x000fc80000010000 */
[----:B------:R-:W-:Y:S02]  /*f060*/  FADD.FTZ R2, R194, R2 ;  /* 0x00000002c2027221 */ /* 0x000fe40000010000 */
[----:B------:R-:W-:Y:S01]  /*f070*/  F2FP.BF16.PACK_AB R8, R162, R26 ;  /* 0x0000001aa208723e */ /* 0x000fe200000010ff */
[----:B------:R-:W-:Y:S01]  /*f080*/  FADD.FTZ R17, R186, R80 ;  /* 0x00000050ba117221 */ /* 0x000fe20000010000 */
[----:B------:R-:W-:Y:S01]  /*f090*/  F2FP.BF16.PACK_AB R9, R160, R25 ;  /* 0x00000019a009723e */ /* 0x000fe200000010ff */
[----:B------:R-:W-:Y:S01]  /*f0a0*/  FADD.FTZ R16, R187, R3 ;  /* 0x00000003bb107221 */ /* 0x000fe20000010000 */
[----:B------:R-:W-:Y:S01]  /*f0b0*/  F2FP.BF16.PACK_AB R10, R194, R163 ;  /* 0x000000a3c20a723e */ /* 0x000fe200000010ff */
[----:B------:R-:W-:Y:S01]  /*f0c0*/  FADD.FTZ R3, R195, R17 ;  /* 0x00000011c3037221 */ /* 0x000fe20000010000 */
[----:B------:R-:W-:Y:S01]  /*f0d0*/  F2FP.BF16.PACK_AB R11, R193, R161 ;  /* 0x000000a1c10b723e */ /* 0x000fe200000010ff */
[----:B------:R-:W-:Y:S01]  /*f0e0*/  MUFU.EX2 R186, R149 ;  /* 0x0000009500ba7308 */ /* 0x000fe20000000800 */
[----:B------:R-:W-:Y:S01]  /*f0f0*/  F2FP.BF16.PACK_AB R6, R192, R190 ;  /* 0x000000bec006723e */ /* 0x000fe200000010ff */
[----:B------:R-:W-:Y:S01]  /*f100*/  FADD.FTZ R3, R215, R3 ;  /* 0x00000003d7037221 */ /* 0x000fe20000010000 */
[----:B------:R-:W-:-:S03]  /*f110*/  F2FP.BF16.PACK_AB R7, R191, R189 ;  /* 0x000000bdbf07723e */ /* 0x000fc600000010ff */
[----:B-1----:R-:W-:Y:S01]  /*f120*/  HMMA.16816.F32.BF16 R64, R8, R12, R128 ;  /* 0x0000000c0840723c */ /* 0x002fe20000041880 */
[----:B------:R-:W-:Y:S01]  /*f130*/  FADD.FTZ R3, R216, R3 ;  /* 0x00000003d8037221 */ /* 0x000fe20000010000 */
[----:B------:R-:W1:Y:S03]  /*f140*/  MUFU.EX2 R187, R148 ;  /* 0x0000009400bb7308 */ /* 0x000e660000000800 */
[----:B------:R-:W-:-:S03]  /*f150*/  FADD.FTZ R3, R218, R3 ;  /* 0x00000003da037221 */ /* 0x000fc60000010000 */
[----:B------:R-:W-:Y:S01]  /*f160*/  HMMA.16816.F32.BF16 R104, R4, R14, R56 ;  /* 0x0000000e0468723c */ /* 0x000fe20000041838 */
[----:B------:R-:W-:Y:S01]  /*f170*/  FADD.FTZ R3, R226, R3 ;  /* 0x00000003e2037221 */ /* 0x000fe20000010000 */
[----:B------:R-:W-:Y:S03]  /*f180*/  MUFU.EX2 R25, R170 ;  /* 0x000000aa00197308 */ /* 0x000fe60000000800 */
[----:B------:R-:W-:-:S03]  /*f190*/  FADD.FTZ R3, R151, R3 ;  /* 0x0000000397037221 */ /* 0x000fc60000010000 */
[----:B------:R-:W-:Y:S01]  /*f1a0*/  HMMA.16816.F32.BF16 R128, R4, R12, R132 ;  /* 0x0000000c0480723c */ /* 0x000fe20000041884 */
[----:B------:R-:W-:Y:S01]  /*f1b0*/  FADD.FTZ R3, R154, R3 ;  /* 0x000000039a037221 */ /* 0x000fe20000010000 */
[----:B------:R-:W-:Y:S03]  /*f1c0*/  MUFU.EX2 R26, R175 ;  /* 0x000000af001a7308 */ /* 0x000fe60000000800 */
[----:B------:R-:W-:-:S03]  /*f1d0*/  FADD.FTZ R3, R189, R3 ;  /* 0x00000003bd037221 */ /* 0x000fc60000010000 */
[C---:B------:R-:W-:Y:S01]  /*f1e0*/  HMMA.16816.F32.BF16 R56, R8.reuse, R14, R48 ;  /* 0x0000000e0838723c */ /* 0x040fe20000041830 */
[----:B------:R-:W3:Y:S07]  /*f1f0*/  LDSM.16.MT88.4 R12, [R201+0x1000] ;  /* 0x00100000c90c783b */ /* 0x000eee0000004200 */
[-C--:B---3--:R-:W-:Y:S08]  /*f200*/  HMMA.16816.F32.BF16 R52, R8, R12.reuse, R140 ;  /* 0x0000000c0834723c */ /* 0x088ff0000004188c */
[C---:B------:R-:W-:Y:S08]  /*f210*/  HMMA.16816.F32.BF16 R100, R4.reuse, R12, R136 ;  /* 0x0000000c0464723c */ /* 0x040ff00000041888 */
[-C--:B------:R-:W-:Y:S08]  /*f220*/  HMMA.16816.F32.BF16 R80, R4, R14.reuse, R60 ;  /* 0x0000000e0450723c */ /* 0x080ff0000004183c */
[C---:B------:R-:W-:Y:S01]  /*f230*/  HMMA.16816.F32.BF16 R48, R8.reuse, R14, R44 ;  /* 0x0000000e0830723c */ /* 0x040fe2000004182c */
[----:B------:R-:W3:Y:S07]  /*f240*/  LDSM.16.MT88.4 R12, [R198+0x1000] ;  /* 0x00100000c60c783b */ /* 0x000eee0000004200 */
[-C--:B---3--:R-:W-:Y:S01]  /*f250*/  HMMA.16816.F32.BF16 R44, R8, R12.reuse, R124 ;  /* 0x0000000c082c723c */ /* 0x088fe2000004187c */
[----:B------:R-:W-:Y:S07]  /*f260*/  LDSM.16.MT88.4 R124, [R197+0x2000] ;  /* 0x00200000c57c783b */ /* 0x000fee0000004200 */
[C---:B------:R-:W-:Y:S08]  /*f270*/  HMMA.16816.F32.BF16 R76, R4.reuse, R12, R120 ;  /* 0x0000000c044c723c */ /* 0x040ff00000041878 */
[-C--:B------:R-:W-:Y:S08]  /*f280*/  HMMA.16816.F32.BF16 R68, R4, R14.reuse, R68 ;  /* 0x0000000e0444723c */ /* 0x080ff00000041844 */
[----:B------:R-:W-:Y:S01]  /*f290*/  HMMA.16816.F32.BF16 R32, R8, R14, R32 ;  /* 0x0000000e0820723c */ /* 0x000fe20000041820 */
[----:B------:R-:W3:Y:S07]  /*f2a0*/  LDSM.16.MT88.4 R12, [R200+0x1000] ;  /* 0x00100000c80c783b */ /* 0x000eee0000004200 */
[C---:B---3--:R-:W-:Y:S01]  /*f2b0*/  HMMA.16816.F32.BF16 R60, R4.reuse, R12, R108 ;  /* 0x0000000c043c723c */ /* 0x048fe2000004186c */
[----:B------:R-:W-:Y:S07]  /*f2c0*/  LDSM.16.MT88.4 R108, [R198+0x2000] ;  /* 0x00200000c66c783b */ /* 0x000fee0000004200 */
[----:B------:R-:W-:Y:S01]  /*f2d0*/  HMMA.16816.F32.BF16 R40, R4, R14, R72 ;  /* 0x0000000e0428723c */ /* 0x000fe20000041848 */
[----:B------:R-:W3:Y:S06]  /*f2e0*/  MUFU.EX2 R72, R169 ;  /* 0x000000a900487308 */ /* 0x000eec0000000800 */
[----:B------:R-:W-:Y:S01]  /*f2f0*/  FADD.FTZ R4, R217, R16 ;  /* 0x00000010d9047221 */ /* 0x000fe20000010000 */
[----:B------:R-:W-:Y:S01]  /*f300*/  HMMA.16816.F32.BF16 R36, R8, R12, R112 ;  /* 0x0000000c0824723c */ /* 0x000fe20000041870 */
[----:B------:R-:W4:Y:S01]  /*f310*/  LDSM.16.MT88.4 R16, [R201+0x1800] ;  /* 0x00180000c910783b */ /* 0x000f220000004200 */
[----:B------:R-:W5:Y:S01]  /*f320*/  MUFU.EX2 R113, R150 ;  /* 0x0000009600717308 */ /* 0x000f620000000800 */
[----:B------:R-:W-:Y:S01]  /*f330*/  FADD.FTZ R24, R219, R4 ;  /* 0x00000004db187221 */ /* 0x000fe20000010000 */
[----:B-1----:R-:W-:-:S02]  /*f340*/  F2FP.BF16.PACK_AB R6, R188, R187 ;  /* 0x000000bbbc06723e */ /* 0x002fc400000010ff */
[----:B------:R-:W-:Y:S01]  /*f350*/  F2FP.BF16.PACK_AB R7, R176, R167 ;  /* 0x000000a7b007723e */ /* 0x000fe200000010ff */
[----:B------:R-:W-:Y:S01]  /*f360*/  FADD.FTZ R24, R228, R24 ;  /* 0x00000018e4187221 */ /* 0x000fe20000010000 */
[----:B------:R-:W-:Y:S01]  /*f370*/  HMMA.16816.F32.BF16 R28, R8, R14, R20 ;  /* 0x0000000e081c723c */ /* 0x000fe20000041814 */
[----:B------:R-:W1:Y:S01]  /*f380*/  LDSM.16.MT88.4 R20, [R197+0x1800] ;  /* 0x00180000c514783b */ /* 0x000e620000004200 */
[----:B------:R-:W2:Y:S01]  /*f390*/  MUFU.EX2 R112, R144 ;  /* 0x0000009000707308 */ /* 0x000ea20000000800 */
[----:B---3--:R-:W-:Y:S02]  /*f3a0*/  F2FP.BF16.PACK_AB R161, R72, R25 ;  /* 0x0000001948a1723e */ /* 0x008fe400000010ff */
[----:B------:R-:W3:Y:S04]  /*f3b0*/  LDSM.16.MT88.4 R12, [R198+0x1800] ;  /* 0x00180000c60c783b */ /* 0x000ee80000004200 */
[----:B------:R-:W3:Y:S01]  /*f3c0*/  LDSM.16.MT88.4 R8, [R200+0x1800] ;  /* 0x00180000c808783b */ /* 0x000ee20000004200 */
[----:B-----5:R-:W-:Y:S01]  /*f3d0*/  F2FP.BF16.PACK_AB R4, R186, R113 ;  /* 0x00000071ba04723e */ /* 0x020fe200000010ff */
[----:B------:R-:W5:Y:S01]  /*f3e0*/  MUFU.EX2 R73, R171 ;  /* 0x000000ab00497308 */ /* 0x000f620000000800 */
[----:B--2---:R-:W-:-:S07]  /*f3f0*/  F2FP.BF16.PACK_AB R5, R168, R112 ;  /* 0x00000070a805723e */ /* 0x004fce00000010ff */
[----:B------:R-:W-:Y:S08]  /*f400*/  MUFU.EX2 R74, R174 ;  /* 0x000000ae004a7308 */ /* 0x000ff00000000800 */
[----:B------:R-:W2:Y:S01]  /*f410*/  MUFU.EX2 R75, R173 ;  /* 0x000000ad004b7308 */ /* 0x000ea20000000800 */
[----:B-----5:R-:W-:Y:S01]  /*f420*/  F2FP.BF16.PACK_AB R160, R26, R73 ;  /* 0x000000491aa0723e */ /* 0x020fe200000010ff */
[C---:B----4-:R-:W-:Y:S08]  /*f430*/  HMMA.16816.F32.BF16 R52, R4.reuse, R16, R52 ;  /* 0x000000100434723c */ /* 0x050ff00000041834 */
[----:B-1----:R-:W-:Y:S01]  /*f440*/  HMMA.16816.F32.BF16 R64, R4, R20, R64 ;  /* 0x000000140440723c */ /* 0x002fe20000041840 */
[----:B--2---:R-:W-:-:S07]  /*f450*/  F2FP.BF16.PACK_AB R162, R75, R74 ;  /* 0x0000004a4ba2723e */ /* 0x004fce00000010ff */
[C---:B------:R-:W-:Y:S08]  /*f460*/  HMMA.16816.F32.BF16 R56, R4.reuse, R22, R56 ;  /* 0x000000160438723c */ /* 0x040ff00000041838 */
[C---:B------:R-:W-:Y:S08]  /*f470*/  HMMA.16816.F32.BF16 R48, R4.reuse, R18, R48 ;  /* 0x000000120430723c */ /* 0x040ff00000041830 */
[C---:B---3--:R-:W-:Y:S08]  /*f480*/  HMMA.16816.F32.BF16 R44, R4.reuse, R12, R44 ;  /* 0x0000000c042c723c */ /* 0x048ff0000004182c */
[C---:B------:R-:W-:Y:S08]  /*f490*/  HMMA.16816.F32.BF16 R32, R4.reuse, R14, R32 ;  /* 0x0000000e0420723c */ /* 0x040ff00000041820 */
[C---:B------:R-:W-:Y:S08]  /*f4a0*/  HMMA.16816.F32.BF16 R36, R4.reuse, R8, R36 ;  /* 0x000000080424723c */ /* 0x040ff00000041824 */
[----:B------:R-:W-:Y:S07]  /*f4b0*/  HMMA.16816.F32.BF16 R28, R4, R10, R28 ;  /* 0x0000000a041c723c */ /* 0x000fee000004181c */
[----:B------:R-:W-:-:S02]  /*f4c0*/  F2FP.BF16.PACK_AB R4, R164, R96 ;  /* 0x00000060a404723e */ /* 0x000fc400000010ff */
[----:B------:R-:W-:Y:S02]  /*f4d0*/  F2FP.BF16.PACK_AB R6, R166, R165 ;  /* 0x000000a5a606723e */ /* 0x000fe400000010ff */
[----:B------:R-:W-:Y:S02]  /*f4e0*/  F2FP.BF16.PACK_AB R5, R97, R84 ;  /* 0x000000546105723e */ /* 0x000fe400000010ff */
[----:B------:R-:W-:-:S07]  /*f4f0*/  F2FP.BF16.PACK_AB R7, R94, R95 ;  /* 0x0000005f5e07723e */ /* 0x000fce00000010ff */
[C---:B------:R-:W-:Y:S08]  /*f500*/  HMMA.16816.F32.BF16 R128, R4.reuse, R20, R128 ;  /* 0x000000140480723c */ /* 0x040ff00000041880 */
[C---:B------:R-:W-:Y:S08]  /*f510*/  HMMA.16816.F32.BF16 R20, R4.reuse, R22, R104 ;  /* 0x000000160414723c */ /* 0x040ff00000041868 */
[C---:B------:R-:W-:Y:S01]  /*f520*/  HMMA.16816.F32.BF16 R120, R4.reuse, R16, R100 ;  /* 0x000000100478723c */ /* 0x040fe20000041864 */
[----:B------:R-:W-:Y:S07]  /*f530*/  MUFU.EX2 R17, R182 ;  /* 0x000000b600117308 */ /* 0x000fee0000000800 */
[C---:B------:R-:W-:Y:S01]  /*f540*/  HMMA.16816.F32.BF16 R80, R4.reuse, R18, R80 ;  /* 0x000000120450723c */ /* 0x040fe20000041850 */
[----:B------:R-:W1:Y:S07]  /*f550*/  MUFU.EX2 R19, R172 ;  /* 0x000000ac00137308 */ /* 0x000e6e0000000800 */
[C---:B------:R-:W-:Y:S01]  /*f560*/  HMMA.16816.F32.BF16 R76, R4.reuse, R12, R76 ;  /* 0x0000000c044c723c */ /* 0x040fe2000004184c */
[----:B------:R-:W-:Y:S07]  /*f570*/  MUFU.EX2 R13, R184 ;  /* 0x000000b8000d7308 */ /* 0x000fee0000000800 */
[----:B------:R-:W-:Y:S01]  /*f580*/  HMMA.16816.F32.BF16 R68, R4, R14, R68 ;  /* 0x0000000e0444723c */ /* 0x000fe20000041844 */
[----:B------:R-:W2:Y:S01]  /*f590*/  MUFU.EX2 R15, R183 ;  /* 0x000000b7000f7308 */ /* 0x000ea20000000800 */
[----:B-1----:R-:W-:-:S06]  /*f5a0*/  F2FP.BF16.PACK_AB R163, R27, R19 ;  /* 0x000000131ba3723e */ /* 0x002fcc00000010ff */
[C---:B------:R-:W-:Y:S01]  /*f5b0*/  HMMA.16816.F32.BF16 R60, R4.reuse, R8, R60 ;  /* 0x00000008043c723c */ /* 0x040fe2000004183c */
[----:B------:R-:W-:Y:S07]  /*f5c0*/  MUFU.EX2 R12, R181 ;  /* 0x000000b5000c7308 */ /* 0x000fee0000000800 */
[----:B------:R-:W-:Y:S01]  /*f5d0*/  HMMA.16816.F32.BF16 R40, R4, R10, R40 ;  /* 0x0000000a0428723c */ /* 0x000fe20000041828 */
[----:B------:R-:W1:Y:S01]  /*f5e0*/  LDSM.16.MT88.4 R8, [R200+0x2000] ;  /* 0x00200000c808783b */ /* 0x000e620000004200 */
[----:B------:R-:W3:Y:S01]  /*f5f0*/  MUFU.EX2 R7, R185 ;  /* 0x000000b900077308 */ /* 0x000ee20000000800 */
[----:B--2---:R-:W-:-:S04]  /*f600*/  F2FP.BF16.PACK_AB R102, R17, R15 ;  /* 0x0000000f1166723e */ /* 0x004fc800000010ff */
[----:B------:R-:W-:Y:S01]  /*f610*/  FADD.FTZ R4, R153, R24 ;  /* 0x0000001899047221 */ /* 0x000fe20000010000 */
[C---:B------:R-:W-:Y:S01]  /*f620*/  HMMA.16816.F32.BF16 R132, R160.reuse, R124, R64 ;  /* 0x0000007ca084723c */ /* 0x040fe20000041840 */
[----:B------:R-:W-:Y:S01]  /*f630*/  FADD.FTZ R5, R191, R3 ;  /* 0x00000003bf057221 */ /* 0x000fe20000010000 */
[----:B------:R-:W2:Y:S01]  /*f640*/  MUFU.EX2 R14, R180 ;  /* 0x000000b4000e7308 */ /* 0x000ea20000000800 */
[----:B------:R-:W-:Y:S02]  /*f650*/  FADD.FTZ R4, R155, R4 ;  /* 0x000000049b047221 */ /* 0x000fe40000010000 */
[----:B------:R-:W-:Y:S02]  /*f660*/  FADD.FTZ R5, R84, R5 ;  /* 0x0000000554057221 */ /* 0x000fe40000010000 */
[----:B------:R-:W-:Y:S01]  /*f670*/  FADD.FTZ R4, R190, R4 ;  /* 0x00000004be047221 */ /* 0x000fe20000010000 */
[----:B------:R-:W-:Y:S01]  /*f680*/  HMMA.16816.F32.BF16 R136, R160, R126, R56 ;  /* 0x0000007ea088723c */ /* 0x000fe20000041838 */
[----:B------:R-:W-:Y:S01]  /*f690*/  FADD.FTZ R5, R97, R5 ;  /* 0x0000000561057221 */ /* 0x000fe20000010000 */
[----:B------:R-:W-:Y:S01]  /*f6a0*/  MUFU.EX2 R16, R179 ;  /* 0x000000b300107308 */ /* 0x000fe20000000800 */
[----:B------:R-:W-:Y:S01]  /*f6b0*/  FADD.FTZ R6, R192, R4 ;  /* 0x00000004c0067221 */ /* 0x000fe20000010000 */
[----:B---3--:R-:W-:Y:S01]  /*f6c0*/  F2FP.BF16.PACK_AB R100, R13, R7 ;  /* 0x000000070d64723e */ /* 0x008fe200000010ff */
[----:B------:R-:W-:-:S02]  /*f6d0*/  FADD.FTZ R4, R113, R2 ;  /* 0x0000000271047221 */ /* 0x000fc40000010000 */
[----:B------:R-:W-:Y:S01]  /*f6e0*/  FADD.FTZ R2, R112, R0 ;  /* 0x0000000070027221 */ /* 0x000fe20000010000 */
[C---:B------:R-:W-:Y:S01]  /*f6f0*/  HMMA.16816.F32.BF16 R140, R160.reuse, R116, R52 ;  /* 0x00000074a08c723c */ /* 0x040fe20000041834 */
[----:B------:R-:W-:Y:S01]  /*f700*/  FADD.FTZ R0, R96, R6 ;  /* 0x0000000660007221 */ /* 0x000fe20000010000 */
[----:B------:R-:W3:Y:S01]  /*f710*/  MUFU.EX2 R18, R178 ;  /* 0x000000b200127308 */ /* 0x000ee20000000800 */
[----:B------:R-:W-:Y:S01]  /*f720*/  FADD.FTZ R3, R186, R4 ;  /* 0x00000004ba037221 */ /* 0x000fe20000010000 */
[----:B--2---:R-:W-:Y:S01]  /*f730*/  F2FP.BF16.PACK_AB R101, R14, R12 ;  /* 0x0000000c0e65723e */ /* 0x004fe200000010ff */
        /* <DEDUP_REMOVED lines=8> */
[----:B------:R-:W-:Y:S01]  /*f7c0*/  FADD.FTZ R0, R176, R4 ;  /* 0x00000004b0007221 */ /* 0x000fe20000010000 */
[----:B---3--:R-:W-:Y:S01]  /*f7d0*/  F2FP.BF16.PACK_AB R103, R18, R16 ;  /* 0x000000101267723e */ /* 0x008fe200000010ff */
[----:B------:R-:W-:Y:S02]  /*f7e0*/  FADD.FTZ R5, R95, R5 ;  /* 0x000000055f057221 */ /* 0x000fe40000010000 */
[----:B------:R-:W-:-:S02]  /*f7f0*/  FADD.FTZ R0, R25, R0 ;  /* 0x0000000019007221 */ /* 0x000fc40000010000 */
[----:B------:R-:W-:Y:S01]  /*f800*/  FADD.FTZ R4, R73, R2 ;  /* 0x0000000249047221 */ /* 0x000fe20000010000 */
[----:B------:R-:W-:Y:S01]  /*f810*/  HMMA.16816.F32.BF16 R152, R160, R110, R32 ;  /* 0x0000006ea098723c */ /* 0x000fe20000041820 */
[----:B------:R-:W-:Y:S01]  /*f820*/  FADD.FTZ R6, R72, R0 ;  /* 0x0000000048067221 */ /* 0x000fe20000010000 */
[----:B------:R-:W-:Y:S01]  /*f830*/  IADD3 R0, R229, -0x2, RZ ;  /* 0xfffffffee5007810 */ /* 0x000fe20007ffe0ff */
[----:B------:R-:W-:Y:S02]  /*f840*/  FADD.FTZ R3, R166, R3 ;  /* 0x00000003a6037221 */ /* 0x000fe40000010000 */
[----:B------:R-:W-:Y:S01]  /*f850*/  FADD.FTZ R2, R94, R5 ;  /* 0x000000055e027221 */ /* 0x000fe20000010000 */
[----:B------:R-:W-:Y:S01]  /*f860*/  ISETP.GE.AND P0, PT, R0, R230, PT ;  /* 0x000000e60000720c */ /* 0x000fe20003f06270 */
        /* <DEDUP_REMOVED lines=16> */
[----:B-1----:R-:W-:Y:S08]  /*f970*/  HMMA.16816.F32.BF16 R156, R160, R8, R36 ;  /* 0x00000008a09c723c */ /* 0x002ff00000041824 */
[C---:B------:R-:W-:Y:S08]  /*f980*/  HMMA.16816.F32.BF16 R124, R100.reuse, R126, R20 ;  /* 0x0000007e647c723c */ /* 0x040ff00000041814 */
[C---:B------:R-:W-:Y:S08]  /*f990*/  HMMA.16816.F32.BF16 R116, R100.reuse, R118, R80 ;  /* 0x000000766474723c */ /* 0x040ff00000041850 */
[C---:B------:R-:W-:Y:S08]  /*f9a0*/  HMMA.16816.F32.BF16 R108, R100.reuse, R110, R68 ;  /* 0x0000006e646c723c */ /* 0x040ff00000041844 */
[----:B------:R-:W-:Y:S08]  /*f9b0*/  HMMA.16816.F32.BF16 R104, R100, R8, R60 ;  /* 0x000000086468723c */ /* 0x000ff0000004183c */
[-C--:B------:R-:W-:Y:S08]  /*f9c0*/  HMMA.16816.F32.BF16 R160, R160, R10.reuse, R28 ;  /* 0x0000000aa0a0723c */ /* 0x080ff0000004181c */
[----:B------:R-:W-:Y:S01]  /*f9d0*/  HMMA.16816.F32.BF16 R100, R100, R10, R40 ;  /* 0x0000000a6464723c */ /* 0x000fe20000041828 */
[----:B------:R-:W-:Y:S07]  /*f9e0*/  @!UPT UIADD3 URZ, URZ, URZ, URZ ;  /* 0x0000003f3f3ff290 */ /* 0x000fee000fffe03f */
[----:B------:R-:W-:Y:S11]  /*f9f0*/  @!P0 BRA `(.L_x_336) ;  /* 0x000032f000008947 */ /* 0x000ff60003800000 */
[----:B------:R-:W-:Y:S01]  /*fa00*/  MOV R226, R0 ;  /* 0x0000000000e27202 */ /* 0x000fe20000000f00 */
[----:B------:R-:W-:Y:S01]  /*fa10*/  IMAD.MOV.U32 R94, RZ, RZ, R90 ;  /* 0x000000ffff5e7224 */ /* 0x000fe200078e005a */
[----:B------:R-:W-:Y:S01]  /*fa20*/  MOV R95, R89 ;  /* 0x00000059005f7202 */ /* 0x000fe20000000f00 */
[----:B------:R-:W-:Y:S01]  /*fa30*/  IMAD.MOV.U32 R96, RZ, RZ, R88 ;  /* 0x000000ffff607224 */ /* 0x000fe200078e0058 */
[----:B------:R-:W-:-:S02]  /*fa40*/  MOV R97, R85 ;  /* 0x0000005500617202 */ /* 0x000fc40000000f00 */
.L_x_343:
[----:B------:R-:W2:Y:S01]  /*fa50*/  LDL.64 R6, [R1+0x8] ;  /* 0x0000080001067983 */ /* 0x000ea20000100a00 */
[----:B------:R-:W-:Y:S04]  /*fa60*/  DEPBAR.LE SB0, 0x0 ;  /* 0x000080000000791a */ /* 0x000fe80000000000 */
[----:B------:R-:W3:Y:S01]  /*fa70*/  LDL R4, [R1+0x10] ;  /* 0x0000100001047983 */ /* 0x000ee20000100800 */
[----:B------:R-:W-:Y:S01]  /*fa80*/  WARPSYNC 0xffffffff ;  /* 0xffffffff00007948 */ /* 0x000fe20003800000 */
[----:B------:R-:W-:Y:S01]  /*fa90*/  SHF.R.S32.HI R0, RZ, 0x1f, R224 ;  /* 0x0000001fff007819 */ /* 0x000fe200000114e0 */
[----:B------:R-:W-:Y:S01]  /*faa0*/  IMAD.WIDE.U32 R2, R224, c[0x0][0x208], RZ ;  /* 0x00008200e0027a25 */ /* 0x000fe200078e00ff */
[----:B------:R-:W-:Y:S01]  /*fab0*/  BAR.SYNC.DEFER_BLOCKING 0x0 ;  /* 0x0000000000007b1d */ /* 0x000fe20000010000 */
[----:B------:R-:W-:Y:S02]  /*fac0*/  SHF.L.U64.HI R68, R244, 0x1, R245 ;  /* 0x00000001f4447819 */ /* 0x000fe400000102f5 */
[----:B------:R-:W-:Y:S01]  /*fad0*/  IMAD R0, R0, c[0x0][0x208], RZ ;  /* 0x0000820000007a24 */ /* 0x000fe200078e02ff */
[----:B------:R-:W-:Y:S03]  /*fae0*/  SHF.L.U32 R52, R244, 0x1, RZ ;  /* 0x00000001f4347819 */ /* 0x000fe600000006ff */
[----:B------:R-:W-:Y:S04]  /*faf0*/  IMAD R0, R224, c[0x0][0x20c], R0 ;  /* 0x00008300e0007a24 */ /* 0x000fe800078e0200 */
[----:B------:R-:W-:Y:S01]  /*fb00*/  IMAD.IADD R3, R3, 0x1, R0 ;  /* 0x0000000103037824 */ /* 0x000fe200078e0200 */
[----:B------:R-:W-:Y:S03]  /*fb10*/  SHF.R.S32.HI R0, RZ, 0x1f, R214 ;  /* 0x0000001fff007819 */ /* 0x000fe600000114d6 */
[----:B------:R-:W-:Y:S04]  /*fb20*/  IMAD.WIDE.U32 R2, R214, c[0x0][0x218], R2 ;  /* 0x00008600d6027a25 */ /* 0x000fe800078e0002 */
[----:B------:R-:W-:Y:S04]  /*fb30*/  IMAD R0, R0, c[0x0][0x218], RZ ;  /* 0x0000860000007a24 */ /* 0x000fe800078e02ff */
[----:B------:R-:W-:Y:S01]  /*fb40*/  IMAD R0, R214, c[0x0][0x21c], R0 ;  /* 0x00008700d6007a24 */ /* 0x000fe200078e0200 */
[----:B------:R1:W4:Y:S04]  /*fb50*/  LDSM.16.M88.4 R80, [R203] ;  /* 0x00000000cb50783b */ /* 0x0003280000000200 */
[----:B------:R1:W1:Y:S04]  /*fb60*/  LDSM.16.M88.4 R76, [R203+0x2000] ;  /* 0x00200000cb4c783b */ /* 0x0002680000000200 */
[----:B------:R1:W1:Y:S04]  /*fb70*/  LDSM.16.M88.4 R16, [R196] ;  /* 0x00000000c410783b */ /* 0x0002680000000200 */
[----:B------:R1:W1:Y:S04]  /*fb80*/  LDSM.16.M88.4 R32, [R196+0x800] ;  /* 0x00080000c420783b */ /* 0x0002680000000200 */
[----:B------:R1:W1:Y:S04]  /*fb90*/  LDSM.16.M88.4 R48, [R196+0x1000] ;  /* 0x00100000c430783b */ /* 0x0002680000000200 */
[----:B------:R1:W1:Y:S04]  /*fba0*/  LDSM.16.M88.4 R64, [R196+0x1800] ;  /* 0x00180000c440783b */ /* 0x0002680000000200 */
[----:B------:R1:W1:Y:S04]  /*fbb0*/  LDSM.16.M88.4 R164, [R196+0x2000] ;  /* 0x00200000c4a4783b */ /* 0x0002680000000200 */
[----:B------:R1:W1:Y:S04]  /*fbc0*/  LDSM.16.M88.4 R168, [R206] ;  /* 0x00000000cea8783b */ /* 0x0002680000000200 */
[----:B------:R1:W1:Y:S04]  /*fbd0*/  LDSM.16.M88.4 R176, [R206+0x2000] ;  /* 0x00200000ceb0783b */ /* 0x0002680000000200 */
[----:B------:R1:W1:Y:S04]  /*fbe0*/  LDSM.16.M88.4 R172, [R207] ;  /* 0x00000000cfac783b */ /* 0x0002680000000200 */
[----:B------:R1:W1:Y:S04]  /*fbf0*/  LDSM.16.M88.4 R180, [R211] ;  /* 0x00000000d3b4783b */ /* 0x0002680000000200 */
[----:B------:R1:W1:Y:S04]  /*fc00*/  LDSM.16.M88.4 R184, [R210] ;  /* 0x00000000d2b8783b */ /* 0x0002680000000200 */
[----:B------:R1:W1:Y:S04]  /*fc10*/  LDSM.16.M88.4 R188, [R209] ;  /* 0x00000000d1bc783b */ /* 0x0002680000000200 */
[----:B------:R1:W1:Y:S01]  /*fc20*/  LDSM.16.M88.4 R192, [R208] ;  /* 0x00000000d0c0783b */ /* 0x0002620000000200 */
[----:B--2---:R-:W-:Y:S04]  /*fc30*/  IADD3 R2, P0, R6, R2, RZ ;  /* 0x0000000206027210 */ /* 0x004fe80007f1e0ff */
[----:B---3--:R-:W-:Y:S02]  /*fc40*/  IADD3.X R3, R4, R3, R0, P0, !PT ;  /* 0x0000000304037210 */ /* 0x008fe400007fe400 */
[C---:B------:R-:W-:Y:S04]  /*fc50*/  LEA R0, P0, R2.reuse, c[0x0][0x1f8], 0x1 ;  /* 0x00007e0002007a11 */ /* 0x040fe800078008ff */
[----:B------:R-:W-:Y:S01]  /*fc60*/  LEA.HI.X R56, R2, c[0x0][0x1fc], R3, 0x1, P0 ;  /* 0x00007f0002387a11 */ /* 0x000fe200000f0c03 */
[----:B------:R-:W-:-:S06]  /*fc70*/  BRA.DIV ~URZ, `(.L_x_337) ;  /* 0x000087c27f007947 */ /* 0x000fcc000b800000 */
[----:B-1--4-:R1:W2:Y:S02]  /*fc80*/  SHFL.IDX PT, R58, R56, RZ, 0x181f ;  /* 0x00181fff383a7589 */ /* 0x0122a400000e0000 */
.L_x_430:
[-C--:B------:R-:W-:Y:S01]  /*fc90*/  HMMA.16816.F32.BF16 R4, R80, R16.reuse, RZ ;  /* 0x000000105004723c */ /* 0x080fe200000418ff */
[----:B------:R-:W3:Y:S01]  /*fca0*/  LDL R84, [R1+0x4] ;  /* 0x0000040001547983 */ /* 0x000ee20000100800 */
[----:B------:R-:W-:Y:S01]  /*fcb0*/  BSSY B0, `(.L_x_338) ;  /* 0x00000ca000007945 */ /* 0x000fe20003800000 */
[----:B------:R-:W-:Y:S02]  /*fcc0*/  ISETP.GE.AND P0, PT, R244, c[0x0][0x1d4], PT ;  /* 0x00007500f4007a0c */ /* 0x000fe40003f06270 */
[----:B------:R-:W4:Y:S02]  /*fcd0*/  SHFL.IDX PT, R2, R0, RZ, 0x181f ;  /* 0x00181fff00027589 */ /* 0x000f2400000e0000 */
[----:B------:R-:W-:Y:S01]  /*fce0*/  SEL R89, RZ, 0x10, P0 ;  /* 0x00000010ff597807 */ /* 0x000fe20000000000 */
[C---:B------:R-:W-:Y:S05]  /*fcf0*/  HMMA.16816.F32.BF16 R8, R76.reuse, R16, RZ ;  /* 0x000000104c08723c */ /* 0x040fea00000418ff */
[----:B------:R-:W5:Y:S03]  /*fd00*/  SHFL.IDX PT, R3, R0, 0x1, 0x181f ;  /* 0x00381f0000037f89 */ /* 0x000f6600000e0000 */
[-C--:B------:R-:W-:Y:S05]  /*fd10*/  HMMA.16816.F32.BF16 R12, R76, R18.reuse, RZ ;  /* 0x000000124c0c723c */ /* 0x080fea00000418ff */
[----:B------:R-:W1:Y:S03]  /*fd20*/  SHFL.IDX PT, R53, R0, 0x2, 0x181f ;  /* 0x00581f0000357f89 */ /* 0x000e6600000e0000 */
[C---:B------:R-:W-:Y:S05]  /*fd30*/  HMMA.16816.F32.BF16 R16, R80.reuse, R18, RZ ;  /* 0x000000125010723c */ /* 0x040fea00000418ff */
[----:B------:R-:W-:Y:S03]  /*fd40*/  SHFL.IDX PT, R54, R0, 0x3, 0x181f ;  /* 0x00781f0000367f89 */ /* 0x000fe600000e0000 */
[-C--:B------:R-:W-:Y:S05]  /*fd50*/  HMMA.16816.F32.BF16 R20, R80, R32.reuse, RZ ;  /* 0x000000205014723c */ /* 0x080fea00000418ff */
[----:B------:R2:W-:Y:S03]  /*fd60*/  SHFL.IDX PT, R55, R0, 0x4, 0x181f ;  /* 0x00981f0000377f89 */ /* 0x0005e600000e0000 */
[C---:B------:R-:W-:Y:S05]  /*fd70*/  HMMA.16816.F32.BF16 R24, R76.reuse, R32, RZ ;  /* 0x000000204c18723c */ /* 0x040fea00000418ff */
[----:B------:R-:W1:Y:S03]  /*fd80*/  SHFL.IDX PT, R57, R56, 0x1, 0x181f ;  /* 0x00381f0038397f89 */ /* 0x000e6600000e0000 */
[-C--:B------:R-:W-:Y:S05]  /*fd90*/  HMMA.16816.F32.BF16 R28, R76, R34.reuse, RZ ;  /* 0x000000224c1c723c */ /* 0x080fea00000418ff */
[----:B------:R-:W1:Y:S03]  /*fda0*/  SHFL.IDX PT, R61, R56, 0x2, 0x181f ;  /* 0x00581f00383d7f89 */ /* 0x000e6600000e0000 */
[C---:B------:R-:W-:Y:S04]  /*fdb0*/  HMMA.16816.F32.BF16 R32, R80.reuse, R34, RZ ;  /* 0x000000225020723c */ /* 0x040fe800000418ff */
[----:B--2---:R-:W-:Y:S01]  /*fdc0*/  IADD3 R0, -R89, 0x10, RZ ;  /* 0x0000001059007810 */ /* 0x004fe20007ffe1ff */
[----:B------:R-:W2:Y:S03]  /*fdd0*/  SHFL.IDX PT, R69, R56, 0x3, 0x181f ;  /* 0x00781f0038457f89 */ /* 0x000ea600000e0000 */
[-C--:B------:R-:W-:Y:S01]  /*fde0*/  HMMA.16816.F32.BF16 R36, R80, R48.reuse, RZ ;  /* 0x000000305024723c */ /* 0x080fe200000418ff */
[----:B------:R-:W-:Y:S07]  /*fdf0*/  LOP3.LUT R0, R0, 0xf, RZ, 0xc0, !PT ;  /* 0x0000000f00007812 */ /* 0x000fee00078ec0ff */
[C---:B------:R-:W-:Y:S08]  /*fe00*/  HMMA.16816.F32.BF16 R40, R76.reuse, R48, RZ ;  /* 0x000000304c28723c */ /* 0x040ff000000418ff */
[-C--:B------:R-:W-:Y:S08]  /*fe10*/  HMMA.16816.F32.BF16 R44, R76, R50.reuse, RZ ;  /* 0x000000324c2c723c */ /* 0x080ff000000418ff */
[C---:B------:R-:W-:Y:S04]  /*fe20*/  HMMA.16816.F32.BF16 R48, R80.reuse, R50, RZ ;  /* 0x000000325030723c */ /* 0x040fe800000418ff */
[-C--:B----4-:R-:W-:Y:S02]  /*fe30*/  IADD3 R2, P4, R2, R52.reuse, RZ ;  /* 0x0000003402027210 */ /* 0x090fe40007f9e0ff */
[-C--:B-----5:R-:W-:Y:S02]  /*fe40*/  IADD3 R62, P3, R3, R52.reuse, RZ ;  /* 0x00000034033e7210 */ /* 0x0a0fe40007f7e0ff */
[-C--:B-1----:R-:W-:Y:S01]  /*fe50*/  IADD3 R60, P2, R53, R52.reuse, RZ ;  /* 0x00000034353c7210 */ /* 0x082fe20007f5e0ff */
[--C-:B------:R-:W-:Y:S03]  /*fe60*/  IMAD.X R3, R58, 0x1, R68.reuse, P4 ;  /* 0x000000013a037824 */ /* 0x100fe600020e0644 */
[----:B------:R-:W-:Y:S01]  /*fe70*/  IMAD.X R63, R57, 0x1, R68, P3 ;  /* 0x00000001393f7824 */ /* 0x000fe200018e0644 */
[----:B------:R-:W-:Y:S01]  /*fe80*/  IADD3 R72, P6, P5, R0, R55, R52 ;  /* 0x0000003700487210 */ /* 0x000fe20007dde034 */
[----:B------:R1:W-:Y:S01]  /*fe90*/  LDGSTS.E.BYPASS.LTC128B.128 [R213+0x100], [R2.64], !P0 ;  /* 0x0010000002d57fae */ /* 0x0003e2000c101d48 */
[--C-:B------:R-:W-:Y:S01]  /*fea0*/  IMAD.X R61, R61, 0x1, R68.reuse, P2 ;  /* 0x000000013d3d7824 */ /* 0x100fe200010e0644 */
[----:B------:R-:W-:Y:S02]  /*feb0*/  IADD3 R70, P1, R54, R52, RZ ;  /* 0x0000003436467210 */ /* 0x000fe40007f3e0ff */
[-C--:B------:R-:W-:Y:S03]  /*fec0*/  HMMA.16816.F32.BF16 R52, R80, R64.reuse, RZ ;  /* 0x000000405034723c */ /* 0x080fe600000418ff */
[--C-:B--2---:R-:W-:Y:S01]  /*fed0*/  IMAD.X R71, R69, 0x1, R68.reuse, P1 ;  /* 0x0000000145477824 */ /* 0x104fe200008e0644 */
[----:B------:R2:W-:Y:S01]  /*fee0*/  LDGSTS.E.BYPASS.LTC128B.128 [R213+0x900], [R62.64], !P0 ;  /* 0x009000003ed57fae */ /* 0x0005e2000c101d48 */
[----:B------:R-:W-:Y:S07]  /*fef0*/  ISETP.NE.U32.AND P1, PT, R89, RZ, PT ;  /* 0x000000ff5900720c */ /* 0x000fee0003f25070 */
[----:B------:R4:W5:Y:S08]  /*ff00*/  SHFL.IDX PT, R0, R56, 0x4, 0x181f ;  /* 0x00981f0038007f89 */ /* 0x00097000000e0000 */
[----:B------:R2:W-:Y:S08]  /*ff10*/  LDGSTS.E.BYPASS.LTC128B.128 [R213+0x1100], [R60.64], !P0 ;  /* 0x011000003cd57fae */ /* 0x0005f0000c101d48 */
[----:B------:R1:W-:Y:S01]  /*ff20*/  LDGSTS.E.BYPASS.LTC128B.128 [R213+0x1900], [R70.64], !P0 ;  /* 0x0190000046d57fae */ /* 0x0003e2000c101d48 */
[C---:B----4-:R-:W-:Y:S02]  /*ff30*/  HMMA.16816.F32.BF16 R56, R76.reuse, R64, RZ ;  /* 0x000000404c38723c */ /* 0x050fe400000418ff */
[----:B-----5:R-:W-:Y:S05]  /*ff40*/  IADD3.X R73, RZ, R0, R68, P6, P5 ;  /* 0x00000000ff497210 */ /* 0x020fea00037ea444 */
[----:B------:R4:W-:Y:S01]  /*ff50*/  LDGSTS.E.BYPASS.LTC128B.128.ZFILL [R213+0x2100], [R72.64], P1 ;  /* 0x0210000048d57fae */ /* 0x0009e20008941d48 */
[-C--:B--2---:R-:W-:Y:S07]  /*ff60*/  HMMA.16816.F32.BF16 R60, R76, R66.reuse, RZ ;  /* 0x000000424c3c723c */ /* 0x084fee00000418ff */
[----:B------:R-:W0:Y:S01]  /*ff70*/  LDGDEPBAR ;  /* 0x00000000000079af */ /* 0x000e220000000000 */
[C---:B------:R-:W-:Y:S08]  /*ff80*/  HMMA.16816.F32.BF16 R64, R80.reuse, R66, RZ ;  /* 0x000000425040723c */ /* 0x040ff000000418ff */
[-C--:B-1----:R-:W-:Y:S08]  /*ff90*/  HMMA.16816.F32.BF16 R68, R80, R164.reuse, RZ ;  /* 0x000000a45044723c */ /* 0x082ff000000418ff */
        /* <DEDUP_REMOVED lines=8> */
[----:B------:R-:W1:Y:S07]  /*10020*/  LDSM.16.M88.4 R172, [R202] ;  /* 0x00000000caac783b */ /* 0x000e6e0000000200 */
[-C--:B------:R-:W-:Y:S08]  /*10030*/  HMMA.16816.F32.BF16 R20, R168, R180.reuse, R20 ;  /* 0x000000b4a814723c */ /* 0x080ff00000041814 */
        /* <DEDUP_REMOVED lines=8> */
[----:B------:R-:W4:Y:S07]  /*100c0*/  LDSM.16.M88.4 R184, [R202+0x800] ;  /* 0x00080000cab8783b */ /* 0x000f2e0000000200 */
[-C--:B------:R-:W-:Y:S03]  /*100d0*/  HMMA.16816.F32.BF16 R52, R168, R188.reuse, R52 ;  /* 0x000000bca834723c */ /* 0x080fe60000041834 */
[----:B---3--:R-:W-:Y:S05]  /*100e0*/  ISETP.GT.AND P0, PT, R226, R84, PT ;  /* 0x00000054e200720c */ /* 0x008fea0003f04270 */
[C---:B------:R-:W-:Y:S08]  /*100f0*/  HMMA.16816.F32.BF16 R56, R176.reuse, R188, R56 ;  /* 0x000000bcb038723c */ /* 0x040ff00000041838 */
[-C--:B------:R-:W-:Y:S08]  /*10100*/  HMMA.16816.F32.BF16 R60, R176, R190.reuse, R60 ;  /* 0x000000beb03c723c */ /* 0x080ff0000004183c */
[C---:B------:R-:W-:Y:S01]  /*10110*/  HMMA.16816.F32.BF16 R64, R168.reuse, R190, R64 ;  /* 0x000000bea840723c */ /* 0x040fe20000041840 */
[----:B------:R-:W-:Y:S07]  /*10120*/  LDSM.16.M88.4 R188, [R205+0x2000] ;  /* 0x00200000cdbc783b */ /* 0x000fee0000000200 */
[-C--:B------:R-:W-:Y:S08]  /*10130*/  HMMA.16816.F32.BF16 R68, R168, R192.reuse, R68 ;  /* 0x000000c0a844723c */ /* 0x080ff00000041844 */
[C---:B------:R-:W-:Y:S08]  /*10140*/  HMMA.16816.F32.BF16 R72, R176.reuse, R192, R72 ;  /* 0x000000c0b048723c */ /* 0x040ff00000041848 */
[-C--:B------:R-:W-:Y:S01]  /*10150*/  HMMA.16816.F32.BF16 R76, R176, R194.reuse, R76 ;  /* 0x000000c2b04c723c */ /* 0x080fe2000004184c */
[----:B------:R-:W3:Y:S07]  /*10160*/  LDSM.16.M88.4 R176, [R202+0x1000] ;  /* 0x00100000cab0783b */ /* 0x000eee0000000200 */
[----:B------:R-:W-:Y:S01]  /*10170*/  HMMA.16816.F32.BF16 R80, R168, R194, R80 ;  /* 0x000000c2a850723c */ /* 0x000fe20000041850 */
[----:B------:R-:W5:Y:S07]  /*10180*/  LDSM.16.M88.4 R168, [R202+0x1800] ;  /* 0x00180000caa8783b */ /* 0x000f6e0000000200 */
[-C--:B-1----:R-:W-:Y:S08]  /*10190*/  HMMA.16816.F32.BF16 R4, R164, R172.reuse, R4 ;  /* 0x000000aca404723c */ /* 0x082ff00000041804 */
[C---:B--2---:R-:W-:Y:S08]  /*101a0*/  HMMA.16816.F32.BF16 R8, R180.reuse, R172, R8 ;  /* 0x000000acb408723c */ /* 0x044ff00000041808 */
[-C--:B------:R-:W-:Y:S08]  /*101b0*/  HMMA.16816.F32.BF16 R12, R180, R174.reuse, R12 ;  /* 0x000000aeb40c723c */ /* 0x080ff0000004180c */
[C---:B------:R-:W-:Y:S01]  /*101c0*/  HMMA.16816.F32.BF16 R16, R164.reuse, R174, R16 ;  /* 0x000000aea410723c */ /* 0x040fe20000041810 */
[----:B------:R-:W1:Y:S07]  /*101d0*/  LDSM.16.M88.4 R172, [R202+0x2000] ;  /* 0x00200000caac783b */ /* 0x000e6e0000000200 */
[-C--:B----4-:R-:W-:Y:S08]  /*101e0*/  HMMA.16816.F32.BF16 R20, R164, R184.reuse, R20 ;  /* 0x000000b8a414723c */ /* 0x090ff00000041814 */
[C---:B------:R-:W-:Y:S08]  /*101f0*/  HMMA.16816.F32.BF16 R24, R180.reuse, R184, R24 ;  /* 0x000000b8b418723c */ /* 0x040ff00000041818 */
[-C--:B------:R-:W-:Y:S08]  /*10200*/  HMMA.16816.F32.BF16 R28, R180, R186.reuse, R28 ;  /* 0x000000bab41c723c */ /* 0x080ff0000004181c */
[C---:B------:R-:W-:Y:S01]  /*10210*/  HMMA.16816.F32.BF16 R32, R164.reuse, R186, R32 ;  /* 0x000000baa420723c */ /* 0x040fe20000041820 */
[----:B------:R-:W-:Y:S07]  /*10220*/  LDSM.16.M88.4 R184, [R199] ;  /* 0x00000000c7b8783b */ /* 0x000fee0000000200 */
[-C--:B---3--:R-:W-:Y:S08]  /*10230*/  HMMA.16816.F32.BF16 R36, R164, R176.reuse, R36 ;  /* 0x000000b0a424723c */ /* 0x088ff00000041824 */
        /* <DEDUP_REMOVED lines=11> */
[-C--:B------:R-:W-:Y:S01]  /*102f0*/  HMMA.16816.F32.BF16 R76, R180, R174.reuse, R76 ;  /* 0x000000aeb44c723c */ /* 0x080fe2000004184c */
[----:B------:R-:W-:Y:S07]  /*10300*/  LDSM.16.M88.4 R180, [R199+0x2000] ;  /* 0x00200000c7b4783b */ /* 0x000fee0000000200 */
[----:B------:R-:W-:Y:S01]  /*10310*/  HMMA.16816.F32.BF16 R80, R164, R174, R80 ;  /* 0x000000aea450723c */ /* 0x000fe20000041850 */
[----:B------:R-:W1:Y:S07]  /*10320*/  LDSM.16.M88.4 R164, [R199+0x1000] ;  /* 0x00100000c7a4783b */ /* 0x000e6e0000000200 */
[-C--:B--2---:R-:W-:Y:S01]  /*10330*/  HMMA.16816.F32.BF16 R4, R176, R184.reuse, R4 ;  /* 0x000000b8b004723c */ /* 0x084fe20000041804 */
[----:B------:R-:W2:Y:S01]  /*10340*/  LDSM.16.M88.4 R172, [R199+0x1800] ;  /* 0x00180000c7ac783b */ /* 0x000ea20000000200 */
[----:B------:R-:W-:Y:S06]  /*10350*/  DEPBAR.LE SB0, 0x0 ;  /* 0x000080000000791a */ /* 0x000fec0000000000 */
[C---:B------:R-:W-:Y:S01]  /*10360*/  HMMA.16816.F32.BF16 R8, R188.reuse, R184, R8 ;  /* 0x000000b8bc08723c */ /* 0x040fe20000041808 */
[----:B------:R-:W-:Y:S07]  /*10370*/  BAR.SYNC.DEFER_BLOCKING 0x0 ;  /* 0x0000000000007b1d */ /* 0x000fee0000010000 */
[-C--:B------:R-:W-:Y:S08]  /*10380*/  HMMA.16816.F32.BF16 R12, R188, R186.reuse, R12 ;  /* 0x000000babc0c723c */ /* 0x080ff0000004180c */
[C---:B------:R-:W-:Y:S08]  /*10390*/  HMMA.16816.F32.BF16 R16, R176.reuse, R186, R16 ;  /* 0x000000bab010723c */ /* 0x040ff00000041810 */
[-C--:B---3--:R-:W-:Y:S08]  /*103a0*/  HMMA.16816.F32.BF16 R20, R176, R168.reuse, R20 ;  /* 0x000000a8b014723c */ /* 0x088ff00000041814 */
[C---:B------:R-:W-:Y:S08]  /*103b0*/  HMMA.16816.F32.BF16 R24, R188.reuse, R168, R24 ;  /* 0x000000a8bc18723c */ /* 0x040ff00000041818 */
[-C--:B------:R-:W-:Y:S08]  /*103c0*/  HMMA.16816.F32.BF16 R28, R188, R170.reuse, R28 ;  /* 0x000000aabc1c723c */ /* 0x080ff0000004181c */
[C---:B------:R-:W-:Y:S08]  /*103d0*/  HMMA.16816.F32.BF16 R32, R176.reuse, R170, R32 ;  /* 0x000000aab020723c */ /* 0x040ff00000041820 */
[-C--:B-1----:R-:W-:Y:S08]  /*103e0*/  HMMA.16816.F32.BF16 R36, R176, R164.reuse, R36 ;  /* 0x000000a4b024723c */ /* 0x082ff00000041824 */
[C---:B------:R-:W-:Y:S08]  /*103f0*/  HMMA.16816.F32.BF16 R40, R188.reuse, R164, R40 ;  /* 0x000000a4bc28723c */ /* 0x040ff00000041828 */
[-C--:B------:R-:W-:Y:S08]  /*10400*/  HMMA.16816.F32.BF16 R44, R188, R166.reuse, R44 ;  /* 0x000000a6bc2c723c */ /* 0x080ff0000004182c */
[C---:B------:R-:W-:Y:S08]  /*10410*/  HMMA.16816.F32.BF16 R48, R176.reuse, R166, R48 ;  /* 0x000000a6b030723c */ /* 0x040ff00000041830 */
[-C--:B--2---:R-:W-:Y:S08]  /*10420*/  HMMA.16816.F32.BF16 R52, R176, R172.reuse, R52 ;  /* 0x000000acb034723c */ /* 0x084ff00000041834 */
[C---:B------:R-:W-:Y:S08]  /*10430*/  HMMA.16816.F32.BF16 R56, R188.reuse, R172, R56 ;  /* 0x000000acbc38723c */ /* 0x040ff00000041838 */
[-C--:B------:R-:W-:Y:S08]  /*10440*/  HMMA.16816.F32.BF16 R60, R188, R174.reuse, R60 ;  /* 0x000000aebc3c723c */ /* 0x080ff0000004183c */
[C---:B------:R-:W-:Y:S08]  /*10450*/  HMMA.16816.F32.BF16 R64, R176.reuse, R174, R64 ;  /* 0x000000aeb040723c */ /* 0x040ff00000041840 */
[-C--:B------:R-:W-:Y:S08]  /*10460*/  HMMA.16816.F32.BF16 R68, R176, R180.reuse, R68 ;  /* 0x000000b4b044723c */ /* 0x080ff00000041844 */
[C---:B------:R-:W-:Y:S08]  /*10470*/  HMMA.16816.F32.BF16 R72, R188.reuse, R180, R72 ;  /* 0x000000b4bc48723c */ /* 0x040ff00000041848 */
[-C--:B------:R-:W-:Y:S08]  /*10480*/  HMMA.16816.F32.BF16 R76, R188, R182.reuse, R76 ;  /* 0x000000b6bc4c723c */ /* 0x080ff0000004184c */
[----:B------:R-:W-:Y:S01]  /*10490*/  HMMA.16816.F32.BF16 R80, R176, R182, R80 ;  /* 0x000000b6b050723c */ /* 0x000fe20000041850 */
[----:B------:R-:W-:Y:S07]  /*104a0*/  @!UPT UIADD3 URZ, URZ, URZ, URZ ;  /* 0x0000003f3f3ff290 */ /* 0x000fee000fffe03f */
[----:B------:R-:W-:-:S11]  /*104b0*/  @!P0 BRA `(.L_x_339) ;  /* 0x0000049000008947 */ /* 0x000fd60003800000 */
[----:B------:R-:W-:Y:S01]  /*104c0*/  IMAD.MOV.U32 R0, RZ, RZ, 0x1 ;  /* 0x00000001ff007424 */ /* 0x000fe200078e00ff */
[----:B------:R-:W2:Y:S01]  /*104d0*/  LDL R90, [R1+0x2c] ;  /* 0x00002c00015a7983 */ /* 0x000ea20000100800 */
[----:B------:R-:W-:Y:S03]  /*104e0*/  IMAD.MOV.U32 R214, RZ, RZ, RZ ;  /* 0x000000ffffd67224 */ /* 0x000fe600078e00ff */
[----:B------:R-:W3:Y:S01]  /*104f0*/  LDL R84, [R1] ;  /* 0x0000000001547983 */ /* 0x000ee20000100800 */
[----:B------:R-:W-:Y:S03]  /*10500*/  ISETP.NE.AND P1, PT, R0, c[0x0][0x2b8], PT ;  /* 0x0000ae0000007a0c */ /* 0x000fe60003f25270 */
[----:B------:R-:W4:Y:S04]  /*10510*/  LDL.64 R218, [R1+0x20] ;  /* 0x0000200001da7983 */ /* 0x000f280000100a00 */
[----:B------:R-:W5:Y:S04]  /*10520*/  LDL R88, [R1+0x28] ;  /* 0x0000280001587983 */ /* 0x000f680000100800 */
[----:B------:R-:W4:Y:S04]  /*10530*/  LDL.64 R216, [R1+0x18] ;  /* 0x0000180001d87983 */ /* 0x000f280000100a00 */
[----:B------:R-:W4:Y:S01]  /*10540*/  LDL R85, [R1+0x14] ;  /* 0x0000140001557983 */ /* 0x000f220000100800 */
[----:B--2---:R-:W-:Y:S01]  /*10550*/  IMAD R2, R226, 0x50, R90 ;  /* 0x00000050e2027824 */ /* 0x004fe200078e025a */
[----:B---3--:R-:W-:Y:S04]  /*10560*/  ISETP.GT.AND P0, PT, R84, 0x4f, PT ;  /* 0x0000004f5400780c */ /* 0x008fe80003f04270 */
[----:B------:R-:W-:Y:S05]  /*10570*/  IADD3 R2, R2, -0x50, R84 ;  /* 0xffffffb002027810 */ /* 0x000fea0007ffe054 */
[----:B------:R-:W-:Y:S04]  /*10580*/  @P1 IMAD.HI.U32 R3, R2, c[0x0][0x2bc], RZ ;  /* 0x0000af0002031a27 */ /* 0x000fe800078e00ff */
[----:B------:R-:W-:Y:S01]  /*10590*/  IMAD.MOV.U32 R0, RZ, RZ, R2 ;  /* 0x000000ffff007224 */ /* 0x000fe200078e0002 */
[----:B------:R-:W-:Y:S04]  /*105a0*/  @P1 SHF.R.U32.HI R0, RZ, c[0x0][0x2c0], R3 ;  /* 0x0000b000ff001a19 */ /* 0x000fe80000011603 */
[C---:B----4-:R-:W-:Y:S01]  /*105b0*/  @!P0 IADD3 R3, P1, R0.reuse, R218, RZ ;  /* 0x000000da00038210 */ /* 0x050fe20007f3e0ff */
[----:B------:R-:W-:Y:S03]  /*105c0*/  IMAD.MOV R84, RZ, RZ, -R0 ;  /* 0x000000ffff547224 */ /* 0x000fe600078e0a00 */
[----:B-----5:R-:W-:Y:S01]  /*105d0*/  @!P0 LEA.HI.X.SX32 R0, R0, R88, 0x1, P1 ;  /* 0x0000005800008211 */ /* 0x020fe200008f0eff */
[----:B------:R-:W-:Y:S01]  /*105e0*/  IMAD R224, R84, c[0x0][0x2b8], R2 ;  /* 0x0000ae0054e07a24 */ /* 0x000fe200078e0202 */
[C---:B------:R-:W-:Y:S02]  /*105f0*/  @!P0 LEA R2, P1, R3.reuse, c[0x0][0x2a0], 0x2 ;  /* 0x0000a80003028a11 */ /* 0x040fe400078210ff */
[----:B------:R-:W-:Y:S02]  /*10600*/  SHF.L.U64.HI R88, R244, 0x1, R245 ;  /* 0x00000001f4587819 */ /* 0x000fe400000102f5 */
[----:B------:R-:W-:Y:S02]  /*10610*/  @!P0 LEA.HI.X R3, R3, c[0x0][0x2a4], R0, 0x2, P1 ;  /* 0x0000a90003038a11 */ /* 0x000fe400008f1400 */
[----:B------:R-:W-:Y:S03]  /*10620*/  SHF.R.S32.HI R0, RZ, 0x1f, R224 ;  /* 0x0000001fff007819 */ /* 0x000fe600000114e0 */
[----:B------:R1:W2:Y:S02]  /*10630*/  @!P0 LDG.E R214, [R2.64] ;  /* 0x0000000802d68981 */ /* 0x0002a4000c1e1900 */
[----:B------:R-:W-:Y:S04]  /*10640*/  IMAD R0, R0, c[0x0][0x1e0], RZ ;  /* 0x0000780000007a24 */ /* 0x000fe800078e02ff */
[C---:B------:R-:W-:Y:S02]  /*10650*/  IMAD R0, R224.reuse, c[0x0][0x1e4], R0 ;  /* 0x00007900e0007a24 */ /* 0x040fe400078e0200 */
[----:B-1----:R-:W-:Y:S04]  /*10660*/  IMAD.WIDE.U32 R2, R224, c[0x0][0x1e0], RZ ;  /* 0x00007800e0027a25 */ /* 0x002fe800078e00ff */
[----:B------:R-:W-:Y:S01]  /*10670*/  IMAD.IADD R3, R3, 0x1, R0 ;  /* 0x0000000103037824 */ /* 0x000fe200078e0200 */
[----:B--2---:R-:W-:Y:S03]  /*10680*/  SHF.R.S32.HI R0, RZ, 0x1f, R214 ;  /* 0x0000001fff007819 */ /* 0x004fe600000114d6 */
[----:B------:R-:W-:Y:S04]  /*10690*/  IMAD.WIDE.U32 R2, R214, c[0x0][0x1f0], R2 ;  /* 0x00007c00d6027a25 */ /* 0x000fe800078e0002 */
[----:B------:R-:W-:Y:S01]  /*106a0*/  IMAD R0, R0, c[0x0][0x1f0], RZ ;  /* 0x00007c0000007a24 */ /* 0x000fe200078e02ff */
[----:B------:R-:W-:Y:S03]  /*106b0*/  IADD3 R2, P0, R216, R2, RZ ;  /* 0x00000002d8027210 */ /* 0x000fe60007f1e0ff */
[----:B------:R-:W-:Y:S05]  /*106c0*/  IMAD R0, R214, c[0x0][0x1f4], R0 ;  /* 0x00007d00d6007a24 */ /* 0x000fea00078e0200 */
[----:B------:R-:W-:Y:S01]  /*106d0*/  IADD3.X R3, R85, R3, R0, P0, !PT ;  /* 0x0000000355037210 */ /* 0x000fe200007fe400 */
[----:B------:R-:W-:Y:S01]  /*106e0*/  IMAD.SHL.U32 R85, R244, 0x2, RZ ;  /* 0x00000002f4557824 */ /* 0x000fe200078e00ff */
[C---:B------:R-:W-:Y:S04]  /*106f0*/  LEA R0, P0, R2.reuse, c[0x0][0x1c8], 0x1 ;  /* 0x0000720002007a11 */ /* 0x040fe800078008ff */
[----:B------:R-:W-:Y:S01]  /*10700*/  LEA.HI.X R84, R2, c[0x0][0x1cc], R3, 0x1, P0 ;  /* 0x0000730002547a11 */ /* 0x000fe200000f0c03 */
[----:B------:R-:W-:-:S06]  /*10710*/  BRA.DIV ~URZ, `(.L_x_340) ;  /* 0x00007d927f007947 */ /* 0x000fcc000b800000 */
[----:B------:R1:W2:Y:S02]  /*10720*/  SHFL.IDX PT, R90, R84, RZ, 0x181f ;  /* 0x00181fff545a7589 */ /* 0x0002a400000e0000 */
.L_x_431:
[----:B------:R-:W-:-:S05]  /*10730*/  BRA.DIV ~URZ, `(.L_x_341) ;  /* 0x00007de27f007947 */ /* 0x000fca000b800000 */
[----:B------:R-:W3:Y:S01]  /*10740*/  SHFL.IDX PT, R3, R0, RZ, 0x181f ;  /* 0x00181fff00037589 */ /* 0x000ee200000e0000 */
[C---:B------:R-:W-:Y:S02]  /*10750*/  IADD3 R2, -R89.reuse, 0x10, RZ ;  /* 0x0000001059027810 */ /* 0x040fe40007ffe1ff */
[----:B------:R-:W-:Y:S02]  /*10760*/  ISETP.NE.U32.AND P2, PT, R89, RZ, PT ;  /* 0x000000ff5900720c */ /* 0x000fe40003f45070 */
[----:B------:R-:W-:Y:S04]  /*10770*/  LOP3.LUT R2, R2, 0xf, RZ, 0xc0, !PT ;  /* 0x0000000f02027812 */ /* 0x000fe800078ec0ff */
[C-C-:B---3--:R-:W-:Y:S02]  /*10780*/  IADD3 R164, P1, P0, R2.reuse, R3, R85.reuse ;  /* 0x0000000302a47210 */ /* 0x148fe4000783e055 */
[----:B------:R-:W3:Y:S02]  /*10790*/  SHFL.IDX PT, R3, R0, 0x1, 0x181f ;  /* 0x00381f0000037f89 */ /* 0x000ee400000e0000 */
[--C-:B--2---:R-:W-:Y:S02]  /*107a0*/  IADD3.X R165, RZ, R90, R88.reuse, P1, P0 ;  /* 0x0000005affa57210 */ /* 0x104fe40000fe0458 */
[----:B------:R-:W2:Y:S04]  /*107b0*/  SHFL.IDX PT, R90, R84, 0x1, 0x181f ;  /* 0x00381f00545a7f89 */ /* 0x000ea800000e0000 */
[----:B------:R3:W-:Y:S02]  /*107c0*/  LDGSTS.E.BYPASS.LTC128B.128.ZFILL [R213+0x2900], [R164.64], P2 ;  /* 0x02900000a4d57fae */ /* 0x0007e40009141d48 */
        /* <DEDUP_REMOVED lines=9> */
[----:B------:R4:W-:Y:S04]  /*10860*/  LDGSTS.E.BYPASS.LTC128B.128.ZFILL [R213+0x3900], [R164.64], P2 ;  /* 0x03900000a4d57fae */ /* 0x0009e80009141d48 */
[----:B-1----:R-:W1:Y:S01]  /*10870*/  SHFL.IDX PT, R84, R84, 0x4, 0x181f ;  /* 0x00981f0054547f89 */ /* 0x002e6200000e0000 */
[----:B---3--:R-:W-:Y:S04]  /*10880*/  IADD3 R2, P1, P0, R2, R3, R85 ;  /* 0x0000000302027210 */ /* 0x008fe8000783e055 */
[----:B--2---:R-:W-:Y:S05]  /*10890*/  IADD3.X R3, RZ, R90, R88, P1, P0 ;  /* 0x0000005aff037210 */ /* 0x004fea0000fe0458 */
[----:B------:R2:W-:Y:S04]  /*108a0*/  LDGSTS.E.BYPASS.LTC128B.128.ZFILL [R213+0x4100], [R2.64], P2 ;  /* 0x0410000002d57fae */ /* 0x0005e80009141d48 */
[----:B--2---:R4:W2:Y:S02]  /*108b0*/  SHFL.IDX PT, R2, R0, 0x4, 0x181f ;  /* 0x00981f0000027f89 */ /* 0x0048a400000e0000 */
.L_x_432:
[C---:B-1--4-:R-:W-:Y:S02]  /*108c0*/  IADD3 R0, -R89.reuse, 0x10, RZ ;  /* 0x0000001059007810 */ /* 0x052fe40007ffe1ff */
[----:B------:R-:W-:Y:S02]  /*108d0*/  ISETP.NE.U32.AND P0, PT, R89, RZ, PT ;  /* 0x000000ff5900720c */ /* 0x000fe40003f05070 */
[----:B------:R-:W-:Y:S04]  /*108e0*/  LOP3.LUT R0, R0, 0xf, RZ, 0xc0, !PT ;  /* 0x0000000f00007812 */ /* 0x000fe800078ec0ff */
[----:B--2---:R-:W-:Y:S04]  /*108f0*/  IADD3 R2, P2, P1, R0, R2, R85 ;  /* 0x0000000200027210 */ /* 0x004fe8000795e055 */
[----:B------:R-:W-:Y:S05]  /*10900*/  IADD3.X R3, RZ, R84, R88, P2, P1 ;  /* 0x00000054ff037210 */ /* 0x000fea00017e2458 */
[----:B------:R-:W-:Y:S01]  /*10910*/  @!PT LDS RZ, [RZ] ;  /* 0x00000000fffff984 */ /* 0x000fe20000000800 */
[----:B------:R-:W-:Y:S01]  /*10920*/  @!PT LDS RZ, [RZ] ;  /* 0x00000000fffff984 */ /* 0x000fe20000000800 */
[----:B------:R-:W-:Y:S01]  /*10930*/  @!PT LDS RZ, [RZ] ;  /* 0x00000000fffff984 */ /* 0x000fe20000000800 */
[----:B------:R1:W-:Y:S04]  /*10940*/  LDGSTS.E.BYPASS.LTC128B.128.ZFILL [R213+0x4900], [R2.64], P0 ;  /* 0x0490000002d57fae */ /* 0x0003e80008141d48 */
.L_x_339:
[----:B------:R-:W-:Y:S05]  /*10950*/  BSYNC B0 ;  /* 0x0000000000007941 */ /* 0x000fea0003800000 */
.L_x_338:
        /* <DEDUP_REMOVED lines=82> */
[----:B------:R-:W1:Y:S02]  /*10e80*/  SHFL.BFLY PT, R0, R84, 0x2, 0x1f ;  /* 0x0c401f0054007f89 */ /* 0x000e6400000e0000 */
[----:B-1----:R-:W-:Y:S05]  /*10e90*/  FMNMX.FTZ R0, R84, R0, !PT ;  /* 0x0000000054007209 */ /* 0x002fea0007810000 */
[----:B------:R-:W1:Y:S02]  /*10ea0*/  SHFL.BFLY PT, R2, R0, 0x1, 0x1f ;  /* 0x0c201f0000027f89 */ /* 0x000e6400000e0000 */
[----:B-1----:R-:W-:Y:S02]  /*10eb0*/  FMNMX.FTZ R90, R0, R2, !PT ;  /* 0x00000002005a7209 */ /* 0x002fe40007810000 */
        /* <DEDUP_REMOVED lines=10> */
[----:B------:R1:W2:Y:S02]  /*10f60*/  SHFL.BFLY PT, R0, R84, 0x1, 0x1f ;  /* 0x0c201f0054007f89 */ /* 0x0002a400000e0000 */
.L_x_433:
[----:B------:R-:W-:Y:S01]  /*10f70*/  FMUL.FTZ R2, R90, c[0x0][0x2d0] ;  /* 0x0000b4005a027a20 */ /* 0x000fe20000410000 */
[----:B--2---:R-:W-:Y:S01]  /*10f80*/  FMNMX.FTZ R85, R0, R84, !PT ;  /* 0x0000005400557209 */ /* 0x004fe20007810000 */
[----:B------:R-:W-:Y:S01]  /*10f90*/  FADD.FTZ R0, -R90, R94 ;  /* 0x0000005e5a007221 */ /* 0x000fe20000010100 */
[----:B------:R-:W-:Y:S01]  /*10fa0*/  WARPSYNC 0xffffffff ;  /* 0xffffffff00007948 */ /* 0x000fe20003800000 */
[--C-:B------:R-:W-:Y:S02]  /*10fb0*/  FFMA.FTZ R4, R4, c[0x0][0x2d0], -R2.reuse ;  /* 0x0000b40004047a23 */ /* 0x100fe40000010802 */
[----:B------:R-:W-:Y:S02]  /*10fc0*/  FMUL.FTZ R0, R0, c[0x0][0x2d0] ;  /* 0x0000b40000007a20 */ /* 0x000fe40000410000 */
[--C-:B------:R-:W-:Y:S02]  /*10fd0*/  FFMA.FTZ R3, R5, c[0x0][0x2d0], -R2.reuse ;  /* 0x0000b40005037a23 */ /* 0x100fe40000010802 */
[----:B-1----:R-:W-:Y:S01]  /*10fe0*/  MUFU.EX2 R84, R0 ;  /* 0x0000000000547308 */ /* 0x002fe20000000800 */
        /* <DEDUP_REMOVED lines=16> */
[--C-:B------:R-:W-:Y:S02]  /*110f0*/  FFMA.FTZ R182, R32, c[0x0][0x2d0], -R2.reuse ;  /* 0x0000b40020b67a23 */ /* 0x100fe40000010802 */
[--C-:B------:R-:W-:Y:S02]  /*11100*/  FFMA.FTZ R181, R33, c[0x0][0x2d0], -R2.reuse ;  /* 0x0000b40021b57a23 */ /* 0x100fe40000010802 */
[--C-:B------:R-:W-:Y:S02]  /*11110*/  FFMA.FTZ R217, R68, c[0x0][0x2d0], -R2.reuse ;  /* 0x0000b40044d97a23 */ /* 0x100fe40000010802 */
[----:B------:R-:W-:Y:S02]  /*11120*/  FFMA.FTZ R222, R69, c[0x0][0x2d0], -R2 ;  /* 0x0000b40045de7a23 */ /* 0x000fe40000010802 */
[----:B------:R-:W1:Y:S02]  /*11130*/  MUFU.EX2 R2, R4 ;  /* 0x0000000400027308 */ /* 0x000e640000000800 */
[----:B-1----:R-:W-:Y:S01]  /*11140*/  FFMA.FTZ R0, R84, R225, R2 ;  /* 0x000000e154007223 */ /* 0x002fe20000010002 */
[----:B------:R-:W-:Y:S01]  /*11150*/  F2FP.BF16.PACK_AB R68, R3, R2 ;  /* 0x000000020344723e */ /* 0x000fe200000010ff */
[----:B------:R-:W-:Y:S02]  /*11160*/  FMUL.FTZ R2, R89, c[0x0][0x2d0] ;  /* 0x0000b40059027a20 */ /* 0x000fe40000410000 */
[----:B------:R-:W-:Y:S02]  /*11170*/  FADD.FTZ R33, R3, R0 ;  /* 0x0000000003217221 */ /* 0x000fe40000010000 */
[----:B------:R-:W-:Y:S02]  /*11180*/  FADD.FTZ R0, -R89, R95 ;  /* 0x0000005f59007221 */ /* 0x000fe40000010100 */
[--C-:B------:R-:W-:Y:S02]  /*11190*/  FFMA.FTZ R6, R6, c[0x0][0x2d0], -R2.reuse ;  /* 0x0000b40006067a23 */ /* 0x100fe40000010802 */
[----:B------:R-:W-:Y:S02]  /*111a0*/  FMUL.FTZ R0, R0, c[0x0][0x2d0] ;  /* 0x0000b40000007a20 */ /* 0x000fe40000410000 */
[--C-:B------:R-:W-:Y:S02]  /*111b0*/  FFMA.FTZ R20, R18, c[0x0][0x2d0], -R2.reuse ;  /* 0x0000b40012147a23 */ /* 0x100fe40000010802 */
[----:B------:R-:W1:Y:S01]  /*111c0*/  MUFU.EX2 R3, R0 ;  /* 0x0000000000037308 */ /* 0x000e620000000800 */
[--C-:B------:R-:W-:Y:S02]  /*111d0*/  FFMA.FTZ R167, R38, c[0x0][0x2d0], -R2.reuse ;  /* 0x0000b40026a77a23 */ /* 0x100fe40000010802 */
[--C-:B------:R-:W-:Y:S02]  /*111e0*/  FFMA.FTZ R172, R39, c[0x0][0x2d0], -R2.reuse ;  /* 0x0000b40027ac7a23 */ /* 0x100fe40000010802 */
[----:B------:R-:W-:Y:S01]  /*111f0*/  LDSM.16.MT88.4 R36, [R201] ;  /* 0x00000000c924783b */ /* 0x000fe20000004200 */
[--C-:B------:R-:W-:Y:S02]  /*11200*/  FFMA.FTZ R216, R54, c[0x0][0x2d0], -R2.reuse ;  /* 0x0000b40036d87a23 */ /* 0x100fe40000010802 */
[--C-:B------:R-:W-:Y:S02]  /*11210*/  FFMA.FTZ R215, R55, c[0x0][0x2d0], -R2.reuse ;  /* 0x0000b40037d77a23 */ /* 0x100fe40000010802 */
[----:B------:R-:W2:Y:S01]  /*11220*/  MUFU.EX2 R6, R6 ;  /* 0x0000000600067308 */ /* 0x000ea20000000800 */
[--C-:B------:R-:W-:Y:S02]  /*11230*/  FFMA.FTZ R7, R7, c[0x0][0x2d0], -R2.reuse ;  /* 0x0000b40007077a23 */ /* 0x100fe40000010802 */
[--C-:B------:R-:W-:Y:S01]  /*11240*/  FFMA.FTZ R32, R19, c[0x0][0x2d0], -R2.reuse ;  /* 0x0000b40013207a23 */ /* 0x100fe20000010802 */
[----:B------:R-:W-:Y:S01]  /*11250*/  LDSM.16.MT88.4 R52, [R198] ;  /* 0x00000000c634783b */ /* 0x000fe20000004200 */
        /* <DEDUP_REMOVED lines=13> */
[----:B------:R-:W-:Y:S02]  /*11330*/  FFMA.FTZ R169, R34, c[0x0][0x2d0], -R2 ;  /* 0x0000b40022a97a23 */ /* 0x000fe40000010802 */
[C---:B-1----:R-:W-:Y:S01]  /*11340*/  FMUL.FTZ R35, R3.reuse, R147 ;  /* 0x0000009303237220 */ /* 0x042fe20000410000 */
[----:B------:R-:W1:Y:S01]  /*11350*/  MUFU.EX2 R2, R7 ;  /* 0x0000000700027308 */ /* 0x000e620000000800 */
[----:B--2---:R-:W-:Y:S02]  /*11360*/  FFMA.FTZ R0, R3, R223, R6 ;  /* 0x000000df03007223 */ /* 0x004fe40000010006 */
[----:B------:R-:W-:Y:S02]  /*11370*/  FMUL.FTZ R4, R88, c[0x0][0x2d0] ;  /* 0x0000b40058047a20 */ /* 0x000fe40000410000 */
[----:B------:R-:W-:Y:S02]  /*11380*/  FMUL.FTZ R48, R84, R152 ;  /* 0x0000009854307220 */ /* 0x000fe40000410000 */
[--C-:B------:R-:W-:Y:S02]  /*11390*/  FFMA.FTZ R5, R8, c[0x0][0x2d0], -R4.reuse ;  /* 0x0000b40008057a23 */ /* 0x100fe40000010804 */
[--C-:B------:R-:W-:Y:S01]  /*113a0*/  FFMA.FTZ R83, R24, c[0x0][0x2d0], -R4.reuse ;  /* 0x0000b40018537a23 */ /* 0x100fe20000010804 */
[----:B------:R-:W2:Y:S01]  /*113b0*/  MUFU.EX2 R8, R17 ;  /* 0x0000001100087308 */ /* 0x000ea20000000800 */
[--C-:B------:R-:W-:Y:S02]  /*113c0*/  FFMA.FTZ R82, R25, c[0x0][0x2d0], -R4.reuse ;  /* 0x0000b40019527a23 */ /* 0x100fe40000010804 */
[--C-:B------:R-:W-:Y:S02]  /*113d0*/  FFMA.FTZ R81, R28, c[0x0][0x2d0], -R4.reuse ;  /* 0x0000b4001c517a23 */ /* 0x100fe40000010804 */
[--C-:B------:R-:W-:Y:S02]  /*113e0*/  FFMA.FTZ R80, R29, c[0x0][0x2d0], -R4.reuse ;  /* 0x0000b4001d507a23 */ /* 0x100fe40000010804 */
[--C-:B------:R-:W-:Y:S02]  /*113f0*/  FFMA.FTZ R187, R45, c[0x0][0x2d0], -R4.reuse ;  /* 0x0000b4002dbb7a23 */ /* 0x100fe40000010804 */
[--C-:B------:R-:W-:Y:S01]  /*11400*/  FFMA.FTZ R234, R72, c[0x0][0x2d0], -R4.reuse ;  /* 0x0000b40048ea7a23 */ /* 0x100fe20000010804 */
[----:B------:R-:W-:Y:S01]  /*11410*/  MUFU.EX2 R23, R5 ;  /* 0x0000000500177308 */ /* 0x000fe20000000800 */
[--C-:B------:R-:W-:Y:S02]  /*11420*/  FFMA.FTZ R236, R73, c[0x0][0x2d0], -R4.reuse ;  /* 0x0000b40049ec7a23 */ /* 0x100fe40000010804 */
[----:B------:R-:W-:Y:S01]  /*11430*/  FFMA.FTZ R19, R12, c[0x0][0x2d0], -R4 ;  /* 0x0000b4000c137a23 */ /* 0x000fe20000010804 */
[C---:B-1----:R-:W-:Y:S01]  /*11440*/  F2FP.BF16.PACK_AB R69, R2.reuse, R6 ;  /* 0x000000060245723e */ /* 0x042fe200000010ff */
[----:B------:R-:W-:Y:S02]  /*11450*/  FADD.FTZ R34, R2, R0 ;  /* 0x0000000002227221 */ /* 0x000fe40000010000 */
[----:B------:R-:W-:Y:S02]  /*11460*/  FADD.FTZ R0, -R88, R96 ;  /* 0x0000006058007221 */ /* 0x000fe40000010100 */
[--C-:B------:R-:W-:Y:S01]  /*11470*/  FFMA.FTZ R6, R9, c[0x0][0x2d0], -R4.reuse ;  /* 0x0000b40009067a23 */ /* 0x100fe20000010804 */
[----:B------:R-:W-:Y:S01]  /*11480*/  MUFU.EX2 R251, R80 ;  /* 0x0000005000fb7308 */ /* 0x000fe20000000800 */
[----:B------:R-:W-:Y:S02]  /*11490*/  FMUL.FTZ R0, R0, c[0x0][0x2d0] ;  /* 0x0000b40000007a20 */ /* 0x000fe40000410000 */
[----:B------:R-:W-:Y:S01]  /*114a0*/  FMUL.FTZ R49, R84, R153 ;  /* 0x0000009954317220 */ /* 0x000fe20000410000 */
[----:B--2---:R-:W-:Y:S01]  /*114b0*/  F2FP.BF16.PACK_AB R70, R8, R21 ;  /* 0x000000150846723e */ /* 0x004fe200000010ff */
[C---:B------:R-:W-:Y:S02]  /*114c0*/  FMUL.FTZ R50, R3.reuse, R154 ;  /* 0x0000009a03327220 */ /* 0x040fe40000410000 */
[----:B------:R-:W-:Y:S02]  /*114d0*/  FMUL.FTZ R51, R3, R155 ;  /* 0x0000009b03337220 */ /* 0x000fe40000410000 */
[----:B------:R-:W-:Y:S01]  /*114e0*/  LDSM.16.MT88.4 R152, [R198+0x2000] ;  /* 0x00200000c698783b */ /* 0x000fe20000004200 */
[----:B------:R1:W-:Y:S01]  /*114f0*/  MUFU.EX2 R2, R0 ;  /* 0x0000000000027308 */ /* 0x0003e20000000800 */
[--C-:B------:R-:W-:Y:S02]  /*11500*/  FFMA.FTZ R18, R13, c[0x0][0x2d0], -R4.reuse ;  /* 0x0000b4000d127a23 */ /* 0x100fe40000010804 */
[--C-:B------:R-:W-:Y:S02]  /*11510*/  FFMA.FTZ R177, R44, c[0x0][0x2d0], -R4.reuse ;  /* 0x0000b4002cb17a23 */ /* 0x100fe40000010804 */
[--C-:B------:R-:W-:Y:S02]  /*11520*/  FFMA.FTZ R189, R57, c[0x0][0x2d0], -R4.reuse ;  /* 0x0000b40039bd7a23 */ /* 0x100fe40000010804 */
[--C-:B------:R-:W-:Y:S02]  /*11530*/  FFMA.FTZ R166, R40, c[0x0][0x2d0], -R4.reuse ;  /* 0x0000b40028a67a23 */ /* 0x100fe40000010804 */
[--C-:B------:R-:W-:Y:S01]  /*11540*/  FFMA.FTZ R173, R41, c[0x0][0x2d0], -R4.reuse ;  /* 0x0000b40029ad7a23 */ /* 0x100fe20000010804 */
[----:B------:R-:W2:Y:S01]  /*11550*/  MUFU.EX2 R22, R6 ;  /* 0x0000000600167308 */ /* 0x000ea20000000800 */
[--C-:B------:R-:W-:Y:S02]  /*11560*/  FFMA.FTZ R190, R56, c[0x0][0x2d0], -R4.reuse ;  /* 0x0000b40038be7a23 */ /* 0x100fe40000010804 */
[--C-:B------:R-:W-:Y:S02]  /*11570*/  FFMA.FTZ R186, R60, c[0x0][0x2d0], -R4.reuse ;  /* 0x0000b4003cba7a23 */ /* 0x100fe40000010804 */
[--C-:B------:R-:W-:Y:S02]  /*11580*/  FFMA.FTZ R185, R61, c[0x0][0x2d0], -R4.reuse ;  /* 0x0000b4003db97a23 */ /* 0x100fe40000010804 */
[--C-:B------:R-:W-:Y:S02]  /*11590*/  FFMA.FTZ R238, R76, c[0x0][0x2d0], -R4.reuse ;  /* 0x0000b4004cee7a23 */ /* 0x100fe40000010804 */
[----:B------:R-:W-:Y:S01]  /*115a0*/  FFMA.FTZ R240, R77, c[0x0][0x2d0], -R4 ;  /* 0x0000b4004df07a23 */ /* 0x000fe20000010804 */
[----:B------:R-:W-:Y:S01]  /*115b0*/  MUFU.EX2 R76, R184 ;  /* 0x000000b8004c7308 */ /* 0x000fe20000000800 */
[C---:B------:R-:W-:Y:S02]  /*115c0*/  FMUL.FTZ R4, R85.reuse, c[0x0][0x2d0] ;  /* 0x0000b40055047a20 */ /* 0x040fe40000410000 */
[----:B-1----:R-:W-:Y:S02]  /*115d0*/  FADD.FTZ R0, -R85, R97 ;  /* 0x0000006155007221 */ /* 0x002fe40000010100 */
[--C-:B------:R-:W-:Y:S02]  /*115e0*/  FFMA.FTZ R5, R10, c[0x0][0x2d0], -R4.reuse ;  /* 0x0000b4000a057a23 */ /* 0x100fe40000010804 */
[----:B------:R-:W-:Y:S03]  /*115f0*/  FMUL.FTZ R0, R0, c[0x0][0x2d0] ;  /* 0x0000b40000007a20 */ /* 0x000fe60000410000 */
[----:B------:R-:W-:Y:S01]  /*11600*/  MUFU.EX2 R77, R182 ;  /* 0x000000b6004d7308 */ /* 0x000fe20000000800 */
[--C-:B------:R-:W-:Y:S02]  /*11610*/  FFMA.FTZ R237, R74, c[0x0][0x2d0], -R4.reuse ;  /* 0x0000b4004aed7a23 */ /* 0x100fe40000010804 */
[--C-:B------:R-:W-:Y:S01]  /*11620*/  FFMA.FTZ R239, R75, c[0x0][0x2d0], -R4.reuse ;  /* 0x0000b4004bef7a23 */ /* 0x100fe20000010804 */
[----:B--2---:R-:W-:Y:S01]  /*11630*/  F2FP.BF16.PACK_AB R64, R22, R23 ;  /* 0x000000171640723e */ /* 0x004fe200000010ff */
[----:B------:R-:W-:Y:S01]  /*11640*/  FADD.FTZ R6, R21, R33 ;  /* 0x0000002115067221 */ /* 0x000fe20000010000 */
[----:B------:R-:W-:Y:S01]  /*11650*/  LDSM.16.MT88.4 R72, [R200] ;  /* 0x00000000c848783b */ /* 0x000fe20000004200 */
[----:B------:R-:W-:Y:S02]  /*11660*/  FMUL.FTZ R57, R2, R105 ;  /* 0x0000006902397220 */ /* 0x000fe40000410000 */
[--C-:B------:R-:W-:Y:S01]  /*11670*/  FFMA.FTZ R17, R11, c[0x0][0x2d0], -R4.reuse ;  /* 0x0000b4000b117a23 */ /* 0x100fe20000010804 */
[----:B------:R-:W1:Y:S01]  /*11680*/  MUFU.EX2 R0, R0 ;  /* 0x0000000000007308 */ /* 0x000e620000000800 */
        /* <DEDUP_REMOVED lines=14> */
[C---:B-1----:R-:W-:Y:S02]  /*11770*/  FMUL.FTZ R58, R0.reuse, R106 ;  /* 0x0000006a003a7220 */ /* 0x042fe40000410000 */
[----:B------:R-:W-:Y:S02]  /*11780*/  FMUL.FTZ R59, R0, R107 ;  /* 0x0000006b003b7220 */ /* 0x000fe40000410000 */
[--C-:B------:R-:W-:Y:S01]  /*11790*/  FFMA.FTZ R227, R62, c[0x0][0x2d0], -R4.reuse ;  /* 0x0000b4003ee37a23 */ /* 0x100fe20000010804 */
[----:B------:R-:W-:Y:S01]  /*117a0*/  MUFU.EX2 R182, R173 ;  /* 0x000000ad00b67308 */ /* 0x000fe20000000800 */
[--C-:B------:R-:W-:Y:S02]  /*117b0*/  FFMA.FTZ R230, R63, c[0x0][0x2d0], -R4.reuse ;  /* 0x0000b4003fe67a23 */ /* 0x100fe40000010804 */
[--C-:B------:R-:W-:Y:S02]  /*117c0*/  FFMA.FTZ R242, R79, c[0x0][0x2d0], -R4.reuse ;  /* 0x0000b4004ff27a23 */ /* 0x100fe40000010804 */
[C---:B------:R-:W-:Y:S02]  /*117d0*/  FMUL.FTZ R10, R0.reuse, R130 ;  /* 0x00000082000a7220 */ /* 0x040fe40000410000 */
[C---:B------:R-:W-:Y:S02]  /*117e0*/  FMUL.FTZ R11, R0.reuse, R131 ;  /* 0x00000083000b7220 */ /* 0x040fe40000410000 */
[C---:B------:R-:W-:Y:S01]  /*117f0*/  FMUL.FTZ R14, R0.reuse, R126 ;  /* 0x0000007e000e7220 */ /* 0x040fe20000410000 */
[----:B------:R-:W-:Y:S01]  /*11800*/  MUFU.EX2 R174, R216 ;  /* 0x000000d800ae7308 */ /* 0x000fe20000000800 */
[C---:B------:R-:W-:Y:S02]  /*11810*/  FMUL.FTZ R15, R0.reuse, R127 ;  /* 0x0000007f000f7220 */ /* 0x040fe40000410000 */
[C---:B------:R-:W-:Y:S02]  /*11820*/  FMUL.FTZ R26, R0.reuse, R122 ;  /* 0x0000007a001a7220 */ /* 0x040fe40000410000 */
        /* <DEDUP_REMOVED lines=9> */
[----:B------:R1:W-:Y:S01]  /*118c0*/  MUFU.EX2 R119, R7 ;  /* 0x0000000700777308 */ /* 0x0003e20000000800 */
[C---:B------:R-:W-:Y:S02]  /*118d0*/  FMUL.FTZ R63, R0.reuse, R103 ;  /* 0x00000067003f7220 */ /* 0x040fe40000410000 */
[----:B--2---:R-:W-:Y:S02]  /*118e0*/  FFMA.FTZ R79, R0, R246, R33 ;  /* 0x000000f6004f7223 */ /* 0x004fe40000010021 */
[----:B------:R-:W-:Y:S02]  /*118f0*/  FFMA.FTZ R241, R78, c[0x0][0x2d0], -R4 ;  /* 0x0000b4004ef17a23 */ /* 0x000fe40000010804 */
[C---:B------:R-:W-:Y:S02]  /*11900*/  FFMA.FTZ R4, R2.reuse, R243, R23 ;  /* 0x000000f302047223 */ /* 0x040fe40000010017 */
[----:B------:R-:W-:Y:S01]  /*11910*/  FMUL.FTZ R60, R2, R100 ;  /* 0x00000064023c7220 */ /* 0x000fe20000410000 */
[----:B------:R2:W3:Y:S01]  /*11920*/  MUFU.EX2 R0, R20 ;  /* 0x0000001400007308 */ /* 0x0004e20000000800 */
[----:B------:R-:W-:Y:S02]  /*11930*/  FADD.FTZ R100, R22, R4 ;  /* 0x0000000416647221 */ /* 0x000fe40000010000 */
[C---:B------:R-:W-:Y:S02]  /*11940*/  FMUL.FTZ R56, R2.reuse, R104 ;  /* 0x0000006802387220 */ /* 0x040fe40000410000 */
[C---:B------:R-:W-:Y:S02]  /*11950*/  FMUL.FTZ R61, R2.reuse, R101 ;  /* 0x00000065023d7220 */ /* 0x040fe40000410000 */
[----:B------:R-:W-:Y:S02]  /*11960*/  FMUL.FTZ R24, R2, R120 ;  /* 0x0000007802187220 */ /* 0x000fe40000410000 */
[C---:B------:R-:W-:Y:S01]  /*11970*/  FMUL.FTZ R4, R84.reuse, R132 ;  /* 0x0000008454047220 */ /* 0x040fe20000410000 */
[----:B------:R-:W4:Y:S01]  /*11980*/  MUFU.EX2 R104, R32 ;  /* 0x0000002000687308 */ /* 0x000f220000000800 */
[----:B------:R-:W-:Y:S02]  /*11990*/  FMUL.FTZ R5, R84, R133 ;  /* 0x0000008554057220 */ /* 0x000fe40000410000 */
[----:B------:R-:W-:Y:S02]  /*119a0*/  FADD.FTZ R97, R8, R6 ;  /* 0x0000000608617221 */ /* 0x000fe40000010000 */
[C---:B------:R-:W-:Y:S02]  /*119b0*/  FMUL.FTZ R6, R3.reuse, R134 ;  /* 0x0000008603067220 */ /* 0x040fe40000410000 */
[C---:B-1----:R-:W-:Y:S02]  /*119c0*/  FMUL.FTZ R7, R3.reuse, R135 ;  /* 0x0000008703077220 */ /* 0x042fe40000410000 */
[C---:B------:R-:W-:Y:S01]  /*119d0*/  FMUL.FTZ R8, R2.reuse, R128 ;  /* 0x0000008002087220 */ /* 0x040fe20000410000 */
[----:B------:R1:W5:Y:S01]  /*119e0*/  MUFU.EX2 R103, R19 ;  /* 0x0000001300677308 */ /* 0x0003620000000800 */
[C---:B------:R-:W-:Y:S02]  /*119f0*/  FMUL.FTZ R9, R2.reuse, R129 ;  /* 0x0000008102097220 */ /* 0x040fe40000410000 */
[C---:B------:R-:W-:Y:S01]  /*11a00*/  FMUL.FTZ R12, R2.reuse, R124 ;  /* 0x0000007c020c7220 */ /* 0x040fe20000410000 */
[----:B--2---:R-:W2:Y:S01]  /*11a10*/  LDSM.16.MT88.4 R20, [R197] ;  /* 0x00000000c514783b */ /* 0x004ea20000004200 */
[----:B------:R-:W-:Y:S02]  /*11a20*/  FMUL.FTZ R13, R2, R125 ;  /* 0x0000007d020d7220 */ /* 0x000fe40000410000 */
[----:B---3--:R-:W-:Y:S02]  /*11a30*/  FADD.FTZ R95, R0, R34 ;  /* 0x00000022005f7221 */ /* 0x008fe40000010000 */
[C---:B------:R-:W-:Y:S01]  /*11a40*/  FMUL.FTZ R34, R3.reuse, R146 ;  /* 0x0000009203227220 */ /* 0x040fe20000410000 */
[----:B------:R-:W3:Y:S01]  /*11a50*/  MUFU.EX2 R101, R17 ;  /* 0x0000001100657308 */ /* 0x000ee20000000800 */
[C---:B------:R-:W-:Y:S02]  /*11a60*/  FMUL.FTZ R41, R2.reuse, R113 ;  /* 0x0000007102297220 */ /* 0x040fe40000410000 */
[----:B------:R-:W-:Y:S01]  /*11a70*/  FMUL.FTZ R44, R2, R108 ;  /* 0x0000006c022c7220 */ /* 0x000fe20000410000 */
[----:B----4-:R-:W-:Y:S01]  /*11a80*/  F2FP.BF16.PACK_AB R71, R104, R0 ;  /* 0x000000006847723e */ /* 0x010fe200000010ff */
[----:B------:R-:W-:Y:S02]  /*11a90*/  FMUL.FTZ R32, R84, R144 ;  /* 0x0000009054207220 */ /* 0x000fe40000410000 */
[C---:B------:R-:W-:Y:S02]  /*11aa0*/  FMUL.FTZ R45, R2.reuse, R109 ;  /* 0x0000006d022d7220 */ /* 0x040fe40000410000 */
[C---:B------:R-:W-:Y:S01]  /*11ab0*/  FMUL.FTZ R25, R2.reuse, R121 ;  /* 0x0000007902197220 */ /* 0x040fe20000410000 */
[----:B------:R-:W4:Y:S01]  /*11ac0*/  MUFU.EX2 R102, R16 ;  /* 0x0000001000667308 */ /* 0x000f220000000800 */
[C---:B------:R-:W-:Y:S02]  /*11ad0*/  FMUL.FTZ R28, R2.reuse, R116 ;  /* 0x00000074021c7220 */ /* 0x040fe40000410000 */
[C---:B------:R-:W-:Y:S02]  /*11ae0*/  FMUL.FTZ R29, R2.reuse, R117 ;  /* 0x00000075021d7220 */ /* 0x040fe40000410000 */
[----:B-1----:R-:W-:Y:S02]  /*11af0*/  FMUL.FTZ R19, R3, R139 ;  /* 0x0000008b03137220 */ /* 0x002fe40000410000 */
[----:B-----5:R-:W-:Y:S02]  /*11b00*/  FADD.FTZ R94, R103, R100 ;  /* 0x00000064675e7221 */ /* 0x020fe40000010000 */
[----:B------:R-:W-:Y:S01]  /*11b10*/  FMUL.FTZ R40, R2, R112 ;  /* 0x0000007002287220 */ /* 0x000fe20000410000 */
[----:B------:R-:W1:Y:S01]  /*11b20*/  MUFU.EX2 R120, R18 ;  /* 0x0000001200787308 */ /* 0x000e620000000800 */
[----:B------:R-:W-:Y:S01]  /*11b30*/  FADD.FTZ R0, R76, R97 ;  /* 0x000000614c007221 */ /* 0x000fe20000010000 */
[----:B---3--:R-:W-:Y:S01]  /*11b40*/  F2FP.BF16.PACK_AB R65, R101, R33 ;  /* 0x000000216541723e */ /* 0x008fe200000010ff */
[C---:B------:R-:W-:Y:S02]  /*11b50*/  FMUL.FTZ R17, R84.reuse, R137 ;  /* 0x0000008954117220 */ /* 0x040fe40000410000 */
[C---:B------:R-:W-:Y:S02]  /*11b60*/  FMUL.FTZ R33, R84.reuse, R145 ;  /* 0x0000009154217220 */ /* 0x040fe40000410000 */
[----:B------:R-:W-:Y:S03]  /*11b70*/  LDSM.16.MT88.4 R144, [R201+0x2000] ;  /* 0x00200000c990783b */ /* 0x000fe60000004200 */
[----:B------:R-:W-:Y:S01]  /*11b80*/  MUFU.EX2 R113, R83 ;  /* 0x0000005300717308 */ /* 0x000fe20000000800 */
[-C--:B--2---:R-:W-:Y:S05]  /*11b90*/  HMMA.16816.F32.BF16 R4, R68, R20.reuse, R4 ;  /* 0x000000144404723c */ /* 0x084fea0000041804 */
[----:B----4-:R-:W-:Y:S01]  /*11ba0*/  F2FP.BF16.PACK_AB R67, R119, R102 ;  /* 0x000000667743723e */ /* 0x010fe200000010ff */
[----:B------:R-:W-:Y:S03]  /*11bb0*/  FMUL.FTZ R16, R84, R136 ;  /* 0x0000008854107220 */ /* 0x000fe60000410000 */
[----:B------:R2:W-:Y:S03]  /*11bc0*/  MUFU.EX2 R126, R81 ;  /* 0x00000051007e7308 */ /* 0x0005e60000000800 */
[----:B-1----:R-:W-:Y:S01]  /*11bd0*/  F2FP.BF16.PACK_AB R66, R120, R103 ;  /* 0x000000677842723e */ /* 0x002fe200000010ff */
[C---:B------:R-:W-:Y:S02]  /*11be0*/  FMUL.FTZ R18, R3.reuse, R138 ;  /* 0x0000008a03127220 */ /* 0x040fe40000410000 */
[----:B------:R-:W-:Y:S04]  /*11bf0*/  LDSM.16.MT88.4 R136, [R197+0x2000] ;  /* 0x00200000c588783b */ /* 0x000fe80000004200 */
[----:B------:R-:W-:Y:S01]  /*11c00*/  MUFU.EX2 R111, R180 ;  /* 0x000000b4006f7308 */ /* 0x000fe20000000800 */
[C---:B------:R-:W-:Y:S07]  /*11c10*/  HMMA.16816.F32.BF16 R8, R64.reuse, R20, R8 ;  /* 0x000000144008723c */ /* 0x040fee0000041808 */
[C---:B------:R-:W-:Y:S01]  /*11c20*/  FMUL.FTZ R20, R84.reuse, R140 ;  /* 0x0000008c54147220 */ /* 0x040fe20000410000 */
[-C--:B------:R-:W-:Y:S01]  /*11c30*/  HMMA.16816.F32.BF16 R12, R64, R22.reuse, R12 ;  /* 0x00000016400c723c */ /* 0x080fe2000004180c */
[----:B------:R-:W-:Y:S01]  /*11c40*/  MUFU.EX2 R109, R179 ;  /* 0x000000b3006d7308 */ /* 0x000fe20000000800 */
[----:B--2---:R-:W1:Y:S02]  /*11c50*/  LDSM.16.MT88.4 R80, [R197+0x800] ;  /* 0x00080000c550783b */ /* 0x004e640000004200 */
[C---:B------:R-:W-:Y:S04]  /*11c60*/  FMUL.FTZ R21, R84.reuse, R141 ;  /* 0x0000008d54157220 */ /* 0x040fe80000410000 */
[C---:B------:R-:W-:Y:S03]  /*11c70*/  HMMA.16816.F32.BF16 R16, R68.reuse, R22, R16 ;  /* 0x000000164410723c */ /* 0x040fe60000041810 */
[----:B------:R-:W-:Y:S04]  /*11c80*/  MUFU.EX2 R110, R178 ;  /* 0x000000b2006e7308 */ /* 0x000fe80000000800 */
[C---:B------:R-:W-:Y:S02]  /*11c90*/  FMUL.FTZ R22, R3.reuse, R142 ;  /* 0x0000008e03167220 */ /* 0x040fe40000410000 */
[C---:B------:R-:W-:Y:S04]  /*11ca0*/  FMUL.FTZ R23, R3.reuse, R143 ;  /* 0x0000008f03177220 */ /* 0x040fe80000410000 */
[----:B------:R-:W-:Y:S03]  /*11cb0*/  MUFU.EX2 R108, R176 ;  /* 0x000000b0006c7308 */ /* 0x000fe60000000800 */
[-C--:B------:R-:W-:Y:S07]  /*11cc0*/  HMMA.16816.F32.BF16 R20, R68, R36.reuse, R20 ;  /* 0x000000244414723c */ /* 0x080fee0000041814 */
[----:B------:R-:W2:Y:S01]  /*11cd0*/  MUFU.EX2 R2, R183 ;  /* 0x000000b700027308 */ /* 0x000ea20000000800 */
[C---:B------:R-:W-:Y:S07]  /*11ce0*/  HMMA.16816.F32.BF16 R24, R64.reuse, R36, R24 ;  /* 0x000000244018723c */ /* 0x040fee0000041818 */
[C---:B------:R-:W-:Y:S01]  /*11cf0*/  FMUL.FTZ R36, R84.reuse, R148 ;  /* 0x0000009454247220 */ /* 0x040fe20000410000 */
[-C--:B------:R-:W-:Y:S01]  /*11d00*/  HMMA.16816.F32.BF16 R28, R64, R38.reuse, R28 ;  /* 0x00000026401c723c */ /* 0x080fe2000004181c */
[----:B------:R-:W-:Y:S03]  /*11d10*/  MUFU.EX2 R183, R166 ;  /* 0x000000a600b77308 */ /* 0x000fe60000000800 */
[----:B------:R-:W-:Y:S04]  /*11d20*/  FMUL.FTZ R37, R84, R149 ;  /* 0x0000009554257220 */ /* 0x000fe80000410000 */
[C---:B------:R-:W-:Y:S03]  /*11d30*/  HMMA.16816.F32.BF16 R32, R68.reuse, R38, R32 ;  /* 0x000000264420723c */ /* 0x040fe60000041820 */
[----:B------:R-:W-:Y:S04]  /*11d40*/  MUFU.EX2 R173, R190 ;  /* 0x000000be00ad7308 */ /* 0x000fe80000000800 */
[C---:B------:R-:W-:Y:S01]  /*11d50*/  FMUL.FTZ R38, R3.reuse, R150 ;  /* 0x0000009603267220 */ /* 0x040fe20000410000 */
[C---:B--2---:R-:W-:Y:S01]  /*11d60*/  F2FP.BF16.PACK_AB R76, R2.reuse, R76 ;  /* 0x0000004c024c723e */ /* 0x044fe200000010ff */
[----:B------:R-:W-:Y:S03]  /*11d70*/  FMUL.FTZ R39, R3, R151 ;  /* 0x0000009703277220 */ /* 0x000fe60000410000 */
[----:B------:R-:W-:Y:S01]  /*11d80*/  FADD.FTZ R0, R2, R0 ;  /* 0x0000000002007221 */ /* 0x000fe20000010000 */
[----:B------:R-:W-:Y:S01]  /*11d90*/  MUFU.EX2 R176, R189 ;  /* 0x000000bd00b07308 */ /* 0x000fe20000000800 */
[----:B------:R-:W-:Y:S02]  /*11da0*/  FADD.FTZ R2, R101, R79 ;  /* 0x0000004f65027221 */ /* 0x000fe40000010000 */
[-C--:B------:R-:W-:Y:S03]  /*11db0*/  HMMA.16816.F32.BF16 R36, R68, R52.reuse, R36 ;  /* 0x000000344424723c */ /* 0x080fe60000041824 */
[----:B------:R-:W-:Y:S04]  /*11dc0*/  FADD.FTZ R0, R77, R0 ;  /* 0x000000004d007221 */ /* 0x000fe80000010000 */
[----:B------:R-:W-:Y:S01]  /*11dd0*/  MUFU.EX2 R178, R186 ;  /* 0x000000ba00b27308 */ /* 0x000fe20000000800 */
[C---:B------:R-:W-:Y:S07]  /*11de0*/  HMMA.16816.F32.BF16 R40, R64.reuse, R52, R40 ;  /* 0x000000344028723c */ /* 0x040fee0000041828 */
[C---:B------:R-:W-:Y:S01]  /*11df0*/  FMUL.FTZ R52, R84.reuse, R156 ;  /* 0x0000009c54347220 */ /* 0x040fe20000410000 */
[-C--:B------:R-:W-:Y:S01]  /*11e00*/  HMMA.16816.F32.BF16 R44, R64, R54.reuse, R44 ;  /* 0x00000036402c723c */ /* 0x080fe2000004182c */
[----:B------:R-:W-:Y:S03]  /*11e10*/  MUFU.EX2 R156, R192 ;  /* 0x000000c0009c7308 */ /* 0x000fe60000000800 */
[----:B------:R-:W-:Y:S04]  /*11e20*/  FMUL.FTZ R53, R84, R157 ;  /* 0x0000009d54357220 */ /* 0x000fe80000410000 */
[C---:B------:R-:W-:Y:S03]  /*11e30*/  HMMA.16816.F32.BF16 R48, R68.reuse, R54, R48 ;  /* 0x000000364430723c */ /* 0x040fe60000041830 */
[----:B------:R-:W2:Y:S04]  /*11e40*/  MUFU.EX2 R78, R181 ;  /* 0x000000b5004e7308 */ /* 0x000ea80000000800 */
[C---:B------:R-:W-:Y:S02]  /*11e50*/  FMUL.FTZ R54, R3.reuse, R158 ;  /* 0x0000009e03367220 */ /* 0x040fe40000410000 */
[----:B------:R-:W-:Y:S04]  /*11e60*/  FMUL.FTZ R55, R3, R159 ;  /* 0x0000009f03377220 */ /* 0x000fe80000410000 */
[----:B------:R-:W-:Y:S03]  /*11e70*/  MUFU.EX2 R159, R177 ;  /* 0x000000b1009f7308 */ /* 0x000fe60000000800 */
[-C--:B------:R-:W-:Y:S07]  /*11e80*/  HMMA.16816.F32.BF16 R52, R68, R72.reuse, R52 ;  /* 0x000000484434723c */ /* 0x080fee0000041834 */
[----:B------:R-:W-:Y:S01]  /*11e90*/  MUFU.EX2 R114, R171 ;  /* 0x000000ab00727308 */ /* 0x000fe20000000800 */
[C---:B------:R-:W-:Y:S04]  /*11ea0*/  HMMA.16816.F32.BF16 R56, R64.reuse, R72, R56 ;  /* 0x000000484038723c */ /* 0x040fe80000041838 */
[C---:B--2---:R-:W-:Y:S01]  /*11eb0*/  FADD.FTZ R0, R78.reuse, R0 ;  /* 0x000000004e007221 */ /* 0x044fe20000010000 */
[----:B------:R-:W-:Y:S03]  /*11ec0*/  F2FP.BF16.PACK_AB R78, R78, R77 ;  /* 0x0000004d4e4e723e */ /* 0x000fe600000010ff */
[-C--:B------:R-:W-:Y:S01]  /*11ed0*/  HMMA.16816.F32.BF16 R60, R64, R74.reuse, R60 ;  /* 0x0000004a403c723c */ /* 0x080fe2000004183c */
[----:B------:R-:W2:Y:S03]  /*11ee0*/  MUFU.EX2 R122, R170 ;  /* 0x000000aa007a7308 */ /* 0x000ea60000000800 */
[----:B------:R-:W-:Y:S03]  /*11ef0*/  FADD.FTZ R0, R111, R0 ;  /* 0x000000006f007221 */ /* 0x000fe60000010000 */
[C---:B------:R-:W-:Y:S02]  /*11f00*/  FMUL.FTZ R64, R84.reuse, R160 ;  /* 0x000000a054407220 */ /* 0x040fe40000410000 */
[----:B------:R-:W-:Y:S02]  /*11f10*/  FMUL.FTZ R65, R84, R161 ;  /* 0x000000a154417220 */ /* 0x000fe40000410000 */
[----:B------:R-:W-:Y:S01]  /*11f20*/  MUFU.EX2 R125, R169 ;  /* 0x000000a9007d7308 */ /* 0x000fe20000000800 */
[C---:B------:R-:W-:Y:S02]  /*11f30*/  FMUL.FTZ R66, R3.reuse, R162 ;  /* 0x000000a203427220 */ /* 0x040fe40000410000 */
[----:B------:R-:W-:Y:S02]  /*11f40*/  FMUL.FTZ R67, R3, R163 ;  /* 0x000000a303437220 */ /* 0x000fe40000410000 */
[----:B------:R-:W-:Y:S02]  /*11f50*/  FADD.FTZ R84, R102, R2 ;  /* 0x0000000266547221 */ /* 0x000fe40000010000 */
[----:B------:R-:W-:Y:S01]  /*11f60*/  LDSM.16.MT88.4 R100, [R198+0x800] ;  /* 0x00080000c664783b */ /* 0x000fe20000004200 */
[----:B------:R-:W-:Y:S02]  /*11f70*/  FADD.FTZ R3, R104, R95 ;  /* 0x0000005f68037221 */ /* 0x000fe40000010000 */
[----:B------:R-:W-:Y:S01]  /*11f80*/  HMMA.16816.F32.BF16 R64, R68, R74, R64 ;  /* 0x0000004a4440723c */ /* 0x000fe20000041840 */
[----:B------:R-:W3:Y:S03]  /*11f90*/  MUFU.EX2 R127, R168 ;  /* 0x000000a8007f7308 */ /* 0x000ee60000000800 */
[----:B--2---:R-:W-:Y:S01]  /*11fa0*/  F2FP.BF16.PACK_AB R77, R122, R114 ;  /* 0x000000727a4d723e */ /* 0x004fe200000010ff */
[----:B------:R-:W2:Y:S01]  /*11fb0*/  LDSM.16.MT88.4 R72, [R201+0x800] ;  /* 0x00080000c948783b */ /* 0x000ea20000004200 */
[----:B------:R-:W-:Y:S01]  /*11fc0*/  FADD.FTZ R0, R109, R0 ;  /* 0x000000006d007221 */ /* 0x000fe20000010000 */
[----:B------:R-:W-:Y:S01]  /*11fd0*/  F2FP.BF16.PACK_AB R68, R123, R113 ;  /* 0x000000717b44723e */ /* 0x000fe200000010ff */
[----:B------:R-:W-:Y:S01]  /*11fe0*/  FADD.FTZ R3, R114, R3 ;  /* 0x0000000372037221 */ /* 0x000fe20000010000 */
[----:B------:R-:W-:Y:S02]  /*11ff0*/  F2FP.BF16.PACK_AB R70, R251, R126 ;  /* 0x0000007efb46723e */ /* 0x000fe400000010ff */
[----:B------:R-:W-:Y:S01]  /*12000*/  MUFU.EX2 R116, R165 ;  /* 0x000000a500747308 */ /* 0x000fe20000000800 */
[----:B------:R-:W-:Y:S01]  /*12010*/  FADD.FTZ R0, R110, R0 ;  /* 0x000000006e007221 */ /* 0x000fe20000010000 */
[----:B------:R-:W-:Y:S01]  /*12020*/  LDSM.16.MT88.4 R104, [R198+0x1000] ;  /* 0x00100000c668783b */ /* 0x000fe20000004200 */
[----:B------:R-:W-:Y:S02]  /*12030*/  FADD.FTZ R3, R122, R3 ;  /* 0x000000037a037221 */ /* 0x000fe40000010000 */
[----:B------:R-:W-:Y:S02]  /*12040*/  FADD.FTZ R2, R108, R0 ;  /* 0x000000006c027221 */ /* 0x000fe40000010000 */
[----:B------:R-:W-:Y:S02]  /*12050*/  FADD.FTZ R0, R120, R94 ;  /* 0x0000005e78007221 */ /* 0x000fe40000010000 */
[----:B------:R-:W-:Y:S01]  /*12060*/  FADD.FTZ R94, R119, R84 ;  /* 0x00000054775e7221 */ /* 0x000fe20000010000 */
[----:B------:R-:W4:Y:S01]  /*12070*/  MUFU.EX2 R117, R164 ;  /* 0x000000a400757308 */ /* 0x000f220000000800 */
[----:B------:R-:W-:Y:S01]  /*12080*/  FADD.FTZ R84, R113, R0 ;  /* 0x0000000071547221 */ /* 0x000fe20000010000 */
[----:B---3--:R-:W-:Y:S08]  /*12090*/  F2FP.BF16.PACK_AB R79, R127, R125 ;  /* 0x0000007d7f4f723e */ /* 0x008ff000000010ff */
[----:B------:R-:W3:Y:S01]  /*120a0*/  MUFU.EX2 R124, R96 ;  /* 0x00000060007c7308 */ /* 0x000ee20000000800 */
[-C--:B-1----:R-:W-:Y:S09]  /*120b0*/  HMMA.16816.F32.BF16 R4, R76, R80.reuse, R4 ;  /* 0x000000504c04723c */ /* 0x082ff20000041804 */
[----:B------:R1:W-:Y:S03]  /*120c0*/  MUFU.EX2 R177, R187 ;  /* 0x000000bb00b17308 */ /* 0x0003e60000000800 */
[----:B----4-:R-:W-:Y:S07]  /*120d0*/  F2FP.BF16.PACK_AB R69, R117, R116 ;  /* 0x000000747545723e */ /* 0x010fee00000010ff */
[----:B------:R-:W-:Y:S01]  /*120e0*/  MUFU.EX2 R158, R188 ;  /* 0x000000bc009e7308 */ /* 0x000fe20000000800 */
[----:B---3--:R-:W-:Y:S09]  /*120f0*/  F2FP.BF16.PACK_AB R71, R184, R124 ;  /* 0x0000007cb847723e */ /* 0x008ff200000010ff */
[----:B------:R-:W-:Y:S01]  /*12100*/  MUFU.EX2 R157, R191 ;  /* 0x000000bf009d7308 */ /* 0x000fe20000000800 */
[C---:B------:R-:W-:Y:S01]  /*12110*/  HMMA.16816.F32.BF16 R8, R68.reuse, R80, R8 ;  /* 0x000000504408723c */ /* 0x040fe20000041808 */
[----:B-1----:R-:W3:Y:S07]  /*12120*/  LDL R187, [R1+0x4] ;  /* 0x0000040001bb7983 */ /* 0x002eee0000100800 */
[-C--:B------:R-:W-:Y:S01]  /*12130*/  HMMA.16816.F32.BF16 R12, R68, R82.reuse, R12 ;  /* 0x00000052440c723c */ /* 0x080fe2000004180c */
[----:B------:R-:W-:Y:S07]  /*12140*/  MUFU.EX2 R181, R185 ;  /* 0x000000b900b57308 */ /* 0x000fee0000000800 */
[C---:B------:R-:W-:Y:S01]  /*12150*/  HMMA.16816.F32.BF16 R16, R76.reuse, R82, R16 ;  /* 0x000000524c10723c */ /* 0x040fe20000041810 */
[----:B------:R-:W1:Y:S02]  /*12160*/  LDSM.16.MT88.4 R80, [R200+0x800] ;  /* 0x00080000c850783b */ /* 0x000e640000004200 */
[----:B------:R-:W-:Y:S05]  /*12170*/  MUFU.EX2 R168, R223 ;  /* 0x000000df00a87308 */ /* 0x000fea0000000800 */
[-C--:B--2---:R-:W-:Y:S05]  /*12180*/  HMMA.16816.F32.BF16 R20, R76, R72.reuse, R20 ;  /* 0x000000484c14723c */ /* 0x084fea0000041814 */
[----:B------:R-:W-:Y:S03]  /*12190*/  MUFU.EX2 R167, R225 ;  /* 0x000000e100a77308 */ /* 0x000fe60000000800 */
[C---:B------:R-:W-:Y:S07]  /*121a0*/  HMMA.16816.F32.BF16 R24, R68.reuse, R72, R24 ;  /* 0x000000484418723c */ /* 0x040fee0000041818 */
[----:B------:R-:W-:Y:S01]  /*121b0*/  MUFU.EX2 R166, R227 ;  /* 0x000000e300a67308 */ /* 0x000fe20000000800 */
[-C--:B------:R-:W-:Y:S08]  /*121c0*/  HMMA.16816.F32.BF16 R28, R68, R74.reuse, R28 ;  /* 0x0000004a441c723c */ /* 0x080ff0000004181c */
[C---:B------:R-:W-:Y:S01]  /*121d0*/  HMMA.16816.F32.BF16 R32, R76.reuse, R74, R32 ;  /* 0x0000004a4c20723c */ /* 0x040fe20000041820 */
[----:B------:R-:W2:Y:S01]  /*121e0*/  LDSM.16.MT88.4 R72, [R197+0x1000] ;  /* 0x00100000c548783b */ /* 0x000ea20000004200 */
[----:B------:R-:W-:Y:S06]  /*121f0*/  MUFU.EX2 R164, R230 ;  /* 0x000000e600a47308 */ /* 0x000fec0000000800 */
[-C--:B------:R-:W-:Y:S04]  /*12200*/  HMMA.16816.F32.BF16 R36, R76, R100.reuse, R36 ;  /* 0x000000644c24723c */ /* 0x080fe80000041824 */
[----:B------:R-:W-:Y:S04]  /*12210*/  MUFU.EX2 R243, R172 ;  /* 0x000000ac00f37308 */ /* 0x000fe80000000800 */
[C---:B------:R-:W-:Y:S06]  /*12220*/  HMMA.16816.F32.BF16 R40, R68.reuse, R100, R40 ;  /* 0x000000644428723c */ /* 0x040fec0000041828 */
[----:B------:R-:W-:Y:S02]  /*12230*/  MUFU.EX2 R172, R193 ;  /* 0x000000c100ac7308 */ /* 0x000fe40000000800 */
[-C--:B------:R-:W-:Y:S08]  /*12240*/  HMMA.16816.F32.BF16 R44, R68, R102.reuse, R44 ;  /* 0x00000066442c723c */ /* 0x080ff0000004182c */
[C---:B------:R-:W-:Y:S01]  /*12250*/  HMMA.16816.F32.BF16 R48, R76.reuse, R102, R48 ;  /* 0x000000664c30723c */ /* 0x040fe20000041830 */
[----:B------:R-:W4:Y:S01]  /*12260*/  LDSM.16.MT88.4 R100, [R201+0x1000] ;  /* 0x00100000c964783b */ /* 0x000f220000004200 */
[----:B------:R-:W-:Y:S06]  /*12270*/  MUFU.EX2 R246, R175 ;  /* 0x000000af00f67308 */ /* 0x000fec0000000800 */
[-C--:B-1----:R-:W-:Y:S04]  /*12280*/  HMMA.16816.F32.BF16 R52, R76, R80.reuse, R52 ;  /* 0x000000504c34723c */ /* 0x082fe80000041834 */
[----:B------:R-:W1:Y:S04]  /*12290*/  MUFU.EX2 R96, R221 ;  /* 0x000000dd00607308 */ /* 0x000e680000000800 */
[C---:B------:R-:W-:Y:S06]  /*122a0*/  HMMA.16816.F32.BF16 R56, R68.reuse, R80, R56 ;  /* 0x000000504438723c */ /* 0x040fec0000041838 */
[----:B------:R-:W5:Y:S02]  /*122b0*/  MUFU.EX2 R95, R220 ;  /* 0x000000dc005f7308 */ /* 0x000f640000000800 */
[-C--:B------:R-:W-:Y:S07]  /*122c0*/  HMMA.16816.F32.BF16 R60, R68, R82.reuse, R60 ;  /* 0x00000052443c723c */ /* 0x080fee000004183c */
[----:B------:R-:W-:Y:S01]  /*122d0*/  F2FP.BF16.PACK_AB R68, R109, R111 ;  /* 0x0000006f6d44723e */ /* 0x000fe200000010ff */
[----:B------:R-:W-:Y:S01]  /*122e0*/  HMMA.16816.F32.BF16 R64, R76, R82, R64 ;  /* 0x000000524c40723c */ /* 0x000fe20000041840 */
[----:B------:R-:W4:Y:S01]  /*122f0*/  LDSM.16.MT88.4 R80, [R200+0x1000] ;  /* 0x00100000c850783b */ /* 0x000f220000004200 */
[----:B------:R-:W5:Y:S02]  /*12300*/  MUFU.EX2 R112, R219 ;  /* 0x000000db00707308 */ /* 0x000f640000000800 */
[----:B------:R-:W-:Y:S01]  /*12310*/  F2FP.BF16.PACK_AB R70, R108, R110 ;  /* 0x0000006e6c46723e */ /* 0x000fe200000010ff */
[----:B-1----:R-:W-:Y:S01]  /*12320*/  FADD.FTZ R0, R96, R2 ;  /* 0x0000000260007221 */ /* 0x002fe20000010000 */
[----:B------:R-:W-:Y:S02]  /*12330*/  F2FP.BF16.PACK_AB R69, R243, R250 ;  /* 0x000000faf345723e */ /* 0x000fe400000010ff */
[----:B------:R-:W-:Y:S01]  /*12340*/  F2FP.BF16.PACK_AB R71, R249, R246 ;  /* 0x000000f6f947723e */ /* 0x000fe200000010ff */
[----:B------:R-:W-:Y:S03]  /*12350*/  LDSM.16.MT88.4 R108, [R198+0x1800] ;  /* 0x00180000c66c783b */ /* 0x000fe60000004200 */
[----:B------:R-:W-:Y:S01]  /*12360*/  F2FP.BF16.PACK_AB R76, R182, R183 ;  /* 0x000000b7b64c723e */ /* 0x000fe200000010ff */
[----:B------:R-:W1:Y:S01]  /*12370*/  MUFU.EX2 R97, R218 ;  /* 0x000000da00617308 */ /* 0x000e620000000800 */
[----:B------:R-:W-:Y:S01]  /*12380*/  F2FP.BF16.PACK_AB R78, R177, R159 ;  /* 0x0000009fb14e723e */ /* 0x000fe200000010ff */
[-C--:B--2---:R-:W-:Y:S05]  /*12390*/  HMMA.16816.F32.BF16 R4, R68, R72.reuse, R4 ;  /* 0x000000484404723c */ /* 0x084fea0000041804 */
[----:B------:R-:W-:Y:S01]  /*123a0*/  F2FP.BF16.PACK_AB R77, R157, R158 ;  /* 0x0000009e9d4d723e */ /* 0x000fe200000010ff */
[C---:B-----5:R-:W-:Y:S01]  /*123b0*/  FADD.FTZ R0, R95.reuse, R0 ;  /* 0x000000005f007221 */ /* 0x060fe20000010000 */
[----:B------:R-:W-:Y:S01]  /*123c0*/  F2FP.BF16.PACK_AB R79, R172, R156 ;  /* 0x0000009cac4f723e */ /* 0x000fe200000010ff */
[----:B------:R-:W2:Y:S04]  /*123d0*/  MUFU.EX2 R175, R215 ;  /* 0x000000d700af7308 */ /* 0x000ea80000000800 */
[----:B------:R-:W-:Y:S02]  /*123e0*/  FADD.FTZ R0, R112, R0 ;  /* 0x0000000070007221 */ /* 0x000fe40000010000 */
[C---:B------:R-:W-:Y:S04]  /*123f0*/  HMMA.16816.F32.BF16 R8, R76.reuse, R72, R8 ;  /* 0x000000484c08723c */ /* 0x040fe80000041808 */
[----:B------:R-:W-:Y:S03]  /*12400*/  MUFU.EX2 R179, R195 ;  /* 0x000000c300b37308 */ /* 0x000fe60000000800 */
[----:B------:R-:W-:Y:S01]  /*12410*/  F2FP.BF16.PACK_AB R72, R95, R96 ;  /* 0x000000605f48723e */ /* 0x000fe200000010ff */
[-C--:B------:R-:W-:Y:S04]  /*12420*/  HMMA.16816.F32.BF16 R12, R76, R74.reuse, R12 ;  /* 0x0000004a4c0c723c */ /* 0x080fe8000004180c */
[----:B-1----:R-:W-:Y:S02]  /*12430*/  FADD.FTZ R2, R97, R0 ;  /* 0x0000000061027221 */ /* 0x002fe40000010000 */
[----:B------:R-:W1:Y:S01]  /*12440*/  MUFU.EX2 R180, R194 ;  /* 0x000000c200b47308 */ /* 0x000e620000000800 */
[----:B------:R-:W-:Y:S01]  /*12450*/  FADD.FTZ R0, R116, R94 ;  /* 0x0000005e74007221 */ /* 0x000fe20000010000 */
[C---:B------:R-:W-:Y:S04]  /*12460*/  HMMA.16816.F32.BF16 R16, R68.reuse, R74, R16 ;  /* 0x0000004a4410723c */ /* 0x040fe80000041810 */
[----:B--2---:R-:W-:Y:S03]  /*12470*/  F2FP.BF16.PACK_AB R73, R175, R174 ;  /* 0x000000aeaf49723e */ /* 0x004fe600000010ff */
[----:B------:R-:W-:Y:S01]  /*12480*/  F2FP.BF16.PACK_AB R74, R97, R112 ;  /* 0x00000070614a723e */ /* 0x000fe200000010ff */
[-C--:B----4-:R-:W-:Y:S01]  /*12490*/  HMMA.16816.F32.BF16 R20, R68, R100.reuse, R20 ;  /* 0x000000644414723c */ /* 0x090fe20000041814 */
[----:B------:R-:W-:Y:S07]  /*124a0*/  MUFU.EX2 R121, R217 ;  /* 0x000000d900797308 */ /* 0x000fee0000000800 */
[C---:B------:R-:W-:Y:S03]  /*124b0*/  HMMA.16816.F32.BF16 R24, R76.reuse, R100, R24 ;  /* 0x000000644c18723c */ /* 0x040fe60000041818 */
[----:B------:R-:W2:Y:S01]  /*124c0*/  MUFU.EX2 R118, R222 ;  /* 0x000000de00767308 */ /* 0x000ea20000000800 */
[----:B-1----:R-:W-:Y:S04]  /*124d0*/  F2FP.BF16.PACK_AB R75, R180, R179 ;  /* 0x000000b3b44b723e */ /* 0x002fe800000010ff */
[-C--:B------:R-:W-:Y:S05]  /*124e0*/  HMMA.16816.F32.BF16 R28, R76, R102.reuse, R28 ;  /* 0x000000664c1c723c */ /* 0x080fea000004181c */
[----:B------:R-:W-:Y:S03]  /*124f0*/  MUFU.EX2 R115, R228 ;  /* 0x000000e400737308 */ /* 0x000fe60000000800 */
[C---:B------:R-:W-:Y:S01]  /*12500*/  HMMA.16816.F32.BF16 R32, R68.reuse, R102, R32 ;  /* 0x000000664420723c */ /* 0x040fe20000041820 */
[----:B------:R-:W1:Y:S06]  /*12510*/  LDSM.16.MT88.4 R100, [R197+0x1800] ;  /* 0x00180000c564783b */ /* 0x000e6c0000004200 */
[----:B------:R-:W4:Y:S01]  /*12520*/  MUFU.EX2 R113, R232 ;  /* 0x000000e800717308 */ /* 0x000f220000000800 */
[-C--:B------:R-:W-:Y:S04]  /*12530*/  HMMA.16816.F32.BF16 R36, R68, R104.reuse, R36 ;  /* 0x000000684424723c */ /* 0x080fe80000041824 */
[----:B--2---:R-:W-:Y:S04]  /*12540*/  F2FP.BF16.PACK_AB R160, R118, R121 ;  /* 0x0000007976a0723e */ /* 0x004fe800000010ff */
[C---:B------:R-:W-:Y:S01]  /*12550*/  HMMA.16816.F32.BF16 R40, R76.reuse, R104, R40 ;  /* 0x000000684c28723c */ /* 0x040fe20000041828 */
[----:B------:R-:W-:Y:S07]  /*12560*/  MUFU.EX2 R171, R229 ;  /* 0x000000e500ab7308 */ /* 0x000fee0000000800 */
[-C--:B------:R-:W-:Y:S03]  /*12570*/  HMMA.16816.F32.BF16 R44, R76, R106.reuse, R44 ;  /* 0x0000006a4c2c723c */ /* 0x080fe6000004182c */
[----:B------:R-:W2:Y:S01]  /*12580*/  MUFU.EX2 R170, R231 ;  /* 0x000000e700aa7308 */ /* 0x000ea20000000800 */
[----:B----4-:R-:W-:Y:S04]  /*12590*/  F2FP.BF16.PACK_AB R162, R113, R115 ;  /* 0x0000007371a2723e */ /* 0x010fe800000010ff */
[C---:B------:R-:W-:Y:S01]  /*125a0*/  HMMA.16816.F32.BF16 R48, R68.reuse, R106, R48 ;  /* 0x0000006a4430723c */ /* 0x040fe20000041830 */
[----:B------:R-:W4:Y:S04]  /*125b0*/  LDSM.16.MT88.4 R104, [R201+0x1800] ;  /* 0x00180000c968783b */ /* 0x000f280000004200 */
[----:B------:R-:W-:Y:S03]  /*125c0*/  MUFU.EX2 R169, R233 ;  /* 0x000000e900a97308 */ /* 0x000fe60000000800 */
[-C--:B------:R-:W-:Y:S07]  /*125d0*/  HMMA.16816.F32.BF16 R52, R68, R80.reuse, R52 ;  /* 0x000000504434723c */ /* 0x080fee0000041834 */
[----:B------:R-:W5:Y:S01]  /*125e0*/  MUFU.EX2 R165, R235 ;  /* 0x000000eb00a57308 */ /* 0x000f620000000800 */
[C---:B------:R-:W-:Y:S04]  /*125f0*/  HMMA.16816.F32.BF16 R56, R76.reuse, R80, R56 ;  /* 0x000000504c38723c */ /* 0x040fe80000041838 */
[----:B--2---:R-:W-:Y:S03]  /*12600*/  F2FP.BF16.PACK_AB R161, R170, R171 ;  /* 0x000000abaaa1723e */ /* 0x004fe600000010ff */
[----:B------:R-:W-:Y:S01]  /*12610*/  FADD.FTZ R81, R123, R84 ;  /* 0x000000547b517221 */ /* 0x000fe20000010000 */
[-C--:B------:R-:W-:Y:S01]  /*12620*/  HMMA.16816.F32.BF16 R60, R76, R82.reuse, R60 ;  /* 0x000000524c3c723c */ /* 0x080fe2000004183c */
[----:B------:R-:W2:Y:S01]  /*12630*/  LDSM.16.MT88.4 R76, [R200+0x1800] ;  /* 0x00180000c84c783b */ /* 0x000ea20000004200 */
[----:B------:R-:W-:Y:S02]  /*12640*/  MUFU.EX2 R97, R234 ;  /* 0x000000ea00617308 */ /* 0x000fe40000000800 */
[----:B------:R-:W-:Y:S02]  /*12650*/  FADD.FTZ R80, R117, R0 ;  /* 0x0000000075507221 */ /* 0x000fe40000010000 */
[----:B------:R-:W-:Y:S02]  /*12660*/  FADD.FTZ R0, R121, R2 ;  /* 0x0000000279007221 */ /* 0x000fe40000010000 */
[----:B------:R-:W-:Y:S04]  /*12670*/  HMMA.16816.F32.BF16 R64, R68, R82, R64 ;  /* 0x000000524440723c */ /* 0x000fe80000041840 */
[----:B------:R-:W4:Y:S01]  /*12680*/  MUFU.EX2 R96, R236 ;  /* 0x000000ec00607308 */ /* 0x000f220000000800 */
[----:B------:R-:W-:Y:S02]  /*12690*/  FADD.FTZ R0, R118, R0 ;  /* 0x0000000076007221 */ /* 0x000fe40000010000 */
[----:B------:R-:W-:Y:S01]  /*126a0*/  F2FP.BF16.PACK_AB R68, R176, R173 ;  /* 0x000000adb044723e */ /* 0x000fe200000010ff */
[-C--:B-1----:R-:W-:Y:S05]  /*126b0*/  HMMA.16816.F32.BF16 R4, R72, R100.reuse, R4 ;  /* 0x000000644804723c */ /* 0x082fea0000041804 */
[----:B------:R-:W-:Y:S01]  /*126c0*/  F2FP.BF16.PACK_AB R70, R181, R178 ;  /* 0x000000b2b546723e */ /* 0x000fe200000010ff */
[----:B------:R-:W-:Y:S01]  /*126d0*/  MUFU.EX2 R95, R238 ;  /* 0x000000ee005f7308 */ /* 0x000fe20000000800 */
[----:B------:R-:W-:Y:S01]  /*126e0*/  F2FP.BF16.PACK_AB R69, R167, R168 ;  /* 0x000000a8a745723e */ /* 0x000fe200000010ff */
[----:B------:R-:W-:Y:S01]  /*126f0*/  FADD.FTZ R0, R115, R0 ;  /* 0x0000000073007221 */ /* 0x000fe20000010000 */
[----:B------:R-:W-:Y:S03]  /*12700*/  F2FP.BF16.PACK_AB R71, R164, R166 ;  /* 0x000000a6a447723e */ /* 0x000fe600000010ff */
[----:B-----5:R-:W-:Y:S01]  /*12710*/  F2FP.BF16.PACK_AB R163, R165, R169 ;  /* 0x000000a9a5a3723e */ /* 0x020fe200000010ff */
[----:B------:R-:W-:Y:S02]  /*12720*/  FADD.FTZ R225, R113, R0 ;  /* 0x0000000071e17221 */ /* 0x000fe40000010000 */
[----:B------:R-:W-:Y:S01]  /*12730*/  FADD.FTZ R0, R125, R3 ;  /* 0x000000037d007221 */ /* 0x000fe20000010000 */
[C---:B------:R-:W-:Y:S01]  /*12740*/  HMMA.16816.F32.BF16 R8, R68.reuse, R100, R8 ;  /* 0x000000644408723c */ /* 0x040fe20000041808 */
[----:B------:R-:W1:Y:S03]  /*12750*/  MUFU.EX2 R94, R240 ;  /* 0x000000f0005e7308 */ /* 0x000e660000000800 */
[----:B------:R-:W-:Y:S02]  /*12760*/  FADD.FTZ R3, R126, R81 ;  /* 0x000000517e037221 */ /* 0x000fe40000010000 */
[----:B------:R-:W-:Y:S01]  /*12770*/  FADD.FTZ R2, R124, R80 ;  /* 0x000000507c027221 */ /* 0x000fe20000010000 */
[----:B----4-:R-:W-:Y:S01]  /*12780*/  F2FP.BF16.PACK_AB R100, R96, R97 ;  /* 0x000000616064723e */ /* 0x010fe200000010ff */
[-C--:B------:R-:W-:Y:S03]  /*12790*/  HMMA.16816.F32.BF16 R12, R68, R102.reuse, R12 ;  /* 0x00000066440c723c */ /* 0x080fe6000004180c */
[----:B------:R-:W-:Y:S01]  /*127a0*/  MUFU.EX2 R83, R237 ;  /* 0x000000ed00537308 */ /* 0x000fe20000000800 */
[----:B------:R-:W-:Y:S02]  /*127b0*/  FADD.FTZ R0, R127, R0 ;  /* 0x000000007f007221 */ /* 0x000fe40000010000 */
[----:B------:R-:W-:Y:S02]  /*127c0*/  FADD.FTZ R3, R251, R3 ;  /* 0x00000003fb037221 */ /* 0x000fe40000010000 */
[C---:B------:R-:W-:Y:S04]  /*127d0*/  HMMA.16816.F32.BF16 R16, R72.reuse, R102, R16 ;  /* 0x000000664810723c */ /* 0x040fe80000041810 */
[----:B------:R-:W-:Y:S01]  /*127e0*/  FADD.FTZ R2, R184, R2 ;  /* 0x00000002b8027221 */ /* 0x000fe20000010000 */
[----:B------:R-:W4:Y:S01]  /*127f0*/  MUFU.EX2 R84, R239 ;  /* 0x000000ef00547308 */ /* 0x000f220000000800 */
[----:B------:R-:W-:Y:S02]  /*12800*/  FADD.FTZ R3, R183, R3 ;  /* 0x00000003b7037221 */ /* 0x000fe40000010000 */
[-C--:B------:R-:W-:Y:S03]  /*12810*/  HMMA.16816.F32.BF16 R20, R72, R104.reuse, R20 ;  /* 0x000000684814723c */ /* 0x080fe60000041814 */
[----:B---3--:R-:W-:Y:S01]  /*12820*/  ISETP.GT.AND P0, PT, R226, R187, PT ;  /* 0x000000bbe200720c */ /* 0x008fe20003f04270 */
[----:B------:R-:W-:Y:S01]  /*12830*/  FADD.FTZ R2, R158, R2 ;  /* 0x000000029e027221 */ /* 0x000fe20000010000 */
[----:B-1----:R-:W-:Y:S01]  /*12840*/  F2FP.BF16.PACK_AB R102, R94, R95 ;  /* 0x0000005f5e66723e */ /* 0x002fe200000010ff */
[----:B------:R-:W-:Y:S01]  /*12850*/  FADD.FTZ R3, R182, R3 ;  /* 0x00000003b6037221 */ /* 0x000fe20000010000 */
[----:B------:R-:W-:Y:S01]  /*12860*/  MUFU.EX2 R82, R241 ;  /* 0x000000f100527308 */ /* 0x000fe20000000800 */
[C---:B------:R-:W-:Y:S04]  /*12870*/  HMMA.16816.F32.BF16 R24, R68.reuse, R104, R24 ;  /* 0x000000684418723c */ /* 0x040fe80000041818 */
[----:B------:R-:W-:Y:S02]  /*12880*/  FADD.FTZ R2, R157, R2 ;  /* 0x000000029d027221 */ /* 0x000fe40000010000 */
[----:B------:R-:W-:Y:S02]  /*12890*/  FADD.FTZ R0, R250, R0 ;  /* 0x00000000fa007221 */ /* 0x000fe40000010000 */
[-C--:B------:R-:W-:Y:S04]  /*128a0*/  HMMA.16816.F32.BF16 R28, R68, R106.reuse, R28 ;  /* 0x0000006a441c723c */ /* 0x080fe8000004181c */
[----:B------:R-:W-:Y:S01]  /*128b0*/  FADD.FTZ R3, R159, R3 ;  /* 0x000000039f037221 */ /* 0x000fe20000010000 */
[----:B----4-:R-:W-:Y:S01]  /*128c0*/  F2FP.BF16.PACK_AB R101, R84, R83 ;  /* 0x000000535465723e */ /* 0x010fe200000010ff */
[----:B------:R-:W-:Y:S02]  /*128d0*/  FADD.FTZ R2, R156, R2 ;  /* 0x000000029c027221 */ /* 0x000fe40000010000 */
[C---:B------:R-:W-:Y:S04]  /*128e0*/  HMMA.16816.F32.BF16 R32, R72.reuse, R106, R32 ;  /* 0x0000006a4820723c */ /* 0x040fe80000041820 */
[----:B------:R-:W-:Y:S02]  /*128f0*/  FADD.FTZ R0, R243, R0 ;  /* 0x00000000f3007221 */ /* 0x000fe40000010000 */
[----:B------:R-:W-:Y:S02]  /*12900*/  FADD.FTZ R3, R177, R3 ;  /* 0x00000003b1037221 */ /* 0x000fe40000010000 */
[-C--:B------:R-:W-:Y:S04]  /*12910*/  HMMA.16816.F32.BF16 R36, R72, R108.reuse, R36 ;  /* 0x0000006c4824723c */ /* 0x080fe80000041824 */
[----:B------:R-:W-:Y:S02]  /*12920*/  FADD.FTZ R0, R246, R0 ;  /* 0x00000000f6007221 */ /* 0x000fe40000010000 */
        /* <DEDUP_REMOVED lines=10> */
[-C--:B--2---:R-:W-:Y:S04]  /*129d0*/  HMMA.16816.F32.BF16 R52, R72, R76.reuse, R52 ;  /* 0x0000004c4834723c */ /* 0x084fe80000041834 */
[----:B------:R-:W-:Y:S02]  /*129e0*/  FADD.FTZ R2, R167, R2 ;  /* 0x00000002a7027221 */ /* 0x000fe40000010000 */
[----:B------:R-:W-:Y:S02]  /*129f0*/  FADD.FTZ R0, R179, R0 ;  /* 0x00000000b3007221 */ /* 0x000fe40000010000 */
[C---:B------:R-:W-:Y:S01]  /*12a00*/  HMMA.16816.F32.BF16 R56, R68.reuse, R76, R56 ;  /* 0x0000004c4438723c */ /* 0x040fe20000041838 */
[----:B------:R-:W1:Y:S03]  /*12a10*/  MUFU.EX2 R76, R242 ;  /* 0x000000f2004c7308 */ /* 0x000e660000000800 */
[----:B------:R-:W-:Y:S02]  /*12a20*/  FADD.FTZ R3, R178, R3 ;  /* 0x00000003b2037221 */ /* 0x000fe40000010000 */
[----:B------:R-:W-:Y:S02]  /*12a30*/  FADD.FTZ R2, R166, R2 ;  /* 0x00000002a6027221 */ /* 0x000fe40000010000 */
[-C--:B------:R-:W-:Y:S01]  /*12a40*/  HMMA.16816.F32.BF16 R60, R68, R78.reuse, R60 ;  /* 0x0000004e443c723c */ /* 0x080fe2000004183c */
[----:B------:R-:W2:Y:S03]  /*12a50*/  LDSM.16.MT88.4 R68, [R200+0x2000] ;  /* 0x00200000c844783b */ /* 0x000ea60000004200 */
[----:B------:R-:W-:Y:S02]  /*12a60*/  FADD.FTZ R0, R180, R0 ;  /* 0x00000000b4007221 */ /* 0x000fe40000010000 */
[----:B------:R-:W-:Y:S02]  /*12a70*/  FADD.FTZ R3, R181, R3 ;  /* 0x00000003b5037221 */ /* 0x000fe40000010000 */
[----:B------:R-:W-:Y:S04]  /*12a80*/  HMMA.16816.F32.BF16 R64, R72, R78, R64 ;  /* 0x0000004e4840723c */ /* 0x000fe80000041840 */
[----:B------:R-:W-:Y:S02]  /*12a90*/  FADD.FTZ R2, R164, R2 ;  /* 0x00000002a4027221 */ /* 0x000fe40000010000 */
[----:B------:R-:W-:Y:S02]  /*12aa0*/  FADD.FTZ R0, R171, R0 ;  /* 0x00000000ab007221 */ /* 0x000fe40000010000 */
[-C--:B------:R-:W-:Y:S05]  /*12ab0*/  HMMA.16816.F32.BF16 R132, R160, R136.reuse, R4 ;  /* 0x00000088a084723c */ /* 0x080fea0000041804 */
[----:B-1----:R-:W-:Y:S02]  /*12ac0*/  F2FP.BF16.PACK_AB R103, R76, R82 ;  /* 0x000000524c67723e */ /* 0x002fe400000010ff */
[----:B------:R-:W-:Y:S01]  /*12ad0*/  FADD.FTZ R5, R97, R3 ;  /* 0x0000000361057221 */ /* 0x000fe20000010000 */
[----:B------:R-:W-:Y:S01]  /*12ae0*/  MOV R97, R85 ;  /* 0x0000005500617202 */ /* 0x000fe20000000f00 */
[----:B------:R-:W-:Y:S03]  /*12af0*/  FADD.FTZ R4, R83, R2 ;  /* 0x0000000253047221 */ /* 0x000fe60000010000 */
[C---:B------:R-:W-:Y:S04]  /*12b00*/  HMMA.16816.F32.BF16 R128, R100.reuse, R136, R8 ;  /* 0x000000886480723c */ /* 0x040fe80000041808 */
[----:B------:R-:W-:Y:S02]  /*12b10*/  FADD.FTZ R3, R170, R0 ;  /* 0x00000000aa037221 */ /* 0x000fe40000010000 */
[----:B------:R-:W-:Y:S01]  /*12b20*/  FADD.FTZ R2, R96, R5 ;  /* 0x0000000560027221 */ /* 0x000fe20000010000 */
[----:B------:R-:W-:Y:S01]  /*12b30*/  MOV R96, R88 ;  /* 0x0000005800607202 */ /* 0x000fe20000000f00 */
[-C--:B------:R-:W-:Y:S04]  /*12b40*/  HMMA.16816.F32.BF16 R124, R100, R138.reuse, R12 ;  /* 0x0000008a647c723c */ /* 0x080fe8000004180c */
[----:B------:R-:W-:Y:S02]  /*12b50*/  FADD.FTZ R0, R84, R4 ;  /* 0x0000000454007221 */ /* 0x000fe40000010000 */
[----:B------:R-:W-:Y:S02]  /*12b60*/  FADD.FTZ R4, R169, R3 ;  /* 0x00000003a9047221 */ /* 0x000fe40000010000 */
[C---:B------:R-:W-:Y:S04]  /*12b70*/  HMMA.16816.F32.BF16 R136, R160.reuse, R138, R16 ;  /* 0x0000008aa088723c */ /* 0x040fe80000041810 */
[----:B------:R-:W-:Y:S01]  /*12b80*/  FADD.FTZ R3, R95, R2 ;  /* 0x000000025f037221 */ /* 0x000fe20000010000 */
[----:B------:R-:W-:Y:S01]  /*12b90*/  MOV R95, R89 ;  /* 0x00000059005f7202 */ /* 0x000fe20000000f00 */
[----:B------:R-:W-:Y:S01]  /*12ba0*/  FADD.FTZ R2, R82, R0 ;  /* 0x0000000052027221 */ /* 0x000fe20000010000 */
[----:B------:R-:W-:Y:S01]  /*12bb0*/  IADD3 R0, R226, -0x1, RZ ;  /* 0xffffffffe2007810 */ /* 0x000fe20007ffe0ff */
[-C--:B------:R-:W-:Y:S04]  /*12bc0*/  HMMA.16816.F32.BF16 R140, R160, R144.reuse, R20 ;  /* 0x00000090a08c723c */ /* 0x080fe80000041814 */
[----:B------:R-:W-:Y:S01]  /*12bd0*/  FADD.FTZ R223, R165, R4 ;  /* 0x00000004a5df7221 */ /* 0x000fe20000010000 */
[----:B------:R-:W-:Y:S01]  /*12be0*/  MOV R226, R0 ;  /* 0x0000000000e27202 */ /* 0x000fe20000000f00 */
[----:B------:R-:W-:Y:S01]  /*12bf0*/  FADD.FTZ R243, R94, R3 ;  /* 0x000000035ef37221 */ /* 0x000fe20000010000 */
[----:B------:R-:W-:Y:S01]  /*12c00*/  MOV R94, R90 ;  /* 0x0000005a005e7202 */ /* 0x000fe20000000f00 */
[C---:B------:R-:W-:Y:S04]  /*12c10*/  HMMA.16816.F32.BF16 R120, R100.reuse, R144, R24 ;  /* 0x000000906478723c */ /* 0x040fe80000041818 */
[----:B------:R-:W-:Y:S04]  /*12c20*/  FADD.FTZ R246, R76, R2 ;  /* 0x000000024cf67221 */ /* 0x000fe80000010000 */
[-C--:B------:R-:W-:Y:S08]  /*12c30*/  HMMA.16816.F32.BF16 R116, R100, R146.reuse, R28 ;  /* 0x000000926474723c */ /* 0x080ff0000004181c */
[C---:B------:R-:W-:Y:S08]  /*12c40*/  HMMA.16816.F32.BF16 R144, R160.reuse, R146, R32 ;  /* 0x00000092a090723c */ /* 0x040ff00000041820 */
[-C--:B------:R-:W-:Y:S08]  /*12c50*/  HMMA.16816.F32.BF16 R148, R160, R152.reuse, R36 ;  /* 0x00000098a094723c */ /* 0x080ff00000041824 */
[C---:B------:R-:W-:Y:S08]  /*12c60*/  HMMA.16816.F32.BF16 R112, R100.reuse, R152, R40 ;  /* 0x000000986470723c */ /* 0x040ff00000041828 */
[-C--:B------:R-:W-:Y:S08]  /*12c70*/  HMMA.16816.F32.BF16 R108, R100, R154.reuse, R44 ;  /* 0x0000009a646c723c */ /* 0x080ff0000004182c */
[C---:B------:R-:W-:Y:S08]  /*12c80*/  HMMA.16816.F32.BF16 R152, R160.reuse, R154, R48 ;  /* 0x0000009aa098723c */ /* 0x040ff00000041830 */
[-C--:B--2---:R-:W-:Y:S08]  /*12c90*/  HMMA.16816.F32.BF16 R156, R160, R68.reuse, R52 ;  /* 0x00000044a09c723c */ /* 0x084ff00000041834 */
[C---:B------:R-:W-:Y:S08]  /*12ca0*/  HMMA.16816.F32.BF16 R104, R100.reuse, R68, R56 ;  /* 0x000000446468723c */ /* 0x040ff00000041838 */
[-C--:B------:R-:W-:Y:S08]  /*12cb0*/  HMMA.16816.F32.BF16 R100, R100, R70.reuse, R60 ;  /* 0x000000466464723c */ /* 0x080ff0000004183c */
[----:B------:R-:W-:Y:S01]  /*12cc0*/  HMMA.16816.F32.BF16 R160, R160, R70, R64 ;  /* 0x00000046a0a0723c */ /* 0x000fe20000041840 */
[----:B------:R-:W-:Y:S07]  /*12cd0*/  @!UPT UIADD3 URZ, URZ, URZ, URZ ;  /* 0x0000003f3f3ff290 */ /* 0x000fee000fffe03f */
[----:B------:R-:W-:-:S11]  /*12ce0*/  @P0 BRA `(.L_x_343) ;  /* 0xffffcd6000000947 */ /* 0x000fd6000383ffff */
.L_x_336:
[----:B------:R-:W-:Y:S05]  /*12cf0*/  BRA.DIV ~URZ, `(.L_x_344) ;  /* 0x00005fc27f007947 */ /* 0x000fea000b800000 */
[----:B------:R1:W2:Y:S02]  /*12d00*/  SHFL.BFLY PT, R0, R225, 0x2, 0x1f ;  /* 0x0c401f00e1007f89 */ /* 0x0002a400000e0000 */
.L_x_434:
[----:B--2---:R-:W-:Y:S01]  /*12d10*/  FADD.FTZ R4, R0, R225 ;  /* 0x000000e100047221 */ /* 0x004fe20000010000 */
[----:B------:R-:W-:Y:S05]  /*12d20*/  BRA.DIV ~URZ, `(.L_x_345) ;  /* 0x00005fe27f007947 */ /* 0x000fea000b800000 */
[----:B------:R-:W2:Y:S04]  /*12d30*/  SHFL.BFLY PT, R2, R223, 0x2, 0x1f ;  /* 0x0c401f00df027f89 */ /* 0x000ea800000e0000 */
[----:B------:R-:W3:Y:S04]  /*12d40*/  SHFL.BFLY PT, R0, R243, 0x2, 0x1f ;  /* 0x0c401f00f3007f89 */ /* 0x000ee800000e0000 */
[----:B------:R-:W4:Y:S04]  /*12d50*/  SHFL.BFLY PT, R7, R246, 0x2, 0x1f ;  /* 0x0c401f00f6077f89 */ /* 0x000f2800000e0000 */
[----:B------:R-:W5:Y:S01]  /*12d60*/  SHFL.BFLY PT, R3, R4, 0x1, 0x1f ;  /* 0x0c201f0004037f89 */ /* 0x000f6200000e0000 */
[----:B--2---:R-:W-:-:S02]  /*12d70*/  FADD.FTZ R2, R2, R223 ;  /* 0x000000df02027221 */ /* 0x004fc40000010000 */
[----:B---3--:R-:W-:-:S03]  /*12d80*/  FADD.FTZ R0, R0, R243 ;  /* 0x000000f300007221 */ /* 0x008fc60000010000 */
[----:B------:R-:W2:Y:S01]  /*12d90*/  SHFL.BFLY PT, R6, R2, 0x1, 0x1f ;  /* 0x0c201f0002067f89 */ /* 0x000ea200000e0000 */
[----:B----4-:R-:W-:-:S03]  /*12da0*/  FADD.FTZ R7, R7, R246 ;  /* 0x000000f607077221 */ /* 0x010fc60000010000 */
[----:B------:R-:W3:Y:S01]  /*12db0*/  SHFL.BFLY PT, R5, R0, 0x1, 0x1f ;  /* 0x0c201f0000057f89 */ /* 0x000ee200000e0000 */
[----:B-----5:R-:W-:-:S03]  /*12dc0*/  FADD.FTZ R4, R4, R3 ;  /* 0x0000000304047221 */ /* 0x020fc60000010000 */
[----:B------:R4:W1:Y:S01]  /*12dd0*/  SHFL.BFLY PT, R8, R7, 0x1, 0x1f ;  /* 0x0c201f0007087f89 */ /* 0x00086200000e0000 */
[----:B--2---:R-:W-:Y:S02]  /*12de0*/  FADD.FTZ R6, R2, R6 ;  /* 0x0000000602067221 */ /* 0x004fe40000010000 */
[----:B---3--:R-:W-:Y:S02]  /*12df0*/  FADD.FTZ R5, R0, R5 ;  /* 0x0000000500057221 */ /* 0x008fe40000010000 */
.L_x_435:
[----:B------:R-:W-:Y:S01]  /*12e00*/  FSETP.NE.FTZ.AND P3, PT, R4, RZ, PT ;  /* 0x000000ff0400720b */ /* 0x000fe20003f75000 */
[----:B------:R-:W-:Y:S01]  /*12e10*/  CS2R R2, SRZ ;  /* 0x0000000000027805 */ /* 0x000fe2000001ff00 */
[----:B------:R-:W-:Y:S02]  /*12e20*/  MOV R0, RZ ;  /* 0x000000ff00007202 */ /* 0x000fe40000000f00 */
[----:B------:R-:W-:Y:S02]  /*12e30*/  FSETP.NE.FTZ.AND P2, PT, R6, RZ, PT ;  /* 0x000000ff0600720b */ /* 0x000fe40003f55000 */
[----:B------:R-:W-:Y:S02]  /*12e40*/  FSETP.NE.FTZ.AND P1, PT, R5, RZ, PT ;  /* 0x000000ff0500720b */ /* 0x000fe40003f35000 */
[----:B------:R-:W-:-:S02]  /*12e50*/  MOV R25, 0xff800000 ;  /* 0xff80000000197802 */ /* 0x000fc40000000f00 */
[----:B------:R-:W-:Y:S02]  /*12e60*/  MOV R23, 0xff800000 ;  /* 0xff80000000177802 */ /* 0x000fe40000000f00 */
[----:B------:R-:W-:Y:S01]  /*12e70*/  MOV R24, 0xff800000 ;  /* 0xff80000000187802 */ /* 0x000fe20000000f00 */
[----:B------:R-:W2:Y:S01]  /*12e80*/  @P3 MUFU.RCP R0, R4 ;  /* 0x0000000400003308 */ /* 0x000ea20000001000 */
[----:B------:R-:W-:-:S05]  /*12e90*/  MOV R22, 0xff800000 ;  /* 0xff80000000167802 */ /* 0x000fca0000000f00 */
[----:B------:R-:W-:Y:S02]  /*12ea0*/  @P1 MOV R10, 0x3f317218 ;  /* 0x3f317218000a1802 */ /* 0x000fe40000000f00 */
[----:B------:R3:W-:Y:S01]  /*12eb0*/  @P3 MUFU.LG2 R9, R4 ;  /* 0x0000000400093308 */ /* 0x0007e20000000c00 */
[----:B--2---:R-:W-:-:S07]  /*12ec0*/  FMUL.FTZ R64, R0, R132 ;  /* 0x0000008400407220 */ /* 0x004fce0000410000 */
[----:B------:R-:W-:Y:S01]  /*12ed0*/  @P2 MUFU.RCP R3, R6 ;  /* 0x0000000600032308 */ /* 0x000fe20000001000 */
[C---:B------:R-:W-:Y:S02]  /*12ee0*/  FMUL.FTZ R65, R0.reuse, R133 ;  /* 0x0000008500417220 */ /* 0x040fe40000410000 */
[C---:B------:R-:W-:Y:S02]  /*12ef0*/  FMUL.FTZ R66, R0.reuse, R136 ;  /* 0x0000008800427220 */ /* 0x040fe40000410000 */
[----:B------:R-:W-:Y:S02]  /*12f00*/  FMUL.FTZ R67, R0, R137 ;  /* 0x0000008900437220 */ /* 0x000fe40000410000 */
[----:B-1-3--:R-:W-:Y:S01]  /*12f10*/  FADD.FTZ R4, R8, R7 ;  /* 0x0000000708047221 */ /* 0x00afe20000010000 */
[----:B------:R-:W-:Y:S01]  /*12f20*/  @P1 MUFU.RCP R2, R5 ;  /* 0x0000000500021308 */ /* 0x000fe20000001000 */
[C---:B------:R-:W-:Y:S02]  /*12f30*/  FMUL.FTZ R68, R0.reuse, R140 ;  /* 0x0000008c00447220 */ /* 0x040fe40000410000 */
[----:B------:R-:W-:Y:S01]  /*12f40*/  FMUL.FTZ R69, R0, R141 ;  /* 0x0000008d00457220 */ /* 0x000fe20000410000 */
[----:B------:R-:W-:Y:S01]  /*12f50*/  FSETP.NE.FTZ.AND P0, PT, R4, RZ, PT ;  /* 0x000000ff0400720b */ /* 0x000fe20003f15000 */
[----:B------:R-:W-:-:S02]  /*12f60*/  FMUL.FTZ R70, R0, R144 ;  /* 0x0000009000467220 */ /* 0x000fc40000410000 */
[C---:B------:R-:W-:Y:S01]  /*12f70*/  FMUL.FTZ R71, R0.reuse, R145 ;  /* 0x0000009100477220 */ /* 0x040fe20000410000 */
[----:B----4-:R-:W1:Y:S01]  /*12f80*/  @P2 MUFU.LG2 R7, R6 ;  /* 0x0000000600072308 */ /* 0x010e620000000c00 */
[C---:B------:R-:W-:Y:S02]  /*12f90*/  FMUL.FTZ R60, R0.reuse, R148 ;  /* 0x00000094003c7220 */ /* 0x040fe40000410000 */
[C---:B------:R-:W-:Y:S02]  /*12fa0*/  FMUL.FTZ R61, R0.reuse, R149 ;  /* 0x00000095003d7220 */ /* 0x040fe40000410000 */
[C---:B------:R-:W-:Y:S02]  /*12fb0*/  FMUL.FTZ R74, R0.reuse, R152 ;  /* 0x00000098004a7220 */ /* 0x040fe40000410000 */
[C---:B------:R-:W-:Y:S02]  /*12fc0*/  FMUL.FTZ R75, R0.reuse, R153 ;  /* 0x00000099004b7220 */ /* 0x040fe40000410000 */
[----:B------:R-:W-:-:S02]  /*12fd0*/  FMUL.FTZ R72, R0, R156 ;  /* 0x0000009c00487220 */ /* 0x000fc40000410000 */
[C---:B------:R-:W-:Y:S02]  /*12fe0*/  FMUL.FTZ R73, R0.reuse, R157 ;  /* 0x0000009d00497220 */ /* 0x040fe40000410000 */
[C---:B------:R-:W-:Y:S02]  /*12ff0*/  FMUL.FTZ R58, R0.reuse, R160 ;  /* 0x000000a0003a7220 */ /* 0x040fe40000410000 */
[----:B------:R-:W-:Y:S02]  /*13000*/  FMUL.FTZ R59, R0, R161 ;  /* 0x000000a1003b7220 */ /* 0x000fe40000410000 */
[----:B------:R2:W3:Y:S01]  /*13010*/  @P1 MUFU.LG2 R0, R5 ;  /* 0x0000000500001308 */ /* 0x0004e20000000c00 */
[----:B-1----:R-:W-:Y:S02]  /*13020*/  @P2 FMUL.FTZ R8, R7, 0.69314718246459960938 ;  /* 0x3f31721807082820 */ /* 0x002fe40000410000 */
[C---:B------:R-:W-:Y:S02]  /*13030*/  FMUL.FTZ R78, R3.reuse, R134 ;  /* 0x00000086034e7220 */ /* 0x040fe40000410000 */
[----:B------:R-:W-:-:S02]  /*13040*/  FMUL.FTZ R79, R3, R135 ;  /* 0x00000087034f7220 */ /* 0x000fc40000410000 */
[C---:B------:R-:W-:Y:S02]  /*13050*/  FMUL.FTZ R80, R3.reuse, R138 ;  /* 0x0000008a03507220 */ /* 0x040fe40000410000 */
[C---:B------:R-:W-:Y:S02]  /*13060*/  FMUL.FTZ R81, R3.reuse, R139 ;  /* 0x0000008b03517220 */ /* 0x040fe40000410000 */
[C---:B------:R-:W-:Y:S02]  /*13070*/  FMUL.FTZ R82, R3.reuse, R142 ;  /* 0x0000008e03527220 */ /* 0x040fe40000410000 */
[C---:B------:R-:W-:Y:S02]  /*13080*/  FMUL.FTZ R83, R3.reuse, R143 ;  /* 0x0000008f03537220 */ /* 0x040fe40000410000 */
[C---:B------:R-:W-:Y:S01]  /*13090*/  FMUL.FTZ R94, R3.reuse, R146 ;  /* 0x00000092035e7220 */ /* 0x040fe20000410000 */
[----:B--2---:R-:W-:Y:S01]  /*130a0*/  @P2 MOV R5, 0x3f317218 ;  /* 0x3f31721800052802 */ /* 0x004fe20000000f00 */
[----:B---3--:R-:W-:Y:S01]  /*130b0*/  @P1 FMUL.FTZ R7, R0, 0.69314718246459960938 ;  /* 0x3f31721800071820 */ /* 0x008fe20000410000 */
        /* <DEDUP_REMOVED lines=58> */
.L_x_274:
[----:B-1----:R1:W5:Y:S04]  /*13460*/  LDL R6, [R1+0x30] ;  /* 0x0000300001067983 */ /* 0x0023680000100800 */
[----:B------:R-:W3:Y:S01]  /*13470*/  S2R R2, SR_TID.X ;  /* 0x0000000000027919 */ /* 0x000ee20000002100 */
[----:B------:R-:W-:Y:S01]  /*13480*/  BSSY B0, `(.L_x_346) ;  /* 0x0000011000007945 */ /* 0x000fe20003800000 */
[----:B---3--:R-:W-:-:S13]  /*13490*/  LOP3.LUT P0, RZ, R2, 0x7f, RZ, 0xc0, !PT ;  /* 0x0000007f02ff7812 */ /* 0x008fda000780c0ff */
[----:B------:R-:W-:Y:S05]  /*134a0*/  @P0 BRA `(.L_x_347) ;  /* 0x000000e000000947 */ /* 0x000fea0003800000 */
[----:B-1----:R-:W1:Y:S01]  /*134b0*/  S2R R4, SR_LANEID ;  /* 0x0000000000047919 */ /* 0x002e620000000000 */
[----:B------:R-:W-:Y:S01]  /*134c0*/  VOTEU.ANY UR4, UPT, PT ;  /* 0x0000000000047886 */ /* 0x000fe200038e0100 */
[----:B------:R-:W-:Y:S01]  /*134d0*/  IMAD.MOV.U32 R5, RZ, RZ, c[0x0][0x564] ;  /* 0x00015900ff057624 */ /* 0x000fe200078e00ff */
[----:B--2---:R-:W1:Y:S08]  /*134e0*/  FLO.U32 R3, UR4 ;  /* 0x0000000400037d00 */ /* 0x004e7000080e0000 */
        /* <DEDUP_REMOVED lines=9> */
[----:B------:R1:W-:Y:S02]  /*13580*/  STL [R1+0x30], R6 ;  /* 0x0000300601007387 */ /* 0x0003e40000100800 */
.L_x_347:
[----:B-1----:R-:W-:Y:S05]  /*13590*/  BSYNC B0 ;  /* 0x0000000000007941 */ /* 0x002fea0003800000 */
.L_x_346:
[----:B------:R-:W-:Y:S01]  /*135a0*/  PRMT R0, R0, 0x9910, RZ ;  /* 0x0000991000007816 */ /* 0x000fe200000000ff */
[----:B------:R-:W-:Y:S01]  /*135b0*/  BSSY B1, `(.L_x_348) ;  /* 0x00002f4000017945 */ /* 0x000fe20003800000 */
[----:B-----5:R-:W-:Y:S02]  /*135c0*/  IMAD.MOV.U32 R84, RZ, RZ, R6 ;  /* 0x000000ffff547224 */ /* 0x020fe400078e0006 */
[----:B------:R-:W-:-:S13]  /*135d0*/  ISETP.NE.AND P0, PT, R0, RZ, PT ;  /* 0x000000ff0000720c */ /* 0x000fda0003f05270 */
[----:B------:R-:W-:Y:S05]  /*135e0*/  @!P0 BRA `(.L_x_349) ;  /* 0x0000230000008947 */ /* 0x000fea0003800000 */
[----:B------:R-:W3:Y:S04]  /*135f0*/  LDL R6, [R1+0x8c] ;  /* 0x00008c0001067983 */ /* 0x000ee80000100800 */
[----:B------:R-:W4:Y:S04]  /*13600*/  LDL R5, [R1+0x9c] ;  /* 0x00009c0001057983 */ /* 0x000f280000100800 */
[----:B--2---:R-:W2:Y:S04]  /*13610*/  LDL R9, [R1+0xa4] ;  /* 0x0000a40001097983 */ /* 0x004ea80000100800 */
[----:B------:R-:W2:Y:S01]  /*13620*/  LDL R8, [R1+0xa0] ;  /* 0x0000a00001087983 */ /* 0x000ea20000100800 */
[----:B------:R-:W-:Y:S01]  /*13630*/  WARPSYNC 0xffffffff ;  /* 0xffffffff00007948 */ /* 0x000fe20003800000 */
[----:B------:R-:W-:-:S02]  /*13640*/  F2FP.BF16.PACK_AB R0, R65, R64 ;  /* 0x000000404100723e */ /* 0x000fc400000010ff */
[----:B------:R-:W-:Y:S01]  /*13650*/  BAR.SYNC.DEFER_BLOCKING 0x1, 0x80 ;  /* 0x0042000000007b1d */ /* 0x000fe20000010000 */
[----:B------:R-:W-:Y:S02]  /*13660*/  F2FP.BF16.PACK_AB R3, R79, R78 ;  /* 0x0000004e4f03723e */ /* 0x000fe400000010ff */
[----:B------:R-:W-:-:S03]  /*13670*/  F2FP.BF16.PACK_AB R2, R67, R66 ;  /* 0x000000424302723e */ /* 0x000fc600000010ff */
[----:B------:R-:W2:Y:S01]  /*13680*/  LDL R7, [R1+0x90] ;  /* 0x0000900001077983 */ /* 0x000ea20000100800 */
[----:B------:R-:W-:-:S03]  /*13690*/  F2FP.BF16.PACK_AB R4, R45, R44 ;  /* 0x0000002c2d04723e */ /* 0x000fc600000010ff */
[----:B------:R-:W2:Y:S04]  /*136a0*/  LDL R13, [R1+0x94] ;  /* 0x00009400010d7983 */ /* 0x000ea80000100800 */
[----:B------:R-:W2:Y:S04]  /*136b0*/  LDL R12, [R1+0xc4] ;  /* 0x0000c400010c7983 */ /* 0x000ea80000100800 */
[----:B------:R-:W2:Y:S04]  /*136c0*/  LDL R10, [R1+0xc8] ;  /* 0x0000c800010a7983 */ /* 0x000ea80000100800 */
[----:B---3--:R1:W-:Y:S04]  /*136d0*/  STS [R6], R0 ;  /* 0x0000000006007388 */ /* 0x0083e80000000800 */
[----:B------:R3:W-:Y:S04]  /*136e0*/  STS [R6+0x400], R3 ;  /* 0x0004000306007388 */ /* 0x0007e80000000800 */
[----:B----4-:R4:W-:Y:S01]  /*136f0*/  STS [R5], R2 ;  /* 0x0000000205007388 */ /* 0x0109e20000000800 */
[----:B-1----:R-:W-:-:S02]  /*13700*/  F2FP.BF16.PACK_AB R0, R81, R80 ;  /* 0x000000505100723e */ /* 0x002fc400000010ff */
[----:B---3--:R-:W-:-:S03]  /*13710*/  F2FP.BF16.PACK_AB R3, R43, R42 ;  /* 0x0000002a2b03723e */ /* 0x008fc600000010ff */
[----:B------:R1:W-:Y:S01]  /*13720*/  STS [R5+0x400], R0 ;  /* 0x0004000005007388 */ /* 0x0003e20000000800 */
[----:B----4-:R-:W-:-:S03]  /*13730*/  F2FP.BF16.PACK_AB R2, R31, R30 ;  /* 0x0000001e1f02723e */ /* 0x010fc600000010ff */
[----:B------:R-:W-:Y:S04]  /*13740*/  STS [R6+0x2000], R3 ;  /* 0x0020000306007388 */ /* 0x000fe80000000800 */
[----:B------:R3:W-:Y:S01]  /*13750*/  STS [R6+0x2400], R2 ;  /* 0x0024000206007388 */ /* 0x0007e20000000800 */
[----:B-1----:R-:W-:-:S03]  /*13760*/  F2FP.BF16.PACK_AB R0, R33, R32 ;  /* 0x000000202100723e */ /* 0x002fc600000010ff */
[----:B---3--:R-:W3:Y:S01]  /*13770*/  LDL R6, [R1+0x98] ;  /* 0x0000980001067983 */ /* 0x008ee20000100800 */
[----:B------:R-:W-:Y:S02]  /*13780*/  F2FP.BF16.PACK_AB R3, R69, R68 ;  /* 0x000000444503723e */ /* 0x000fe400000010ff */
[----:B------:R-:W-:Y:S01]  /*13790*/  F2FP.BF16.PACK_AB R2, R83, R82 ;  /* 0x000000525302723e */ /* 0x000fe200000010ff */
[----:B------:R1:W-:Y:S04]  /*137a0*/  STS [R5+0x2000], R0 ;  /* 0x0020000005007388 */ /* 0x0003e80000000800 */
[----:B------:R4:W-:Y:S04]  /*137b0*/  STS [R5+0x2400], R4 ;  /* 0x0024000405007388 */ /* 0x0009e80000000800 */
[----:B--2---:R2:W-:Y:S04]  /*137c0*/  STS [R9], R3 ;  /* 0x0000000309007388 */ /* 0x0045e80000000800 */
[----:B------:R2:W-:Y:S04]  /*137d0*/  STS [R9+0x400], R2 ;  /* 0x0004000209007388 */ /* 0x0005e80000000800 */
[----:B------:R-:W3:Y:S01]  /*137e0*/  LDL.LU R11, [R1+0x50] ;  /* 0x00005000010b7983 */ /* 0x000ee20000300800 */
[----:B-1----:R-:W-:-:S02]  /*137f0*/  F2FP.BF16.PACK_AB R0, R71, R70 ;  /* 0x000000464700723e */ /* 0x002fc400000010ff */
[----:B----4-:R-:W-:-:S03]  /*13800*/  F2FP.BF16.PACK_AB R4, R35, R34 ;  /* 0x000000222304723e */ /* 0x010fc600000010ff */
[----:B------:R1:W-:Y:S01]  /*13810*/  STS [R8], R0 ;  /* 0x0000000008007388 */ /* 0x0003e20000000800 */
[----:B------:R-:W-:Y:S02]  /*13820*/  F2FP.BF16.PACK_AB R5, R57, R56 ;  /* 0x000000383905723e */ /* 0x000fe400000010ff */
[----:B--2---:R-:W-:Y:S02]  /*13830*/  F2FP.BF16.PACK_AB R3, R95, R94 ;  /* 0x0000005e5f03723e */ /* 0x004fe400000010ff */
[----:B------:R-:W-:-:S03]  /*13840*/  F2FP.BF16.PACK_AB R2, R47, R46 ;  /* 0x0000002e2f02723e */ /* 0x000fc600000010ff */
[----:B------:R-:W-:Y:S04]  /*13850*/  STS [R8+0x400], R3 ;  /* 0x0004000308007388 */ /* 0x000fe80000000800 */
[----:B------:R-:W-:Y:S04]  /*13860*/  STS [R9+0x2000], R4 ;  /* 0x0020000409007388 */ /* 0x000fe80000000800 */
[----:B------:R2:W-:Y:S01]  /*13870*/  STS [R9+0x2400], R2 ;  /* 0x0024000209007388 */ /* 0x0005e20000000800 */
[----:B-1----:R-:W-:-:S03]  /*13880*/  F2FP.BF16.PACK_AB R0, R37, R36 ;  /* 0x000000242500723e */ /* 0x002fc600000010ff */
[----:B--2---:R-:W2:Y:S01]  /*13890*/  LDL.LU R9, [R1+0x54] ;  /* 0x0000540001097983 */ /* 0x004ea20000300800 */
        /* <DEDUP_REMOVED lines=15> */
[----:B---3--:R1:W-:Y:S04]  /*13990*/  STS [R6], R2 ;  /* 0x0000000206007388 */ /* 0x0083e80000000800 */
[----:B------:R3:W-:Y:S04]  /*139a0*/  STS [R6+0x400], R0 ;  /* 0x0004000006007388 */ /* 0x0007e80000000800 */
[----:B------:R3:W-:Y:S04]  /*139b0*/  STS [R7+0x2000], R4 ;  /* 0x0020000407007388 */ /* 0x0007e80000000800 */
[----:B------:R3:W-:Y:S01]  /*139c0*/  STS [R7+0x2400], R3 ;  /* 0x0024000307007388 */ /* 0x0007e20000000800 */
[----:B-1----:R-:W-:-:S02]  /*139d0*/  F2FP.BF16.PACK_AB R2, R49, R48 ;  /* 0x000000303102723e */ /* 0x002fc400000010ff */
[----:B---3--:R-:W-:-:S03]  /*139e0*/  F2FP.BF16.PACK_AB R0, R51, R50 ;  /* 0x000000323300723e */ /* 0x008fc600000010ff */
        /* <DEDUP_REMOVED lines=12> */
[----:B---3--:R-:W-:Y:S02]  /*13ab0*/  F2FP.BF16.PACK_AB R3, R29, R28 ;  /* 0x0000001c1d03723e */ /* 0x008fe400000010ff */
[----:B--2---:R-:W-:-:S05]  /*13ac0*/  F2FP.BF16.PACK_AB R2, R41, R40 ;  /* 0x000000282902723e */ /* 0x004fca00000010ff */
[----:B------:R-:W-:Y:S01]  /*13ad0*/  STS [R13+0x2400], R2 ;  /* 0x002400020d007388 */ /* 0x000fe20000000800 */
[----:B-1----:R-:W-:-:S05]  /*13ae0*/  F2FP.BF16.PACK_AB R0, R27, R26 ;  /* 0x0000001a1b00723e */ /* 0x002fca00000010ff */
[----:B------:R-:W-:Y:S04]  /*13af0*/  STS [R12+0x2000], R0 ;  /* 0x002000000c007388 */ /* 0x000fe80000000800 */
[----:B------:R1:W-:Y:S04]  /*13b00*/  STS [R10+0x2400], R3 ;  /* 0x002400030a007388 */ /* 0x0003e80000000800 */
[----:B------:R-:W-:Y:S01]  /*13b10*/  BAR.SYNC.DEFER_BLOCKING 0x1, 0x80 ;  /* 0x0042000000007b1d */ /* 0x000fe20000010000 */
[C---:B------:R-:W-:Y:S02]  /*13b20*/  @P2 IADD3 R6, P0, R11.reuse, c[0x0][0x508], RZ ;  /* 0x000142000b062a10 */ /* 0x040fe40007f1e0ff */
[----:B------:R-:W-:Y:S01]  /*13b30*/  IADD3 R4, P1, R11, c[0x0][0x500], RZ ;  /* 0x000140000b047a10 */ /* 0x000fe20007f3e0ff */
[----:B------:R-:W-:Y:S01]  /*13b40*/  IMAD.MOV.U32 R11, RZ, RZ, c[0x0][0x388] ;  /* 0x0000e200ff0b7624 */ /* 0x000fe200078e00ff */
[----:B------:R-:W-:-:S02]  /*13b50*/  @P2 IADD3.X R7, R9, c[0x0][0x50c], RZ, P0, !PT ;  /* 0x0001430009072a10 */ /* 0x000fc400007fe4ff */
[----:B------:R-:W-:Y:S01]  /*13b60*/  IADD3.X R5, R9, c[0x0][0x504], RZ, P1, !PT ;  /* 0x0001410009057a10 */ /* 0x000fe20000ffe4ff */
[----:B-1----:R-:W-:Y:S02]  /*13b70*/  IMAD.MOV.U32 R3, RZ, RZ, RZ ;  /* 0x000000ffff037224 */ /* 0x002fe400078e00ff */
[----:B------:R1:W5:Y:S04]  /*13b80*/  @P2 LDG.E R11, [R6.64] ;  /* 0x00000008060b2981 */ /* 0x000368000c1e1900 */
[----:B------:R1:W5:Y:S01]  /*13b90*/  @P3 LDG.E R3, [R4.64] ;  /* 0x0000000804033981 */ /* 0x000362000c1e1900 */
[----:B----4-:R-:W-:-:S04]  /*13ba0*/  ISETP.NE.AND P0, PT, R8, RZ, PT ;  /* 0x000000ff0800720c */ /* 0x010fc80003f05270 */
[----:B------:R-:W-:Y:S01]  /*13bb0*/  SEL R0, R8, c[0x0][0x3d4], P0 ;  /* 0x0000f50008007a07 */ /* 0x000fe20000000000 */
[----:B------:R-:W-:Y:S05]  /*13bc0*/  @P2 BRA `(.L_x_350) ;  /* 0x0000004000002947 */ /* 0x000fea0003800000 */
[----:B------:R-:W-:Y:S05]  /*13bd0*/  @!P3 BRA `(.L_x_350) ;  /* 0x000000300000b947 */ /* 0x000fea0003800000 */
[----:B-----5:R2:W3:Y:S04]  /*13be0*/  LDG.E R11, [R4.64] ;  /* 0x00000008040b7981 */ /* 0x0204e8000c1e1900 */
[----:B-12---:R-:W3:Y:S02]  /*13bf0*/  LDG.E R4, [R4.64+0x4] ;  /* 0x0000040804047981 */ /* 0x006ee4000c1e1900 */
[----:B---3--:R-:W-:Y:S02]  /*13c00*/  IADD3 R11, -R11, R4, RZ ;  /* 0x000000040b0b7210 */ /* 0x008fe40007ffe1ff */
.L_x_350:
[----:B------:R-:W2:Y:S04]  /*13c10*/  LDL.LU R2, [R1+0x58] ;  /* 0x0000580001027983 */ /* 0x000ea80000300800 */
[----:B-1----:R-:W3:Y:S04]  /*13c20*/  LDL R4, [R1+0xf0] ;  /* 0x0000f00001047983 */ /* 0x002ee80000100800 */
[----:B------:R-:W4:Y:S04]  /*13c30*/  LDL.LU R6, [R1+0x80] ;  /* 0x0000800001067983 */ /* 0x000f280000300800 */
[----:B------:R-:W3:Y:S04]  /*13c40*/  LDL.LU R5, [R1+0x38] ;  /* 0x0000380001057983 */ /* 0x000ee80000300800 */
[----:B------:R-:W3:Y:S04]  /*13c50*/  LDL R85, [R1+0x34] ;  /* 0x0000340001557983 */ /* 0x000ee80000100800 */
[----:B------:R-:W3:Y:S04]  /*13c60*/  LDL R16, [R1+0x88] ;  /* 0x0000880001107983 */ /* 0x000ee80000100800 */
[----:B------:R-:W3:Y:S04]  /*13c70*/  LDL R89, [R1+0xec] ;  /* 0x0000ec0001597983 */ /* 0x000ee80000100800 */
[----:B------:R-:W3:Y:S01]  /*13c80*/  LDL.LU R88, [R1+0x78] ;  /* 0x0000780001587983 */ /* 0x000ee20000300800 */
[----:B------:R-:W-:Y:S01]  /*13c90*/  IMAD.MOV.U32 R12, RZ, RZ, 0x368 ;  /* 0x00000368ff0c7424 */ /* 0x000fe200078e00ff */
[----:B------:R-:W-:-:S04]  /*13ca0*/  ISETP.GT.AND P2, PT, R0, 0x1, PT ;  /* 0x000000010000780c */ /* 0x000fc80003f44270 */
[----:B------:R-:W-:-:S04]  /*13cb0*/  SEL R12, R12, 0x328, P2 ;  /* 0x000003280c0c7807 */ /* 0x000fc80001000000 */
[----:B------:R-:W1:Y:S08]  /*13cc0*/  LDC.64 R8, c[0x0][R12+0x170] ;  /* 0x00005c000c087b82 */ /* 0x000e700000000a00 */
[----:B------:R-:W1:Y:S08]  /*13cd0*/  LDC.64 R14, c[0x0][R12+0x168] ;  /* 0x00005a000c0e7b82 */ /* 0x000e700000000a00 */
[----:B------:R1:W1:Y:S08]  /*13ce0*/  LDC.64 R20, c[0x0][R12+0x178] ;  /* 0x00005e000c147b82 */ /* 0x0002700000000a00 */
[----:B------:R1:W1:Y:S01]  /*13cf0*/  LDC.64 R18, c[0x0][R12+0x160] ;  /* 0x000058000c127b82 */ /* 0x0002620000000a00 */
[----:B------:R-:W-:Y:S01]  /*13d00*/  IMAD.MOV.U32 R0, RZ, RZ, c[0x0][0x4e8] ;  /* 0x00013a00ff007624 */ /* 0x000fe200078e00ff */
[----:B------:R-:W-:-:S04]  /*13d10*/  ISETP.NE.U32.AND P0, PT, RZ, c[0x0][0x500], PT ;  /* 0x00014000ff007a0c */ /* 0x000fc80003f05070 */
[----:B------:R-:W-:Y:S02]  /*13d20*/  ISETP.NE.AND P5, PT, R0, 0x1, PT ;  /* 0x000000010000780c */ /* 0x000fe40003fa5270 */
[----:B------:R-:W-:Y:S01]  /*13d30*/  ISETP.NE.AND.EX P0, PT, RZ, c[0x0][0x504], PT, P0 ;  /* 0x00014100ff007a0c */ /* 0x000fe20003f05300 */
[----:B------:R-:W1:Y:S02]  /*13d40*/  S2R R90, SR_TID.X ;  /* 0x00000000005a7919 */ /* 0x000e640000002100 */
[----:B-1----:R-:W-:-:S04]  /*13d50*/  SHF.R.S32.HI R17, RZ, 0x1f, R90 ;  /* 0x0000001fff117819 */ /* 0x002fc8000001145a */
[----:B------:R-:W-:-:S04]  /*13d60*/  LEA.HI R17, R17, R90, RZ, 0x5 ;  /* 0x0000005a11117211 */ /* 0x000fc800078f28ff */
[----:B------:R-:W-:-:S05]  /*13d70*/  LOP3.LUT R17, R17, 0xffffffe0, RZ, 0xc0, !PT ;  /* 0xffffffe011117812 */ /* 0x000fca00078ec0ff */
[----:B------:R-:W-:Y:S01]  /*13d80*/  IMAD.IADD R17, R90, 0x1, -R17 ;  /* 0x000000015a117824 */ /* 0x000fe200078e0a11 */
[----:B--2---:R-:W-:-:S05]  /*13d90*/  SEL R2, R2, RZ, !P0 ;  /* 0x000000ff02027207 */ /* 0x004fca0004000000 */
[----:B------:R-:W-:Y:S01]  /*13da0*/  IMAD R0, R9, R2, RZ ;  /* 0x0000000209007224 */ /* 0x000fe200078e02ff */
[----:B----4-:R-:W-:Y:S02]  /*13db0*/  SEL R6, R6, RZ, !P0 ;  /* 0x000000ff06067207 */ /* 0x010fe40004000000 */
[----:B---3--:R-:W-:Y:S01]  /*13dc0*/  LOP3.LUT R5, R5, 0xffff, RZ, 0xc0, !PT ;  /* 0x0000ffff05057812 */ /* 0x008fe200078ec0ff */
        /* <DEDUP_REMOVED lines=13> */
[----:B------:R-:W-:Y:S02]  /*13ea0*/  IMAD R12, R21, R10, RZ ;  /* 0x0000000a150c7224 */ /* 0x000fe400078e02ff */
[----:B------:R-:W-:-:S02]  /*13eb0*/  IMAD.MOV R7, RZ, RZ, -R0 ;  /* 0x000000ffff077224 */ /* 0x000fc400078e0a00 */
        /* <DEDUP_REMOVED lines=13> */
[----:B------:R-:W-:Y:S02]  /*13f90*/  IMAD.MOV.U32 R9, RZ, RZ, c[0x0][0x4ac] ;  /* 0x00012b00ff097624 */ /* 0x000fe400078e00ff */
[----:B------:R-:W-:Y:S01]  /*13fa0*/  IMAD.IADD R0, R7, 0x1, R0 ;  /* 0x0000000107007824 */ /* 0x000fe200078e0200 */
[----:B------:R-:W-:Y:S02]  /*13fb0*/  LEA R7, P0, R6, R8, 0x2 ;  /* 0x0000000806077211 */ /* 0x000fe400078010ff */
[----:B------:R-:W-:-:S04]  /*13fc0*/  SEL R9, R9, c[0x0][0x454], P2 ;  /* 0x0001150009097a07 */ /* 0x000fc80001000000 */
[----:B------:R-:W-:Y:S01]  /*13fd0*/  LEA.HI.X R6, R6, R9, R0, 0x2, P0 ;  /* 0x0000000906067211 */ /* 0x000fe200000f1400 */
[----:B------:R-:W-:Y:S01]  /*13fe0*/  SHFL.IDX PT, R14, R7, RZ, 0x1c1f ;  /* 0x001c1fff070e7589 */ /* 0x000fe200000e0000 */
[----:B------:R-:W-:-:S03]  /*13ff0*/  IMAD R0, R11, c[0x0][0x4e8], RZ ;  /* 0x00013a000b007a24 */ /* 0x000fc600078e02ff */
[----:B------:R-:W1:Y:S04]  /*14000*/  SHFL.IDX PT, R15, R6, RZ, 0x1c1f ;  /* 0x001c1fff060f7589 */ /* 0x000e6800000e0000 */
[----:B------:R-:W-:Y:S04]  /*14010*/  SHFL.IDX PT, R12, R7, 0x1, 0x1c1f ;  /* 0x003c1f00070c7f89 */ /* 0x000fe800000e0000 */
[----:B------:R-:W2:Y:S04]  /*14020*/  SHFL.IDX PT, R13, R6, 0x1, 0x1c1f ;  /* 0x003c1f00060d7f89 */ /* 0x000ea800000e0000 */
[----:B------:R-:W-:Y:S04]  /*14030*/  SHFL.IDX PT, R11, R6, 0x2, 0x1c1f ;  /* 0x005c1f00060b7f89 */ /* 0x000fe800000e0000 */
[----:B------:R3:W-:Y:S01]  /*14040*/  SHFL.IDX PT, R9, R6, 0x3, 0x1c1f ;  /* 0x007c1f0006097f89 */ /* 0x0007e200000e0000 */
[----:B------:R-:W-:-:S03]  /*14050*/  LOP3.LUT P0, RZ, R17, 0x3, RZ, 0xc0, !PT ;  /* 0x0000000311ff7812 */ /* 0x000fc6000780c0ff */
[----:B------:R-:W4:Y:S01]  /*14060*/  SHFL.IDX PT, R10, R7, 0x2, 0x1c1f ;  /* 0x005c1f00070a7f89 */ /* 0x000f2200000e0000 */
[----:B---3--:R-:W-:-:S05]  /*14070*/  IMAD R6, R85, 0x80, R89 ;  /* 0x0000008055067824 */ /* 0x008fca00078e0259 */
[C---:B------:R-:W-:Y:S02]  /*14080*/  IADD3 R18, R6.reuse, 0x8, RZ ;  /* 0x0000000806127810 */ /* 0x040fe40007ffe0ff */
[CC--:B------:R-:W-:Y:S02]  /*14090*/  ISETP.GE.OR P4, PT, R6.reuse, R0.reuse, P0 ;  /* 0x000000000600720c */ /* 0x0c0fe40000786670 */
[----:B------:R-:W-:Y:S02]  /*140a0*/  IADD3 R17, R6, 0x40, RZ ;  /* 0x0000004006117810 */ /* 0x000fe40007ffe0ff */
[-C--:B------:R-:W-:Y:S02]  /*140b0*/  ISETP.GE.OR P3, PT, R18, R0.reuse, P0 ;  /* 0x000000001200720c */ /* 0x080fe40000766670 */
[CC--:B------:R-:W-:Y:S01]  /*140c0*/  ISETP.GE.OR P1, PT, R17.reuse, R0.reuse, P0 ;  /* 0x000000001100720c */ /* 0x0c0fe20000726670 */
[----:B------:R3:W3:Y:S06]  /*140d0*/  SHFL.IDX PT, R8, R7, 0x3, 0x1c1f ;  /* 0x007c1f0007087f89 */ /* 0x0006ec00000e0000 */
[----:B-1----:R1:W-:Y:S04]  /*140e0*/  @!P4 ST.E [R14.64], R23 ;  /* 0x000000170e00c985 */ /* 0x0023e8000c101908 */
[----:B--2---:R1:W-:Y:S01]  /*140f0*/  @!P3 ST.E [R12.64], R24 ;  /* 0x000000180c00b985 */ /* 0x0043e2000c101908 */
[----:B------:R-:W-:-:S03]  /*14100*/  ISETP.GE.AND P3, PT, R17, R0, PT ;  /* 0x000000001100720c */ /* 0x000fc60003f66270 */
[----:B----4-:R1:W-:Y:S01]  /*14110*/  @!P1 ST.E [R10.64], R25 ;  /* 0x000000190a009985 */ /* 0x0103e2000c101908 */
[----:B------:R-:W-:Y:S02]  /*14120*/  LOP3.LUT R88, R88, 0xfffffffd, RZ, 0xc0, !PT ;  /* 0xfffffffd58587812 */ /* 0x000fe400078ec0ff */
[----:B---3--:R-:W-:-:S04]  /*14130*/  IADD3 R7, R6, 0x48, RZ ;  /* 0x0000004806077810 */ /* 0x008fc80007ffe0ff */
[----:B------:R-:W-:Y:S02]  /*14140*/  ISETP.GE.AND P1, PT, R7, R0, PT ;  /* 0x000000000700720c */ /* 0x000fe40003f26270 */
[----:B------:R-:W-:-:S04]  /*14150*/  LOP3.LUT R88, R88, 0xfffffffe, RZ, 0xc0, !PT ;  /* 0xfffffffe58587812 */ /* 0x000fc800078ec0ff */
[----:B------:R-:W-:-:S07]  /*14160*/  @P3 LOP3.LUT R88, R88, 0x1, RZ, 0xfc, !PT ;  /* 0x0000000158583812 */ /* 0x000fce00078efcff */
[----:B------:R-:W-:-:S05]  /*14170*/  @P1 LOP3.LUT R88, R88, 0x2, RZ, 0xfc, !PT ;  /* 0x0000000258581812 */ /* 0x000fca00078efcff */
[----:B------:R1:W-:Y:S01]  /*14180*/  STL [R1+0x78], R88 ;  /* 0x0000785801007387 */ /* 0x0003e20000100800 */
[-C--:B------:R-:W-:Y:S02]  /*14190*/  ISETP.GE.OR P0, PT, R7, R0.reuse, P0 ;  /* 0x000000000700720c */ /* 0x080fe40000706670 */
[----:B------:R-:W-:-:S11]  /*141a0*/  ISETP.GE.AND P6, PT, R18, R0, PT ;  /* 0x000000001200720c */ /* 0x000fd60003fc6270 */
[----:B------:R1:W-:Y:S01]  /*141b0*/  @!P0 ST.E [R8.64], R22 ;  /* 0x0000001608008985 */ /* 0x0003e2000c101908 */
[----:B------:R-:W-:Y:S01]  /*141c0*/  ISETP.GE.AND P0, PT, R6, R0, PT ;  /* 0x000000000600720c */ /* 0x000fe20003f06270 */
[----:B------:R-:W-:Y:S05]  /*141d0*/  @P2 BRA `(.L_x_351) ;  /* 0x0000072000002947 */ /* 0x000fea0003800000 */
[----:B-1----:R-:W2:Y:S01]  /*141e0*/  LDL R88, [R1] ;  /* 0x0000000001587983 */ /* 0x002ea20000100800 */
[----:B------:R-:W-:Y:S01]  /*141f0*/  IMAD R16, R16, c[0x0][0x3a0], RZ ;  /* 0x0000e80010107a24 */ /* 0x000fe200078e02ff */
[----:B------:R-:W-:Y:S01]  /*14200*/  SHF.R.S32.HI R4, RZ, 0x1f, R2 ;  /* 0x0000001fff047819 */ /* 0x000fe20000011402 */
[C---:B------:R-:W-:Y:S01]  /*14210*/  IMAD.WIDE.U32 R6, R3.reuse, c[0x0][0x3a0], RZ ;  /* 0x0000e80003067a25 */ /* 0x040fe200078e00ff */
[----:B------:R1:W3:Y:S01]  /*14220*/  LDS.128 R12, [R213+0x80] ;  /* 0x00008000d50c7984 */ /* 0x0002e20000000c00 */
[----:B------:R-:W-:Y:S02]  /*14230*/  ISETP.GE.AND P2, PT, R244, c[0x0][0x3c8], PT ;  /* 0x0000f200f4007a0c */ /* 0x000fe40003f46270 */
[----:B------:R-:W-:Y:S01]  /*14240*/  IMAD R3, R3, c[0x0][0x3a4], R16 ;  /* 0x0000e90003037a24 */ /* 0x000fe200078e0210 */
[----:B------:R1:W4:Y:S01]  /*14250*/  LDS.128 R20, [R213+0x1080] ;  /* 0x00108000d5147984 */ /* 0x0003220000000c00 */
[----:B------:R-:W-:-:S03]  /*14260*/  IMAD R4, R4, c[0x0][0x3f0], RZ ;  /* 0x0000fc0004047a24 */ /* 0x000fc600078e02ff */
[----:B------:R-:W-:Y:S01]  /*14270*/  IADD3 R7, R7, R3, RZ ;  /* 0x0000000307077210 */ /* 0x000fe20007ffe0ff */
[----:B------:R1:W1:Y:S04]  /*14280*/  LDS.128 R16, [R213+0x880] ;  /* 0x00088000d5107984 */ /* 0x0002680000000c00 */
[C---:B------:R-:W-:Y:S01]  /*14290*/  IMAD.WIDE.U32 R6, R5.reuse, c[0x0][0x3e8], R6 ;  /* 0x0000fa0005067a25 */ /* 0x040fe200078e0006 */
[----:B------:R1:W1:Y:S03]  /*142a0*/  LDS.128 R24, [R213+0x1880] ;  /* 0x00188000d5187984 */ /* 0x0002660000000c00 */
[----:B------:R-:W-:Y:S01]  /*142b0*/  IMAD R5, R5, c[0x0][0x3ec], R7 ;  /* 0x0000fb0005057a24 */ /* 0x000fe200078e0207 */
[----:B------:R1:W1:Y:S01]  /*142c0*/  LDS.128 R28, [R213+0x2080] ;  /* 0x00208000d51c7984 */ /* 0x0002620000000c00 */
[----:B------:R-:W-:Y:S01]  /*142d0*/  IMAD R7, R2, c[0x0][0x3f4], R4 ;  /* 0x0000fd0002077a24 */ /* 0x000fe200078e0204 */
[----:B------:R-:W-:-:S02]  /*142e0*/  MOV R4, R6 ;  /* 0x0000000600047202 */ /* 0x000fc40000000f00 */
[----:B------:R1:W1:Y:S03]  /*142f0*/  LDS.128 R32, [R213+0x2880] ;  /* 0x00288000d5207984 */ /* 0x0002660000000c00 */
[----:B------:R-:W-:Y:S01]  /*14300*/  IMAD.WIDE.U32 R4, R2, c[0x0][0x3f0], R4 ;  /* 0x0000fc0002047a25 */ /* 0x000fe200078e0004 */
[----:B------:R1:W1:Y:S04]  /*14310*/  LDS.128 R36, [R213+0x3080] ;  /* 0x00308000d5247984 */ /* 0x0002680000000c00 */
[----:B------:R1:W1:Y:S01]  /*14320*/  LDS.128 R40, [R213+0x3880] ;  /* 0x00388000d5287984 */ /* 0x0002620000000c00 */
[----:B------:R-:W-:-:S03]  /*14330*/  IADD3 R5, R5, R7, RZ ;  /* 0x0000000705057210 */ /* 0x000fc60007ffe0ff */
[----:B------:R-:W5:Y:S02]  /*14340*/  S2R R11, SR_TID.X ;  /* 0x00000000000b7919 */ /* 0x000f640000002100 */
[----:B-----5:R-:W-:-:S04]  /*14350*/  SHF.R.S32.HI R10, RZ, 0x1f, R11 ;  /* 0x0000001fff0a7819 */ /* 0x020fc8000001140b */
[----:B------:R-:W-:-:S04]  /*14360*/  LEA.HI R10, R10, R11, RZ, 0x3 ;  /* 0x0000000b0a0a7211 */ /* 0x000fc800078f18ff */
[----:B------:R-:W-:Y:S02]  /*14370*/  SHF.R.S32.HI R10, RZ, 0x3, R10 ;  /* 0x00000003ff0a7819 */ /* 0x000fe4000001140a */
[----:B--2---:R-:W-:-:S04]  /*14380*/  LEA R8, R85, R88, 0x7 ;  /* 0x0000005855087211 */ /* 0x004fc800078e38ff */
[----:B------:R-:W-:Y:S01]  /*14390*/  MOV R3, R8 ;  /* 0x0000000800037202 */ /* 0x000fe20000000f00 */
[----:B------:R-:W-:-:S05]  /*143a0*/  @P5 IMAD.HI.U32 R9, R8, c[0x0][0x4ec], RZ ;  /* 0x00013b0008095a27 */ /* 0x000fca00078e00ff */
[----:B------:R-:W-:-:S04]  /*143b0*/  @P5 SHF.R.U32.HI R3, RZ, c[0x0][0x4f0], R9 ;  /* 0x00013c00ff035a19 */ /* 0x000fc80000011609 */
[----:B------:R-:W-:Y:S02]  /*143c0*/  SHF.R.S32.HI R6, RZ, 0x1f, R3 ;  /* 0x0000001fff067819 */ /* 0x000fe40000011403 */
[----:B------:R-:W-:-:S03]  /*143d0*/  IADD3 R2, -R3, RZ, RZ ;  /* 0x000000ff03027210 */ /* 0x000fc60007ffe1ff */
        /* <DEDUP_REMOVED lines=10> */
[----:B------:R-:W-:Y:S02]  /*14480*/  IADD3 R3, R3, R4, RZ ;  /* 0x0000000403037210 */ /* 0x000fe40007ffe0ff */
[----:B------:R-:W-:Y:S02]  /*14490*/  LEA R4, R85, R10, 0x7 ;  /* 0x0000000a55047211 */ /* 0x000fe400078e38ff */
[----:B------:R-:W-:Y:S01]  /*144a0*/  LEA.HI.X R5, R2, c[0x0][0x384], R3, 0x1, P0 ;  /* 0x0000e10002057a11 */ /* 0x000fe200000f0c03 */
[----:B------:R-:W-:Y:S05]  /*144b0*/  BRA.DIV ~URZ, `(.L_x_352) ;  /* 0x00004a927f007947 */ /* 0x000fea000b800000 */
[----:B-1-34-:R1:W2:Y:S02]  /*144c0*/  SHFL.IDX PT, R7, R5, RZ, 0x181f ;  /* 0x00181fff05077589 */ /* 0x01a2a400000e0000 */
.L_x_436:
[----:B------:R-:W-:Y:S05]  /*144d0*/  BRA.DIV ~URZ, `(.L_x_353) ;  /* 0x00004ae27f007947 */ /* 0x000fea000b800000 */
[----:B------:R3:W4:Y:S02]  /*144e0*/  SHFL.IDX PT, R2, R6, RZ, 0x181f ;  /* 0x00181fff06027589 */ /* 0x00072400000e0000 */
.L_x_437:
[----:B------:R-:W-:-:S13]  /*144f0*/  ISETP.GE.OR P0, PT, R4, R0, P2 ;  /* 0x000000000400720c */ /* 0x000fda0001706670 */
[----:B----4-:R-:W-:-:S04]  /*14500*/  @!P0 LEA R2, P1, R244, R2, 0x1 ;  /* 0x00000002f4028211 */ /* 0x010fc800078208ff */
[----:B--2---:R-:W-:-:S05]  /*14510*/  @!P0 LEA.HI.X R3, R244, R7, R245, 0x1, P1 ;  /* 0x00000007f4038211 */ /* 0x004fca00008f0cf5 */
[----:B------:R2:W-:Y:S01]  /*14520*/  @!P0 ST.E.128 [R2.64], R12 ;  /* 0x0000000c02008985 */ /* 0x0005e2000c101d08 */
[----:B------:R-:W-:Y:S05]  /*14530*/  BRA.DIV ~URZ, `(.L_x_354) ;  /* 0x00004af27f007947 */ /* 0x000fea000b800000 */
[----:B------:R4:W1:Y:S04]  /*14540*/  SHFL.IDX PT, R7, R5, 0x1, 0x181f ;  /* 0x00381f0005077f89 */ /* 0x00086800000e0000 */
[----:B--2---:R4:W2:Y:S02]  /*14550*/  SHFL.IDX PT, R2, R6, 0x1, 0x181f ;  /* 0x00381f0006027f89 */ /* 0x0048a400000e0000 */
.L_x_438:
[----:B------:R-:W-:-:S04]  /*14560*/  IADD3 R3, R4, 0x10, RZ ;  /* 0x0000001004037810 */ /* 0x000fc80007ffe0ff */
[----:B------:R-:W-:-:S13]  /*14570*/  ISETP.GE.OR P0, PT, R3, R0, P2 ;  /* 0x000000000300720c */ /* 0x000fda0001706670 */
[----:B--2---:R-:W-:-:S04]  /*14580*/  @!P0 LEA R2, P1, R244, R2, 0x1 ;  /* 0x00000002f4028211 */ /* 0x004fc800078208ff */
[----:B-1----:R-:W-:-:S05]  /*14590*/  @!P0 LEA.HI.X R3, R244, R7, R245, 0x1, P1 ;  /* 0x00000007f4038211 */ /* 0x002fca00008f0cf5 */
[----:B------:R1:W-:Y:S01]  /*145a0*/  @!P0 ST.E.128 [R2.64], R16 ;  /* 0x0000001002008985 */ /* 0x0003e2000c101d08 */
[----:B------:R-:W-:Y:S05]  /*145b0*/  BRA.DIV ~URZ, `(.L_x_355) ;  /* 0x00004b427f007947 */ /* 0x000fea000b800000 */
[----:B------:R2:W1:Y:S02]  /*145c0*/  SHFL.IDX PT, R7, R5, 0x2, 0x181f ;  /* 0x00581f0005077f89 */ /* 0x00046400000e0000 */
.L_x_439:
[----:B------:R-:W-:Y:S05]  /*145d0*/  BRA.DIV ~URZ, `(.L_x_356) ;  /* 0x00004b927f007947 */ /* 0x000fea000b800000 */
[----:B-1----:R1:W2:Y:S02]  /*145e0*/  SHFL.IDX PT, R2, R6, 0x2, 0x181f ;  /* 0x00581f0006027f89 */ /* 0x0022a400000e0000 */
.L_x_440:
[----:B------:R-:W-:-:S04]  /*145f0*/  IADD3 R3, R4, 0x20, RZ ;  /* 0x0000002004037810 */ /* 0x000fc80007ffe0ff */
[----:B------:R-:W-:-:S13]  /*14600*/  ISETP.GE.OR P0, PT, R3, R0, P2 ;  /* 0x000000000300720c */ /* 0x000fda0001706670 */
[----:B--2---:R-:W-:-:S04]  /*14610*/  @!P0 LEA R2, P1, R244, R2, 0x1 ;  /* 0x00000002f4028211 */ /* 0x004fc800078208ff */
[----:B------:R-:W-:-:S05]  /*14620*/  @!P0 LEA.HI.X R3, R244, R7, R245, 0x1, P1 ;  /* 0x00000007f4038211 */ /* 0x000fca00008f0cf5 */
[----:B------:R2:W-:Y:S01]  /*14630*/  @!P0 ST.E.128 [R2.64], R20 ;  /* 0x0000001402008985 */ /* 0x0005e2000c101d08 */
[----:B------:R-:W-:Y:S05]  /*14640*/  BRA.DIV ~URZ, `(.L_x_357) ;  /* 0x00004b927f007947 */ /* 0x000fea000b800000 */
[----:B------:R1:W2:Y:S04]  /*14650*/  SHFL.IDX PT, R7, R5, 0x3, 0x181f ;  /* 0x00781f0005077f89 */ /* 0x0002a800000e0000 */
[----:B--2---:R1:W2:Y:S02]  /*14660*/  SHFL.IDX PT, R2, R6, 0x3, 0x181f ;  /* 0x00781f0006027f89 */ /* 0x0042a400000e0000 */
.L_x_441:
[----:B------:R-:W-:-:S04]  /*14670*/  IADD3 R3, R4, 0x30, RZ ;  /* 0x0000003004037810 */ /* 0x000fc80007ffe0ff */
[----:B------:R-:W-:-:S13]  /*14680*/  ISETP.GE.OR P0, PT, R3, R0, P2 ;  /* 0x000000000300720c */ /* 0x000fda0001706670 */
[----:B--2---:R-:W-:-:S04]  /*14690*/  @!P0 LEA R2, P1, R244, R2, 0x1 ;  /* 0x00000002f4028211 */ /* 0x004fc800078208ff */
[----:B------:R-:W-:-:S05]  /*146a0*/  @!P0 LEA.HI.X R3, R244, R7, R245, 0x1, P1 ;  /* 0x00000007f4038211 */ /* 0x000fca00008f0cf5 */
[----:B------:R2:W-:Y:S01]  /*146b0*/  @!P0 ST.E.128 [R2.64], R24 ;  /* 0x0000001802008985 */ /* 0x0005e2000c101d08 */
[----:B------:R-:W-:Y:S05]  /*146c0*/  BRA.DIV ~URZ, `(.L_x_358) ;  /* 0x00004be27f007947 */ /* 0x000fea000b800000 */
[----:B------:R1:W2:Y:S02]  /*146d0*/  SHFL.IDX PT, R7, R5, 0x4, 0x181f ;  /* 0x00981f0005077f89 */ /* 0x0002a400000e0000 */
.L_x_442:
[----:B------:R-:W-:Y:S05]  /*146e0*/  BRA.DIV ~URZ, `(.L_x_359) ;  /* 0x00004c327f007947 */ /* 0x000fea000b800000 */
[----:B--2---:R2:W1:Y:S02]  /*146f0*/  SHFL.IDX PT, R2, R6, 0x4, 0x181f ;  /* 0x00981f0006027f89 */ /* 0x00446400000e0000 */
.L_x_443:
[----:B------:R-:W-:-:S04]  /*14700*/  IADD3 R3, R4, 0x40, RZ ;  /* 0x0000004004037810 */ /* 0x000fc80007ffe0ff */
[----:B------:R-:W-:-:S13]  /*14710*/  ISETP.GE.OR P0, PT, R3, R0, P2 ;  /* 0x000000000300720c */ /* 0x000fda0001706670 */
[----:B-1----:R-:W-:-:S04]  /*14720*/  @!P0 LEA R2, P1, R244, R2, 0x1 ;  /* 0x00000002f4028211 */ /* 0x002fc800078208ff */
[----:B------:R-:W-:-:S05]  /*14730*/  @!P0 LEA.HI.X R3, R244, R7, R245, 0x1, P1 ;  /* 0x00000007f4038211 */ /* 0x000fca00008f0cf5 */
[----:B------:R1:W-:Y:S01]  /*14740*/  @!P0 ST.E.128 [R2.64], R28 ;  /* 0x0000001c02008985 */ /* 0x0003e2000c101d08 */
[----:B------:R-:W-:Y:S05]  /*14750*/  BRA.DIV ~URZ, `(.L_x_360) ;  /* 0x00004c327f007947 */ /* 0x000fea000b800000 */
[----:B------:R1:W2:Y:S04]  /*14760*/  SHFL.IDX PT, R7, R5, 0x5, 0x181f ;  /* 0x00b81f0005077f89 */ /* 0x0002a800000e0000 */
[----:B-1----:R1:W3:Y:S02]  /*14770*/  SHFL.IDX PT, R2, R6, 0x5, 0x181f ;  /* 0x00b81f0006027f89 */ /* 0x0022e400000e0000 */
.L_x_444:
[----:B------:R-:W-:-:S04]  /*14780*/  IADD3 R3, R4, 0x50, RZ ;  /* 0x0000005004037810 */ /* 0x000fc80007ffe0ff */
[----:B------:R-:W-:-:S13]  /*14790*/  ISETP.GE.OR P0, PT, R3, R0, P2 ;  /* 0x000000000300720c */ /* 0x000fda0001706670 */
[----:B---3--:R-:W-:-:S04]  /*147a0*/  @!P0 LEA R2, P1, R244, R2, 0x1 ;  /* 0x00000002f4028211 */ /* 0x008fc800078208ff */
[----:B--2---:R-:W-:-:S05]  /*147b0*/  @!P0 LEA.HI.X R3, R244, R7, R245, 0x1, P1 ;  /* 0x00000007f4038211 */ /* 0x004fca00008f0cf5 */
[----:B------:R2:W-:Y:S01]  /*147c0*/  @!P0 ST.E.128 [R2.64], R32 ;  /* 0x0000002002008985 */ /* 0x0005e2000c101d08 */
[----:B------:R-:W-:Y:S05]  /*147d0*/  BRA.DIV ~URZ, `(.L_x_361) ;  /* 0x00004c827f007947 */ /* 0x000fea000b800000 */
[----:B------:R3:W1:Y:S02]  /*147e0*/  SHFL.IDX PT, R7, R5, 0x6, 0x181f ;  /* 0x00d81f0005077f89 */ /* 0x00066400000e0000 */
.L_x_445:
[----:B------:R-:W-:Y:S05]  /*147f0*/  BRA.DIV ~URZ, `(.L_x_362) ;  /* 0x00004cd27f007947 */ /* 0x000fea000b800000 */
[----:B--2---:R2:W3:Y:S02]  /*14800*/  SHFL.IDX PT, R2, R6, 0x6, 0x181f ;  /* 0x00d81f0006027f89 */ /* 0x0044e400000e0000 */
.L_x_446:
[----:B------:R-:W-:-:S04]  /*14810*/  IADD3 R3, R4, 0x60, RZ ;  /* 0x0000006004037810 */ /* 0x000fc80007ffe0ff */
[----:B------:R-:W-:-:S13]  /*14820*/  ISETP.GE.OR P0, PT, R3, R0, P2 ;  /* 0x000000000300720c */ /* 0x000fda0001706670 */
[----:B---3--:R-:W-:-:S04]  /*14830*/  @!P0 LEA R2, P1, R244, R2, 0x1 ;  /* 0x00000002f4028211 */ /* 0x008fc800078208ff */
[----:B-1----:R-:W-:-:S05]  /*14840*/  @!P0 LEA.HI.X R3, R244, R7, R245, 0x1, P1 ;  /* 0x00000007f4038211 */ /* 0x002fca00008f0cf5 */
[----:B------:R1:W-:Y:S01]  /*14850*/  @!P0 ST.E.128 [R2.64], R36 ;  /* 0x0000002402008985 */ /* 0x0003e2000c101d08 */
[----:B------:R-:W-:Y:S05]  /*14860*/  BRA.DIV ~URZ, `(.L_x_363) ;  /* 0x00004cd27f007947 */ /* 0x000fea000b800000 */
[----:B----4-:R-:W3:Y:S04]  /*14870*/  SHFL.IDX PT, R5, R5, 0x7, 0x181f ;  /* 0x00f81f0005057f89 */ /* 0x010ee800000e0000 */
[----:B-1----:R1:W4:Y:S02]  /*14880*/  SHFL.IDX PT, R3, R6, 0x7, 0x181f ;  /* 0x00f81f0006037f89 */ /* 0x00232400000e0000 */
.L_x_447:
[----:B------:R-:W-:-:S04]  /*14890*/  IADD3 R2, R4, 0x70, RZ ;  /* 0x0000007004027810 */ /* 0x000fc80007ffe0ff */
[----:B------:R-:W-:-:S13]  /*148a0*/  ISETP.GE.OR P0, PT, R2, R0, P2 ;  /* 0x000000000200720c */ /* 0x000fda0001706670 */
[----:B------:R-:W-:Y:S05]  /*148b0*/  @P0 BRA `(.L_x_364) ;  /* 0x00001c3000000947 */ /* 0x000fea0003800000 */
[----:B----4-:R-:W-:-:S04]  /*148c0*/  LEA R2, P0, R244, R3, 0x1 ;  /* 0x00000003f4027211 */ /* 0x010fc800078008ff */
[----:B---3--:R-:W-:-:S05]  /*148d0*/  LEA.HI.X R3, R244, R5, R245, 0x1, P0 ;  /* 0x00000005f4037211 */ /* 0x008fca00000f0cf5 */
[----:B------:R3:W-:Y:S01]  /*148e0*/  ST.E.128 [R2.64], R40 ;  /* 0x0000002802007985 */ /* 0x0007e2000c101d08 */
[----:B------:R-:W-:Y:S05]  /*148f0*/  BRA `(.L_x_364) ;  /* 0x00001bf000007947 */ /* 0x000fea0003800000 */
.L_x_351:
[----:B-1----:R-:W2:Y:S01]  /*14900*/  LDL.LU R9, [R1+0x88] ;  /* 0x0000880001097983 */ /* 0x002ea20000300800 */
[----:B------:R-:W-:Y:S01]  /*14910*/  IMAD R16, R16, c[0x0][0x408], RZ ;  /* 0x0001020010107a24 */ /* 0x000fe200078e02ff */
[----:B------:R-:W-:Y:S01]  /*14920*/  SHF.R.S32.HI R0, RZ, 0x1f, R2 ;  /* 0x0000001fff007819 */ /* 0x000fe20000011402 */
[----:B------:R-:W-:-:S04]  /*14930*/  IMAD.WIDE.U32 R6, R3, c[0x0][0x408], RZ ;  /* 0x0001020003067a25 */ /* 0x000fc800078e00ff */
[----:B------:R-:W-:Y:S02]  /*14940*/  IMAD R3, R3, c[0x0][0x40c], R16 ;  /* 0x0001030003037a24 */ /* 0x000fe400078e0210 */
[----:B------:R-:W-:Y:S02]  /*14950*/  IMAD R0, R0, c[0x0][0x440], RZ ;  /* 0x0001100000007a24 */ /* 0x000fe400078e02ff */
[----:B------:R-:W-:Y:S01]  /*14960*/  @P5 IMAD.HI.U32 R8, R4, c[0x0][0x4ec], RZ ;  /* 0x00013b0004085a27 */ /* 0x000fe200078e00ff */
[----:B------:R-:W-:-:S05]  /*14970*/  IADD3 R7, R7, R3, RZ ;  /* 0x0000000307077210 */ /* 0x000fca0007ffe0ff */
        /* <DEDUP_REMOVED lines=25> */
.L_x_448:
[----:B------:R-:W-:Y:S05]  /*14b10*/  BRA.DIV ~URZ, `(.L_x_366) ;  /* 0x00004b627f007947 */ /* 0x000fea000b800000 */
[----:B------:R3:W4:Y:S02]  /*14b20*/  SHFL.IDX PT, R0, R12, RZ, 0x1c1f ;  /* 0x001c1fff0c007589 */ /* 0x00072400000e0000 */
.L_x_449:
        /* <DEDUP_REMOVED lines=21> */
[----:B------:R-:W-:Y:S01]  /*14c80*/  @!P0 IMAD.MOV.U32 R3, RZ, RZ, R4 ;  /* 0x000000ffff038224 */ /* 0x000fe200078e0004 */
[----:B--2---:R-:W-:-:S03]  /*14c90*/  ISETP.GE.AND P5, PT, R19, c[0x0][0x3c8], PT ;  /* 0x0000f20013007a0c */ /* 0x004fc60003fa6270 */
[----:B------:R-:W-:Y:S01]  /*14ca0*/  @!P0 IMAD.WIDE R6, R6, 0x4, R2 ;  /* 0x0000000406068825 */ /* 0x000fe200078e0202 */
[C---:B------:R-:W-:Y:S02]  /*14cb0*/  @!P1 LEA R2, P3, R8.reuse, R0, 0x2 ;  /* 0x0000000008029211 */ /* 0x040fe400078610ff */
[----:B------:R-:W-:Y:S02]  /*14cc0*/  ISETP.GE.AND P4, PT, R17, c[0x0][0x3c8], PT ;  /* 0x0000f20011007a0c */ /* 0x000fe40003f86270 */
[----:B------:R2:W-:Y:S01]  /*14cd0*/  @!P0 ST.E.64 [R6.64], R64 ;  /* 0x0000004006008985 */ /* 0x0005e2000c101b08 */
[----:B------:R-:W-:Y:S02]  /*14ce0*/  @!P1 LEA.HI.X R3, R8, R4, R9, 0x2, P3 ;  /* 0x0000000408039211 */ /* 0x000fe400018f1409 */
[----:B------:R-:W-:Y:S02]  /*14cf0*/  @!P2 LEA R8, P0, R21, R0, 0x2 ;  /* 0x000000001508a211 */ /* 0x000fe400078010ff */
[----:B------:R-:W-:-:S02]  /*14d00*/  ISETP.GE.AND P3, PT, R15, c[0x0][0x3c8], PT ;  /* 0x0000f2000f007a0c */ /* 0x000fc40003f66270 */
[----:B------:R-:W-:Y:S01]  /*14d10*/  @!P2 LEA.HI.X R9, R21, R4, R22, 0x2, P0 ;  /* 0x000000041509a211 */ /* 0x000fe200000f1416 */
[----:B------:R3:W-:Y:S04]  /*14d20*/  @!P1 ST.E.64 [R2.64], R66 ;  /* 0x0000004202009985 */ /* 0x0007e8000c101b08 */
[----:B------:R4:W-:Y:S01]  /*14d30*/  @!P2 ST.E.64 [R8.64], R68 ;  /* 0x000000440800a985 */ /* 0x0009e2000c101b08 */
[----:B------:R-:W-:Y:S02]  /*14d40*/  ISETP.GE.AND P2, PT, R13, c[0x0][0x3c8], PT ;  /* 0x0000f2000d007a0c */ /* 0x000fe40003f46270 */
[----:B------:R-:W-:Y:S02]  /*14d50*/  ISETP.GE.AND P1, PT, R10, c[0x0][0x3c8], PT ;  /* 0x0000f2000a007a0c */ /* 0x000fe40003f26270 */
[----:B--2---:R-:W-:-:S04]  /*14d60*/  @!P5 LEA R6, P0, R19, R0, 0x2 ;  /* 0x000000001306d211 */ /* 0x004fc800078010ff */
[----:B------:R-:W-:Y:S02]  /*14d70*/  @!P5 LEA.HI.X R7, R19, R4, R20, 0x2, P0 ;  /* 0x000000041307d211 */ /* 0x000fe400000f1414 */
[----:B---3--:R-:W-:-:S04]  /*14d80*/  @!P4 LEA R2, P0, R17, R0, 0x2 ;  /* 0x000000001102c211 */ /* 0x008fc800078010ff */
[----:B------:R-:W-:Y:S02]  /*14d90*/  @!P4 LEA.HI.X R3, R17, R4, R18, 0x2, P0 ;  /* 0x000000041103c211 */ /* 0x000fe400000f1412 */
[C---:B----4-:R-:W-:Y:S01]  /*14da0*/  @!P3 LEA R8, P0, R15.reuse, R0, 0x2 ;  /* 0x000000000f08b211 */ /* 0x050fe200078010ff */
[----:B------:R2:W-:Y:S03]  /*14db0*/  @!P5 ST.E.64 [R6.64], R70 ;  /* 0x000000460600d985 */ /* 0x0005e6000c101b08 */
[----:B------:R-:W-:Y:S01]  /*14dc0*/  @!P3 LEA.HI.X R9, R15, R4, R16, 0x2, P0 ;  /* 0x000000040f09b211 */ /* 0x000fe200000f1410 */
[----:B------:R3:W-:Y:S04]  /*14dd0*/  @!P4 ST.E.64 [R2.64], R60 ;  /* 0x0000003c0200c985 */ /* 0x0007e8000c101b08 */
[----:B------:R4:W-:Y:S01]  /*14de0*/  @!P3 ST.E.64 [R8.64], R74 ;  /* 0x0000004a0800b985 */ /* 0x0009e2000c101b08 */
[----:B--2---:R-:W-:-:S04]  /*14df0*/  @!P2 LEA R6, P0, R13, R0, 0x2 ;  /* 0x000000000d06a211 */ /* 0x004fc800078010ff */
[----:B------:R-:W-:Y:S02]  /*14e00*/  @!P2 LEA.HI.X R7, R13, R4, R14, 0x2, P0 ;  /* 0x000000040d07a211 */ /* 0x000fe400000f140e */
[----:B---3--:R-:W-:-:S04]  /*14e10*/  @!P1 LEA R2, P0, R10, R0, 0x2 ;  /* 0x000000000a029211 */ /* 0x008fc800078010ff */
[----:B------:R-:W-:Y:S01]  /*14e20*/  @!P1 LEA.HI.X R3, R10, R4, R11, 0x2, P0 ;  /* 0x000000040a039211 */ /* 0x000fe200000f140b */
[----:B------:R4:W-:Y:S04]  /*14e30*/  @!P2 ST.E.64 [R6.64], R72 ;  /* 0x000000480600a985 */ /* 0x0009e8000c101b08 */
[----:B------:R4:W-:Y:S04]  /*14e40*/  @!P1 ST.E.64 [R2.64], R58 ;  /* 0x0000003a02009985 */ /* 0x0009e8000c101b08 */
.L_x_368:
[----:B------:R-:W-:Y:S05]  /*14e50*/  BSYNC B0 ;  /* 0x0000000000007941 */ /* 0x000fea0003800000 */
.L_x_367:
[----:B------:R-:W-:Y:S05]  /*14e60*/  BRA.DIV ~URZ, `(.L_x_369) ;  /* 0x000048827f007947 */ /* 0x000fea000b800000 */
[----:B--2---:R2:W1:Y:S04]  /*14e70*/  SHFL.IDX PT, R4, R5, 0x1, 0x1c1f ;  /* 0x003c1f0005047f89 */ /* 0x00446800000e0000 */
[----:B----4-:R2:W4:Y:S02]  /*14e80*/  SHFL.IDX PT, R0, R12, 0x1, 0x1c1f ;  /* 0x003c1f000c007f89 */ /* 0x01052400000e0000 */
.L_x_450:
        /* <DEDUP_REMOVED lines=22> */
[----:B----4-:R-:W-:-:S03]  /*14ff0*/  ISETP.GE.AND P4, PT, R10, c[0x0][0x3c8], PT ;  /* 0x0000f2000a007a0c */ /* 0x010fc60003f86270 */
[----:B------:R-:W-:Y:S01]  /*15000*/  @!P1 IMAD.WIDE R6, R23, 0x4, R6 ;  /* 0x0000000417069825 */ /* 0x000fe200078e0206 */
[C---:B------:R-:W-:Y:S02]  /*15010*/  @!P0 LEA R2, P3, R21.reuse, R0, 0x2 ;  /* 0x0000000015028211 */ /* 0x040fe400078610ff */
[----:B------:R-:W-:Y:S02]  /*15020*/  ISETP.GE.AND P5, PT, R8, c[0x0][0x3c8], PT ;  /* 0x0000f20008007a0c */ /* 0x000fe40003fa6270 */
[----:B------:R1:W-:Y:S01]  /*15030*/  @!P1 ST.E.64 [R6.64], R78 ;  /* 0x0000004e06009985 */ /* 0x0003e2000c101b08 */
[----:B------:R-:W-:Y:S02]  /*15040*/  @!P0 LEA.HI.X R3, R21, R4, R22, 0x2, P3 ;  /* 0x0000000415038211 */ /* 0x000fe400018f1416 */
[----:B------:R-:W-:-:S03]  /*15050*/  ISETP.GE.AND P3, PT, R17, c[0x0][0x3c8], PT ;  /* 0x0000f20011007a0c */ /* 0x000fc60003f66270 */
[----:B------:R2:W-:Y:S01]  /*15060*/  @!P0 ST.E.64 [R2.64], R80 ;  /* 0x0000005002008985 */ /* 0x0005e2000c101b08 */
[----:B-1----:R-:W-:-:S04]  /*15070*/  @!P2 LEA R6, P1, R19, R0, 0x2 ;  /* 0x000000001306a211 */ /* 0x002fc800078210ff */
[----:B------:R-:W-:Y:S02]  /*15080*/  @!P2 LEA.HI.X R7, R19, R4, R20, 0x2, P1 ;  /* 0x000000041307a211 */ /* 0x000fe400008f1414 */
[----:B--2---:R-:W-:-:S03]  /*15090*/  @!P4 LEA R2, P0, R10, R0, 0x2 ;  /* 0x000000000a02c211 */ /* 0x004fc600078010ff */
[----:B------:R1:W-:Y:S01]  /*150a0*/  @!P2 ST.E.64 [R6.64], R82 ;  /* 0x000000520600a985 */ /* 0x0003e2000c101b08 */
[----:B------:R-:W-:Y:S02]  /*150b0*/  ISETP.GE.AND P2, PT, R15, c[0x0][0x3c8], PT ;  /* 0x0000f2000f007a0c */ /* 0x000fe40003f46270 */
[----:B------:R-:W-:Y:S02]  /*150c0*/  @!P4 LEA.HI.X R3, R10, R4, R11, 0x2, P0 ;  /* 0x000000040a03c211 */ /* 0x000fe400000f140b */
[C---:B------:R-:W-:Y:S02]  /*150d0*/  @!P5 LEA R10, P0, R8.reuse, R0, 0x2 ;  /* 0x00000000080ad211 */ /* 0x040fe400078010ff */
[----:B------:R-:W-:Y:S02]  /*150e0*/  ISETP.GE.AND P1, PT, R13, c[0x0][0x3c8], PT ;  /* 0x0000f2000d007a0c */ /* 0x000fe40003f26270 */
[----:B------:R-:W-:Y:S02]  /*150f0*/  @!P5 LEA.HI.X R11, R8, R4, R9, 0x2, P0 ;  /* 0x00000004080bd211 */ /* 0x000fe400000f1409 */
[----:B------:R-:W-:-:S04]  /*15100*/  @!P3 LEA R8, P0, R17, R0, 0x2 ;  /* 0x000000001108b211 */ /* 0x000fc800078010ff */
[----:B------:R-:W-:Y:S01]  /*15110*/  @!P3 LEA.HI.X R9, R17, R4, R18, 0x2, P0 ;  /* 0x000000041109b211 */ /* 0x000fe200000f1412 */
[----:B------:R2:W-:Y:S01]  /*15120*/  @!P4 ST.E.64 [R2.64], R94 ;  /* 0x0000005e0200c985 */ /* 0x0005e2000c101b08 */
[----:B-1----:R-:W-:-:S04]  /*15130*/  @!P2 LEA R6, P0, R15, R0, 0x2 ;  /* 0x000000000f06a211 */ /* 0x002fc800078010ff */
[----:B------:R-:W-:Y:S01]  /*15140*/  @!P2 LEA.HI.X R7, R15, R4, R16, 0x2, P0 ;  /* 0x000000040f07a211 */ /* 0x000fe200000f1410 */
[----:B------:R1:W-:Y:S04]  /*15150*/  @!P5 ST.E.64 [R10.64], R132 ;  /* 0x000000840a00d985 */ /* 0x0003e8000c101b08 */
[----:B------:R1:W-:Y:S01]  /*15160*/  @!P3 ST.E.64 [R8.64], R96 ;  /* 0x000000600800b985 */ /* 0x0003e2000c101b08 */
[----:B--2---:R-:W-:-:S04]  /*15170*/  @!P1 LEA R2, P0, R13, R0, 0x2 ;  /* 0x000000000d029211 */ /* 0x004fc800078010ff */
[----:B------:R-:W-:Y:S01]  /*15180*/  @!P1 LEA.HI.X R3, R13, R4, R14, 0x2, P0 ;  /* 0x000000040d039211 */ /* 0x000fe200000f140e */
[----:B------:R1:W-:Y:S04]  /*15190*/  @!P2 ST.E.64 [R6.64], R76 ;  /* 0x0000004c0600a985 */ /* 0x0003e8000c101b08 */
[----:B------:R1:W-:Y:S04]  /*151a0*/  @!P1 ST.E.64 [R2.64], R62 ;  /* 0x0000003e02009985 */ /* 0x0003e8000c101b08 */
.L_x_371:
[----:B------:R-:W-:Y:S05]  /*151b0*/  BSYNC B0 ;  /* 0x0000000000007941 */ /* 0x000fea0003800000 */
.L_x_370:
[----:B------:R-:W-:Y:S05]  /*151c0*/  BRA.DIV ~URZ, `(.L_x_372) ;  /* 0x000045f27f007947 */ /* 0x000fea000b800000 */
[----:B-1----:R1:W2:Y:S02]  /*151d0*/  SHFL.IDX PT, R4, R5, 0x2, 0x1c1f ;  /* 0x005c1f0005047f89 */ /* 0x0022a400000e0000 */
.L_x_451:
[----:B------:R-:W-:Y:S05]  /*151e0*/  BRA.DIV ~URZ, `(.L_x_373) ;  /* 0x000046427f007947 */ /* 0x000fea000b800000 */
[----:B----4-:R4:W1:Y:S02]  /*151f0*/  SHFL.IDX PT, R0, R12, 0x2, 0x1c1f ;  /* 0x005c1f000c007f89 */ /* 0x01086400000e0000 */
.L_x_452:
[----:B------:R-:W5:Y:S01]  /*15200*/  LDL R2, [R1+0x78] ;  /* 0x0000780001027983 */ /* 0x000f620000100800 */
[----:B------:R-:W-:Y:S01]  /*15210*/  BSSY B0, `(.L_x_374) ;  /* 0x0000033000007945 */ /* 0x000fe20003800000 */
[----:B-----5:R-:W-:-:S13]  /*15220*/  LOP3.LUT P0, RZ, R2, 0x1, RZ, 0xc0, !PT ;  /* 0x0000000102ff7812 */ /* 0x020fda000780c0ff */
        /* <DEDUP_REMOVED lines=18> */
[----:B----4-:R-:W-:Y:S02]  /*15350*/  ISETP.GE.AND P4, PT, R21, c[0x0][0x3c8], PT ;  /* 0x0000f20015007a0c */ /* 0x010fe40003f86270 */
[----:B--2---:R-:W-:-:S07]  /*15360*/  ISETP.GE.AND P5, PT, R10, c[0x0][0x3c8], PT ;  /* 0x0000f2000a007a0c */ /* 0x004fce0003fa6270 */
[----:B-1----:R-:W-:Y:S02]  /*15370*/  @!P1 IMAD.MOV.U32 R6, RZ, RZ, R0 ;  /* 0x000000ffff069224 */ /* 0x002fe400078e0000 */
[----:B------:R-:W-:Y:S01]  /*15380*/  @!P1 IMAD.MOV.U32 R7, RZ, RZ, R4 ;  /* 0x000000ffff079224 */ /* 0x000fe200078e0004 */
[----:B------:R-:W-:-:S03]  /*15390*/  @!P0 LEA R2, P2, R23, R0, 0x2 ;  /* 0x0000000017028211 */ /* 0x000fc600078410ff */
[----:B------:R-:W-:Y:S01]  /*153a0*/  @!P1 IMAD.WIDE R8, R8, 0x4, R6 ;  /* 0x0000000408089825 */ /* 0x000fe200078e0206 */
[----:B------:R-:W-:Y:S02]  /*153b0*/  @!P0 LEA.HI.X R3, R23, R4, R24, 0x2, P2 ;  /* 0x0000000417038211 */ /* 0x000fe400010f1418 */
[----:B------:R-:W-:Y:S02]  /*153c0*/  ISETP.GE.AND P2, PT, R17, c[0x0][0x3c8], PT ;  /* 0x0000f20011007a0c */ /* 0x000fe40003f46270 */
[----:B------:R-:W-:Y:S01]  /*153d0*/  @!P1 ST.E.64 [R8.64], R42 ;  /* 0x0000002a08009985 */ /* 0x000fe2000c101b08 */
[----:B------:R-:W-:Y:S02]  /*153e0*/  @!P4 LEA R6, P6, R21, R0, 0x2 ;  /* 0x000000001506c211 */ /* 0x000fe400078c10ff */
[----:B------:R-:W-:Y:S01]  /*153f0*/  ISETP.GE.AND P3, PT, R19, c[0x0][0x3c8], PT ;  /* 0x0000f20013007a0c */ /* 0x000fe20003f66270 */
[----:B------:R1:W-:Y:S01]  /*15400*/  @!P0 ST.E.64 [R2.64], R32 ;  /* 0x0000002002008985 */ /* 0x0003e2000c101b08 */
[----:B------:R-:W-:-:S02]  /*15410*/  ISETP.GE.AND P1, PT, R15, c[0x0][0x3c8], PT ;  /* 0x0000f2000f007a0c */ /* 0x000fc40003f26270 */
[----:B------:R-:W-:Y:S02]  /*15420*/  ISETP.GE.AND P0, PT, R13, c[0x0][0x3c8], PT ;  /* 0x0000f2000d007a0c */ /* 0x000fe40003f06270 */
[----:B------:R-:W-:-:S05]  /*15430*/  @!P4 LEA.HI.X R7, R21, R4, R22, 0x2, P6 ;  /* 0x000000041507c211 */ /* 0x000fca00030f1416 */
[----:B------:R2:W-:Y:S01]  /*15440*/  @!P4 ST.E.64 [R6.64], R34 ;  /* 0x000000220600c985 */ /* 0x0005e2000c101b08 */
[CC--:B-1----:R-:W-:Y:S02]  /*15450*/  @!P5 LEA R2, P6, R10.reuse, R0.reuse, 0x2 ;  /* 0x000000000a02d211 */ /* 0x0c2fe400078c10ff */
[----:B------:R-:W-:Y:S02]  /*15460*/  @!P2 LEA R8, P4, R17, R0, 0x2 ;  /* 0x000000001108a211 */ /* 0x000fe400078810ff */
[----:B------:R-:W-:Y:S02]  /*15470*/  @!P5 LEA.HI.X R3, R10, R4, R11, 0x2, P6 ;  /* 0x000000040a03d211 */ /* 0x000fe400030f140b */
[----:B------:R-:W-:Y:S02]  /*15480*/  @!P3 LEA R10, P6, R19, R0, 0x2 ;  /* 0x00000000130ab211 */ /* 0x000fe400078c10ff */
[-C--:B------:R-:W-:Y:S01]  /*15490*/  @!P2 LEA.HI.X R9, R17, R4.reuse, R18, 0x2, P4 ;  /* 0x000000041109a211 */ /* 0x080fe200020f1412 */
[----:B------:R1:W-:Y:S01]  /*154a0*/  @!P5 ST.E.64 [R2.64], R36 ;  /* 0x000000240200d985 */ /* 0x0003e2000c101b08 */
[----:B------:R-:W-:-:S02]  /*154b0*/  @!P3 LEA.HI.X R11, R19, R4, R20, 0x2, P6 ;  /* 0x00000004130bb211 */ /* 0x000fc400030f1414 */
[----:B--2---:R-:W-:-:S04]  /*154c0*/  @!P1 LEA R6, P5, R15, R0, 0x2 ;  /* 0x000000000f069211 */ /* 0x004fc800078a10ff */
[----:B------:R-:W-:Y:S01]  /*154d0*/  @!P1 LEA.HI.X R7, R15, R4, R16, 0x2, P5 ;  /* 0x000000040f079211 */ /* 0x000fe200028f1410 */
[----:B------:R2:W-:Y:S04]  /*154e0*/  @!P3 ST.E.64 [R10.64], R52 ;  /* 0x000000340a00b985 */ /* 0x0005e8000c101b08 */
[----:B------:R2:W-:Y:S04]  /*154f0*/  @!P2 ST.E.64 [R8.64], R48 ;  /* 0x000000300800a985 */ /* 0x0005e8000c101b08 */
[----:B------:R2:W-:Y:S01]  /*15500*/  @!P1 ST.E.64 [R6.64], R38 ;  /* 0x0000002606009985 */ /* 0x0005e2000c101b08 */
[----:B-1----:R-:W-:-:S04]  /*15510*/  @!P0 LEA R2, P4, R13, R0, 0x2 ;  /* 0x000000000d028211 */ /* 0x002fc800078810ff */
[----:B------:R-:W-:-:S05]  /*15520*/  @!P0 LEA.HI.X R3, R13, R4, R14, 0x2, P4 ;  /* 0x000000040d038211 */ /* 0x000fca00020f140e */
[----:B------:R2:W-:Y:S04]  /*15530*/  @!P0 ST.E.64 [R2.64], R26 ;  /* 0x0000001a02008985 */ /* 0x0005e8000c101b08 */
.L_x_375:
[----:B------:R-:W-:Y:S05]  /*15540*/  BSYNC B0 ;  /* 0x0000000000007941 */ /* 0x000fea0003800000 */
.L_x_374:
[----:B------:R-:W-:Y:S05]  /*15550*/  BRA.DIV ~URZ, `(.L_x_376) ;  /* 0x000043427f007947 */ /* 0x000fea000b800000 */
[----:B--2---:R2:W3:Y:S04]  /*15560*/  SHFL.IDX PT, R4, R5, 0x3, 0x1c1f ;  /* 0x007c1f0005047f89 */ /* 0x0044e800000e0000 */
[----:B-1----:R2:W1:Y:S02]  /*15570*/  SHFL.IDX PT, R0, R12, 0x3, 0x1c1f ;  /* 0x007c1f000c007f89 */ /* 0x00246400000e0000 */
.L_x_453:
[----:B------:R-:W5:Y:S02]  /*15580*/  LDL R2, [R1+0x78] ;  /* 0x0000780001027983 */ /* 0x000f640000100800 */
[----:B-----5:R-:W-:-:S13]  /*15590*/  LOP3.LUT P0, RZ, R2, 0x2, RZ, 0xc0, !PT ;  /* 0x0000000202ff7812 */ /* 0x020fda000780c0ff */
[----:B------:R-:W-:Y:S05]  /*155a0*/  @P0 BRA `(.L_x_364) ;  /* 0x00000f4000000947 */ /* 0x000fea0003800000 */
[----:B------:R-:W5:Y:S04]  /*155b0*/  LDL R6, [R1+0x7c] ;  /* 0x00007c0001067983 */ /* 0x000f680000100800 */
[----:B--2---:R-:W2:Y:S04]  /*155c0*/  LDL R10, [R1+0x74] ;  /* 0x00007400010a7983 */ /* 0x004ea80000100800 */
[----:B----4-:R-:W4:Y:S04]  /*155d0*/  LDL R18, [R1+0x6c] ;  /* 0x00006c0001127983 */ /* 0x010f280000100800 */
[----:B---3--:R-:W3:Y:S04]  /*155e0*/  LDL R8, [R1+0x70] ;  /* 0x0000700001087983 */ /* 0x008ee80000100800 */
[----:B------:R-:W3:Y:S04]  /*155f0*/  LDL R11, [R1+0xc0] ;  /* 0x0000c000010b7983 */ /* 0x000ee80000100800 */
        /* <DEDUP_REMOVED lines=8> */
[----:B------:R-:W3:Y:S01]  /*15680*/  LDL R5, [R1+0x5c] ;  /* 0x00005c0001057983 */ /* 0x000ee20000100800 */
[----:B-----5:R-:W-:-:S02]  /*15690*/  ISETP.GE.AND P0, PT, R6, c[0x0][0x3c8], PT ;  /* 0x0000f20006007a0c */ /* 0x020fc40003f06270 */
[----:B--2---:R-:W-:-:S11]  /*156a0*/  ISETP.GE.AND P5, PT, R10, c[0x0][0x3c8], PT ;  /* 0x0000f2000a007a0c */ /* 0x004fd60003fa6270 */
[----:B-1----:R-:W-:Y:S02]  /*156b0*/  @!P0 IMAD.MOV.U32 R2, RZ, RZ, R0 ;  /* 0x000000ffff028224 */ /* 0x002fe400078e0000 */
[----:B------:R-:W-:Y:S01]  /*156c0*/  @!P0 IMAD.MOV.U32 R3, RZ, RZ, R4 ;  /* 0x000000ffff038224 */ /* 0x000fe200078e0004 */
[----:B----4-:R-:W-:-:S03]  /*156d0*/  ISETP.GE.AND P3, PT, R18, c[0x0][0x3c8], PT ;  /* 0x0000f20012007a0c */ /* 0x010fc60003f66270 */
[----:B------:R-:W-:Y:S01]  /*156e0*/  @!P0 IMAD.WIDE R2, R6, 0x4, R2 ;  /* 0x0000000406028825 */ /* 0x000fe200078e0202 */
[----:B---3--:R-:W-:-:S04]  /*156f0*/  ISETP.GE.AND P4, PT, R8, c[0x0][0x3c8], PT ;  /* 0x0000f20008007a0c */ /* 0x008fc80003f86270 */
[----:B------:R1:W-:Y:S01]  /*15700*/  @!P0 ST.E.64 [R2.64], R30 ;  /* 0x0000001e02008985 */ /* 0x0003e2000c101b08 */
[----:B------:R-:W-:-:S04]  /*15710*/  @!P5 LEA R6, P0, R10, R0, 0x2 ;  /* 0x000000000a06d211 */ /* 0x000fc800078010ff */
[----:B------:R-:W-:-:S05]  /*15720*/  @!P5 LEA.HI.X R7, R10, R4, R11, 0x2, P0 ;  /* 0x000000040a07d211 */ /* 0x000fca00000f140b */
[----:B------:R-:W-:Y:S01]  /*15730*/  @!P5 ST.E.64 [R6.64], R44 ;  /* 0x0000002c0600d985 */ /* 0x000fe2000c101b08 */
[-C--:B------:R-:W-:Y:S02]  /*15740*/  @!P3 LEA R10, P5, R18, R0.reuse, 0x2 ;  /* 0x00000000120ab211 */ /* 0x080fe400078a10ff */
[----:B------:R-:W-:Y:S02]  /*15750*/  ISETP.GE.AND P2, PT, R16, c[0x0][0x3c8], PT ;  /* 0x0000f20010007a0c */ /* 0x000fe40003f46270 */
[----:B------:R-:W-:Y:S02]  /*15760*/  ISETP.GE.AND P1, PT, R14, c[0x0][0x3c8], PT ;  /* 0x0000f2000e007a0c */ /* 0x000fe40003f26270 */
[----:B------:R-:W-:Y:S02]  /*15770*/  ISETP.GE.AND P0, PT, R12, c[0x0][0x3c8], PT ;  /* 0x0000f2000c007a0c */ /* 0x000fe40003f06270 */
[----:B-1----:R-:W-:-:S04]  /*15780*/  @!P4 LEA R2, P6, R8, R0, 0x2 ;  /* 0x000000000802c211 */ /* 0x002fc800078c10ff */
[----:B------:R-:W-:-:S05]  /*15790*/  @!P4 LEA.HI.X R3, R8, R4, R9, 0x2, P6 ;  /* 0x000000040803c211 */ /* 0x000fca00030f1409 */
[----:B------:R1:W-:Y:S01]  /*157a0*/  @!P4 ST.E.64 [R2.64], R46 ;  /* 0x0000002e0200c985 */ /* 0x0003e2000c101b08 */
[----:B------:R-:W-:-:S04]  /*157b0*/  @!P2 LEA R8, P6, R16, R0, 0x2 ;  /* 0x000000001008a211 */ /* 0x000fc800078c10ff */
[----:B------:R-:W-:Y:S02]  /*157c0*/  @!P2 LEA.HI.X R9, R16, R4, R17, 0x2, P6 ;  /* 0x000000041009a211 */ /* 0x000fe400030f1411 */
[----:B-1----:R-:W-:-:S04]  /*157d0*/  P2R R2, PR, RZ, 0x20 ;  /* 0x00000020ff027803 */ /* 0x002fc80000000000 */
[----:B------:R-:W-:Y:S02]  /*157e0*/  ISETP.NE.AND P4, PT, R2, RZ, PT ;  /* 0x000000ff0200720c */ /* 0x000fe40003f85270 */
[----:B------:R-:W-:Y:S02]  /*157f0*/  @!P1 LEA R6, P5, R14, R0, 0x2 ;  /* 0x000000000e069211 */ /* 0x000fe400078a10ff */
[----:B------:R-:W-:Y:S02]  /*15800*/  @!P3 LEA.HI.X R11, R18, R4, R19, 0x2, P4 ;  /* 0x00000004120bb211 */ /* 0x000fe400020f1413 */
[----:B------:R-:W-:Y:S02]  /*15810*/  @!P0 LEA R2, P4, R12, R0, 0x2 ;  /* 0x000000000c028211 */ /* 0x000fe400078810ff */
[-C--:B------:R-:W-:Y:S02]  /*15820*/  @!P1 LEA.HI.X R7, R14, R4.reuse, R15, 0x2, P5 ;  /* 0x000000040e079211 */ /* 0x080fe400028f140f */
[----:B------:R-:W-:Y:S01]  /*15830*/  @!P0 LEA.HI.X R3, R12, R4, R13, 0x2, P4 ;  /* 0x000000040c038211 */ /* 0x000fe200020f140d */
[----:B------:R1:W-:Y:S04]  /*15840*/  @!P3 ST.E.64 [R10.64], R56 ;  /* 0x000000380a00b985 */ /* 0x0003e8000c101b08 */
[----:B------:R1:W-:Y:S04]  /*15850*/  @!P2 ST.E.64 [R8.64], R54 ;  /* 0x000000360800a985 */ /* 0x0003e8000c101b08 */
[----:B------:R1:W-:Y:S04]  /*15860*/  @!P1 ST.E.64 [R6.64], R50 ;  /* 0x0000003206009985 */ /* 0x0003e8000c101b08 */
[----:B------:R1:W-:Y:S01]  /*15870*/  @!P0 ST.E.64 [R2.64], R40 ;  /* 0x0000002802008985 */ /* 0x0003e2000c101b08 */
[----:B------:R-:W-:-:S13]  /*15880*/  ISETP.GE.AND P0, PT, R5, c[0x0][0x3c8], PT ;  /* 0x0000f20005007a0c */ /* 0x000fda0003f06270 */
[----:B------:R-:W-:Y:S05]  /*15890*/  @P0 BRA `(.L_x_364) ;  /* 0x00000c5000000947 */ /* 0x000fea0003800000 */
[----:B------:R-:W2:Y:S01]  /*158a0*/  LDL R12, [R1+0xa8] ;  /* 0x0000a800010c7983 */ /* 0x000ea20000100800 */
[----:B-1----:R-:W-:-:S04]  /*158b0*/  LEA R2, P0, R5, R0, 0x2 ;  /* 0x0000000005027211 */ /* 0x002fc800078010ff */
[----:B--2---:R-:W-:-:S05]  /*158c0*/  LEA.HI.X R3, R5, R4, R12, 0x2, P0 ;  /* 0x0000000405037211 */ /* 0x004fca00000f140c */
[----:B------:R1:W-:Y:S01]  /*158d0*/  ST.E.64 [R2.64], R28 ;  /* 0x0000001c02007985 */ /* 0x0003e2000c101b08 */
[----:B------:R-:W-:Y:S05]  /*158e0*/  BRA `(.L_x_364) ;  /* 0x00000c0000007947 */ /* 0x000fea0003800000 */
.L_x_349:
[----:B------:R-:W3:Y:S04]  /*158f0*/  LDL.LU R0, [R1+0x50] ;  /* 0x0000500001007983 */ /* 0x000ee80000300800 */
[----:B------:R-:W4:Y:S01]  /*15900*/  LDL.LU R7, [R1+0x54] ;  /* 0x0000540001077983 */ /* 0x000f220000300800 */
[----:B------:R-:W-:Y:S02]  /*15910*/  ISETP.NE.U32.AND P0, PT, RZ, c[0x0][0x508], PT ;  /* 0x00014200ff007a0c */ /* 0x000fe40003f05070 */
[----:B------:R-:W-:Y:S01]  /*15920*/  ISETP.NE.U32.AND P3, PT, RZ, c[0x0][0x500], PT ;  /* 0x00014000ff007a0c */ /* 0x000fe20003f65070 */
[----:B--2---:R-:W2:Y:S01]  /*15930*/  LDL.LU R6, [R1+0x84] ;  /* 0x0000840001067983 */ /* 0x004ea20000300800 */
[----:B------:R-:W-:Y:S01]  /*15940*/  ISETP.NE.AND.EX P2, PT, RZ, c[0x0][0x50c], PT, P0 ;  /* 0x00014300ff007a0c */ /* 0x000fe20003f45300 */
[----:B------:R-:W-:Y:S01]  /*15950*/  IMAD.MOV.U32 R19, RZ, RZ, c[0x0][0x388] ;  /* 0x0000e200ff137624 */ /* 0x000fe200078e00ff */
[----:B------:R-:W-:-:S02]  /*15960*/  ISETP.NE.AND.EX P3, PT, RZ, c[0x0][0x504], PT, P3 ;  /* 0x00014100ff007a0c */ /* 0x000fc40003f65330 */
[----:B---3--:R-:W-:-:S09]  /*15970*/  IADD3 R2, P1, R0, c[0x0][0x500], RZ ;  /* 0x0001400000027a10 */ /* 0x008fd20007f3e0ff */
[----:B------:R-:W-:Y:S01]  /*15980*/  @P2 IADD3 R4, P0, R0, c[0x0][0x508], RZ ;  /* 0x0001420000042a10 */ /* 0x000fe20007f1e0ff */
[----:B------:R-:W-:Y:S01]  /*15990*/  IMAD.MOV.U32 R0, RZ, RZ, RZ ;  /* 0x000000ffff007224 */ /* 0x000fe200078e00ff */
[C---:B----4-:R-:W-:Y:S02]  /*159a0*/  IADD3.X R3, R7.reuse, c[0x0][0x504], RZ, P1, !PT ;  /* 0x0001410007037a10 */ /* 0x050fe40000ffe4ff */
[----:B------:R-:W-:-:S03]  /*159b0*/  @P2 IADD3.X R5, R7, c[0x0][0x50c], RZ, P0, !PT ;  /* 0x0001430007052a10 */ /* 0x000fc600007fe4ff */
[----:B------:R1:W5:Y:S04]  /*159c0*/  @P3 LDG.E R0, [R2.64] ;  /* 0x0000000802003981 */ /* 0x000368000c1e1900 */
[----:B------:R1:W5:Y:S01]  /*159d0*/  @P2 LDG.E R19, [R4.64] ;  /* 0x0000000804132981 */ /* 0x000362000c1e1900 */
[----:B--2---:R-:W-:-:S04]  /*159e0*/  ISETP.NE.AND P0, PT, R6, RZ, PT ;  /* 0x000000ff0600720c */ /* 0x004fc80003f05270 */
[----:B------:R-:W-:Y:S01]  /*159f0*/  SEL R18, R6, c[0x0][0x3d4], P0 ;  /* 0x0000f50006127a07 */ /* 0x000fe20000000000 */
[----:B------:R-:W-:Y:S05]  /*15a00*/  @P2 BRA `(.L_x_377) ;  /* 0x0000004000002947 */ /* 0x000fea0003800000 */
[----:B------:R-:W-:Y:S05]  /*15a10*/  @!P3 BRA `(.L_x_377) ;  /* 0x000000300000b947 */ /* 0x000fea0003800000 */
[----:B-1----:R1:W2:Y:S04]  /*15a20*/  LDG.E R4, [R2.64] ;  /* 0x0000000802047981 */ /* 0x0022a8000c1e1900 */
[----:B-1----:R-:W2:Y:S02]  /*15a30*/  LDG.E R2, [R2.64+0x4] ;  /* 0x0000040802027981 */ /* 0x002ea4000c1e1900 */
[----:B--2--5:R-:W-:Y:S02]  /*15a40*/  IADD3 R19, -R4, R2, RZ ;  /* 0x0000000204137210 */ /* 0x024fe40007ffe1ff */
.L_x_377:
        /* <DEDUP_REMOVED lines=31> */
[----:B------:R-:W-:-:S04]  /*15c40*/  IMAD.WIDE.U32 R6, R6, R8, RZ ;  /* 0x0000000806067225 */ /* 0x000fc800078e00ff */
[----:B------:R-:W-:Y:S01]  /*15c50*/  IMAD.IADD R11, R7, 0x1, R11 ;  /* 0x00000001070b7824 */ /* 0x000fe200078e020b */
[----:B------:R-:W-:Y:S01]  /*15c60*/  IADD3 R7, R5, R10, RZ ;  /* 0x0000000a05077210 */ /* 0x000fe20007ffe0ff */
[----:B------:R-:W-:-:S05]  /*15c70*/  @P0 IMAD.HI.U32 R20, R16, c[0x0][0x4ec], RZ ;  /* 0x00013b0010140a27 */ /* 0x000fca00078e00ff */
[----:B------:R-:W-:Y:S02]  /*15c80*/  @P0 SHF.R.U32.HI R2, RZ, c[0x0][0x4f0], R20 ;  /* 0x00013c00ff020a19 */ /* 0x000fe40000011614 */
[----:B------:R-:W-:-:S03]  /*15c90*/  IADD3 R20, P1, P0, R4, R6, R0 ;  /* 0x0000000604147210 */ /* 0x000fc6000783e000 */
[----:B------:R-:W-:Y:S01]  /*15ca0*/  IMAD.MOV R6, RZ, RZ, -R2 ;  /* 0x000000ffff067224 */ /* 0x000fe200078e0a02 */
[----:B------:R-:W-:Y:S02]  /*15cb0*/  IADD3.X R11, R7, R11, R17, P1, P0 ;  /* 0x0000000b070b7210 */ /* 0x000fe40000fe0411 */
[----:B--2---:R-:W-:-:S05]  /*15cc0*/  SEL R3, R22, RZ, P2 ;  /* 0x000000ff16037207 */ /* 0x004fca0001000000 */
[-C--:B-----5:R-:W-:Y:S02]  /*15cd0*/  IMAD R10, R15, R3.reuse, RZ ;  /* 0x000000030f0a7224 */ /* 0x0a0fe400078e02ff */
[----:B------:R-:W-:-:S04]  /*15ce0*/  IMAD.WIDE.U32 R4, R14, R3, RZ ;  /* 0x000000030e047225 */ /* 0x000fc800078e00ff */
[----:B------:R-:W-:Y:S01]  /*15cf0*/  IMAD R3, R6, c[0x0][0x4e8], R16 ;  /* 0x00013a0006037a24 */ /* 0x000fe200078e0210 */
[----:B------:R-:W-:Y:S02]  /*15d00*/  IADD3 R7, R5, R10, RZ ;  /* 0x0000000a05077210 */ /* 0x000fe40007ffe0ff */
[----:B------:R-:W-:Y:S02]  /*15d10*/  IADD3 R4, P1, P0, R2, R20, R4 ;  /* 0x0000001402047210 */ /* 0x000fe4000783e004 */
[----:B------:R-:W-:Y:S01]  /*15d20*/  SHF.R.S32.HI R5, RZ, 0x1f, R2 ;  /* 0x0000001fff057819 */ /* 0x000fe20000011402 */
[----:B------:R-:W-:Y:S01]  /*15d30*/  IMAD R2, R13, R3, RZ ;  /* 0x000000030d027224 */ /* 0x000fe200078e02ff */
[----:B------:R-:W-:Y:S02]  /*15d40*/  SHF.R.S32.HI R6, RZ, 0x1f, R3 ;  /* 0x0000001fff067819 */ /* 0x000fe40000011403 */
[----:B------:R-:W-:Y:S01]  /*15d50*/  IADD3.X R5, R5, R11, R7, P1, P0 ;  /* 0x0000000b05057210 */ /* 0x000fe20000fe0407 */
[----:B------:R-:W-:-:S02]  /*15d60*/  IMAD.MOV.U32 R7, RZ, RZ, c[0x0][0x4a8] ;  /* 0x00012a00ff077624 */ /* 0x000fc400078e00ff */
[C---:B------:R-:W-:Y:S02]  /*15d70*/  IMAD R6, R12.reuse, R6, R2 ;  /* 0x000000060c067224 */ /* 0x040fe400078e0202 */
        /* <DEDUP_REMOVED lines=9> */
.L_x_379:
[----:B------:R-:W-:Y:S05]  /*15e10*/  BSYNC B0 ;  /* 0x0000000000007941 */ /* 0x000fea0003800000 */
.L_x_378:
[----:B------:R-:W-:-:S13]  /*15e20*/  ISETP.GT.AND P0, PT, R18, 0x1, PT ;  /* 0x000000011200780c */ /* 0x000fda0003f04270 */
[----:B------:R-:W-:Y:S05]  /*15e30*/  @P0 BRA `(.L_x_364) ;  /* 0x000006b000000947 */ /* 0x000fea0003800000 */
[----:B-1----:R-:W2:Y:S04]  /*15e40*/  LDL.LU R2, [R1+0x34] ;  /* 0x0000340001027983 */ /* 0x002ea80000300800 */
[----:B------:R-:W3:Y:S01]  /*15e50*/  LDL R5, [R1] ;  /* 0x0000000001057983 */ /* 0x000ee20000100800 */
[----:B------:R-:W-:Y:S01]  /*15e60*/  IMAD R4, R17, c[0x0][0x3a0], RZ ;  /* 0x0000e80011047a24 */ /* 0x000fe200078e02ff */
[----:B------:R-:W-:Y:S02]  /*15e70*/  ISETP.GE.AND P2, PT, R244, c[0x0][0x3c8], PT ;  /* 0x0000f200f4007a0c */ /* 0x000fe40003f46270 */
[----:B------:R-:W1:Y:S02]  /*15e80*/  S2R R12, SR_TID.X ;  /* 0x00000000000c7919 */ /* 0x000e640000002100 */
[----:B-1----:R-:W-:-:S04]  /*15e90*/  SHF.R.S32.HI R11, RZ, 0x1f, R12 ;  /* 0x0000001fff0b7819 */ /* 0x002fc8000001140c */
[----:B------:R-:W-:-:S04]  /*15ea0*/  LEA.HI R11, R11, R12, RZ, 0x3 ;  /* 0x0000000c0b0b7211 */ /* 0x000fc800078f18ff */
[----:B------:R-:W-:Y:S02]  /*15eb0*/  SHF.R.S32.HI R11, RZ, 0x3, R11 ;  /* 0x00000003ff0b7819 */ /* 0x000fe4000001140b */
[----:B--2---:R-:W-:Y:S02]  /*15ec0*/  MOV R10, R2 ;  /* 0x00000002000a7202 */ /* 0x004fe40000000f00 */
[----:B------:R-:W-:-:S04]  /*15ed0*/  MOV R2, c[0x0][0x4e8] ;  /* 0x00013a0000027a02 */ /* 0x000fc80000000f00 */
[----:B------:R-:W-:Y:S01]  /*15ee0*/  ISETP.NE.AND P0, PT, R2, 0x1, PT ;  /* 0x000000010200780c */ /* 0x000fe20003f05270 */
[----:B------:R-:W-:-:S04]  /*15ef0*/  IMAD.WIDE.U32 R2, R0, c[0x0][0x3a0], RZ ;  /* 0x0000e80000027a25 */ /* 0x000fc800078e00ff */
[----:B------:R-:W-:Y:S01]  /*15f00*/  IMAD R0, R0, c[0x0][0x3a4], R4 ;  /* 0x0000e90000007a24 */ /* 0x000fe200078e0204 */
[----:B---3--:R-:W-:Y:S01]  /*15f10*/  LEA R4, R10, R5, 0x7 ;  /* 0x000000050a047211 */ /* 0x008fe200078e38ff */
[----:B------:R-:W-:-:S03]  /*15f20*/  IMAD R5, R21, c[0x0][0x3f0], RZ ;  /* 0x0000fc0015057a24 */ /* 0x000fc600078e02ff */
[----:B------:R-:W-:Y:S01]  /*15f30*/  IADD3 R3, R3, R0, RZ ;  /* 0x0000000003037210 */ /* 0x000fe20007ffe0ff */
[----:B------:R-:W-:Y:S02]  /*15f40*/  IMAD.MOV.U32 R0, RZ, RZ, R4 ;  /* 0x000000ffff007224 */ /* 0x000fe400078e0004 */
[----:B------:R-:W-:-:S04]  /*15f50*/  @P0 IMAD.HI.U32 R6, R4, c[0x0][0x4ec], RZ ;  /* 0x00013b0004060a27 */ /* 0x000fc800078e00ff */
[----:B------:R-:W-:Y:S01]  /*15f60*/  IMAD.WIDE.U32 R2, R8, c[0x0][0x3e8], R2 ;  /* 0x0000fa0008027a25 */ /* 0x000fe200078e0002 */
[----:B------:R-:W-:-:S03]  /*15f70*/  @P0 SHF.R.U32.HI R0, RZ, c[0x0][0x4f0], R6 ;  /* 0x00013c00ff000a19 */ /* 0x000fc60000011606 */
[----:B------:R-:W-:Y:S01]  /*15f80*/  IMAD R3, R8, c[0x0][0x3ec], R3 ;  /* 0x0000fb0008037a24 */ /* 0x000fe200078e0203 */
[----:B------:R-:W-:Y:S01]  /*15f90*/  SHF.R.S32.HI R6, RZ, 0x1f, R0 ;  /* 0x0000001fff067819 */ /* 0x000fe20000011400 */
[C---:B------:R-:W-:Y:S01]  /*15fa0*/  IMAD R7, R9.reuse, c[0x0][0x3f4], R5 ;  /* 0x0000fd0009077a24 */ /* 0x040fe200078e0205 */
[----:B------:R-:W-:Y:S01]  /*15fb0*/  IADD3 R5, -R0, RZ, RZ ;  /* 0x000000ff00057210 */ /* 0x000fe20007ffe1ff */
[----:B------:R-:W-:-:S04]  /*15fc0*/  IMAD.WIDE.U32 R2, R9, c[0x0][0x3f0], R2 ;  /* 0x0000fc0009027a25 */ /* 0x000fc800078e0002 */
[----:B------:R-:W-:Y:S01]  /*15fd0*/  IMAD R6, R6, c[0x0][0x3e0], RZ ;  /* 0x0000f80006067a24 */ /* 0x000fe200078e02ff */
[----:B------:R-:W-:Y:S01]  /*15fe0*/  IADD3 R3, R3, R7, RZ ;  /* 0x0000000703037210 */ /* 0x000fe20007ffe0ff */
[----:B------:R-:W-:Y:S02]  /*15ff0*/  IMAD R4, R5, c[0x0][0x4e8], R4 ;  /* 0x00013a0005047a24 */ /* 0x000fe400078e0204 */
[C---:B------:R-:W-:Y:S02]  /*16000*/  IMAD R6, R0.reuse, c[0x0][0x3e4], R6 ;  /* 0x0000f90000067a24 */ /* 0x040fe400078e0206 */
[----:B------:R-:W-:Y:S01]  /*16010*/  IMAD.WIDE.U32 R2, R0, c[0x0][0x3e0], R2 ;  /* 0x0000f80000027a25 */ /* 0x000fe200078e0002 */
[----:B------:R-:W-:-:S03]  /*16020*/  SHF.R.S32.HI R0, RZ, 0x1f, R4 ;  /* 0x0000001fff007819 */ /* 0x000fc60000011404 */
[----:B------:R-:W-:Y:S02]  /*16030*/  IMAD.IADD R3, R3, 0x1, R6 ;  /* 0x0000000103037824 */ /* 0x000fe400078e0206 */
[----:B------:R-:W-:Y:S02]  /*16040*/  IMAD R0, R0, c[0x0][0x3d8], RZ ;  /* 0x0000f60000007a24 */ /* 0x000fe400078e02ff */
[----:B------:R-:W-:-:S04]  /*16050*/  IMAD.WIDE.U32 R2, R4, c[0x0][0x3d8], R2 ;  /* 0x0000f60004027a25 */ /* 0x000fc800078e0002 */
[----:B------:R-:W-:Y:S01]  /*16060*/  IMAD R4, R4, c[0x0][0x3dc], R0 ;  /* 0x0000f70004047a24 */ /* 0x000fe200078e0200 */
[----:B------:R-:W-:Y:S02]  /*16070*/  LEA R6, P0, R2, c[0x0][0x380], 0x1 ;  /* 0x0000e00002067a11 */ /* 0x000fe400078008ff */
[----:B------:R-:W-:Y:S02]  /*16080*/  LEA R0, R10, R11, 0x7 ;  /* 0x0000000b0a007211 */ /* 0x000fe400078e38ff */
[----:B------:R-:W-:-:S04]  /*16090*/  IADD3 R4, R3, R4, RZ ;  /* 0x0000000403047210 */ /* 0x000fc80007ffe0ff */
[----:B------:R-:W-:Y:S01]  /*160a0*/  LEA.HI.X R5, R2, c[0x0][0x384], R4, 0x1, P0 ;  /* 0x0000e10002057a11 */ /* 0x000fe200000f0c04 */
[----:B------:R-:W-:Y:S05]  /*160b0*/  BRA.DIV ~URZ, `(.L_x_380) ;  /* 0x000038b27f007947 */ /* 0x000fea000b800000 */
[----:B------:R1:W2:Y:S02]  /*160c0*/  SHFL.IDX PT, R7, R5, RZ, 0x181f ;  /* 0x00181fff05077589 */ /* 0x0002a400000e0000 */
.L_x_454:
[----:B------:R-:W-:Y:S05]  /*160d0*/  BRA.DIV ~URZ, `(.L_x_381) ;  /* 0x000039027f007947 */ /* 0x000fea000b800000 */
[----:B------:R3:W4:Y:S02]  /*160e0*/  SHFL.IDX PT, R2, R6, RZ, 0x181f ;  /* 0x00181fff06027589 */ /* 0x00072400000e0000 */
.L_x_455:
[----:B------:R-:W-:-:S05]  /*160f0*/  IMAD R4, R19, c[0x0][0x4e8], RZ ;  /* 0x00013a0013047a24 */ /* 0x000fca00078e02ff */
[----:B------:R-:W-:-:S13]  /*16100*/  ISETP.GE.OR P0, PT, R0, R4, P2 ;  /* 0x000000040000720c */ /* 0x000fda0001706670 */
[----:B----4-:R-:W-:-:S04]  /*16110*/  @!P0 LEA R2, P1, R244, R2, 0x1 ;  /* 0x00000002f4028211 */ /* 0x010fc800078208ff */
[----:B--2---:R-:W-:-:S05]  /*16120*/  @!P0 LEA.HI.X R3, R244, R7, R245, 0x1, P1 ;  /* 0x00000007f4038211 */ /* 0x004fca00008f0cf5 */
[----:B------:R2:W-:Y:S01]  /*16130*/  @!P0 ST.E.128 [R2.64], RZ ;  /* 0x000000ff02008985 */ /* 0x0005e2000c101d08 */
[----:B------:R-:W-:Y:S05]  /*16140*/  BRA.DIV ~URZ, `(.L_x_382) ;  /* 0x000039027f007947 */ /* 0x000fea000b800000 */
[----:B------:R4:W1:Y:S04]  /*16150*/  SHFL.IDX PT, R7, R5, 0x1, 0x181f ;  /* 0x00381f0005077f89 */ /* 0x00086800000e0000 */
[----:B--2---:R4:W2:Y:S02]  /*16160*/  SHFL.IDX PT, R2, R6, 0x1, 0x181f ;  /* 0x00381f0006027f89 */ /* 0x0048a400000e0000 */
.L_x_456:
[----:B------:R-:W-:-:S04]  /*16170*/  IADD3 R3, R0, 0x10, RZ ;  /* 0x0000001000037810 */ /* 0x000fc80007ffe0ff */
[----:B------:R-:W-:-:S13]  /*16180*/  ISETP.GE.OR P0, PT, R3, R4, P2 ;  /* 0x000000040300720c */ /* 0x000fda0001706670 */
[----:B--2---:R-:W-:-:S04]  /*16190*/  @!P0 LEA R2, P1, R244, R2, 0x1 ;  /* 0x00000002f4028211 */ /* 0x004fc800078208ff */
[----:B-1----:R-:W-:-:S05]  /*161a0*/  @!P0 LEA.HI.X R3, R244, R7, R245, 0x1, P1 ;  /* 0x00000007f4038211 */ /* 0x002fca00008f0cf5 */
[----:B------:R1:W-:Y:S01]  /*161b0*/  @!P0 ST.E.128 [R2.64], RZ ;  /* 0x000000ff02008985 */ /* 0x0003e2000c101d08 */
[----:B------:R-:W-:Y:S05]  /*161c0*/  BRA.DIV ~URZ, `(.L_x_383) ;  /* 0x000039527f007947 */ /* 0x000fea000b800000 */
[----:B------:R2:W1:Y:S02]  /*161d0*/  SHFL.IDX PT, R7, R5, 0x2, 0x181f ;  /* 0x00581f0005077f89 */ /* 0x00046400000e0000 */
.L_x_457:
[----:B------:R-:W-:Y:S05]  /*161e0*/  BRA.DIV ~URZ, `(.L_x_384) ;  /* 0x000039a27f007947 */ /* 0x000fea000b800000 */
[----:B-1----:R1:W2:Y:S02]  /*161f0*/  SHFL.IDX PT, R2, R6, 0x2, 0x181f ;  /* 0x00581f0006027f89 */ /* 0x0022a400000e0000 */
.L_x_458:
[----:B------:R-:W-:-:S04]  /*16200*/  IADD3 R3, R0, 0x20, RZ ;  /* 0x0000002000037810 */ /* 0x000fc80007ffe0ff */
[----:B------:R-:W-:-:S13]  /*16210*/  ISETP.GE.OR P0, PT, R3, R4, P2 ;  /* 0x000000040300720c */ /* 0x000fda0001706670 */
[----:B--2---:R-:W-:-:S04]  /*16220*/  @!P0 LEA R2, P1, R244, R2, 0x1 ;  /* 0x00000002f4028211 */ /* 0x004fc800078208ff */
[----:B------:R-:W-:-:S05]  /*16230*/  @!P0 LEA.HI.X R3, R244, R7, R245, 0x1, P1 ;  /* 0x00000007f4038211 */ /* 0x000fca00008f0cf5 */
[----:B------:R2:W-:Y:S01]  /*16240*/  @!P0 ST.E.128 [R2.64], RZ ;  /* 0x000000ff02008985 */ /* 0x0005e2000c101d08 */
[----:B------:R-:W-:Y:S05]  /*16250*/  BRA.DIV ~URZ, `(.L_x_385) ;  /* 0x000039a27f007947 */ /* 0x000fea000b800000 */
[----:B------:R1:W2:Y:S04]  /*16260*/  SHFL.IDX PT, R7, R5, 0x3, 0x181f ;  /* 0x00781f0005077f89 */ /* 0x0002a800000e0000 */
[----:B--2---:R1:W2:Y:S02]  /*16270*/  SHFL.IDX PT, R2, R6, 0x3, 0x181f ;  /* 0x00781f0006027f89 */ /* 0x0042a400000e0000 */
.L_x_459:
[----:B------:R-:W-:-:S04]  /*16280*/  IADD3 R3, R0, 0x30, RZ ;  /* 0x0000003000037810 */ /* 0x000fc80007ffe0ff */
[----:B------:R-:W-:-:S13]  /*16290*/  ISETP.GE.OR P0, PT, R3, R4, P2 ;  /* 0x000000040300720c */ /* 0x000fda0001706670 */
[----:B--2---:R-:W-:-:S04]  /*162a0*/  @!P0 LEA R2, P1, R244, R2, 0x1 ;  /* 0x00000002f4028211 */ /* 0x004fc800078208ff */
[----:B------:R-:W-:-:S05]  /*162b0*/  @!P0 LEA.HI.X R3, R244, R7, R245, 0x1, P1 ;  /* 0x00000007f4038211 */ /* 0x000fca00008f0cf5 */
[----:B------:R2:W-:Y:S01]  /*162c0*/  @!P0 ST.E.128 [R2.64], RZ ;  /* 0x000000ff02008985 */ /* 0x0005e2000c101d08 */
[----:B------:R-:W-:Y:S05]  /*162d0*/  BRA.DIV ~URZ, `(.L_x_386) ;  /* 0x000039f27f007947 */ /* 0x000fea000b800000 */
[----:B------:R1:W2:Y:S02]  /*162e0*/  SHFL.IDX PT, R7, R5, 0x4, 0x181f ;  /* 0x00981f0005077f89 */ /* 0x0002a400000e0000 */
.L_x_460:
[----:B------:R-:W-:Y:S05]  /*162f0*/  BRA.DIV ~URZ, `(.L_x_387) ;  /* 0x00003a427f007947 */ /* 0x000fea000b800000 */
[----:B--2---:R2:W1:Y:S02]  /*16300*/  SHFL.IDX PT, R2, R6, 0x4, 0x181f ;  /* 0x00981f0006027f89 */ /* 0x00446400000e0000 */
.L_x_461:
[----:B------:R-:W-:-:S04]  /*16310*/  IADD3 R3, R0, 0x40, RZ ;  /* 0x0000004000037810 */ /* 0x000fc80007ffe0ff */
[----:B------:R-:W-:-:S13]  /*16320*/  ISETP.GE.OR P0, PT, R3, R4, P2 ;  /* 0x000000040300720c */ /* 0x000fda0001706670 */
[----:B-1----:R-:W-:-:S04]  /*16330*/  @!P0 LEA R2, P1, R244, R2, 0x1 ;  /* 0x00000002f4028211 */ /* 0x002fc800078208ff */
[----:B------:R-:W-:-:S05]  /*16340*/  @!P0 LEA.HI.X R3, R244, R7, R245, 0x1, P1 ;  /* 0x00000007f4038211 */ /* 0x000fca00008f0cf5 */
[----:B------:R1:W-:Y:S01]  /*16350*/  @!P0 ST.E.128 [R2.64], RZ ;  /* 0x000000ff02008985 */ /* 0x0003e2000c101d08 */
[----:B------:R-:W-:Y:S05]  /*16360*/  BRA.DIV ~URZ, `(.L_x_388) ;  /* 0x00003a427f007947 */ /* 0x000fea000b800000 */
[----:B------:R1:W2:Y:S04]  /*16370*/  SHFL.IDX PT, R7, R5, 0x5, 0x181f ;  /* 0x00b81f0005077f89 */ /* 0x0002a800000e0000 */
[----:B-1----:R1:W3:Y:S02]  /*16380*/  SHFL.IDX PT, R2, R6, 0x5, 0x181f ;  /* 0x00b81f0006027f89 */ /* 0x0022e400000e0000 */
.L_x_462:
[----:B------:R-:W-:-:S04]  /*16390*/  IADD3 R3, R0, 0x50, RZ ;  /* 0x0000005000037810 */ /* 0x000fc80007ffe0ff */
[----:B------:R-:W-:-:S13]  /*163a0*/  ISETP.GE.OR P0, PT, R3, R4, P2 ;  /* 0x000000040300720c */ /* 0x000fda0001706670 */
[----:B---3--:R-:W-:-:S04]  /*163b0*/  @!P0 LEA R2, P1, R244, R2, 0x1 ;  /* 0x00000002f4028211 */ /* 0x008fc800078208ff */
[----:B--2---:R-:W-:-:S05]  /*163c0*/  @!P0 LEA.HI.X R3, R244, R7, R245, 0x1, P1 ;  /* 0x00000007f4038211 */ /* 0x004fca00008f0cf5 */
[----:B------:R2:W-:Y:S01]  /*163d0*/  @!P0 ST.E.128 [R2.64], RZ ;  /* 0x000000ff02008985 */ /* 0x0005e2000c101d08 */
[----:B------:R-:W-:Y:S05]  /*163e0*/  BRA.DIV ~URZ, `(.L_x_389) ;  /* 0x00003a927f007947 */ /* 0x000fea000b800000 */
[----:B------:R3:W1:Y:S02]  /*163f0*/  SHFL.IDX PT, R7, R5, 0x6, 0x181f ;  /* 0x00d81f0005077f89 */ /* 0x00066400000e0000 */
.L_x_463:
[----:B------:R-:W-:Y:S05]  /*16400*/  BRA.DIV ~URZ, `(.L_x_390) ;  /* 0x00003ae27f007947 */ /* 0x000fea000b800000 */
[----:B--2---:R2:W3:Y:S02]  /*16410*/  SHFL.IDX PT, R2, R6, 0x6, 0x181f ;  /* 0x00d81f0006027f89 */ /* 0x0044e400000e0000 */
.L_x_464:
[----:B------:R-:W-:-:S04]  /*16420*/  IADD3 R3, R0, 0x60, RZ ;  /* 0x0000006000037810 */ /* 0x000fc80007ffe0ff */
[----:B------:R-:W-:-:S13]  /*16430*/  ISETP.GE.OR P0, PT, R3, R4, P2 ;  /* 0x000000040300720c */ /* 0x000fda0001706670 */
[----:B---3--:R-:W-:-:S04]  /*16440*/  @!P0 LEA R2, P1, R244, R2, 0x1 ;  /* 0x00000002f4028211 */ /* 0x008fc800078208ff */
[----:B-1----:R-:W-:-:S05]  /*16450*/  @!P0 LEA.HI.X R3, R244, R7, R245, 0x1, P1 ;  /* 0x00000007f4038211 */ /* 0x002fca00008f0cf5 */
[----:B------:R1:W-:Y:S01]  /*16460*/  @!P0 ST.E.128 [R2.64], RZ ;  /* 0x000000ff02008985 */ /* 0x0003e2000c101d08 */
[----:B------:R-:W-:Y:S05]  /*16470*/  BRA.DIV ~URZ, `(.L_x_391) ;  /* 0x00003ae27f007947 */ /* 0x000fea000b800000 */
[----:B----4-:R-:W3:Y:S04]  /*16480*/  SHFL.IDX PT, R5, R5, 0x7, 0x181f ;  /* 0x00f81f0005057f89 */ /* 0x010ee800000e0000 */
[----:B-1----:R1:W4:Y:S02]  /*16490*/  SHFL.IDX PT, R2, R6, 0x7, 0x181f ;  /* 0x00f81f0006027f89 */ /* 0x00232400000e0000 */
.L_x_465:
[----:B------:R-:W-:-:S04]  /*164a0*/  IADD3 R0, R0, 0x70, RZ ;  /* 0x0000007000007810 */ /* 0x000fc80007ffe0ff */
[----:B------:R-:W-:-:S13]  /*164b0*/  ISETP.GE.OR P0, PT, R0, R4, P2 ;  /* 0x000000040000720c */ /* 0x000fda0001706670 */
[----:B----4-:R-:W-:-:S04]  /*164c0*/  @!P0 LEA R2, P1, R244, R2, 0x1 ;  /* 0x00000002f4028211 */ /* 0x010fc800078208ff */
[----:B---3--:R-:W-:-:S05]  /*164d0*/  @!P0 LEA.HI.X R3, R244, R5, R245, 0x1, P1 ;  /* 0x00000005f4038211 */ /* 0x008fca00008f0cf5 */
[----:B------:R3:W-:Y:S04]  /*164e0*/  @!P0 ST.E.128 [R2.64], RZ ;  /* 0x000000ff02008985 */ /* 0x0007e8000c101d08 */
.L_x_364:
[----:B------:R-:W-:Y:S05]  /*164f0*/  BSYNC B1 ;  /* 0x0000000000017941 */ /* 0x000fea0003800000 */
.L_x_348:
[----:B-1----:R-:W5:Y:S02]  /*16500*/  LDL R0, [R1+0xe4] ;  /* 0x0000e40001007983 */ /* 0x002f640000100800 */
[----:B-----5:R-:W-:-:S13]  /*16510*/  ISETP.NE.AND P0, PT, R0, RZ, PT ;  /* 0x000000ff0000720c */ /* 0x020fda0003f05270 */
[----:B------:R-:W-:Y:S01]  /*16520*/  @P0 WARPSYNC 0xffffffff ;  /* 0xffffffff00000948 */ /* 0x000fe20003800000 */
[----:B------:R-:W-:Y:S06]  /*16530*/  @P0 BAR.SYNC.DEFER_BLOCKING 0x5, 0x80 ;  /* 0x0142000000000b1d */ /* 0x000fec0000010000 */
[----:B--23--:R-:W1:Y:S04]  /*16540*/  @P0 LDS.128 R4, [0x9100] ;  /* 0x00910000ff040984 */ /* 0x00ce680000000c00 */
[----:B-1----:R1:W-:Y:S04]  /*16550*/  @P0 STL.64 [R1+0x30], R4 ;  /* 0x0000300401000387 */ /* 0x0023e80000100a00 */
        /* <DEDUP_REMOVED lines=9> */
.L_x_466:
[----:B------:R-:W-:Y:S05]  /*165f0*/  BRA.DIV ~URZ, `(.L_x_394) ;  /* 0x00003aa27f007947 */ /* 0x000fea000b800000 */
[----:B------:R3:W1:Y:S02]  /*16600*/  SHFL.IDX PT, R8, R84, 0x1, 0x1f ;  /* 0x00201f0054087f89 */ /* 0x00066400000e0000 */
.L_x_467:
[----:B------:R-:W5:Y:S01]  /*16610*/  LDL R0, [R1+0x3c] ;  /* 0x00003c0001007983 */ /* 0x000f620000100800 */
[----:B------:R-:W-:Y:S02]  /*16620*/  IMAD.MOV.U32 R6, RZ, RZ, RZ ;  /* 0x000000ffff067224 */ /* 0x000fe400078e00ff */
[----:B-----5:R-:W-:-:S05]  /*16630*/  IMAD.IADD R0, R0, 0x1, R13 ;  /* 0x0000000100007824 */ /* 0x020fca00078e020d */
[----:B------:R-:W-:-:S13]  /*16640*/  ISETP.GE.OR P0, PT, R0, c[0x0][0x53c], !P6 ;  /* 0x00014f0000007a0c */ /* 0x000fda0007706670 */
[----:B------:R-:W-:Y:S01]  /*16650*/  @!P0 MOV R2, 0x4 ;  /* 0x0000000400028802 */ /* 0x000fe20000000f00 */
[----:B------:R-:W-:-:S04]  /*16660*/  @!P0 IMAD.MOV.U32 R4, RZ, RZ, 0x4 ;  /* 0x00000004ff048424 */ /* 0x000fc800078e00ff */
[----:B------:R-:W-:-:S04]  /*16670*/  @!P0 IMAD.WIDE R4, R0, R4, c[0x0][0x580] ;  /* 0x0001600000048625 */ /* 0x000fc800078e0204 */
[----:B----4-:R-:W-:Y:S01]  /*16680*/  @!P0 IMAD.WIDE R2, R0, R2, c[0x0][0x578] ;  /* 0x00015e0000028625 */ /* 0x010fe200078e0202 */
[----:B------:R-:W4:Y:S04]  /*16690*/  @!P0 LDG.E R6, [R4.64] ;  /* 0x0000000804068981 */ /* 0x000f28000c1e1900 */
[----:B------:R-:W4:Y:S01]  /*166a0*/  @!P0 LDG.E R7, [R2.64] ;  /* 0x0000000802078981 */ /* 0x000f22000c1e1900 */
[C---:B------:R-:W-:Y:S02]  /*166b0*/  ISETP.GE.U32.AND P4, PT, R13.reuse, 0x10, PT ;  /* 0x000000100d00780c */ /* 0x040fe40003f86070 */
[C---:B------:R-:W-:Y:S02]  /*166c0*/  ISETP.GE.U32.AND P3, PT, R13.reuse, 0x8, PT ;  /* 0x000000080d00780c */ /* 0x040fe40003f66070 */
[----:B------:R-:W-:-:S02]  /*166d0*/  ISETP.GE.U32.AND P2, PT, R13, 0x4, PT ;  /* 0x000000040d00780c */ /* 0x000fc40003f46070 */
[C---:B------:R-:W-:Y:S02]  /*166e0*/  ISETP.GE.U32.AND P1, PT, R13.reuse, 0x2, PT ;  /* 0x000000020d00780c */ /* 0x040fe40003f26070 */
[----:B------:R-:W-:Y:S02]  /*166f0*/  ISETP.NE.AND P5, PT, R13, RZ, PT ;  /* 0x000000ff0d00720c */ /* 0x000fe40003fa5270 */
[----:B------:R-:W-:Y:S01]  /*16700*/  MOV R11, RZ ;  /* 0x000000ff000b7202 */ /* 0x000fe20000000f00 */
[----:B----4-:R-:W-:Y:S01]  /*16710*/  IMAD R0, R7, R6, RZ ;  /* 0x0000000607007224 */ /* 0x010fe200078e02ff */
[----:B------:R-:W-:Y:S07]  /*16720*/  BRA.DIV ~URZ, `(.L_x_395) ;  /* 0x000039e27f007947 */ /* 0x000fee000b800000 */
[----:B------:R4:W3:Y:S02]  /*16730*/  SHFL.UP PT, R4, R0, 0x1, RZ ;  /* 0x0420000000047989 */ /* 0x0008e400000e00ff */
.L_x_468:
[----:B---3--:R-:W-:-:S04]  /*16740*/  SEL R4, R4, RZ, P5 ;  /* 0x000000ff04047207 */ /* 0x008fc80002800000 */
[----:B----4-:R-:W-:Y:S01]  /*16750*/  IADD3 R0, R0, R4, RZ ;  /* 0x0000000400007210 */ /* 0x010fe20007ffe0ff */
[----:B------:R-:W-:Y:S05]  /*16760*/  BRA.DIV ~URZ, `(.L_x_396) ;  /* 0x000039e27f007947 */ /* 0x000fea000b800000 */
[----:B------:R-:W3:Y:S02]  /*16770*/  SHFL.UP PT, R2, R0, 0x2, RZ ;  /* 0x0440000000027989 */ /* 0x000ee400000e00ff */
[----:B---3--:R-:W-:-:S05]  /*16780*/  SEL R2, R2, RZ, P1 ;  /* 0x000000ff02027207 */ /* 0x008fca0000800000 */
[----:B------:R-:W-:-:S05]  /*16790*/  IMAD.IADD R4, R0, 0x1, R2 ;  /* 0x0000000100047824 */ /* 0x000fca00078e0202 */
        /* <DEDUP_REMOVED lines=9> */
[----:B------:R3:W4:Y:S02]  /*16830*/  SHFL.IDX PT, R0, R4, 0x1f, 0x1f ;  /* 0x03e01f0004007f89 */ /* 0x00072400000e0000 */
.L_x_469:
[----:B----4-:R-:W-:Y:S01]  /*16840*/  IMAD R0, R0, c[0x0][0x538], RZ ;  /* 0x00014e0000007a24 */ /* 0x010fe200078e02ff */
[----:B------:R-:W-:Y:S04]  /*16850*/  BSSY B1, `(.L_x_397) ;  /* 0x0000084000017945 */ /* 0x000fe80003800000 */
[----:B-1----:R-:W-:-:S04]  /*16860*/  IADD3 R8, R0, R8, RZ ;  /* 0x0000000800087210 */ /* 0x002fc80007ffe0ff */
[----:B--2---:R-:W-:-:S13]  /*16870*/  ISETP.GT.AND P0, PT, R8, R9, PT ;  /* 0x000000090800720c */ /* 0x004fda0003f04270 */
[----:B------:R-:W-:Y:S05]  /*16880*/  @P0 BRA `(.L_x_398) ;  /* 0x0000025000000947 */ /* 0x000fea0003800000 */
.L_x_402:
[----:B------:R-:W2:Y:S02]  /*16890*/  LDL.LU R0, [R1+0x3c] ;  /* 0x00003c0001007983 */ /* 0x000ea40000300800 */
[----:B--2---:R-:W-:-:S04]  /*168a0*/  IADD3 R0, R0, 0x1f, RZ ;  /* 0x0000001f00007810 */ /* 0x004fc80007ffe0ff */
[----:B------:R-:W-:-:S13]  /*168b0*/  ISETP.GE.AND P0, PT, R0, c[0x0][0x53c], PT ;  /* 0x00014f0000007a0c */ /* 0x000fda0003f06270 */
[----:B------:R-:W-:Y:S05]  /*168c0*/  @P0 BRA `(.L_x_399) ;  /* 0x0000077000000947 */ /* 0x000fea0003800000 */
[----:B------:R1:W-:Y:S01]  /*168d0*/  STL [R1+0x3c], R0 ;  /* 0x00003c0001007387 */ /* 0x0003e20000100800 */
[----:B------:R-:W-:Y:S01]  /*168e0*/  CS2R R6, SRZ ;  /* 0x0000000000067805 */ /* 0x000fe2000001ff00 */
[----:B-1----:R-:W-:-:S04]  /*168f0*/  IADD3 R0, R0, R13, RZ ;  /* 0x0000000d00007210 */ /* 0x002fc80007ffe0ff */
[----:B------:R-:W-:-:S13]  /*16900*/  ISETP.GE.OR P0, PT, R0, c[0x0][0x53c], !P6 ;  /* 0x00014f0000007a0c */ /* 0x000fda0007706670 */
[----:B---3--:R-:W-:Y:S02]  /*16910*/  @!P0 MOV R4, 0x4 ;  /* 0x0000000400048802 */ /* 0x008fe40000000f00 */
[----:B------:R-:W-:-:S03]  /*16920*/  @!P0 MOV R2, 0x4 ;  /* 0x0000000400028802 */ /* 0x000fc60000000f00 */
[----:B------:R-:W-:-:S04]  /*16930*/  @!P0 IMAD.WIDE R4, R0, R4, c[0x0][0x580] ;  /* 0x0001600000048625 */ /* 0x000fc800078e0204 */
[----:B------:R-:W-:Y:S01]  /*16940*/  @!P0 IMAD.WIDE R2, R0, R2, c[0x0][0x578] ;  /* 0x00015e0000028625 */ /* 0x000fe200078e0202 */
[----:B------:R-:W2:Y:S04]  /*16950*/  @!P0 LDG.E R6, [R4.64] ;  /* 0x0000000804068981 */ /* 0x000ea8000c1e1900 */
[----:B------:R-:W2:Y:S02]  /*16960*/  @!P0 LDG.E R7, [R2.64] ;  /* 0x0000000802078981 */ /* 0x000ea4000c1e1900 */
[----:B--2---:R-:W-:Y:S01]  /*16970*/  IMAD R0, R7, R6, RZ ;  /* 0x0000000607007224 */ /* 0x004fe200078e02ff */
[----:B------:R-:W-:Y:S05]  /*16980*/  BRA.DIV ~URZ, `(.L_x_400) ;  /* 0x000039727f007947 */ /* 0x000fea000b800000 */
[----:B------:R1:W2:Y:S02]  /*16990*/  SHFL.UP PT, R2, R0, 0x1, RZ ;  /* 0x0420000000027989 */ /* 0x0002a400000e00ff */
.L_x_470:
        /* <DEDUP_REMOVED lines=16> */
.L_x_471:
[----:B--2---:R-:W-:-:S05]  /*16aa0*/  IMAD R0, R0, c[0x0][0x538], RZ ;  /* 0x00014e0000007a24 */ /* 0x004fca00078e02ff */
[----:B------:R-:W-:-:S04]  /*16ab0*/  IADD3 R8, R0, R8, RZ ;  /* 0x0000000800087210 */ /* 0x000fc80007ffe0ff */
[----:B------:R-:W-:-:S13]  /*16ac0*/  ISETP.GT.AND P0, PT, R8, R9, PT ;  /* 0x000000090800720c */ /* 0x000fda0003f04270 */
[----:B-1----:R-:W-:Y:S05]  /*16ad0*/  @!P0 BRA `(.L_x_402) ;  /* 0xfffffdb000008947 */ /* 0x002fea000383ffff */
.L_x_398:
[----:B------:R-:W-:-:S05]  /*16ae0*/  IADD3 R8, -R0, R8, RZ ;  /* 0x0000000800087210 */ /* 0x000fca0007ffe1ff */
[----:B------:R-:W-:-:S05]  /*16af0*/  IMAD R0, R4, c[0x0][0x538], R8 ;  /* 0x00014e0004007a24 */ /* 0x000fca00078e0208 */
[----:B------:R-:W-:Y:S01]  /*16b00*/  ISETP.GT.AND P0, PT, R0, R9, PT ;  /* 0x000000090000720c */ /* 0x000fe20003f04270 */
[----:B------:R-:W-:-:S12]  /*16b10*/  BRA.DIV ~URZ, `(.L_x_403) ;  /* 0x000039e27f007947 */ /* 0x000fd8000b800000 */
[----:B------:R-:W-:-:S04]  /*16b20*/  VOTE.ANY R0, PT, !P0 ;  /* 0x0000000000007806 */ /* 0x000fc800040e0100 */
.L_x_472:
[----:B------:R1:W2:Y:S01]  /*16b30*/  POPC R10, R0 ;  /* 0x00000000000a7309 */ /* 0x0002a20000000000 */
[----:B------:R-:W-:Y:S05]  /*16b40*/  BRA.DIV ~URZ, `(.L_x_404) ;  /* 0x000039f27f007947 */ /* 0x000fea000b800000 */
[----:B--2---:R2:W4:Y:S04]  /*16b50*/  SHFL.IDX PT, R6, R6, R10, 0x1f ;  /* 0x00001f0a06067589 */ /* 0x00452800000e0000 */
[----:B------:R2:W1:Y:S02]  /*16b60*/  SHFL.IDX PT, R7, R7, R10, 0x1f ;  /* 0x00001f0a07077589 */ /* 0x00046400000e0000 */
.L_x_473:
[----:B------:R-:W-:Y:S01]  /*16b70*/  ISETP.NE.AND P0, PT, R0, RZ, PT ;  /* 0x000000ff0000720c */ /* 0x000fe20003f05270 */
[----:B------:R-:W-:-:S12]  /*16b80*/  BSSY B0, `(.L_x_405) ;  /* 0x0000005000007945 */ /* 0x000fd80003800000 */
[----:B------:R-:W-:Y:S05]  /*16b90*/  @!P0 BRA `(.L_x_406) ;  /* 0x0000003000008947 */ /* 0x000fea0003800000 */
[----:B-1----:R-:W-:Y:S01]  /*16ba0*/  IADD3 R0, R10, -0x1, RZ ;  /* 0xffffffff0a007810 */ /* 0x002fe20007ffe0ff */
[----:B------:R-:W-:Y:S05]  /*16bb0*/  BRA.DIV ~URZ, `(.L_x_407) ;  /* 0x00003a527f007947 */ /* 0x000fea000b800000 */
[----:B------:R1:W2:Y:S02]  /*16bc0*/  SHFL.IDX PT, R11, R4, R0, 0x1f ;  /* 0x00001f00040b7589 */ /* 0x0002a400000e0000 */
.L_x_406:
[----:B------:R-:W-:Y:S05]  /*16bd0*/  BSYNC B0 ;  /* 0x0000000000007941 */ /* 0x000fea0003800000 */
.L_x_405:
[----:B--2---:R-:W-:Y:S01]  /*16be0*/  IMAD R8, R11, c[0x0][0x538], R8 ;  /* 0x00014e000b087a24 */ /* 0x004fe200078e0208 */
[----:B----4-:R-:W-:Y:S02]  /*16bf0*/  IABS R2, R6 ;  /* 0x0000000600027213 */ /* 0x010fe40000000000 */
[----:B-1----:R-:W-:Y:S01]  /*16c00*/  IABS R3, R7 ;  /* 0x0000000700037213 */ /* 0x002fe20000000000 */
[----:B------:R-:W-:Y:S01]  /*16c10*/  IMAD.IADD R9, R9, 0x1, -R8 ;  /* 0x0000000109097824 */ /* 0x000fe200078e0a08 */
[----:B------:R1:W-:Y:S01]  /*16c20*/  STL [R1+0x30], R8 ;  /* 0x0000300801007387 */ /* 0x0003e20000100800 */
[----:B---3--:R-:W2:Y:S03]  /*16c30*/  I2F.RP R4, R2 ;  /* 0x0000000200047306 */ /* 0x008ea60000209400 */
[----:B------:R-:W3:Y:S05]  /*16c40*/  LDL.LU R14, [R1+0x3c] ;  /* 0x00003c00010e7983 */ /* 0x000eea0000300800 */
[----:B--2---:R-:W2:Y:S02]  /*16c50*/  MUFU.RCP R4, R4 ;  /* 0x0000000400047308 */ /* 0x004ea40000001000 */
[----:B--2---:R-:W-:-:S06]  /*16c60*/  IADD3 R4, R4, 0xffffffe, RZ ;  /* 0x0ffffffe04047810 */ /* 0x004fcc0007ffe0ff */
[----:B------:R-:W2:Y:S01]  /*16c70*/  F2I.FTZ.U32.TRUNC.NTZ R5, R4 ;  /* 0x0000000400057305 */ /* 0x000ea2000021f000 */
[----:B-1----:R-:W-:Y:S02]  /*16c80*/  MOV R8, R3 ;  /* 0x0000000300087202 */ /* 0x002fe40000000f00 */
[----:B------:R-:W-:Y:S01]  /*16c90*/  IABS R11, R9 ;  /* 0x00000009000b7213 */ /* 0x000fe20000000000 */
[----:B--2---:R-:W-:-:S04]  /*16ca0*/  IMAD.MOV R0, RZ, RZ, -R5 ;  /* 0x000000ffff007224 */ /* 0x004fc800078e0a05 */
[----:B------:R-:W-:Y:S01]  /*16cb0*/  IMAD.MOV.U32 R4, RZ, RZ, R0 ;  /* 0x000000ffff047224 */ /* 0x000fe200078e0000 */
[----:B------:R-:W-:-:S03]  /*16cc0*/  IABS R0, R6 ;  /* 0x0000000600007213 */ /* 0x000fc60000000000 */
[----:B------:R-:W-:Y:S02]  /*16cd0*/  IMAD R3, R4, R2, RZ ;  /* 0x0000000204037224 */ /* 0x000fe400078e02ff */
[----:B------:R-:W-:Y:S01]  /*16ce0*/  IMAD.MOV.U32 R4, RZ, RZ, RZ ;  /* 0x000000ffff047224 */ /* 0x000fe200078e00ff */
[----:B------:R-:W1:Y:S01]  /*16cf0*/  I2F.RP R12, R8 ;  /* 0x00000008000c7306 */ /* 0x000e620000209400 */
[----:B------:R-:W-:Y:S02]  /*16d00*/  IMAD.MOV R0, RZ, RZ, -R0 ;  /* 0x000000ffff007224 */ /* 0x000fe400078e0a00 */
[----:B------:R-:W-:-:S04]  /*16d10*/  IMAD.HI.U32 R5, R5, R3, R4 ;  /* 0x0000000305057227 */ /* 0x000fc800078e0004 */
[----:B------:R-:W-:Y:S01]  /*16d20*/  IMAD.MOV.U32 R3, RZ, RZ, R11 ;  /* 0x000000ffff037224 */ /* 0x000fe200078e000b */
[----:B------:R-:W-:-:S03]  /*16d30*/  MOV R4, R0 ;  /* 0x0000000000047202 */ /* 0x000fc60000000f00 */
[----:B------:R-:W-:-:S04]  /*16d40*/  IMAD.HI.U32 R0, R5, R3, RZ ;  /* 0x0000000305007227 */ /* 0x000fc800078e00ff */
[----:B------:R-:W-:Y:S02]  /*16d50*/  IMAD R3, R0, R4, R3 ;  /* 0x0000000400037224 */ /* 0x000fe400078e0203 */
[----:B-1----:R-:W1:Y:S03]  /*16d60*/  MUFU.RCP R4, R12 ;  /* 0x0000000c00047308 */ /* 0x002e660000001000 */
[----:B------:R-:W-:-:S13]  /*16d70*/  ISETP.GT.U32.AND P0, PT, R2, R3, PT ;  /* 0x000000030200720c */ /* 0x000fda0003f04070 */
[----:B------:R-:W-:Y:S01]  /*16d80*/  @!P0 IMAD.IADD R3, R3, 0x1, -R2 ;  /* 0x0000000103038824 */ /* 0x000fe200078e0a02 */
[----:B-1----:R-:W-:-:S04]  /*16d90*/  IADD3 R4, R4, 0xffffffe, RZ ;  /* 0x0ffffffe04047810 */ /* 0x002fc80007ffe0ff */
[----:B------:R-:W-:Y:S02]  /*16da0*/  ISETP.GE.U32.AND P2, PT, R3, R2, PT ;  /* 0x000000020300720c */ /* 0x000fe40003f46070 */
[----:B------:R-:W1:Y:S01]  /*16db0*/  F2I.FTZ.U32.TRUNC.NTZ R3, R4 ;  /* 0x0000000400037305 */ /* 0x000e62000021f000 */
[----:B------:R-:W-:Y:S02]  /*16dc0*/  LOP3.LUT R2, R9, R6, RZ, 0x3c, !PT ;  /* 0x0000000609027212 */ /* 0x000fe400078e3cff */
[----:B------:R-:W-:Y:S02]  /*16dd0*/  @!P0 IADD3 R0, R0, 0x1, RZ ;  /* 0x0000000100008810 */ /* 0x000fe40007ffe0ff */
[----:B------:R-:W-:Y:S02]  /*16de0*/  ISETP.GE.AND P1, PT, R2, RZ, PT ;  /* 0x000000ff0200720c */ /* 0x000fe40003f26270 */
[----:B------:R-:W-:-:S04]  /*16df0*/  ISETP.NE.AND P0, PT, R6, RZ, PT ;  /* 0x000000ff0600720c */ /* 0x000fc80003f05270 */
[----:B------:R-:W-:Y:S01]  /*16e00*/  @P2 IADD3 R0, R0, 0x1, RZ ;  /* 0x0000000100002810 */ /* 0x000fe20007ffe0ff */
[----:B-1----:R-:W-:-:S06]  /*16e10*/  IMAD.MOV R2, RZ, RZ, -R3 ;  /* 0x000000ffff027224 */ /* 0x002fcc00078e0a03 */
[----:B------:R-:W-:Y:S01]  /*16e20*/  @!P1 IMAD.MOV R0, RZ, RZ, -R0 ;  /* 0x000000ffff009224 */ /* 0x000fe200078e0a00 */
[----:B------:R-:W-:Y:S02]  /*16e30*/  MOV R4, R2 ;  /* 0x0000000200047202 */ /* 0x000fe40000000f00 */
[----:B------:R-:W-:Y:S02]  /*16e40*/  IABS R2, R7 ;  /* 0x0000000700027213 */ /* 0x000fe40000000000 */
[----:B------:R-:W-:Y:S01]  /*16e50*/  @!P0 LOP3.LUT R0, RZ, R6, RZ, 0x33, !PT ;  /* 0x00000006ff008212 */ /* 0x000fe200078e33ff */
[----:B------:R-:W-:Y:S02]  /*16e60*/  IMAD R4, R4, R8, RZ ;  /* 0x0000000804047224 */ /* 0x000fe400078e02ff */
[----:B------:R-:W-:Y:S01]  /*16e70*/  IMAD.MOV R5, RZ, RZ, -R2 ;  /* 0x000000ffff057224 */ /* 0x000fe200078e0a02 */
[----:B------:R-:W-:Y:S01]  /*16e80*/  IABS R11, R0 ;  /* 0x00000000000b7213 */ /* 0x000fe20000000000 */
[----:B------:R-:W-:-:S04]  /*16e90*/  IMAD.MOV.U32 R2, RZ, RZ, RZ ;  /* 0x000000ffff027224 */ /* 0x000fc800078e00ff */
        /* <DEDUP_REMOVED lines=26> */
.L_x_399:
[----:B------:R-:W-:Y:S01]  /*17040*/  MOV R0, c[0x0][0x53c] ;  /* 0x00014f0000007a02 */ /* 0x000fe20000000f00 */
[----:B------:R1:W-:Y:S04]  /*17050*/  STL [R1+0x30], R9 ;  /* 0x0000300901007387 */ /* 0x0003e80000100800 */
[----:B------:R1:W-:Y:S04]  /*17060*/  STL [R1+0x34], RZ ;  /* 0x000034ff01007387 */ /* 0x0003e80000100800 */
[----:B------:R1:W-:Y:S04]  /*17070*/  STL [R1+0x38], RZ ;  /* 0x000038ff01007387 */ /* 0x0003e80000100800 */
[----:B------:R1:W-:Y:S02]  /*17080*/  STL [R1+0x3c], R0 ;  /* 0x00003c0001007387 */ /* 0x0003e40000100800 */
.L_x_408:
[----:B------:R-:W-:Y:S05]  /*17090*/  BSYNC B1 ;  /* 0x0000000000017941 */ /* 0x000fea0003800000 */
.L_x_397:
[----:B---3--:R-:W2:Y:S04]  /*170a0*/  LDL R4, [R1+0x30] ;  /* 0x0000300001047983 */ /* 0x008ea80000100800 */
[----:B------:R-:W2:Y:S04]  /*170b0*/  LDL R5, [R1+0x34] ;  /* 0x0000340001057983 */ /* 0x000ea80000100800 */
[----:B------:R-:W2:Y:S04]  /*170c0*/  LDL R6, [R1+0x38] ;  /* 0x0000380001067983 */ /* 0x000ea80000100800 */
[----:B------:R-:W2:Y:S01]  /*170d0*/  LDL R7, [R1+0x3c] ;  /* 0x00003c0001077983 */ /* 0x000ea20000100800 */
[----:B------:R-:W-:Y:S03]  /*170e0*/  WARPSYNC 0xffffffff ;  /* 0xffffffff00007948 */ /* 0x000fe60003800000 */
[----:B------:R-:W-:Y:S01]  /*170f0*/  BAR.SYNC.DEFER_BLOCKING 0x4, 0x80 ;  /* 0x0102000000007b1d */ /* 0x000fe20000010000 */
[----:B------:R-:W-:-:S13]  /*17100*/  ISETP.NE.AND P0, PT, R13, RZ, PT ;  /* 0x000000ff0d00720c */ /* 0x000fda0003f05270 */
[----:B--2---:R2:W-:Y:S04]  /*17110*/  @!P0 STS.128 [0x9100], R4 ;  /* 0x00910004ff008388 */ /* 0x0045e80000000c00 */
[----:B------:R-:W-:Y:S06]  /*17120*/  BAR.ARV 0x5, 0x80 ;  /* 0x0142000000007b1d */ /* 0x000fec0000002000 */
.L_x_392:
[----:B-1----:R-:W3:Y:S02]  /*17130*/  LDL R0, [R1+0x3c] ;  /* 0x00003c0001007983 */ /* 0x002ee40000100800 */
[----:B---3--:R-:W-:-:S13]  /*17140*/  ISETP.GE.AND P0, PT, R0, c[0x0][0x53c], PT ;  /* 0x00014f0000007a0c */ /* 0x008fda0003f06270 */
[----:B--2-4-:R-:W-:Y:S01]  /*17150*/  @P0 CALL.REL.NOINC `(.L_x_409) ;  /* 0x0000001000000944 */ /* 0x014fe20003c00000 */
[----:B------:R-:W-:Y:S05]  /*17160*/  BRA `(.L_x_410) ;  /* 0xfffea91000007947 */ /* 0x000fea000383ffff */
.L_x_409:
[----:B------:R-:W-:Y:S05]  /*17170*/  EXIT ;  /* 0x000000000000794d */ /* 0x000fea0003800000 */
.L_x_222:
[----:B------:R-:W-:Y:S01]  /*17180*/  IMAD.MOV.U32 R0, RZ, RZ, R5 ;  /* 0x000000ffff007224 */ /* 0x000fe200078e0005 */
[----:B------:R-:W-:Y:S02]  /*17190*/  MOV R2, 0x1 ;  /* 0x0000000100027802 */ /* 0x000fe40000000f00 */
[----:B------:R-:W-:Y:S02]  /*171a0*/  MOV R3, 0x171c0 ;  /* 0x000171c000037802 */ /* 0x000fe40000000f00 */
[----:B------:R-:W-:Y:S05]  /*171b0*/  CALL.REL.NOINC `($__internal_6_$__cuda_sm70_shflsync_up_p) ;  /* 0x0000357000007944 */ /* 0x000fea0003c00000 */
[----:B------:R-:W-:Y:S01]  /*171c0*/  MOV R0, R4 ;  /* 0x0000000400007202 */ /* 0x000fe20000000f00 */
[----:B------:R-:W-:Y:S05]  /*171d0*/  BRA `(.L_x_411) ;  /* 0xfffe929000007947 */ /* 0x000fea000383ffff */
.L_x_223:
[----:B------:R-:W-:Y:S01]  /*171e0*/  IMAD.MOV.U32 R0, RZ, RZ, R5 ;  /* 0x000000ffff007224 */ /* 0x000fe200078e0005 */
[----:B------:R-:W-:Y:S02]  /*171f0*/  MOV R2, 0x2 ;  /* 0x0000000200027802 */ /* 0x000fe40000000f00 */
[----:B------:R-:W-:Y:S02]  /*17200*/  MOV R3, 0x17220 ;  /* 0x0001722000037802 */ /* 0x000fe40000000f00 */
[----:B------:R-:W-:Y:S05]  /*17210*/  CALL.REL.NOINC `($__internal_6_$__cuda_sm70_shflsync_up_p) ;  /* 0x0000351000007944 */ /* 0x000fea0003c00000 */
[----:B------:R-:W-:Y:S01]  /*17220*/  SEL R0, R4, RZ, P4 ;  /* 0x000000ff04007207 */ /* 0x000fe20002000000 */
[----:B------:R-:W-:Y:S01]  /*17230*/  IMAD.MOV.U32 R2, RZ, RZ, 0x4 ;  /* 0x00000004ff027424 */ /* 0x000fe200078e00ff */
[----:B------:R-:W-:-:S03]  /*17240*/  MOV R3, 0x17270 ;  /* 0x0001727000037802 */ /* 0x000fc60000000f00 */
[----:B------:R-:W-:Y:S02]  /*17250*/  IMAD.IADD R0, R5, 0x1, R0 ;  /* 0x0000000105007824 */ /* 0x000fe400078e0200 */
        /* <DEDUP_REMOVED lines=13> */
[----:B------:R-:W-:Y:S02]  /*17330*/  MOV R3, 0x1f ;  /* 0x0000001f00037802 */ /* 0x000fe40000000f00 */
[----:B------:R-:W-:Y:S01]  /*17340*/  MOV R2, 0x17380 ;  /* 0x0001738000027802 */ /* 0x000fe20000000f00 */
[----:B------:R-:W-:-:S04]  /*17350*/  IMAD.IADD R4, R0, 0x1, R4 ;  /* 0x0000000100047824 */ /* 0x000fc800078e0204 */
[----:B------:R-:W-:Y:S02]  /*17360*/  IMAD.MOV.U32 R216, RZ, RZ, R4 ;  /* 0x000000ffffd87224 */ /* 0x000fe400078e0004 */
[----:B------:R-:W-:Y:S05]  /*17370*/  CALL.REL.NOINC `($__internal_5_$__cuda_sm70_shflsync_idx_p) ;  /* 0x0000336000007944 */ /* 0x000fea0003c00000 */
[----:B------:R-:W-:Y:S01]  /*17380*/  MOV R0, R215 ;  /* 0x000000d700007202 */ /* 0x000fe20000000f00 */
[----:B------:R-:W-:Y:S05]  /*17390*/  BRA `(.L_x_412) ;  /* 0xfffe91d000007947 */ /* 0x000fea000383ffff */
.L_x_225:
[----:B------:R-:W-:Y:S02]  /*173a0*/  SEL R0, RZ, 0x1, P0 ;  /* 0x00000001ff007807 */ /* 0x000fe40000000000 */
[----:B------:R-:W-:Y:S02]  /*173b0*/  MOV R2, 0x173d0 ;  /* 0x000173d000027802 */ /* 0x000fe40000000f00 */
[----:B------:R-:W-:Y:S05]  /*173c0*/  CALL.REL.NOINC `($__internal_7_$__cuda_sm70_votesync_ballot) ;  /* 0x000033d000007944 */ /* 0x000fea0003c00000 */
[----:B------:R-:W-:Y:S05]  /*173d0*/  BRA `(.L_x_413) ;  /* 0xfffe922000007947 */ /* 0x000fea000383ffff */
.L_x_226:
[----:B------:R-:W-:Y:S01]  /*173e0*/  IMAD.MOV.U32 R216, RZ, RZ, R8 ;  /* 0x000000ffffd87224 */ /* 0x000fe200078e0008 */
[----:B--2---:R-:W-:Y:S01]  /*173f0*/  MOV R215, R13 ;  /* 0x0000000d00d77202 */ /* 0x004fe20000000f00 */
[----:B------:R-:W-:Y:S01]  /*17400*/  IMAD.MOV.U32 R3, RZ, RZ, 0x1f ;  /* 0x0000001fff037424 */ /* 0x000fe200078e00ff */
[----:B------:R-:W-:Y:S02]  /*17410*/  MOV R2, 0x17430 ;  /* 0x0001743000027802 */ /* 0x000fe40000000f00 */
[----:B-1----:R-:W-:Y:S05]  /*17420*/  CALL.REL.NOINC `($__internal_5_$__cuda_sm70_shflsync_idx_p) ;  /* 0x000032b000007944 */ /* 0x002fea0003c00000 */
[----:B------:R-:W-:Y:S01]  /*17430*/  IMAD.MOV.U32 R11, RZ, RZ, R215 ;  /* 0x000000ffff0b7224 */ /* 0x000fe200078e00d7 */
[----:B------:R-:W-:Y:S01]  /*17440*/  MOV R216, R7 ;  /* 0x0000000700d87202 */ /* 0x000fe20000000f00 */
[----:B------:R-:W-:Y:S01]  /*17450*/  IMAD.MOV.U32 R6, RZ, RZ, RZ ;  /* 0x000000ffff067224 */ /* 0x000fe200078e00ff */
[----:B------:R-:W-:Y:S01]  /*17460*/  MOV R215, R13 ;  /* 0x0000000d00d77202 */ /* 0x000fe20000000f00 */
[----:B------:R-:W-:Y:S01]  /*17470*/  IMAD.MOV.U32 R3, RZ, RZ, 0x1f ;  /* 0x0000001fff037424 */ /* 0x000fe200078e00ff */
[----:B------:R-:W-:-:S02]  /*17480*/  MOV R2, 0x174a0 ;  /* 0x000174a000027802 */ /* 0x000fc40000000f00 */
[----:B------:R-:W-:Y:S05]  /*17490*/  CALL.REL.NOINC `($__internal_5_$__cuda_sm70_shflsync_idx_p) ;  /* 0x0000324000007944 */ /* 0x000fea0003c00000 */
[----:B------:R-:W-:Y:S01]  /*174a0*/  MOV R10, R215 ;  /* 0x000000d7000a7202 */ /* 0x000fe20000000f00 */
[----:B------:R-:W-:Y:S05]  /*174b0*/  BRA `(.L_x_414) ;  /* 0xfffe919000007947 */ /* 0x000fea000383ffff */
.L_x_229:
[----:B------:R-:W-:Y:S01]  /*174c0*/  IMAD.MOV.U32 R216, RZ, RZ, R4 ;  /* 0x000000ffffd87224 */ /* 0x000fe200078e0004 */
[----:B------:R-:W-:-:S02]  /*174d0*/  MOV R3, 0x1f ;  /* 0x0000001f00037802 */ /* 0x000fc40000000f00 */
[----:B------:R-:W-:Y:S02]  /*174e0*/  MOV R2, 0x17500 ;  /* 0x0001750000027802 */ /* 0x000fe40000000f00 */
[----:B-1234-:R-:W-:Y:S05]  /*174f0*/  CALL.REL.NOINC `($__internal_5_$__cuda_sm70_shflsync_idx_p) ;  /* 0x000031e000007944 */ /* 0x01efea0003c00000 */
[----:B------:R-:W-:Y:S01]  /*17500*/  MOV R6, R215 ;  /* 0x000000d700067202 */ /* 0x000fe20000000f00 */
[----:B------:R-:W-:Y:S05]  /*17510*/  BRA `(.L_x_228) ;  /* 0xfffe919000007947 */ /* 0x000fea000383ffff */
.L_x_275:
[----:B------:R-:W-:Y:S01]  /*17520*/  IMAD.MOV.U32 R216, RZ, RZ, R5 ;  /* 0x000000ffffd87224 */ /* 0x000fe200078e0005 */
[----:B------:R-:W-:Y:S01]  /*17530*/  MOV R215, RZ ;  /* 0x000000ff00d77202 */ /* 0x000fe20000000f00 */
[----:B------:R-:W-:Y:S01]  /*17540*/  IMAD.MOV.U32 R3, RZ, RZ, 0x181f ;  /* 0x0000181fff037424 */ /* 0x000fe200078e00ff */
[----:B------:R-:W-:Y:S02]  /*17550*/  MOV R2, 0x17570 ;  /* 0x0001757000027802 */ /* 0x000fe40000000f00 */
[----:B-----5:R-:W-:Y:S05]  /*17560*/  CALL.REL.NOINC `($__internal_5_$__cuda_sm70_shflsync_idx_p) ;  /* 0x0000317000007944 */ /* 0x020fea0003c00000 */
[----:B------:R-:W-:Y:S01]  /*17570*/  MOV R7, R215 ;  /* 0x000000d700077202 */ /* 0x000fe20000000f00 */
[----:B------:R-:W-:Y:S05]  /*17580*/  BRA `(.L_x_415) ;  /* 0xffff0ee000007947 */ /* 0x000fea000383ffff */
.L_x_276:
[----:B------:R-:W-:Y:S01]  /*17590*/  IMAD.MOV.U32 R216, RZ, RZ, R6 ;  /* 0x000000ffffd87224 */ /* 0x000fe200078e0006 */
[----:B------:R-:W-:Y:S01]  /*175a0*/  MOV R215, RZ ;  /* 0x000000ff00d77202 */ /* 0x000fe20000000f00 */
[----:B------:R-:W-:Y:S01]  /*175b0*/  IMAD.MOV.U32 R3, RZ, RZ, 0x181f ;  /* 0x0000181fff037424 */ /* 0x000fe200078e00ff */
[----:B------:R-:W-:Y:S02]  /*175c0*/  MOV R2, 0x175e0 ;  /* 0x000175e000027802 */ /* 0x000fe40000000f00 */
[----:B-12--5:R-:W-:Y:S05]  /*175d0*/  CALL.REL.NOINC `($__internal_5_$__cuda_sm70_shflsync_idx_p) ;  /* 0x0000310000007944 */ /* 0x026fea0003c00000 */
[----:B------:R-:W-:Y:S01]  /*175e0*/  MOV R2, R215 ;  /* 0x000000d700027202 */ /* 0x000fe20000000f00 */
[----:B------:R-:W-:Y:S05]  /*175f0*/  BRA `(.L_x_416) ;  /* 0xffff0e9000007947 */ /* 0x000fea000383ffff */
.L_x_279:
[----:B------:R-:W-:Y:S01]  /*17600*/  IMAD.MOV.U32 R216, RZ, RZ, R5 ;  /* 0x000000ffffd87224 */ /* 0x000fe200078e0005 */
[----:B------:R-:W-:Y:S01]  /*17610*/  MOV R215, 0x1 ;  /* 0x0000000100d77802 */ /* 0x000fe20000000f00 */
[----:B--2---:R-:W-:Y:S01]  /*17620*/  IMAD.MOV.U32 R3, RZ, RZ, 0x181f ;  /* 0x0000181fff037424 */ /* 0x004fe200078e00ff */
[----:B----4-:R-:W-:-:S02]  /*17630*/  MOV R2, 0x17650 ;  /* 0x0001765000027802 */ /* 0x010fc40000000f00 */
[----:B-1-3-5:R-:W-:Y:S05]  /*17640*/  CALL.REL.NOINC `($__internal_5_$__cuda_sm70_shflsync_idx_p) ;  /* 0x0000309000007944 */ /* 0x02afea0003c00000 */
[----:B------:R-:W-:Y:S01]  /*17650*/  IMAD.MOV.U32 R7, RZ, RZ, R215 ;  /* 0x000000ffff077224 */ /* 0x000fe200078e00d7 */
[----:B------:R-:W-:Y:S01]  /*17660*/  MOV R215, 0x1 ;  /* 0x0000000100d77802 */ /* 0x000fe20000000f00 */
[----:B------:R-:W-:Y:S01]  /*17670*/  IMAD.MOV.U32 R216, RZ, RZ, R6 ;  /* 0x000000ffffd87224 */ /* 0x000fe200078e0006 */
[----:B------:R-:W-:-:S02]  /*17680*/  MOV R3, 0x181f ;  /* 0x0000181f00037802 */ /* 0x000fc40000000f00 */
[----:B------:R-:W-:Y:S02]  /*17690*/  MOV R2, 0x176b0 ;  /* 0x000176b000027802 */ /* 0x000fe40000000f00 */
[----:B------:R-:W-:Y:S05]  /*176a0*/  CALL.REL.NOINC `($__internal_5_$__cuda_sm70_shflsync_idx_p) ;  /* 0x0000303000007944 */ /* 0x000fea0003c00000 */
[----:B------:R-:W-:Y:S01]  /*176b0*/  MOV R2, R215 ;  /* 0x000000d700027202 */ /* 0x000fe20000000f00 */
[----:B------:R-:W-:Y:S05]  /*176c0*/  BRA `(.L_x_417) ;  /* 0xffff0ea000007947 */ /* 0x000fea000383ffff */
.L_x_282:
[----:B------:R-:W-:Y:S01]  /*176d0*/  IMAD.MOV.U32 R216, RZ, RZ, R5 ;  /* 0x000000ffffd87224 */ /* 0x000fe200078e0005 */
[----:B------:R-:W-:Y:S01]  /*176e0*/  MOV R215, 0x2 ;  /* 0x0000000200d77802 */ /* 0x000fe20000000f00 */
[----:B-1----:R-:W-:Y:S01]  /*176f0*/  IMAD.MOV.U32 R3, RZ, RZ, 0x181f ;  /* 0x0000181fff037424 */ /* 0x002fe200078e00ff */
[----:B----4-:R-:W-:Y:S02]  /*17700*/  MOV R2, 0x17720 ;  /* 0x0001772000027802 */ /* 0x010fe40000000f00 */
[----:B--23-5:R-:W-:Y:S05]  /*17710*/  CALL.REL.NOINC `($__internal_5_$__cuda_sm70_shflsync_idx_p) ;  /* 0x00002fc000007944 */ /* 0x02cfea0003c00000 */
[----:B------:R-:W-:Y:S01]  /*17720*/  MOV R7, R215 ;  /* 0x000000d700077202 */ /* 0x000fe20000000f00 */
[----:B------:R-:W-:Y:S05]  /*17730*/  BRA `(.L_x_418) ;  /* 0xffff0f0000007947 */ /* 0x000fea000383ffff */
.L_x_283:
[----:B------:R-:W-:Y:S01]  /*17740*/  IMAD.MOV.U32 R216, RZ, RZ, R6 ;  /* 0x000000ffffd87224 */ /* 0x000fe200078e0006 */
[----:B------:R-:W-:Y:S01]  /*17750*/  MOV R215, 0x2 ;  /* 0x0000000200d77802 */ /* 0x000fe20000000f00 */
[----:B------:R-:W-:Y:S01]  /*17760*/  IMAD.MOV.U32 R3, RZ, RZ, 0x181f ;  /* 0x0000181fff037424 */ /* 0x000fe200078e00ff */
[----:B----4-:R-:W-:Y:S02]  /*17770*/  MOV R2, 0x17790 ;  /* 0x0001779000027802 */ /* 0x010fe40000000f00 */
[----:B-123-5:R-:W-:Y:S05]  /*17780*/  CALL.REL.NOINC `($__internal_5_$__cuda_sm70_shflsync_idx_p) ;  /* 0x00002f5000007944 */ /* 0x02efea0003c00000 */
[----:B------:R-:W-:Y:S01]  /*17790*/  MOV R2, R215 ;  /* 0x000000d700027202 */ /* 0x000fe20000000f00 */
[----:B------:R-:W-:Y:S05]  /*177a0*/  BRA `(.L_x_419) ;  /* 0xffff0eb000007947 */ /* 0x000fea000383ffff */
.L_x_286:
[----:B------:R-:W-:Y:S01]  /*177b0*/  IMAD.MOV.U32 R216, RZ, RZ, R5 ;  /* 0x000000ffffd87224 */ /* 0x000fe200078e0005 */
[----:B------:R-:W-:Y:S01]  /*177c0*/  MOV R215, 0x3 ;  /* 0x0000000300d77802 */ /* 0x000fe20000000f00 */
[----:B-1----:R-:W-:Y:S01]  /*177d0*/  IMAD.MOV.U32 R3, RZ, RZ, 0x181f ;  /* 0x0000181fff037424 */ /* 0x002fe200078e00ff */
[----:B------:R-:W-:-:S02]  /*177e0*/  MOV R2, 0x17800 ;  /* 0x0001780000027802 */ /* 0x000fc40000000f00 */
[----:B--2345:R-:W-:Y:S05]  /*177f0*/  CALL.REL.NOINC `($__internal_5_$__cuda_sm70_shflsync_idx_p) ;  /* 0x00002ee000007944 */ /* 0x03cfea0003c00000 */
        /* <DEDUP_REMOVED lines=8> */
.L_x_289:
[----:B------:R-:W-:Y:S01]  /*17880*/  IMAD.MOV.U32 R216, RZ, RZ, R5 ;  /* 0x000000ffffd87224 */ /* 0x000fe200078e0005 */
[----:B------:R-:W-:Y:S01]  /*17890*/  MOV R215, 0x4 ;  /* 0x0000000400d77802 */ /* 0x000fe20000000f00 */
[----:B-1----:R-:W-:Y:S01]  /*178a0*/  IMAD.MOV.U32 R3, RZ, RZ, 0x181f ;  /* 0x0000181fff037424 */ /* 0x002fe200078e00ff */
[----:B------:R-:W-:Y:S02]  /*178b0*/  MOV R2, 0x178d0 ;  /* 0x000178d000027802 */ /* 0x000fe40000000f00 */
[----:B--2345:R-:W-:Y:S05]  /*178c0*/  CALL.REL.NOINC `($__internal_5_$__cuda_sm70_shflsync_idx_p) ;  /* 0x00002e1000007944 */ /* 0x03cfea0003c00000 */
[----:B------:R-:W-:Y:S01]  /*178d0*/  MOV R7, R215 ;  /* 0x000000d700077202 */ /* 0x000fe20000000f00 */
[----:B------:R-:W-:Y:S05]  /*178e0*/  BRA `(.L_x_421) ;  /* 0xffff0f2000007947 */ /* 0x000fea000383ffff */
.L_x_290:
[----:B------:R-:W-:Y:S01]  /*178f0*/  IMAD.MOV.U32 R216, RZ, RZ, R6 ;  /* 0x000000ffffd87224 */ /* 0x000fe200078e0006 */
[----:B------:R-:W-:Y:S01]  /*17900*/  MOV R215, 0x4 ;  /* 0x0000000400d77802 */ /* 0x000fe20000000f00 */
[----:B-1----:R-:W-:Y:S01]  /*17910*/  IMAD.MOV.U32 R3, RZ, RZ, 0x181f ;  /* 0x0000181fff037424 */ /* 0x002fe200078e00ff */
[----:B------:R-:W-:Y:S02]  /*17920*/  MOV R2, 0x17940 ;  /* 0x0001794000027802 */ /* 0x000fe40000000f00 */
[----:B--2345:R-:W-:Y:S05]  /*17930*/  CALL.REL.NOINC `($__internal_5_$__cuda_sm70_shflsync_idx_p) ;  /* 0x00002da000007944 */ /* 0x03cfea0003c00000 */
[----:B------:R-:W-:Y:S01]  /*17940*/  MOV R2, R215 ;  /* 0x000000d700027202 */ /* 0x000fe20000000f00 */
[----:B------:R-:W-:Y:S05]  /*17950*/  BRA `(.L_x_422) ;  /* 0xffff0ed000007947 */ /* 0x000fea000383ffff */
.L_x_293:
[----:B------:R-:W-:Y:S01]  /*17960*/  IMAD.MOV.U32 R216, RZ, RZ, R5 ;  /* 0x000000ffffd87224 */ /* 0x000fe200078e0005 */
[----:B------:R-:W-:Y:S01]  /*17970*/  MOV R215, 0x5 ;  /* 0x0000000500d77802 */ /* 0x000fe20000000f00 */
[----:B--2---:R-:W-:Y:S01]  /*17980*/  IMAD.MOV.U32 R3, RZ, RZ, 0x181f ;  /* 0x0000181fff037424 */ /* 0x004fe200078e00ff */
[----:B---3--:R-:W-:-:S02]  /*17990*/  MOV R2, 0x179b0 ;  /* 0x000179b000027802 */ /* 0x008fc40000000f00 */
[----:B-1--45:R-:W-:Y:S05]  /*179a0*/  CALL.REL.NOINC `($__internal_5_$__cuda_sm70_shflsync_idx_p) ;  /* 0x00002d3000007944 */ /* 0x032fea0003c00000 */
        /* <DEDUP_REMOVED lines=8> */
.L_x_296:
[----:B------:R-:W-:Y:S01]  /*17a30*/  IMAD.MOV.U32 R216, RZ, RZ, R5 ;  /* 0x000000ffffd87224 */ /* 0x000fe200078e0005 */
[----:B------:R-:W-:Y:S01]  /*17a40*/  MOV R215, 0x6 ;  /* 0x0000000600d77802 */ /* 0x000fe20000000f00 */
[----:B-1----:R-:W-:Y:S01]  /*17a50*/  IMAD.MOV.U32 R3, RZ, RZ, 0x181f ;  /* 0x0000181fff037424 */ /* 0x002fe200078e00ff */
[----:B---3--:R-:W-:Y:S02]  /*17a60*/  MOV R2, 0x17a80 ;  /* 0x00017a8000027802 */ /* 0x008fe40000000f00 */
[----:B--2-45:R-:W-:Y:S05]  /*17a70*/  CALL.REL.NOINC `($__internal_5_$__cuda_sm70_shflsync_idx_p) ;  /* 0x00002c6000007944 */ /* 0x034fea0003c00000 */
[----:B------:R-:W-:Y:S01]  /*17a80*/  MOV R7, R215 ;  /* 0x000000d700077202 */ /* 0x000fe20000000f00 */
[----:B------:R-:W-:Y:S05]  /*17a90*/  BRA `(.L_x_424) ;  /* 0xffff0f4000007947 */ /* 0x000fea000383ffff */
.L_x_297:
[----:B------:R-:W-:Y:S01]  /*17aa0*/  IMAD.MOV.U32 R216, RZ, RZ, R6 ;  /* 0x000000ffffd87224 */ /* 0x000fe200078e0006 */
[----:B------:R-:W-:Y:S01]  /*17ab0*/  MOV R215, 0x6 ;  /* 0x0000000600d77802 */ /* 0x000fe20000000f00 */
[----:B------:R-:W-:Y:S01]  /*17ac0*/  IMAD.MOV.U32 R3, RZ, RZ, 0x181f ;  /* 0x0000181fff037424 */ /* 0x000fe200078e00ff */
[----:B---3--:R-:W-:Y:S02]  /*17ad0*/  MOV R2, 0x17af0 ;  /* 0x00017af000027802 */ /* 0x008fe40000000f00 */
[----:B-12-45:R-:W-:Y:S05]  /*17ae0*/  CALL.REL.NOINC `($__internal_5_$__cuda_sm70_shflsync_idx_p) ;  /* 0x00002bf000007944 */ /* 0x036fea0003c00000 */
[----:B------:R-:W-:Y:S01]  /*17af0*/  MOV R2, R215 ;  /* 0x000000d700027202 */ /* 0x000fe20000000f00 */
[----:B------:R-:W-:Y:S05]  /*17b00*/  BRA `(.L_x_425) ;  /* 0xffff0ef000007947 */ /* 0x000fea000383ffff */
.L_x_300:
        /* <DEDUP_REMOVED lines=13> */
.L_x_333:
[----:B------:R-:W-:Y:S01]  /*17be0*/  IMAD.MOV.U32 R216, RZ, RZ, R5 ;  /* 0x000000ffffd87224 */ /* 0x000fe200078e0005 */
[----:B------:R-:W-:Y:S01]  /*17bf0*/  MOV R215, RZ ;  /* 0x000000ff00d77202 */ /* 0x000fe20000000f00 */
[----:B------:R-:W-:Y:S01]  /*17c00*/  IMAD.MOV.U32 R3, RZ, RZ, 0x181f ;  /* 0x0000181fff037424 */ /* 0x000fe200078e00ff */
[----:B------:R-:W-:Y:S02]  /*17c10*/  MOV R2, 0x17c30 ;  /* 0x00017c3000027802 */ /* 0x000fe40000000f00 */
[----:B------:R-:W-:Y:S05]  /*17c20*/  CALL.REL.NOINC `($__internal_5_$__cuda_sm70_shflsync_idx_p) ;  /* 0x00002ab000007944 */ /* 0x000fea0003c00000 */
[----:B------:R-:W-:Y:S01]  /*17c30*/  MOV R11, R215 ;  /* 0x000000d7000b7202 */ /* 0x000fe20000000f00 */
[----:B------:R-:W-:Y:S05]  /*17c40*/  BRA `(.L_x_427) ;  /* 0xffff56b000007947 */ /* 0x000fea000383ffff */
.L_x_334:
[----:B------:R-:W-:Y:S01]  /*17c50*/  IMAD.MOV.U32 R216, RZ, RZ, R4 ;  /* 0x000000ffffd87224 */ /* 0x000fe200078e0004 */
[----:B------:R-:W-:Y:S01]  /*17c60*/  MOV R215, RZ ;  /* 0x000000ff00d77202 */ /* 0x000fe20000000f00 */
[----:B------:R-:W-:Y:S01]  /*17c70*/  IMAD.MOV.U32 R3, RZ, RZ, 0x181f ;  /* 0x0000181fff037424 */ /* 0x000fe200078e00ff */
[----:B------:R-:W-:Y:S02]  /*17c80*/  MOV R2, 0x17ca0 ;  /* 0x00017ca000027802 */ /* 0x000fe40000000f00 */
[----:B-12---:R-:W-:Y:S05]  /*17c90*/  CALL.REL.NOINC `($__internal_5_$__cuda_sm70_shflsync_idx_p) ;  /* 0x00002a4000007944 */ /* 0x006fea0003c00000 */
        /* <DEDUP_REMOVED lines=12> */
[----:B------:R-:W-:Y:S05]  /*17d60*/  CALL.REL.NOINC `($__internal_5_$__cuda_sm70_shflsync_idx_p) ;  /* 0x0000297000007944 */ /* 0x000fea0003c00000 */
[----:B------:R-:W-:Y:S01]  /*17d70*/  IMAD.MOV.U32 R7, RZ, RZ, R215 ;  /* 0x000000ffff077224 */ /* 0x000fe200078e00d7 */
[----:B------:R-:W-:Y:S01]  /*17d80*/  MOV R215, 0x1 ;  /* 0x0000000100d77802 */ /* 0x000fe20000000f00 */
[----:B------:R-:W-:Y:S01]  /*17d90*/  IMAD.MOV.U32 R216, RZ, RZ, R4 ;  /* 0x000000ffffd87224 */ /* 0x000fe200078e0004 */
[----:B------:R-:W-:Y:S02]  /*17da0*/  MOV R3, 0x181f ;  /* 0x0000181f00037802 */ /* 0x000fe40000000f00 */
[----:B------:R-:W-:Y:S02]  /*17db0*/  MOV R2, 0x17dd0 ;  /* 0x00017dd000027802 */ /* 0x000fe40000000f00 */
[----:B------:R-:W-:Y:S05]  /*17dc0*/  CALL.REL.NOINC `($__internal_5_$__cuda_sm70_shflsync_idx_p) ;  /* 0x0000291000007944 */ /* 0x000fea0003c00000 */
        /* <DEDUP_REMOVED lines=60> */
[----:B------:R-:W-:Y:S01]  /*18190*/  MOV R4, R215 ;  /* 0x000000d700047202 */ /* 0x000fe20000000f00 */
[----:B------:R-:W-:Y:S05]  /*181a0*/  BRA `(.L_x_428) ;  /* 0xffff52d000007947 */ /* 0x000fea000383ffff */
.L_x_335:
[----:B------:R-:W-:Y:S01]  /*181b0*/  IMAD.MOV.U32 R84, RZ, RZ, R4 ;  /* 0x000000ffff547224 */ /* 0x000fe200078e0004 */
[----:B------:R-:W-:-:S02]  /*181c0*/  MOV R0, 0x2 ;  /* 0x0000000200007802 */ /* 0x000fc40000000f00 */
[----:B------:R-:W-:Y:S02]  /*181d0*/  MOV R2, 0x181f0 ;  /* 0x000181f000027802 */ /* 0x000fe40000000f00 */
[----:B------:R-:W-:Y:S05]  /*181e0*/  CALL.REL.NOINC `($__internal_4_$__cuda_sm70_shflsync_bfly_p) ;  /* 0x0000249000007944 */ /* 0x000fea0003c00000 */
[----:B------:R-:W-:Y:S01]  /*181f0*/  FMNMX.FTZ R4, R4, R0, !PT ;  /* 0x0000000004047209 */ /* 0x000fe20007810000 */
[----:B------:R-:W-:Y:S01]  /*18200*/  IMAD.MOV.U32 R0, RZ, RZ, 0x1 ;  /* 0x00000001ff007424 */ /* 0x000fe200078e00ff */
[----:B------:R-:W-:-:S03]  /*18210*/  MOV R2, 0x18240 ;  /* 0x0001824000027802 */ /* 0x000fc60000000f00 */
[----:B------:R-:W-:Y:S02]  /*18220*/  IMAD.MOV.U32 R84, RZ, RZ, R4 ;  /* 0x000000ffff547224 */ /* 0x000fe400078e0004 */
[----:B------:R-:W-:Y:S05]  /*18230*/  CALL.REL.NOINC `($__internal_4_$__cuda_sm70_shflsync_bfly_p) ;  /* 0x0000244000007944 */ /* 0x000fea0003c00000 */
[----:B------:R-:W-:Y:S01]  /*18240*/  FMNMX.FTZ R90, R4, R0, !PT ;  /* 0x00000000045a7209 */ /* 0x000fe20007810000 */
[----:B------:R-:W-:Y:S01]  /*18250*/  IMAD.MOV.U32 R84, RZ, RZ, R5 ;  /* 0x000000ffff547224 */ /* 0x000fe200078e0005 */
[----:B------:R-:W-:Y:S01]  /*18260*/  MOV R2, 0x18290 ;  /* 0x0001829000027802 */ /* 0x000fe20000000f00 */
[----:B------:R-:W-:Y:S02]  /*18270*/  IMAD.MOV.U32 R0, RZ, RZ, 0x2 ;  /* 0x00000002ff007424 */ /* 0x000fe400078e00ff */
        /* <DEDUP_REMOVED lines=26> */
[----:B------:R-:W-:Y:S01]  /*18420*/  MOV R8, R0 ;  /* 0x0000000000087202 */ /* 0x000fe20000000f00 */
[----:B------:R-:W-:Y:S05]  /*18430*/  BRA `(.L_x_429) ;  /* 0xffff5d1000007947 */ /* 0x000fea000383ffff */
.L_x_337:
[----:B-1--4-:R-:W-:Y:S01]  /*18440*/  MOV R215, RZ ;  /* 0x000000ff00d77202 */ /* 0x012fe20000000f00 */
[----:B------:R-:W-:Y:S01]  /*18450*/  IMAD.MOV.U32 R216, RZ, RZ, R56 ;  /* 0x000000ffffd87224 */ /* 0x000fe200078e0038 */
[----:B------:R-:W-:Y:S01]  /*18460*/  MOV R2, 0x18490 ;  /* 0x0001849000027802 */ /* 0x000fe20000000f00 */
[----:B------:R-:W-:Y:S02]  /*18470*/  IMAD.MOV.U32 R3, RZ, RZ, 0x181f ;  /* 0x0000181fff037424 */ /* 0x000fe400078e00ff */
[----:B------:R-:W-:Y:S05]  /*18480*/  CALL.REL.NOINC `($__internal_5_$__cuda_sm70_shflsync_idx_p) ;  /* 0x0000225000007944 */ /* 0x000fea0003c00000 */
[----:B------:R-:W-:Y:S01]  /*18490*/  MOV R58, R215 ;  /* 0x000000d7003a7202 */ /* 0x000fe20000000f00 */
[----:B------:R-:W-:-:S05]  /*184a0*/  BRA `(.L_x_430) ;  /* 0xffff77e000007947 */ /* 0x000fca000383ffff */
.L_x_340:
[----:B------:R-:W-:Y:S01]  /*184b0*/  MOV R215, RZ ;  /* 0x000000ff00d77202 */ /* 0x000fe20000000f00 */
[----:B------:R-:W-:Y:S01]  /*184c0*/  IMAD.MOV.U32 R216, RZ, RZ, R84 ;  /* 0x000000ffffd87224 */ /* 0x000fe200078e0054 */
[----:B------:R-:W-:Y:S01]  /*184d0*/  MOV R2, 0x18500 ;  /* 0x0001850000027802 */ /* 0x000fe20000000f00 */
[----:B------:R-:W-:Y:S02]  /*184e0*/  IMAD.MOV.U32 R3, RZ, RZ, 0x181f ;  /* 0x0000181fff037424 */ /* 0x000fe400078e00ff */
[----:B------:R-:W-:Y:S05]  /*184f0*/  CALL.REL.NOINC `($__internal_5_$__cuda_sm70_shflsync_idx_p) ;  /* 0x000021e000007944 */ /* 0x000fea0003c00000 */
[----:B------:R-:W-:Y:S01]  /*18500*/  MOV R90, R215 ;  /* 0x000000d7005a7202 */ /* 0x000fe20000000f00 */
[----:B------:R-:W-:-:S05]  /*18510*/  BRA `(.L_x_431) ;  /* 0xffff821000007947 */ /* 0x000fca000383ffff */
.L_x_341:
[----:B------:R-:W-:Y:S01]  /*18520*/  MOV R215, RZ ;  /* 0x000000ff00d77202 */ /* 0x000fe20000000f00 */
[----:B------:R-:W-:Y:S01]  /*18530*/  IMAD.MOV.U32 R216, RZ, RZ, R0 ;  /* 0x000000ffffd87224 */ /* 0x000fe200078e0000 */
[----:B------:R-:W-:Y:S01]  /*18540*/  MOV R2, 0x18570 ;  /* 0x0001857000027802 */ /* 0x000fe20000000f00 */
[----:B------:R-:W-:Y:S02]  /*18550*/  IMAD.MOV.U32 R3, RZ, RZ, 0x181f ;  /* 0x0000181fff037424 */ /* 0x000fe400078e00ff */
[----:B-12---:R-:W-:Y:S05]  /*18560*/  CALL.REL.NOINC `($__internal_5_$__cuda_sm70_shflsync_idx_p) ;  /* 0x0000217000007944 */ /* 0x006fea0003c00000 */
        /* <DEDUP_REMOVED lines=13> */
[----:B------:R-:W-:Y:S05]  /*18640*/  CALL.REL.NOINC `($__internal_5_$__cuda_sm70_shflsync_idx_p) ;  /* 0x0000209000007944 */ /* 0x000fea0003c00000 */
[----:B------:R-:W-:Y:S01]  /*18650*/  MOV R3, 0x181f ;  /* 0x0000181f00037802 */ /* 0x000fe20000000f00 */
[----:B------:R-:W-:Y:S01]  /*18660*/  IMAD.MOV.U32 R90, RZ, RZ, R215 ;  /* 0x000000ffff5a7224 */ /* 0x000fe200078e00d7 */
[----:B------:R-:W-:Y:S01]  /*18670*/  MOV R215, 0x1 ;  /* 0x0000000100d77802 */ /* 0x000fe20000000f00 */
[----:B------:R-:W-:Y:S01]  /*18680*/  IMAD.MOV.U32 R216, RZ, RZ, R0 ;  /* 0x000000ffffd87224 */ /* 0x000fe200078e0000 */
[----:B------:R-:W-:Y:S02]  /*18690*/  MOV R2, 0x186b0 ;  /* 0x000186b000027802 */ /* 0x000fe40000000f00 */
[----:B------:R-:W-:Y:S05]  /*186a0*/  CALL.REL.NOINC `($__internal_5_$__cuda_sm70_shflsync_idx_p) ;  /* 0x0000203000007944 */ /* 0x000fea0003c00000 */
        /* <DEDUP_REMOVED lines=60> */
[----:B------:R-:W-:Y:S01]  /*18a70*/  MOV R2, R215 ;  /* 0x000000d700027202 */ /* 0x000fe20000000f00 */
[----:B------:R-:W-:-:S05]  /*18a80*/  BRA `(.L_x_432) ;  /* 0xffff7e3000007947 */ /* 0x000fca000383ffff */
.L_x_342:
[----:B------:R-:W-:Y:S02]  /*18a90*/  MOV R0, 0x2 ;  /* 0x0000000200007802 */ /* 0x000fe40000000f00 */
[----:B------:R-:W-:Y:S02]  /*18aa0*/  MOV R2, 0x18ac0 ;  /* 0x00018ac000027802 */ /* 0x000fe40000000f00 */
[----:B------:R-:W-:Y:S05]  /*18ab0*/  CALL.REL.NOINC `($__internal_4_$__cuda_sm70_shflsync_bfly_p) ;  /* 0x00001bc000007944 */ /* 0x000fea0003c00000 */
[----:B------:R-:W-:Y:S01]  /*18ac0*/  FMNMX.FTZ R84, R84, R0, !PT ;  /* 0x0000000054547209 */ /* 0x000fe20007810000 */
[----:B------:R-:W-:Y:S01]  /*18ad0*/  IMAD.MOV.U32 R0, RZ, RZ, 0x1 ;  /* 0x00000001ff007424 */ /* 0x000fe200078e00ff */
[----:B------:R-:W-:Y:S02]  /*18ae0*/  MOV R2, 0x18b00 ;  /* 0x00018b0000027802 */ /* 0x000fe40000000f00 */
        /* <DEDUP_REMOVED lines=28> */
[----:B------:R-:W-:-:S05]  /*18cb0*/  BRA `(.L_x_433) ;  /* 0xffff82b000007947 */ /* 0x000fca000383ffff */
.L_x_344:
[----:B------:R-:W-:Y:S01]  /*18cc0*/  IMAD.MOV.U32 R84, RZ, RZ, R225 ;  /* 0x000000ffff547224 */ /* 0x000fe200078e00e1 */
[----:B------:R-:W-:-:S02]  /*18cd0*/  MOV R0, 0x2 ;  /* 0x0000000200007802 */ /* 0x000fc40000000f00 */
[----:B------:R-:W-:Y:S02]  /*18ce0*/  MOV R2, 0x18d00 ;  /* 0x00018d0000027802 */ /* 0x000fe40000000f00 */
[----:B------:R-:W-:Y:S05]  /*18cf0*/  CALL.REL.NOINC `($__internal_4_$__cuda_sm70_shflsync_bfly_p) ;  /* 0x0000198000007944 */ /* 0x000fea0003c00000 */
[----:B------:R-:W-:Y:S05]  /*18d00*/  BRA `(.L_x_434) ;  /* 0xffffa00000007947 */ /* 0x000fea000383ffff */
.L_x_345:
[----:B------:R-:W-:Y:S01]  /*18d10*/  IMAD.MOV.U32 R84, RZ, RZ, R4 ;  /* 0x000000ffff547224 */ /* 0x000fe200078e0004 */
[----:B------:R-:W-:Y:S02]  /*18d20*/  MOV R0, 0x1 ;  /* 0x0000000100007802 */ /* 0x000fe40000000f00 */
[----:B------:R-:W-:Y:S02]  /*18d30*/  MOV R2, 0x18d50 ;  /* 0x00018d5000027802 */ /* 0x000fe40000000f00 */
[----:B-1----:R-:W-:Y:S05]  /*18d40*/  CALL.REL.NOINC `($__internal_4_$__cuda_sm70_shflsync_bfly_p) ;  /* 0x0000193000007944 */ /* 0x002fea0003c00000 */
[----:B------:R-:W-:Y:S01]  /*18d50*/  FADD.FTZ R4, R4, R0 ;  /* 0x0000000004047221 */ /* 0x000fe20000010000 */
[----:B------:R-:W-:Y:S02]  /*18d60*/  MOV R84, R223 ;  /* 0x000000df00547202 */ /* 0x000fe40000000f00 */
[----:B------:R-:W-:Y:S02]  /*18d70*/  MOV R0, 0x2 ;  /* 0x0000000200007802 */ /* 0x000fe40000000f00 */
[----:B------:R-:W-:Y:S02]  /*18d80*/  MOV R2, 0x18da0 ;  /* 0x00018da000027802 */ /* 0x000fe40000000f00 */
[----:B------:R-:W-:Y:S05]  /*18d90*/  CALL.REL.NOINC `($__internal_4_$__cuda_sm70_shflsync_bfly_p) ;  /* 0x000018e000007944 */ /* 0x000fea0003c00000 */
[----:B------:R-:W-:Y:S01]  /*18da0*/  FADD.FTZ R6, R223, R0 ;  /* 0x00000000df067221 */ /* 0x000fe20000010000 */
[----:B------:R-:W-:Y:S02]  /*18db0*/  MOV R0, 0x1 ;  /* 0x0000000100007802 */ /* 0x000fe40000000f00 */
[----:B------:R-:W-:-:S02]  /*18dc0*/  MOV R2, 0x18df0 ;  /* 0x00018df000027802 */ /* 0x000fc40000000f00 */
[----:B------:R-:W-:Y:S02]  /*18dd0*/  MOV R84, R6 ;  /* 0x0000000600547202 */ /* 0x000fe40000000f00 */
[----:B------:R-:W-:Y:S05]  /*18de0*/  CALL.REL.NOINC `($__internal_4_$__cuda_sm70_shflsync_bfly_p) ;  /* 0x0000189000007944 */ /* 0x000fea0003c00000 */
[----:B------:R-:W-:Y:S01]  /*18df0*/  FADD.FTZ R6, R6, R0 ;  /* 0x0000000006067221 */ /* 0x000fe20000010000 */
[----:B------:R-:W-:Y:S02]  /*18e00*/  MOV R84, R243 ;  /* 0x000000f300547202 */ /* 0x000fe40000000f00 */
[----:B------:R-:W-:Y:S02]  /*18e10*/  MOV R0, 0x2 ;  /* 0x0000000200007802 */ /* 0x000fe40000000f00 */
[----:B------:R-:W-:Y:S02]  /*18e20*/  MOV R2, 0x18e40 ;  /* 0x00018e4000027802 */ /* 0x000fe40000000f00 */
[----:B------:R-:W-:Y:S05]  /*18e30*/  CALL.REL.NOINC `($__internal_4_$__cuda_sm70_shflsync_bfly_p) ;  /* 0x0000184000007944 */ /* 0x000fea0003c00000 */
[----:B------:R-:W-:Y:S01]  /*18e40*/  FADD.FTZ R5, R243, R0 ;  /* 0x00000000f3057221 */ /* 0x000fe20000010000 */
[----:B------:R-:W-:Y:S02]  /*18e50*/  MOV R0, 0x1 ;  /* 0x0000000100007802 */ /* 0x000fe40000000f00 */
[----:B------:R-:W-:Y:S02]  /*18e60*/  MOV R2, 0x18e90 ;  /* 0x00018e9000027802 */ /* 0x000fe40000000f00 */
[----:B------:R-:W-:-:S02]  /*18e70*/  MOV R84, R5 ;  /* 0x0000000500547202 */ /* 0x000fc40000000f00 */
[----:B------:R-:W-:Y:S05]  /*18e80*/  CALL.REL.NOINC `($__internal_4_$__cuda_sm70_shflsync_bfly_p) ;  /* 0x000017f000007944 */ /* 0x000fea0003c00000 */
[----:B------:R-:W-:Y:S01]  /*18e90*/  FADD.FTZ R5, R5, R0 ;  /* 0x0000000005057221 */ /* 0x000fe20000010000 */
[----:B------:R-:W-:-:S02]  /*18ea0*/  MOV R84, R246 ;  /* 0x000000f600547202 */ /* 0x000fc40000000f00 */
[----:B------:R-:W-:Y:S02]  /*18eb0*/  MOV R0, 0x2 ;  /* 0x0000000200007802 */ /* 0x000fe40000000f00 */
[----:B------:R-:W-:Y:S02]  /*18ec0*/  MOV R2, 0x18ee0 ;  /* 0x00018ee000027802 */ /* 0x000fe40000000f00 */
[----:B------:R-:W-:Y:S05]  /*18ed0*/  CALL.REL.NOINC `($__internal_4_$__cuda_sm70_shflsync_bfly_p) ;  /* 0x000017a000007944 */ /* 0x000fea0003c00000 */
[----:B------:R-:W-:Y:S01]  /*18ee0*/  FADD.FTZ R7, R246, R0 ;  /* 0x00000000f6077221 */ /* 0x000fe20000010000 */
[----:B------:R-:W-:Y:S02]  /*18ef0*/  MOV R0, 0x1 ;  /* 0x0000000100007802 */ /* 0x000fe40000000f00 */
[----:B------:R-:W-:Y:S02]  /*18f00*/  MOV R2, 0x18f30 ;  /* 0x00018f3000027802 */ /* 0x000fe40000000f00 */
[----:B------:R-:W-:Y:S02]  /*18f10*/  MOV R84, R7 ;  /* 0x0000000700547202 */ /* 0x000fe40000000f00 */
[----:B------:R-:W-:Y:S05]  /*18f20*/  CALL.REL.NOINC `($__internal_4_$__cuda_sm70_shflsync_bfly_p) ;  /* 0x0000175000007944 */ /* 0x000fea0003c00000 */
[----:B------:R-:W-:Y:S01]  /*18f30*/  MOV R8, R0 ;  /* 0x0000000000087202 */ /* 0x000fe20000000f00 */
[----:B------:R-:W-:Y:S05]  /*18f40*/  BRA `(.L_x_435) ;  /* 0xffff9eb000007947 */ /* 0x000fea000383ffff */
.L_x_352:
[----:B-1-34-:R-:W-:Y:S01]  /*18f50*/  IMAD.MOV.U32 R216, RZ, RZ, R5 ;  /* 0x000000ffffd87224 */ /* 0x01afe200078e0005 */
[----:B------:R-:W-:Y:S01]  /*18f60*/  MOV R215, RZ ;  /* 0x000000ff00d77202 */ /* 0x000fe20000000f00 */
[----:B------:R-:W-:Y:S01]  /*18f70*/  IMAD.MOV.U32 R3, RZ, RZ, 0x181f ;  /* 0x0000181fff037424 */ /* 0x000fe200078e00ff */
[----:B------:R-:W-:-:S02]  /*18f80*/  MOV R2, 0x18fa0 ;  /* 0x00018fa000027802 */ /* 0x000fc40000000f00 */
[----:B------:R-:W-:Y:S05]  /*18f90*/  CALL.REL.NOINC `($__internal_5_$__cuda_sm70_shflsync_idx_p) ;  /* 0x0000174000007944 */ /* 0x000fea0003c00000 */
[----:B------:R-:W-:Y:S01]  /*18fa0*/  MOV R7, R215 ;  /* 0x000000d700077202 */ /* 0x000fe20000000f00 */
[----:B------:R-:W-:Y:S05]  /*18fb0*/  BRA `(.L_x_436) ;  /* 0xffffb51000007947 */ /* 0x000fea000383ffff */
.L_x_353:
[----:B------:R-:W-:Y:S01]  /*18fc0*/  IMAD.MOV.U32 R216, RZ, RZ, R6 ;  /* 0x000000ffffd87224 */ /* 0x000fe200078e0006 */
[----:B------:R-:W-:Y:S01]  /*18fd0*/  MOV R215, RZ ;  /* 0x000000ff00d77202 */ /* 0x000fe20000000f00 */
[----:B------:R-:W-:Y:S01]  /*18fe0*/  IMAD.MOV.U32 R3, RZ, RZ, 0x181f ;  /* 0x0000181fff037424 */ /* 0x000fe200078e00ff */
[----:B------:R-:W-:-:S02]  /*18ff0*/  MOV R2, 0x19010 ;  /* 0x0001901000027802 */ /* 0x000fc40000000f00 */
[----:B-12---:R-:W-:Y:S05]  /*19000*/  CALL.REL.NOINC `($__internal_5_$__cuda_sm70_shflsync_idx_p) ;  /* 0x000016d000007944 */ /* 0x006fea0003c00000 */
[----:B------:R-:W-:Y:S01]  /*19010*/  MOV R2, R215 ;  /* 0x000000d700027202 */ /* 0x000fe20000000f00 */
[----:B------:R-:W-:Y:S05]  /*19020*/  BRA `(.L_x_437) ;  /* 0xffffb4c000007947 */ /* 0x000fea000383ffff */
.L_x_354:
[----:B------:R-:W-:Y:S01]  /*19030*/  IMAD.MOV.U32 R216, RZ, RZ, R5 ;  /* 0x000000ffffd87224 */ /* 0x000fe200078e0005 */
[----:B------:R-:W-:Y:S01]  /*19040*/  MOV R215, 0x1 ;  /* 0x0000000100d77802 */ /* 0x000fe20000000f00 */
[----:B--2---:R-:W-:Y:S01]  /*19050*/  IMAD.MOV.U32 R3, RZ, RZ, 0x181f ;  /* 0x0000181fff037424 */ /* 0x004fe200078e00ff */
[----:B------:R-:W-:-:S02]  /*19060*/  MOV R2, 0x19080 ;  /* 0x0001908000027802 */ /* 0x000fc40000000f00 */
[----:B-1-3--:R-:W-:Y:S05]  /*19070*/  CALL.REL.NOINC `($__internal_5_$__cuda_sm70_shflsync_idx_p) ;  /* 0x0000166000007944 */ /* 0x00afea0003c00000 */
        /* <DEDUP_REMOVED lines=8> */
.L_x_355:
[----:B------:R-:W-:Y:S01]  /*19100*/  IMAD.MOV.U32 R216, RZ, RZ, R5 ;  /* 0x000000ffffd87224 */ /* 0x000fe200078e0005 */
[----:B------:R-:W-:Y:S01]  /*19110*/  MOV R215, 0x2 ;  /* 0x0000000200d77802 */ /* 0x000fe20000000f00 */
[----:B-1----:R-:W-:Y:S01]  /*19120*/  IMAD.MOV.U32 R3, RZ, RZ, 0x181f ;  /* 0x0000181fff037424 */ /* 0x002fe200078e00ff */
[----:B------:R-:W-:Y:S02]  /*19130*/  MOV R2, 0x19150 ;  /* 0x0001915000027802 */ /* 0x000fe40000000f00 */
[----:B---34-:R-:W-:Y:S05]  /*19140*/  CALL.REL.NOINC `($__internal_5_$__cuda_sm70_shflsync_idx_p) ;  /* 0x0000159000007944 */ /* 0x018fea0003c00000 */
[----:B------:R-:W-:Y:S01]  /*19150*/  MOV R7, R215 ;  /* 0x000000d700077202 */ /* 0x000fe20000000f00 */
[----:B------:R-:W-:Y:S05]  /*19160*/  BRA `(.L_x_439) ;  /* 0xffffb46000007947 */ /* 0x000fea000383ffff */
.L_x_356:
[----:B------:R-:W-:Y:S01]  /*19170*/  IMAD.MOV.U32 R216, RZ, RZ, R6 ;  /* 0x000000ffffd87224 */ /* 0x000fe200078e0006 */
[----:B------:R-:W-:Y:S01]  /*19180*/  MOV R215, 0x2 ;  /* 0x0000000200d77802 */ /* 0x000fe20000000f00 */
[----:B-1----:R-:W-:Y:S01]  /*19190*/  IMAD.MOV.U32 R3, RZ, RZ, 0x181f ;  /* 0x0000181fff037424 */ /* 0x002fe200078e00ff */
[----:B------:R-:W-:Y:S02]  /*191a0*/  MOV R2, 0x191c0 ;  /* 0x000191c000027802 */ /* 0x000fe40000000f00 */
[----:B--234-:R-:W-:Y:S05]  /*191b0*/  CALL.REL.NOINC `($__internal_5_$__cuda_sm70_shflsync_idx_p) ;  /* 0x0000152000007944 */ /* 0x01cfea0003c00000 */
[----:B------:R-:W-:Y:S01]  /*191c0*/  MOV R2, R215 ;  /* 0x000000d700027202 */ /* 0x000fe20000000f00 */
[----:B------:R-:W-:Y:S05]  /*191d0*/  BRA `(.L_x_440) ;  /* 0xffffb41000007947 */ /* 0x000fea000383ffff */
.L_x_357:
[----:B------:R-:W-:Y:S01]  /*191e0*/  IMAD.MOV.U32 R216, RZ, RZ, R5 ;  /* 0x000000ffffd87224 */ /* 0x000fe200078e0005 */
[----:B------:R-:W-:Y:S01]  /*191f0*/  MOV R215, 0x3 ;  /* 0x0000000300d77802 */ /* 0x000fe20000000f00 */
[----:B--2---:R-:W-:Y:S01]  /*19200*/  IMAD.MOV.U32 R3, RZ, RZ, 0x181f ;  /* 0x0000181fff037424 */ /* 0x004fe200078e00ff */
[----:B------:R-:W-:-:S02]  /*19210*/  MOV R2, 0x19230 ;  /* 0x0001923000027802 */ /* 0x000fc40000000f00 */
[----:B-1-34-:R-:W-:Y:S05]  /*19220*/  CALL.REL.NOINC `($__internal_5_$__cuda_sm70_shflsync_idx_p) ;  /* 0x000014b000007944 */ /* 0x01afea0003c00000 */
        /* <DEDUP_REMOVED lines=8> */
.L_x_358:
[----:B------:R-:W-:Y:S01]  /*192b0*/  IMAD.MOV.U32 R216, RZ, RZ, R5 ;  /* 0x000000ffffd87224 */ /* 0x000fe200078e0005 */
[----:B------:R-:W-:Y:S01]  /*192c0*/  MOV R215, 0x4 ;  /* 0x0000000400d77802 */ /* 0x000fe20000000f00 */
[----:B--2---:R-:W-:Y:S01]  /*192d0*/  IMAD.MOV.U32 R3, RZ, RZ, 0x181f ;  /* 0x0000181fff037424 */ /* 0x004fe200078e00ff */
[----:B------:R-:W-:Y:S02]  /*192e0*/  MOV R2, 0x19300 ;  /* 0x0001930000027802 */ /* 0x000fe40000000f00 */
[----:B-1-34-:R-:W-:Y:S05]  /*192f0*/  CALL.REL.NOINC `($__internal_5_$__cuda_sm70_shflsync_idx_p) ;  /* 0x000013e000007944 */ /* 0x01afea0003c00000 */
[----:B------:R-:W-:Y:S01]  /*19300*/  MOV R7, R215 ;  /* 0x000000d700077202 */ /* 0x000fe20000000f00 */
[----:B------:R-:W-:Y:S05]  /*19310*/  BRA `(.L_x_442) ;  /* 0xffffb3c000007947 */ /* 0x000fea000383ffff */
.L_x_359:
[----:B------:R-:W-:Y:S01]  /*19320*/  IMAD.MOV.U32 R216, RZ, RZ, R6 ;  /* 0x000000ffffd87224 */ /* 0x000fe200078e0006 */
[----:B------:R-:W-:Y:S01]  /*19330*/  MOV R215, 0x4 ;  /* 0x0000000400d77802 */ /* 0x000fe20000000f00 */
[----:B--2---:R-:W-:Y:S01]  /*19340*/  IMAD.MOV.U32 R3, RZ, RZ, 0x181f ;  /* 0x0000181fff037424 */ /* 0x004fe200078e00ff */
[----:B------:R-:W-:Y:S02]  /*19350*/  MOV R2, 0x19370 ;  /* 0x0001937000027802 */ /* 0x000fe40000000f00 */
[----:B-1-34-:R-:W-:Y:S05]  /*19360*/  CALL.REL.NOINC `($__internal_5_$__cuda_sm70_shflsync_idx_p) ;  /* 0x0000137000007944 */ /* 0x01afea0003c00000 */
[----:B------:R-:W-:Y:S01]  /*19370*/  MOV R2, R215 ;  /* 0x000000d700027202 */ /* 0x000fe20000000f00 */
[----:B------:R-:W-:Y:S05]  /*19380*/  BRA `(.L_x_443) ;  /* 0xffffb37000007947 */ /* 0x000fea000383ffff */
.L_x_360:
[----:B------:R-:W-:Y:S01]  /*19390*/  IMAD.MOV.U32 R216, RZ, RZ, R5 ;  /* 0x000000ffffd87224 */ /* 0x000fe200078e0005 */
[----:B------:R-:W-:Y:S01]  /*193a0*/  MOV R215, 0x5 ;  /* 0x0000000500d77802 */ /* 0x000fe20000000f00 */
[----:B-1----:R-:W-:Y:S01]  /*193b0*/  IMAD.MOV.U32 R3, RZ, RZ, 0x181f ;  /* 0x0000181fff037424 */ /* 0x002fe200078e00ff */
[----:B------:R-:W-:-:S02]  /*193c0*/  MOV R2, 0x193e0 ;  /* 0x000193e000027802 */ /* 0x000fc40000000f00 */
[----:B--234-:R-:W-:Y:S05]  /*193d0*/  CALL.REL.NOINC `($__internal_5_$__cuda_sm70_shflsync_idx_p) ;  /* 0x0000130000007944 */ /* 0x01cfea0003c00000 */
        /* <DEDUP_REMOVED lines=8> */
.L_x_361:
[----:B------:R-:W-:Y:S01]  /*19460*/  IMAD.MOV.U32 R216, RZ, RZ, R5 ;  /* 0x000000ffffd87224 */ /* 0x000fe200078e0005 */
[----:B------:R-:W-:Y:S01]  /*19470*/  MOV R215, 0x6 ;  /* 0x0000000600d77802 */ /* 0x000fe20000000f00 */
[----:B--2---:R-:W-:Y:S01]  /*19480*/  IMAD.MOV.U32 R3, RZ, RZ, 0x181f ;  /* 0x0000181fff037424 */ /* 0x004fe200078e00ff */
[----:B------:R-:W-:Y:S02]  /*19490*/  MOV R2, 0x194b0 ;  /* 0x000194b000027802 */ /* 0x000fe40000000f00 */
[----:B-1--4-:R-:W-:Y:S05]  /*194a0*/  CALL.REL.NOINC `($__internal_5_$__cuda_sm70_shflsync_idx_p) ;  /* 0x0000123000007944 */ /* 0x012fea0003c00000 */
[----:B------:R-:W-:Y:S01]  /*194b0*/  MOV R7, R215 ;  /* 0x000000d700077202 */ /* 0x000fe20000000f00 */
[----:B------:R-:W-:Y:S05]  /*194c0*/  BRA `(.L_x_445) ;  /* 0xffffb32000007947 */ /* 0x000fea000383ffff */
.L_x_362:
[----:B------:R-:W-:Y:S01]  /*194d0*/  IMAD.MOV.U32 R216, RZ, RZ, R6 ;  /* 0x000000ffffd87224 */ /* 0x000fe200078e0006 */
[----:B------:R-:W-:Y:S01]  /*194e0*/  MOV R215, 0x6 ;  /* 0x0000000600d77802 */ /* 0x000fe20000000f00 */
[----:B--2---:R-:W-:Y:S01]  /*194f0*/  IMAD.MOV.U32 R3, RZ, RZ, 0x181f ;  /* 0x0000181fff037424 */ /* 0x004fe200078e00ff */
[----:B------:R-:W-:Y:S02]  /*19500*/  MOV R2, 0x19520 ;  /* 0x0001952000027802 */ /* 0x000fe40000000f00 */
[----:B-1-34-:R-:W-:Y:S05]  /*19510*/  CALL.REL.NOINC `($__internal_5_$__cuda_sm70_shflsync_idx_p) ;  /* 0x000011c000007944 */ /* 0x01afea0003c00000 */
[----:B------:R-:W-:Y:S01]  /*19520*/  MOV R2, R215 ;  /* 0x000000d700027202 */ /* 0x000fe20000000f00 */
[----:B------:R-:W-:Y:S05]  /*19530*/  BRA `(.L_x_446) ;  /* 0xffffb2d000007947 */ /* 0x000fea000383ffff */
.L_x_363:
[----:B------:R-:W-:Y:S01]  /*19540*/  IMAD.MOV.U32 R216, RZ, RZ, R5 ;  /* 0x000000ffffd87224 */ /* 0x000fe200078e0005 */
[----:B------:R-:W-:Y:S01]  /*19550*/  MOV R215, 0x7 ;  /* 0x0000000700d77802 */ /* 0x000fe20000000f00 */
[----:B-1----:R-:W-:Y:S01]  /*19560*/  IMAD.MOV.U32 R3, RZ, RZ, 0x181f ;  /* 0x0000181fff037424 */ /* 0x002fe200078e00ff */
[----:B------:R-:W-:-:S02]  /*19570*/  MOV R2, 0x19590 ;  /* 0x0001959000027802 */ /* 0x000fc40000000f00 */
[----:B--2-4-:R-:W-:Y:S05]  /*19580*/  CALL.REL.NOINC `($__internal_5_$__cuda_sm70_shflsync_idx_p) ;  /* 0x0000115000007944 */ /* 0x014fea0003c00000 */
        /* <DEDUP_REMOVED lines=8> */
.L_x_365:
[----:B------:R-:W-:Y:S01]  /*19610*/  IMAD.MOV.U32 R216, RZ, RZ, R5 ;  /* 0x000000ffffd87224 */ /* 0x000fe200078e0005 */
[----:B------:R-:W-:Y:S01]  /*19620*/  MOV R215, RZ ;  /* 0x000000ff00d77202 */ /* 0x000fe20000000f00 */
[----:B------:R-:W-:Y:S01]  /*19630*/  IMAD.MOV.U32 R3, RZ, RZ, 0x1c1f ;  /* 0x00001c1fff037424 */ /* 0x000fe200078e00ff */
[----:B------:R-:W-:Y:S02]  /*19640*/  MOV R2, 0x19660 ;  /* 0x0001966000027802 */ /* 0x000fe40000000f00 */
[----:B------:R-:W-:Y:S05]  /*19650*/  CALL.REL.NOINC `($__internal_5_$__cuda_sm70_shflsync_idx_p) ;  /* 0x0000108000007944 */ /* 0x000fea0003c00000 */
[----:B------:R-:W-:Y:S01]  /*19660*/  MOV R4, R215 ;  /* 0x000000d700047202 */ /* 0x000fe20000000f00 */
[----:B------:R-:W-:Y:S05]  /*19670*/  BRA `(.L_x_448) ;  /* 0xffffb49000007947 */ /* 0x000fea000383ffff */
.L_x_366:
[----:B------:R-:W-:Y:S01]  /*19680*/  IMAD.MOV.U32 R216, RZ, RZ, R12 ;  /* 0x000000ffffd87224 */ /* 0x000fe200078e000c */
[----:B------:R-:W-:Y:S01]  /*19690*/  MOV R215, RZ ;  /* 0x000000ff00d77202 */ /* 0x000fe20000000f00 */
[----:B------:R-:W-:Y:S01]  /*196a0*/  IMAD.MOV.U32 R3, RZ, RZ, 0x1c1f ;  /* 0x00001c1fff037424 */ /* 0x000fe200078e00ff */
[----:B------:R-:W-:Y:S02]  /*196b0*/  MOV R2, 0x196d0 ;  /* 0x000196d000027802 */ /* 0x000fe40000000f00 */
[----:B-12---:R-:W-:Y:S05]  /*196c0*/  CALL.REL.NOINC `($__internal_5_$__cuda_sm70_shflsync_idx_p) ;  /* 0x0000101000007944 */ /* 0x006fea0003c00000 */
[----:B------:R-:W-:Y:S01]  /*196d0*/  MOV R0, R215 ;  /* 0x000000d700007202 */ /* 0x000fe20000000f00 */
[----:B------:R-:W-:Y:S05]  /*196e0*/  BRA `(.L_x_449) ;  /* 0xffffb44000007947 */ /* 0x000fea000383ffff */
.L_x_369:
[----:B------:R-:W-:Y:S01]  /*196f0*/  IMAD.MOV.U32 R216, RZ, RZ, R5 ;  /* 0x000000ffffd87224 */ /* 0x000fe200078e0005 */
[----:B------:R-:W-:Y:S01]  /*19700*/  MOV R215, 0x1 ;  /* 0x0000000100d77802 */ /* 0x000fe20000000f00 */
[----:B----4-:R-:W-:Y:S01]  /*19710*/  IMAD.MOV.U32 R3, RZ, RZ, 0x1c1f ;  /* 0x00001c1fff037424 */ /* 0x010fe200078e00ff */
[----:B------:R-:W-:-:S02]  /*19720*/  MOV R2, 0x19740 ;  /* 0x0001974000027802 */ /* 0x000fc40000000f00 */
[----:B-123--:R-:W-:Y:S05]  /*19730*/  CALL.REL.NOINC `($__internal_5_$__cuda_sm70_shflsync_idx_p) ;  /* 0x00000fa000007944 */ /* 0x00efea0003c00000 */
        /* <DEDUP_REMOVED lines=8> */
.L_x_372:
[----:B------:R-:W-:Y:S01]  /*197c0*/  IMAD.MOV.U32 R216, RZ, RZ, R5 ;  /* 0x000000ffffd87224 */ /* 0x000fe200078e0005 */
[----:B------:R-:W-:Y:S01]  /*197d0*/  MOV R215, 0x2 ;  /* 0x0000000200d77802 */ /* 0x000fe20000000f00 */
[----:B-1----:R-:W-:Y:S01]  /*197e0*/  IMAD.MOV.U32 R3, RZ, RZ, 0x1c1f ;  /* 0x00001c1fff037424 */ /* 0x002fe200078e00ff */
[----:B------:R-:W-:Y:S02]  /*197f0*/  MOV R2, 0x19810 ;  /* 0x0001981000027802 */ /* 0x000fe40000000f00 */
[----:B--234-:R-:W-:Y:S05]  /*19800*/  CALL.REL.NOINC `($__internal_5_$__cuda_sm70_shflsync_idx_p) ;  /* 0x00000ed000007944 */ /* 0x01cfea0003c00000 */
[----:B------:R-:W-:Y:S01]  /*19810*/  MOV R4, R215 ;  /* 0x000000d700047202 */ /* 0x000fe20000000f00 */
[----:B------:R-:W-:Y:S05]  /*19820*/  BRA `(.L_x_451) ;  /* 0xffffb9b000007947 */ /* 0x000fea000383ffff */
.L_x_373:
[----:B------:R-:W-:Y:S01]  /*19830*/  IMAD.MOV.U32 R216, RZ, RZ, R12 ;  /* 0x000000ffffd87224 */ /* 0x000fe200078e000c */
[----:B------:R-:W-:Y:S01]  /*19840*/  MOV R215, 0x2 ;  /* 0x0000000200d77802 */ /* 0x000fe20000000f00 */
[----:B------:R-:W-:Y:S01]  /*19850*/  IMAD.MOV.U32 R3, RZ, RZ, 0x1c1f ;  /* 0x00001c1fff037424 */ /* 0x000fe200078e00ff */
[----:B------:R-:W-:Y:S02]  /*19860*/  MOV R2, 0x19880 ;  /* 0x0001988000027802 */ /* 0x000fe40000000f00 */
[----:B-1234-:R-:W-:Y:S05]  /*19870*/  CALL.REL.NOINC `($__internal_5_$__cuda_sm70_shflsync_idx_p) ;  /* 0x00000e6000007944 */ /* 0x01efea0003c00000 */
[----:B------:R-:W-:Y:S01]  /*19880*/  MOV R0, R215 ;  /* 0x000000d700007202 */ /* 0x000fe20000000f00 */
[----:B------:R-:W-:Y:S05]  /*19890*/  BRA `(.L_x_452) ;  /* 0xffffb96000007947 */ /* 0x000fea000383ffff */
.L_x_376:
        /* <DEDUP_REMOVED lines=13> */
.L_x_380:
[----:B------:R-:W-:Y:S01]  /*19970*/  IMAD.MOV.U32 R216, RZ, RZ, R5 ;  /* 0x000000ffffd87224 */ /* 0x000fe200078e0005 */
[----:B------:R-:W-:Y:S01]  /*19980*/  MOV R215, RZ ;  /* 0x000000ff00d77202 */ /* 0x000fe20000000f00 */
[----:B------:R-:W-:Y:S01]  /*19990*/  IMAD.MOV.U32 R3, RZ, RZ, 0x181f ;  /* 0x0000181fff037424 */ /* 0x000fe200078e00ff */
[----:B------:R-:W-:Y:S02]  /*199a0*/  MOV R2, 0x199c0 ;  /* 0x000199c000027802 */ /* 0x000fe40000000f00 */
[----:B------:R-:W-:Y:S05]  /*199b0*/  CALL.REL.NOINC `($__internal_5_$__cuda_sm70_shflsync_idx_p) ;  /* 0x00000d2000007944 */ /* 0x000fea0003c00000 */
[----:B------:R-:W-:Y:S01]  /*199c0*/  MOV R7, R215 ;  /* 0x000000d700077202 */ /* 0x000fe20000000f00 */
[----:B------:R-:W-:Y:S05]  /*199d0*/  BRA `(.L_x_454) ;  /* 0xffffc6f000007947 */ /* 0x000fea000383ffff */
.L_x_381:
[----:B------:R-:W-:Y:S01]  /*199e0*/  IMAD.MOV.U32 R216, RZ, RZ, R6 ;  /* 0x000000ffffd87224 */ /* 0x000fe200078e0006 */
[----:B------:R-:W-:Y:S01]  /*199f0*/  MOV R215, RZ ;  /* 0x000000ff00d77202 */ /* 0x000fe20000000f00 */
[----:B------:R-:W-:Y:S01]  /*19a00*/  IMAD.MOV.U32 R3, RZ, RZ, 0x181f ;  /* 0x0000181fff037424 */ /* 0x000fe200078e00ff */
[----:B------:R-:W-:Y:S02]  /*19a10*/  MOV R2, 0x19a30 ;  /* 0x00019a3000027802 */ /* 0x000fe40000000f00 */
[----:B-12---:R-:W-:Y:S05]  /*19a20*/  CALL.REL.NOINC `($__internal_5_$__cuda_sm70_shflsync_idx_p) ;  /* 0x00000cb000007944 */ /* 0x006fea0003c00000 */
[----:B------:R-:W-:Y:S01]  /*19a30*/  MOV R2, R215 ;  /* 0x000000d700027202 */ /* 0x000fe20000000f00 */
[----:B------:R-:W-:Y:S05]  /*19a40*/  BRA `(.L_x_455) ;  /* 0xffffc6a000007947 */ /* 0x000fea000383ffff */
.L_x_382:
        /* <DEDUP_REMOVED lines=13> */
.L_x_383:
[----:B------:R-:W-:Y:S01]  /*19b20*/  IMAD.MOV.U32 R216, RZ, RZ, R5 ;  /* 0x000000ffffd87224 */ /* 0x000fe200078e0005 */
[----:B------:R-:W-:Y:S01]  /*19b30*/  MOV R215, 0x2 ;  /* 0x0000000200d77802 */ /* 0x000fe20000000f00 */
[----:B-1----:R-:W-:Y:S01]  /*19b40*/  IMAD.MOV.U32 R3, RZ, RZ, 0x181f ;  /* 0x0000181fff037424 */ /* 0x002fe200078e00ff */
[----:B------:R-:W-:Y:S02]  /*19b50*/  MOV R2, 0x19b70 ;  /* 0x00019b7000027802 */ /* 0x000fe40000000f00 */
[----:B---34-:R-:W-:Y:S05]  /*19b60*/  CALL.REL.NOINC `($__internal_5_$__cuda_sm70_shflsync_idx_p) ;  /* 0x00000b7000007944 */ /* 0x018fea0003c00000 */
[----:B------:R-:W-:Y:S01]  /*19b70*/  MOV R7, R215 ;  /* 0x000000d700077202 */ /* 0x000fe20000000f00 */
[----:B------:R-:W-:Y:S05]  /*19b80*/  BRA `(.L_x_457) ;  /* 0xffffc65000007947 */ /* 0x000fea000383ffff */
.L_x_384:
[----:B------:R-:W-:Y:S01]  /*19b90*/  IMAD.MOV.U32 R216, RZ, RZ, R6 ;  /* 0x000000ffffd87224 */ /* 0x000fe200078e0006 */
[----:B------:R-:W-:Y:S01]  /*19ba0*/  MOV R215, 0x2 ;  /* 0x0000000200d77802 */ /* 0x000fe20000000f00 */
[----:B-1----:R-:W-:Y:S01]  /*19bb0*/  IMAD.MOV.U32 R3, RZ, RZ, 0x181f ;  /* 0x0000181fff037424 */ /* 0x002fe200078e00ff */
[----:B------:R-:W-:Y:S02]  /*19bc0*/  MOV R2, 0x19be0 ;  /* 0x00019be000027802 */ /* 0x000fe40000000f00 */
[----:B--234-:R-:W-:Y:S05]  /*19bd0*/  CALL.REL.NOINC `($__internal_5_$__cuda_sm70_shflsync_idx_p) ;  /* 0x00000b0000007944 */ /* 0x01cfea0003c00000 */
[----:B------:R-:W-:Y:S01]  /*19be0*/  MOV R2, R215 ;  /* 0x000000d700027202 */ /* 0x000fe20000000f00 */
[----:B------:R-:W-:Y:S05]  /*19bf0*/  BRA `(.L_x_458) ;  /* 0xffffc60000007947 */ /* 0x000fea000383ffff */
.L_x_385:
        /* <DEDUP_REMOVED lines=13> */
.L_x_386:
[----:B------:R-:W-:Y:S01]  /*19cd0*/  IMAD.MOV.U32 R216, RZ, RZ, R5 ;  /* 0x000000ffffd87224 */ /* 0x000fe200078e0005 */
[----:B------:R-:W-:Y:S01]  /*19ce0*/  MOV R215, 0x4 ;  /* 0x0000000400d77802 */ /* 0x000fe20000000f00 */
[----:B--2---:R-:W-:Y:S01]  /*19cf0*/  IMAD.MOV.U32 R3, RZ, RZ, 0x181f ;  /* 0x0000181fff037424 */ /* 0x004fe200078e00ff */
[----:B------:R-:W-:Y:S02]  /*19d00*/  MOV R2, 0x19d20 ;  /* 0x00019d2000027802 */ /* 0x000fe40000000f00 */
[----:B-1-34-:R-:W-:Y:S05]  /*19d10*/  CALL.REL.NOINC `($__internal_5_$__cuda_sm70_shflsync_idx_p) ;  /* 0x000009c000007944 */ /* 0x01afea0003c00000 */
[----:B------:R-:W-:Y:S01]  /*19d20*/  MOV R7, R215 ;  /* 0x000000d700077202 */ /* 0x000fe20000000f00 */
[----:B------:R-:W-:Y:S05]  /*19d30*/  BRA `(.L_x_460) ;  /* 0xffffc5b000007947 */ /* 0x000fea000383ffff */
.L_x_387:
[----:B------:R-:W-:Y:S01]  /*19d40*/  IMAD.MOV.U32 R216, RZ, RZ, R6 ;  /* 0x000000ffffd87224 */ /* 0x000fe200078e0006 */
[----:B------:R-:W-:Y:S01]  /*19d50*/  MOV R215, 0x4 ;  /* 0x0000000400d77802 */ /* 0x000fe20000000f00 */
[----:B--2---:R-:W-:Y:S01]  /*19d60*/  IMAD.MOV.U32 R3, RZ, RZ, 0x181f ;  /* 0x0000181fff037424 */ /* 0x004fe200078e00ff */
[----:B------:R-:W-:Y:S02]  /*19d70*/  MOV R2, 0x19d90 ;  /* 0x00019d9000027802 */ /* 0x000fe40000000f00 */
[----:B-1-34-:R-:W-:Y:S05]  /*19d80*/  CALL.REL.NOINC `($__internal_5_$__cuda_sm70_shflsync_idx_p) ;  /* 0x0000095000007944 */ /* 0x01afea0003c00000 */
[----:B------:R-:W-:Y:S01]  /*19d90*/  MOV R2, R215 ;  /* 0x000000d700027202 */ /* 0x000fe20000000f00 */
[----:B------:R-:W-:Y:S05]  /*19da0*/  BRA `(.L_x_461) ;  /* 0xffffc56000007947 */ /* 0x000fea000383ffff */
.L_x_388:
        /* <DEDUP_REMOVED lines=13> */
.L_x_389:
[----:B------:R-:W-:Y:S01]  /*19e80*/  IMAD.MOV.U32 R216, RZ, RZ, R5 ;  /* 0x000000ffffd87224 */ /* 0x000fe200078e0005 */
[----:B------:R-:W-:Y:S01]  /*19e90*/  MOV R215, 0x6 ;  /* 0x0000000600d77802 */ /* 0x000fe20000000f00 */
[----:B--2---:R-:W-:Y:S01]  /*19ea0*/  IMAD.MOV.U32 R3, RZ, RZ, 0x181f ;  /* 0x0000181fff037424 */ /* 0x004fe200078e00ff */
[----:B------:R-:W-:Y:S02]  /*19eb0*/  MOV R2, 0x19ed0 ;  /* 0x00019ed000027802 */ /* 0x000fe40000000f00 */
[----:B-1--4-:R-:W-:Y:S05]  /*19ec0*/  CALL.REL.NOINC `($__internal_5_$__cuda_sm70_shflsync_idx_p) ;  /* 0x0000081000007944 */ /* 0x012fea0003c00000 */
[----:B------:R-:W-:Y:S01]  /*19ed0*/  MOV R7, R215 ;  /* 0x000000d700077202 */ /* 0x000fe20000000f00 */
[----:B------:R-:W-:Y:S05]  /*19ee0*/  BRA `(.L_x_463) ;  /* 0xffffc51000007947 */ /* 0x000fea000383ffff */
.L_x_390:
[----:B------:R-:W-:Y:S01]  /*19ef0*/  IMAD.MOV.U32 R216, RZ, RZ, R6 ;  /* 0x000000ffffd87224 */ /* 0x000fe200078e0006 */
[----:B------:R-:W-:Y:S01]  /*19f00*/  MOV R215, 0x6 ;  /* 0x0000000600d77802 */ /* 0x000fe20000000f00 */
[----:B--2---:R-:W-:Y:S01]  /*19f10*/  IMAD.MOV.U32 R3, RZ, RZ, 0x181f ;  /* 0x0000181fff037424 */ /* 0x004fe200078e00ff */
[----:B------:R-:W-:Y:S02]  /*19f20*/  MOV R2, 0x19f40 ;  /* 0x00019f4000027802 */ /* 0x000fe40000000f00 */
[----:B-1-34-:R-:W-:Y:S05]  /*19f30*/  CALL.REL.NOINC `($__internal_5_$__cuda_sm70_shflsync_idx_p) ;  /* 0x000007a000007944 */ /* 0x01afea0003c00000 */
[----:B------:R-:W-:Y:S01]  /*19f40*/  MOV R2, R215 ;  /* 0x000000d700027202 */ /* 0x000fe20000000f00 */
[----:B------:R-:W-:Y:S05]  /*19f50*/  BRA `(.L_x_464) ;  /* 0xffffc4c000007947 */ /* 0x000fea000383ffff */
.L_x_391:
        /* <DEDUP_REMOVED lines=13> */
.L_x_393:
[----:B------:R-:W-:Y:S01]  /*1a030*/  IMAD.MOV.U32 R216, RZ, RZ, R84 ;  /* 0x000000ffffd87224 */ /* 0x000fe200078e0054 */
[----:B------:R-:W-:Y:S01]  /*1a040*/  MOV R215, RZ ;  /* 0x000000ff00d77202 */ /* 0x000fe20000000f00 */
[----:B----4-:R-:W-:Y:S01]  /*1a050*/  IMAD.MOV.U32 R3, RZ, RZ, 0x1f ;  /* 0x0000001fff037424 */ /* 0x010fe200078e00ff */
[----:B------:R-:W-:Y:S02]  /*1a060*/  MOV R2, 0x1a080 ;  /* 0x0001a08000027802 */ /* 0x000fe40000000f00 */
[----:B------:R-:W-:Y:S05]  /*1a070*/  CALL.REL.NOINC `($__internal_5_$__cuda_sm70_shflsync_idx_p) ;  /* 0x0000066000007944 */ /* 0x000fea0003c00000 */
[----:B------:R-:W-:Y:S01]  /*1a080*/  MOV R9, R215 ;  /* 0x000000d700097202 */ /* 0x000fe20000000f00 */
[----:B------:R-:W-:Y:S05]  /*1a090*/  BRA `(.L_x_466) ;  /* 0xffffc55000007947 */ /* 0x000fea000383ffff */
.L_x_394:
[----:B------:R-:W-:Y:S01]  /*1a0a0*/  IMAD.MOV.U32 R216, RZ, RZ, R84 ;  /* 0x000000ffffd87224 */ /* 0x000fe200078e0054 */
[----:B------:R-:W-:Y:S01]  /*1a0b0*/  MOV R215, 0x1 ;  /* 0x0000000100d77802 */ /* 0x000fe20000000f00 */
[----:B----4-:R-:W-:Y:S01]  /*1a0c0*/  IMAD.MOV.U32 R3, RZ, RZ, 0x1f ;  /* 0x0000001fff037424 */ /* 0x010fe200078e00ff */
[----:B------:R-:W-:Y:S02]  /*1a0d0*/  MOV R2, 0x1a0f0 ;  /* 0x0001a0f000027802 */ /* 0x000fe40000000f00 */
[----:B-12---:R-:W-:Y:S05]  /*1a0e0*/  CALL.REL.NOINC `($__internal_5_$__cuda_sm70_shflsync_idx_p) ;  /* 0x000005f000007944 */ /* 0x006fea0003c00000 */
[----:B------:R-:W-:Y:S01]  /*1a0f0*/  MOV R8, R215 ;  /* 0x000000d700087202 */ /* 0x000fe20000000f00 */
[----:B------:R-:W-:Y:S05]  /*1a100*/  BRA `(.L_x_467) ;  /* 0xffffc50000007947 */ /* 0x000fea000383ffff */
.L_x_395:
[----:B------:R-:W-:Y:S02]  /*1a110*/  MOV R2, 0x1 ;  /* 0x0000000100027802 */ /* 0x000fe40000000f00 */
[----:B------:R-:W-:-:S02]  /*1a120*/  MOV R3, 0x1a140 ;  /* 0x0001a14000037802 */ /* 0x000fc40000000f00 */
[----:B-123--:R-:W-:Y:S05]  /*1a130*/  CALL.REL.NOINC `($__internal_6_$__cuda_sm70_shflsync_up_p) ;  /* 0x000005f000007944 */ /* 0x00efea0003c00000 */
[----:B------:R-:W-:Y:S05]  /*1a140*/  BRA `(.L_x_468) ;  /* 0xffffc5f000007947 */ /* 0x000fea000383ffff */
.L_x_396:
[----:B------:R-:W-:Y:S02]  /*1a150*/  MOV R2, 0x2 ;  /* 0x0000000200027802 */ /* 0x000fe40000000f00 */
[----:B------:R-:W-:-:S02]  /*1a160*/  MOV R3, 0x1a180 ;  /* 0x0001a18000037802 */ /* 0x000fc40000000f00 */
[----:B-12---:R-:W-:Y:S05]  /*1a170*/  CALL.REL.NOINC `($__internal_6_$__cuda_sm70_shflsync_up_p) ;  /* 0x000005b000007944 */ /* 0x006fea0003c00000 */
        /* <DEDUP_REMOVED lines=24> */
.L_x_400:
[----:B------:R-:W-:Y:S02]  /*1a300*/  MOV R2, 0x1 ;  /* 0x0000000100027802 */ /* 0x000fe40000000f00 */
[----:B------:R-:W-:Y:S02]  /*1a310*/  MOV R3, 0x1a330 ;  /* 0x0001a33000037802 */ /* 0x000fe40000000f00 */
[----:B------:R-:W-:Y:S05]  /*1a320*/  CALL.REL.NOINC `($__internal_6_$__cuda_sm70_shflsync_up_p) ;  /* 0x0000040000007944 */ /* 0x000fea0003c00000 */
[----:B------:R-:W-:Y:S01]  /*1a330*/  MOV R2, R4 ;  /* 0x0000000400027202 */ /* 0x000fe20000000f00 */
[----:B------:R-:W-:Y:S05]  /*1a340*/  BRA `(.L_x_470) ;  /* 0xffffc65000007947 */ /* 0x000fea000383ffff */
.L_x_401:
        /* <DEDUP_REMOVED lines=27> */
.L_x_403:
[----:B------:R-:W-:Y:S02]  /*1a500*/  SEL R0, RZ, 0x1, P0 ;  /* 0x00000001ff007807 */ /* 0x000fe40000000000 */
[----:B------:R-:W-:Y:S02]  /*1a510*/  MOV R2, 0x1a530 ;  /* 0x0001a53000027802 */ /* 0x000fe40000000f00 */
[----:B---3--:R-:W-:Y:S05]  /*1a520*/  CALL.REL.NOINC `($__internal_7_$__cuda_sm70_votesync_ballot) ;  /* 0x0000027000007944 */ /* 0x008fea0003c00000 */
[----:B------:R-:W-:Y:S05]  /*1a530*/  BRA `(.L_x_472) ;  /* 0xffffc5f000007947 */ /* 0x000fea000383ffff */
.L_x_404:
[----:B------:R-:W-:Y:S01]  /*1a540*/  IMAD.MOV.U32 R216, RZ, RZ, R6 ;  /* 0x000000ffffd87224 */ /* 0x000fe200078e0006 */
[----:B--2---:R-:W-:Y:S01]  /*1a550*/  MOV R215, R10 ;  /* 0x0000000a00d77202 */ /* 0x004fe20000000f00 */
[----:B------:R-:W-:Y:S01]  /*1a560*/  IMAD.MOV.U32 R3, RZ, RZ, 0x1f ;  /* 0x0000001fff037424 */ /* 0x000fe200078e00ff */
[----:B------:R-:W-:Y:S02]  /*1a570*/  MOV R2, 0x1a590 ;  /* 0x0001a59000027802 */ /* 0x000fe40000000f00 */
[----:B-1-3--:R-:W-:Y:S05]  /*1a580*/  CALL.REL.NOINC `($__internal_5_$__cuda_sm70_shflsync_idx_p) ;  /* 0x0000015000007944 */ /* 0x00afea0003c00000 */
[----:B------:R-:W-:Y:S01]  /*1a590*/  IMAD.MOV.U32 R6, RZ, RZ, R215 ;  /* 0x000000ffff067224 */ /* 0x000fe200078e00d7 */
[----:B------:R-:W-:Y:S01]  /*1a5a0*/  MOV R215, R10 ;  /* 0x0000000a00d77202 */ /* 0x000fe20000000f00 */
[----:B------:R-:W-:Y:S01]  /*1a5b0*/  IMAD.MOV.U32 R216, RZ, RZ, R7 ;  /* 0x000000ffffd87224 */ /* 0x000fe200078e0007 */
[----:B------:R-:W-:Y:S02]  /*1a5c0*/  MOV R3, 0x1f ;  /* 0x0000001f00037802 */ /* 0x000fe40000000f00 */
[----:B------:R-:W-:-:S02]  /*1a5d0*/  MOV R2, 0x1a5f0 ;  /* 0x0001a5f000027802 */ /* 0x000fc40000000f00 */
[----:B------:R-:W-:Y:S05]  /*1a5e0*/  CALL.REL.NOINC `($__internal_5_$__cuda_sm70_shflsync_idx_p) ;  /* 0x000000f000007944 */ /* 0x000fea0003c00000 */
[----:B------:R-:W-:Y:S01]  /*1a5f0*/  MOV R7, R215 ;  /* 0x000000d700077202 */ /* 0x000fe20000000f00 */
[----:B------:R-:W-:Y:S05]  /*1a600*/  BRA `(.L_x_473) ;  /* 0xffffc56000007947 */ /* 0x000fea000383ffff */
.L_x_407:
[----:B------:R-:W-:Y:S01]  /*1a610*/  IMAD.MOV.U32 R216, RZ, RZ, R4 ;  /* 0x000000ffffd87224 */ /* 0x000fe200078e0004 */
[----:B------:R-:W-:Y:S01]  /*1a620*/  MOV R215, R0 ;  /* 0x0000000000d77202 */ /* 0x000fe20000000f00 */
[----:B------:R-:W-:Y:S01]  /*1a630*/  IMAD.MOV.U32 R3, RZ, RZ, 0x1f ;  /* 0x0000001fff037424 */ /* 0x000fe200078e00ff */
[----:B------:R-:W-:-:S02]  /*1a640*/  MOV R2, 0x1a660 ;  /* 0x0001a66000027802 */ /* 0x000fc40000000f00 */
[----:B--234-:R-:W-:Y:S05]  /*1a650*/  CALL.REL.NOINC `($__internal_5_$__cuda_sm70_shflsync_idx_p) ;  /* 0x0000008000007944 */ /* 0x01cfea0003c00000 */
[----:B------:R-:W-:Y:S01]  /*1a660*/  MOV R11, R215 ;  /* 0x000000d7000b7202 */ /* 0x000fe20000000f00 */
[----:B------:R-:W-:Y:S05]  /*1a670*/  BRA `(.L_x_406) ;  /* 0xffffc55000007947 */ /* 0x000fea000383ffff */
        .weak           $__internal_4_$__cuda_sm70_shflsync_bfly_p
        .type           $__internal_4_$__cuda_sm70_shflsync_bfly_p,@function
        .size           $__internal_4_$__cuda_sm70_shflsync_bfly_p,($__internal_5_$__cuda_sm70_shflsync_idx_p - $__internal_4_$__cuda_sm70_shflsync_bfly_p)
$__internal_4_$__cuda_sm70_shflsync_bfly_p:
[----:B------:R-:W-:Y:S02]  /*1a680*/  MOV R165, 0xffffffff ;  /* 0xffffffff00a57802 */ /* 0x000fe40000000f00 */
[----:B------:R-:W-:-:S02]  /*1a690*/  MOV R3, 0x1f ;  /* 0x0000001f00037802 */ /* 0x000fc40000000f00 */
[----:B------:R-:W-:Y:S04]  /*1a6a0*/  WARPSYNC R165 ;  /* 0x000000a500007348 */ /* 0x000fe80003800000 */
[----:B------:R1:W2:Y:S02]  /*1a6b0*/  SHFL.BFLY PT, R0, R84, R0, R3 ;  /* 0x0c00000054007389 */ /* 0x0002a400000e0003 */
[----:B-1----:R-:W-:-:S04]  /*1a6c0*/  MOV R3, 0x0 ;  /* 0x0000000000037802 */ /* 0x002fc80000000f00 */
[----:B--2---:R-:W-:Y:S05]  /*1a6d0*/  RET.REL.NODEC R2 `(_ZN7cutlass13device_kernelIN5flash19enable_sm80_to_sm89INS1_16FlashAttnFwdSm80INS1_25CollectiveMainloopFwdSm80ILi4ELi1ELb0EN4cute5tupleIJNS5_1CILi128EEENS7_ILi80EEENS7_ILi64EEEEEELi64ENS_10bfloat16_tEfNS_4arch4Sm80ELb0ELb0ELb0ELb1ELb1ELb1ELb1ELb1EEENS1_21CollectiveEpilogueFwdINS6_IJS8_SA_S9_EEENS6_IJNS7_ILi1EEESI_SI_EEESC_SE_Li128ELb1ELb1ELb1ELb0EEENS1_36VarlenDynamicPersistentTileSchedulerILi128ELi80ELi128ELi128ELb1ELb1ELb0ELb0ELb1ELb1EEEEEEEEEvNT_6ParamsE) ;  /* 0xfffe592002007950 */ /* 0x004fea0003c3ffff */
        .weak           $__internal_5_$__cuda_sm70_shflsync_idx_p
        .type           $__internal_5_$__cuda_sm70_shflsync_idx_p,@function
        .size           $__internal_5_$__cuda_sm70_shflsync_idx_p,($__internal_6_$__cuda_sm70_shflsync_up_p - $__internal_5_$__cuda_sm70_shflsync_idx_p)
$__internal_5_$__cuda_sm70_shflsync_idx_p:
[----:B------:R-:W-:-:S04]  /*1a6e0*/  MOV R217, 0xffffffff ;  /* 0xffffffff00d97802 */ /* 0x000fc80000000f00 */
[----:B------:R-:W-:Y:S04]  /*1a6f0*/  WARPSYNC R217 ;  /* 0x000000d900007348 */ /* 0x000fe80003800000 */
[----:B------:R1:W2:Y:S02]  /*1a700*/  SHFL.IDX PT, R215, R216, R215, R3 ;  /* 0x000000d7d8d77389 */ /* 0x0002a400000e0003 */
[----:B-1----:R-:W-:-:S04]  /*1a710*/  MOV R3, 0x0 ;  /* 0x0000000000037802 */ /* 0x002fc80000000f00 */
[----:B--2---:R-:W-:Y:S05]  /*1a720*/  RET.REL.NODEC R2 `(_ZN7cutlass13device_kernelIN5flash19enable_sm80_to_sm89INS1_16FlashAttnFwdSm80INS1_25CollectiveMainloopFwdSm80ILi4ELi1ELb0EN4cute5tupleIJNS5_1CILi128EEENS7_ILi80EEENS7_ILi64EEEEEELi64ENS_10bfloat16_tEfNS_4arch4Sm80ELb0ELb0ELb0ELb1ELb1ELb1ELb1ELb1EEENS1_21CollectiveEpilogueFwdINS6_IJS8_SA_S9_EEENS6_IJNS7_ILi1EEESI_SI_EEESC_SE_Li128ELb1ELb1ELb1ELb0EEENS1_36VarlenDynamicPersistentTileSchedulerILi128ELi80ELi128ELi128ELb1ELb1ELb0ELb0ELb1ELb1EEEEEEEEEvNT_6ParamsE) ;  /* 0xfffe58d002007950 */ /* 0x004fea0003c3ffff */
        .weak           $__internal_6_$__cuda_sm70_shflsync_up_p
        .type           $__internal_6_$__cuda_sm70_shflsync_up_p,@function
        .size           $__internal_6_$__cuda_sm70_shflsync_up_p,($__internal_7_$__cuda_sm70_votesync_ballot - $__internal_6_$__cuda_sm70_shflsync_up_p)
$__internal_6_$__cuda_sm70_shflsync_up_p:
[----:B------:R-:W-:Y:S02]  /*1a730*/  IMAD.MOV.U32 R4, RZ, RZ, RZ ;  /* 0x000000ffff047224 */ /* 0x000fe400078e00ff */
[----:B------:R-:W-:-:S04]  /*1a740*/  IMAD.MOV.U32 R10, RZ, RZ, -0x1 ;  /* 0xffffffffff0a7424 */ /* 0x000fc800078e00ff */
[----:B------:R-:W-:Y:S04]  /*1a750*/  WARPSYNC R10 ;  /* 0x0000000a00007348 */ /* 0x000fe80003800000 */
[----:B------:R1:W2:Y:S02]  /*1a760*/  SHFL.UP PT, R4, R0, R2, R4 ;  /* 0x0400000200047389 */ /* 0x0002a400000e0004 */
[----:B-1----:R-:W-:Y:S02]  /*1a770*/  MOV R2, R3 ;  /* 0x0000000300027202 */ /* 0x002fe40000000f00 */
[----:B------:R-:W-:-:S04]  /*1a780*/  MOV R3, 0x0 ;  /* 0x0000000000037802 */ /* 0x000fc80000000f00 */
[----:B--2---:R-:W-:Y:S05]  /*1a790*/  RET.REL.NODEC R2 `(_ZN7cutlass13device_kernelIN5flash19enable_sm80_to_sm89INS1_16FlashAttnFwdSm80INS1_25CollectiveMainloopFwdSm80ILi4ELi1ELb0EN4cute5tupleIJNS5_1CILi128EEENS7_ILi80EEENS7_ILi64EEEEEELi64ENS_10bfloat16_tEfNS_4arch4Sm80ELb0ELb0ELb0ELb1ELb1ELb1ELb1ELb1EEENS1_21CollectiveEpilogueFwdINS6_IJS8_SA_S9_EEENS6_IJNS7_ILi1EEESI_SI_EEESC_SE_Li128ELb1ELb1ELb1ELb0EEENS1_36VarlenDynamicPersistentTileSchedulerILi128ELi80ELi128ELi128ELb1ELb1ELb0ELb0ELb1ELb1EEEEEEEEEvNT_6ParamsE) ;  /* 0xfffe586002007950 */ /* 0x004fea0003c3ffff */
        .weak           $__internal_7_$__cuda_sm70_votesync_ballot
        .type           $__internal_7_$__cuda_sm70_votesync_ballot,@function
        .size           $__internal_7_$__cuda_sm70_votesync_ballot,(.L_x_1915 - $__internal_7_$__cuda_sm70_votesync_ballot)
$__internal_7_$__cuda_sm70_votesync_ballot:
[----:B------:R-:W-:Y:S01]  /*1a7a0*/  ISETP.NE.U32.AND P0, PT, R0, 0x1, PT ;  /* 0x000000010000780c */ /* 0x000fe20003f05070 */
[----:B------:R-:W-:-:S04]  /*1a7b0*/  IMAD.MOV.U32 R3, RZ, RZ, -0x1 ;  /* 0xffffffffff037424 */ /* 0x000fc800078e00ff */
[----:B------:R-:W-:Y:S08]  /*1a7c0*/  WARPSYNC R3 ;  /* 0x0000000300007348 */ /* 0x000ff00003800000 */
[----:B------:R-:W-:-:S04]  /*1a7d0*/  VOTE.ANY R0, PT, !P0 ;  /* 0x0000000000007806 */ /* 0x000fc800040e0100 */
[----:B------:R-:W-:Y:S01]  /*1a7e0*/  LOP3.LUT R0, R0, R3, RZ, 0xc0, !PT ;  /* 0x0000000300007212 */ /* 0x000fe200078ec0ff */
[----:B------:R-:W-:-:S04]  /*1a7f0*/  IMAD.MOV.U32 R3, RZ, RZ, 0x0 ;  /* 0x00000000ff037424 */ /* 0x000fc800078e00ff */
[----:B------:R-:W-:Y:S05]  /*1a800*/  RET.REL.NODEC R2 `(_ZN7cutlass13device_kernelIN5flash19enable_sm80_to_sm89INS1_16FlashAttnFwdSm80INS1_25CollectiveMainloopFwdSm80ILi4ELi1ELb0EN4cute5tupleIJNS5_1CILi128EEENS7_ILi80EEENS7_ILi64EEEEEELi64ENS_10bfloat16_tEfNS_4arch4Sm80ELb0ELb0ELb0ELb1ELb1ELb1ELb1ELb1EEENS1_21CollectiveEpilogueFwdINS6_IJS8_SA_S9_EEENS6_IJNS7_ILi1EEESI_SI_EEESC_SE_Li128ELb1ELb1ELb1ELb0EEENS1_36VarlenDynamicPersistentTileSchedulerILi128ELi80ELi128ELi128ELb1ELb1ELb0ELb0ELb1ELb1EEEEEEEEEvNT_6ParamsE) ;  /* 0xfffe57f002007950 */ /* 0x000fea0003c3ffff */
.L_x_474:
        /* <DEDUP_REMOVED lines=15> */
.L_x_1915:


//--------------------- .text._ZN7cutlass13device_kernelIN5flash19enable_sm80_to_sm89INS1_16FlashAttnFwdSm80INS1_25CollectiveMainloopFwdSm80ILi4ELi1ELb0EN4cute5tupleIJNS5_1CILi128EEENS7_ILi96EEENS7_ILi64EEEEEELi64ENS_10bfloat16_tEfNS_4arch4Sm80ELb0ELb1ELb0ELb0ELb1ELb0ELb1ELb1EEENS1_21CollectiveEpilogueFwdINS6_IJS8_SA_S9_EEENS6_IJNS7_ILi1EEESI_SI_EEESC_SE_Li128ELb0ELb1ELb1ELb0EEENS1_19SingleTileSchedulerILb0ELb1ELb1ELi128EEEEEEEEEvNT_6ParamsE --------------------------
	.section	.text._ZN7cutlass13device_kernelIN5flash19enable_sm80_to_sm89INS1_16FlashAttnFwdSm80INS1_25CollectiveMainloopFwdSm80ILi4ELi1ELb0EN4cute5tupleIJNS5_1CILi128EEENS7_ILi96EEENS7_ILi64EEEEEELi64ENS_10bfloat16_tEfNS_4arch4Sm80ELb0ELb1ELb0ELb0ELb1ELb0ELb1ELb1EEENS1_21CollectiveEpilogueFwdINS6_IJS8_SA_S9_EEENS6_IJNS7_ILi1EEESI_SI_EEESC_SE_Li128ELb0ELb1ELb1ELb0EEENS1_19SingleTileSchedulerILb0ELb1ELb1ELi128EEEEEEEEEvNT_6ParamsE,"ax",@progbits
	.sectioninfo	@"SHI_REGISTERS=255"
	.align	128
.text._ZN7cutlass13device_kernelIN5flash19enable_sm80_to_sm89INS1_16FlashAttnFwdSm80INS1_25CollectiveMainloopFwdSm80ILi4ELi1ELb0EN4cute5tupleIJNS5_1CILi128EEENS7_ILi96EEENS7_ILi64EEEEEELi64ENS_10bfloat16_tEfNS_4arch4Sm80ELb0ELb1ELb0ELb0ELb1ELb0ELb1ELb1EEENS1_21CollectiveEpilogueFwdINS6_IJS8_SA_S9_EEENS6_IJNS7_ILi1EEESI_SI_EEESC_SE_Li128ELb0ELb1ELb1ELb0EEENS1_19SingleTileSchedulerILb0ELb1ELb1ELi128EEEEEEEEEvNT_6ParamsE:
        .type           _ZN7cutlass13device_kernelIN5flash19enable_sm80_to_sm89INS1_16FlashAttnFwdSm80INS1_25CollectiveMainloopFwdSm80ILi4ELi1ELb0EN4cute5tupleIJNS5_1CILi128EEENS7_ILi96EEENS7_ILi64EEEEEELi64ENS_10bfloat16_tEfNS_4arch4Sm80ELb0ELb1ELb0ELb0ELb1ELb0ELb1ELb1EEENS1_21CollectiveEpilogueFwdINS6_IJS8_SA_S9_EEENS6_IJNS7_ILi1EEESI_SI_EEESC_SE_Li128ELb0ELb1ELb1ELb0EEENS1_19SingleTileSchedulerILb0ELb1ELb1ELi128EEEEEEEEEvNT_6ParamsE,@function
        .size           _ZN7cutlass13device_kernelIN5flash19enable_sm80_to_sm89INS1_16FlashAttnFwdSm80INS1_25CollectiveMainloopFwdSm80ILi4ELi1ELb0EN4cute5tupleIJNS5_1CILi128EEENS7_ILi96EEENS7_ILi64EEEEEELi64ENS_10bfloat16_tEfNS_4arch4Sm80ELb0ELb1ELb0ELb0ELb1ELb0ELb1ELb1EEENS1_21CollectiveEpilogueFwdINS6_IJS8_SA_S9_EEENS6_IJNS7_ILi1EEESI_SI_EEESC_SE_Li128ELb0ELb1ELb1ELb0EEENS1_19SingleTileSchedulerILb0ELb1ELb1ELi128EEEEEEEEEvNT_6ParamsE,(.L_x_1920 - _ZN7cutlass13device_kernelIN5flash19enable_sm80_to_sm89INS1_16FlashAttnFwdSm80INS1_25CollectiveMainloopFwdSm80ILi4ELi1ELb0EN4cute5tupleIJNS5_1CILi128EEENS7_ILi96EEENS7_ILi64EEEEEELi64ENS_10bfloat16_tEfNS_4arch4Sm80ELb0ELb1ELb0ELb0ELb1ELb0ELb1ELb1EEENS1_21CollectiveEpilogueFwdINS6_IJS8_SA_S9_EEENS6_IJNS7_ILi1EEESI_SI_EEESC_SE_Li128ELb0ELb1ELb1ELb0EEENS1_19SingleTileSchedulerILb0ELb1ELb1ELi128EEEEEEEEEvNT_6ParamsE)
        .other          _ZN7cutlass13device_kernelIN5flash19enable_sm80_to_sm89INS1_16FlashAttnFwdSm80INS1_25CollectiveMainloopFwdSm80ILi4ELi1ELb0EN4cute5tupleIJNS5_1CILi128EEENS7_ILi96EEENS7_ILi64EEEEEELi64ENS_10bfloat16_tEfNS_4arch4Sm80ELb0ELb1ELb0ELb0ELb1ELb0ELb1ELb1EEENS1_21CollectiveEpilogueFwdINS6_IJS8_SA_S9_EEENS6_IJNS7_ILi1EEESI_SI_EEESC_SE_Li128ELb0ELb1ELb1ELb0EEENS1_19SingleTileSchedulerILb0ELb1ELb1ELi128EEEEEEEEEvNT_6ParamsE,@"STO_CUDA_ENTRY STV_DEFAULT"
_ZN7cutlass13device_kernelIN5flash19enable_sm80_to_sm89INS1_16FlashAttnFwdSm80INS1_25CollectiveMainloopFwdSm80ILi4ELi1ELb0EN4cute5tupleIJNS5_1CILi128EEENS7_ILi96EEENS7_ILi64EEEEEELi64ENS_10bfloat16_tEfNS_4arch4Sm80ELb0ELb1ELb0ELb0ELb1ELb0ELb1ELb1EEENS1_21CollectiveEpilogueFwdINS6_IJS8_SA_S9_EEENS6_IJNS7_ILi1EEESI_SI_EEESC_SE_Li128ELb0ELb1ELb1ELb0EEENS1_19SingleTileSchedulerILb0ELb1ELb1ELi128EEEEEEEEEvNT_6ParamsE:
        /* <DEDUP_REMOVED lines=18> */
.L_x_475:
[----:B------:R-:W-:Y:S02]  /*0120*/  ULDC.64 UR4, c[0x0][0x550] ;  /* 0x0001540000047ab9 */ /* 0x000fe40000000a00 */
[----:B------:R-:W-:Y:S02]  /*0130*/  UISETP.NE.AND UP0, UPT, UR4, 0x1, UPT ;  /* 0x000000010400788c */ /* 0x000fe4000bf05270 */
[----:B------:R-:W-:-:S02]  /*0140*/  UIMAD.WIDE.U32 UR10, UR7, UR5, URZ ;  /* 0x00000005070a72a5 */ /* 0x000fc4000f8e003f */
[----:B------:R-:W-:Y:S02]  /*0150*/  ULDC UR4, c[0x0][0x558] ;  /* 0x0001560000047ab9 */ /* 0x000fe40000000800 */
[----:B------:R-:W-:-:S05]  /*0160*/  UMOV UR9, UR7 ;  /* 0x0000000700097c82 */ /* 0x000fca0008000000 */
[----:B------:R-:W-:-:S03]  /*0170*/  @UP0 USHF.R.U32.HI UR9, URZ, UR4, UR11 ;  /* 0x000000043f090299 */ /* 0x000fc6000801160b */
.L_x_476:
[----:B------:R-:W-:Y:S01]  /*0180*/  ISETP.LE.AND P0, PT, RZ, UR6, PT ;  /* 0x00000006ff007c0c */ /* 0x000fe2000bf03270 */
[----:B------:R-:W-:Y:S02]  /*0190*/  UIADD3 UR5, -UR9, URZ, URZ ;  /* 0x0000003f09057290 */ /* 0x000fe4000fffe13f */
[----:B------:R-:W-:Y:S02]  /*01a0*/  ULDC UR4, c[0x0][0x550] ;  /* 0x0001540000047ab9 */ /* 0x000fe40000000800 */
[----:B------:R-:W-:-:S08]  /*01b0*/  UIMAD UR7, UR5, UR4, UR7 ;  /* 0x00000004050772a4 */ /* 0x000fd0000f8e0207 */
[----:B------:R-:W-:Y:S05]  /*01c0*/  @!P0 EXIT ;  /* 0x000000000000894d */ /* 0x000fea0003800000 */
[----:B------:R-:W-:Y:S01]  /*01d0*/  ULDC.64 UR4, c[0x0][0x370] ;  /* 0x0000dc0000047ab9 */ /* 0x000fe20000000a00 */
[----:B------:R-:W-:Y:S01]  /*01e0*/  IMAD.MOV.U32 R234, RZ, RZ, RZ ;  /* 0x000000ffffea7224 */ /* 0x000fe200078e00ff */
[----:B------:R-:W-:Y:S02]  /*01f0*/  UISETP.NE.U32.AND UP0, UPT, URZ, UR4, UPT ;  /* 0x000000043f00728c */ /* 0x000fe4000bf05070 */
[----:B------:R-:W-:Y:S02]  /*0200*/  ULDC.64 UR10, c[0x0][0x370] ;  /* 0x0000dc00000a7ab9 */ /* 0x000fe40000000a00 */
[----:B------:R-:W-:Y:S01]  /*0210*/  UISETP.NE.AND.EX UP0, UPT, URZ, UR5, UPT, UP0 ;  /* 0x000000053f00728c */ /* 0x000fe2000bf05300 */
[----:B------:R-:W1:Y:S01]  /*0220*/  S2UR UR19, SR_CTAID.X ;  /* 0x00000000001379c3 */ /* 0x000e620000002500 */
[----:B------:R-:W-:Y:S02]  /*0230*/  ULDC UR8, c[0x0][0x2ac] ;  /* 0x0000ab0000087ab9 */ /* 0x000fe40000000800 */
[----:B------:R-:W-:-:S02]  /*0240*/  ULDC.64 UR16, c[0x0][0x118] ;  /* 0x0000460000107ab9 */ /* 0x000fc40000000a00 */
[----:B------:R-:W-:-:S05]  /*0250*/  PLOP3.LUT P0, PT, PT, PT, UP0, 0x80, 0x0 ;  /* 0x000000000000781c */ /* 0x000fca0003f0f008 */
[----:B------:R-:W-:Y:S02]  /*0260*/  @UP0 UMOV UR4, 0x4 ;  /* 0x0000000400040882 */ /* 0x000fe40000000000 */
[----:B------:R-:W-:-:S06]  /*0270*/  @UP0 UIMAD.WIDE UR4, UR6, UR4, UR10 ;  /* 0x00000004060402a5 */ /* 0x000fcc000f8e020a */
[----:B------:R-:W-:Y:S01]  /*0280*/  MOV R2, UR4 ;  /* 0x0000000400027c02 */ /* 0x000fe20008000f00 */
[----:B------:R-:W-:Y:S01]  /*0290*/  ULDC UR4, c[0x0][0x2c4] ;  /* 0x0000b10000047ab9 */ /* 0x000fe20000000800 */
[----:B------:R-:W-:Y:S01]  /*02a0*/  IMAD.U32 R3, RZ, RZ, UR5 ;  /* 0x00000005ff037e24 */ /* 0x000fe2000f8e00ff */
[----:B------:R-:W-:Y:S02]  /*02b0*/  UISETP.NE.AND UP2, UPT, UR4, 0x1, UPT ;  /* 0x000000010400788c */ /* 0x000fe4000bf45270 */
[----:B-1----:R-:W-:Y:S02]  /*02c0*/  USHF.L.U32 UR19, UR19, 0x7, URZ ;  /* 0x0000000713137899 */ /* 0x002fe4000800063f */
[----:B------:R1:W5:Y:S01]  /*02d0*/  @P0 LDG.E R234, [R2.64] ;  /* 0x0000001002ea0981 */ /* 0x000362000c1e1900 */
[----:B------:R-:W-:Y:S02]  /*02e0*/  ULDC.64 UR4, c[0x0][0x2c8] ;  /* 0x0000b20000047ab9 */ /* 0x000fe40000000a00 */
[----:B------:R-:W-:-:S04]  /*02f0*/  UIADD3 UR10, UR19, 0x7f, URZ ;  /* 0x0000007f130a7890 */ /* 0x000fc8000fffe03f */
[----:B------:R-:W-:-:S04]  /*0300*/  @UP2 UIADD3 UR12, UR19, 0x7f, URZ ;  /* 0x0000007f130c2890 */ /* 0x000fc8000fffe03f */
[----:B------:R-:W-:-:S03]  /*0310*/  UIMAD.WIDE.U32 UR12, UR12, UR4, URZ ;  /* 0x000000040c0c72a5 */ /* 0x000fc6000f8e003f */
[----:B------:R-:W-:Y:S02]  /*0320*/  ULDC UR4, c[0x0][0x1d0] ;  /* 0x0000740000047ab9 */ /* 0x000fe40000000800 */
[----:B------:R-:W-:Y:S02]  /*0330*/  UIMAD UR8, UR8, UR4, URZ ;  /* 0x00000004080872a4 */ /* 0x000fe4000f8e023f */
[----:B------:R-:W-:Y:S02]  /*0340*/  @UP2 UMOV UR11, UR13 ;  /* 0x0000000d000b2c82 */ /* 0x000fe40008000000 */
[----:B------:R-:W-:Y:S02]  /*0350*/  @UP2 USHF.R.U32.HI UR10, URZ, UR5, UR11 ;  /* 0x000000053f0a2299 */ /* 0x000fe4000801160b */
[----:B------:R-:W-:Y:S02]  /*0360*/  ULDC UR12, c[0x0][0x168] ;  /* 0x00005a00000c7ab9 */ /* 0x000fe40000000800 */
[----:B------:R-:W-:-:S02]  /*0370*/  UMOV UR11, 0x1 ;  /* 0x00000001000b7882 */ /* 0x000fc40000000000 */
[----:B------:R-:W-:Y:S02]  /*0380*/  ULDC.64 UR4, c[0x0][0x328] ;  /* 0x0000ca0000047ab9 */ /* 0x000fe40000000a00 */
[----:B------:R-:W-:Y:S02]  /*0390*/  UISETP.LE.AND UP1, UPT, UR11, UR5, UPT ;  /* 0x000000050b00728c */ /* 0x000fe4000bf23270 */
[----:B------:R-:W-:-:S04]  /*03a0*/  UIADD3 UR12, UR8, -UR12, UR11 ;  /* 0x8000000c080c7290 */ /* 0x000fc8000fffe00b */
[----:B------:R-:W-:Y:S01]  /*03b0*/  PLOP3.LUT P0, PT, PT, PT, UP1, 0x40, 0x0 ;  /* 0x000000000000781c */ /* 0x000fe20003f0e818 */
[----:B------:R-:W-:-:S04]  /*03c0*/  UIADD3 UR5, UR12, UR10, URZ ;  /* 0x0000000a0c057290 */ /* 0x000fc8000fffe03f */
[----:B------:R-:W-:-:S08]  /*03d0*/  UIADD3 UR10, UR5, UR4, URZ ;  /* 0x00000004050a7290 */ /* 0x000fd0000fffe03f */
[----:B------:R-:W-:Y:S05]  /*03e0*/  @P0 BRA `(.L_x_477) ;  /* 0x0000016000000947 */ /* 0x000fea0003800000 */
[----:B-1----:R-:W-:Y:S01]  /*03f0*/  ISETP.LT.AND P0, PT, RZ, UR5, PT ;  /* 0x00000005ff007c0c */ /* 0x002fe2000bf01270 */
[----:B------:R-:W-:-:S12]  /*0400*/  UIADD3 UR12, UR5, -0x1, URZ ;  /* 0xffffffff050c7890 */ /* 0x000fd8000fffe03f */
[----:B------:R-:W-:Y:S05]  /*0410*/  @P0 BRA `(.L_x_478) ;  /* 0x0000009000000947 */ /* 0x000fea0003800000 */
[----:B------:R-:W-:Y:S02]  /*0420*/  ULDC UR4, c[0x0][0x32c] ;  /* 0x0000cb0000047ab9 */ /* 0x000fe40000000800 */
[----:B------:R-:W-:Y:S02]  /*0430*/  UISETP.NE.AND UP0, UPT, UR11, UR4, UPT ;  /* 0x000000040b00728c */ /* 0x000fe4000bf05270 */
[----:B------:R-:W-:-:S03]  /*0440*/  UIADD3 UR12, -UR5, URZ, URZ ;  /* 0x0000003f050c7290 */ /* 0x000fc6000fffe13f */
[----:B------:R-:W-:Y:S02]  /*0450*/  ULDC.64 UR4, c[0x0][0x330] ;  /* 0x0000cc0000047ab9 */ /* 0x000fe40000000a00 */
[----:B------:R-:W-:-:S07]  /*0460*/  UIMAD.WIDE.U32 UR14, UR12, UR4, URZ ;  /* 0x000000040c0e72a5 */ /* 0x000fce000f8e003f */
[----:B------:R-:W-:Y:S02]  /*0470*/  @UP0 UMOV UR11, UR15 ;  /* 0x0000000f000b0c82 */ /* 0x000fe40008000000 */
[----:B------:R-:W-:-:S04]  /*0480*/  @UP0 USHF.R.U32.HI UR12, URZ, UR5, UR11 ;  /* 0x000000053f0c0299 */ /* 0x000fc8000801160b */
[----:B------:R-:W-:Y:S01]  /*0490*/  ULOP3.LUT UR12, URZ, UR12, URZ, 0x33, !UPT ;  /* 0x0000000c3f0c7292 */ /* 0x000fe2000f8e333f */
[----:B------:R-:W-:Y:S05]  /*04a0*/  BRA `(.L_x_479) ;  /* 0x0000006000007947 */ /* 0x000fea0003800000 */
.L_x_478:
[----:B------:R-:W-:Y:S02]  /*04b0*/  ULDC UR4, c[0x0][0x32c] ;  /* 0x0000cb0000047ab9 */ /* 0x000fe40000000800 */
[----:B------:R-:W-:-:S03]  /*04c0*/  UISETP.NE.AND UP0, UPT, UR11, UR4, UPT ;  /* 0x000000040b00728c */ /* 0x000fc6000bf05270 */
[----:B------:R-:W-:Y:S02]  /*04d0*/  ULDC.64 UR4, c[0x0][0x330] ;  /* 0x0000cc0000047ab9 */ /* 0x000fe40000000a00 */
[----:B------:R-:W-:-:S07]  /*04e0*/  UIMAD.WIDE.U32 UR14, UR12, UR4, URZ ;  /* 0x000000040c0e72a5 */ /* 0x000fce000f8e003f */
[----:B------:R-:W-:Y:S02]  /*04f0*/  @UP0 UMOV UR11, UR15 ;  /* 0x0000000f000b0c82 */ /* 0x000fe40008000000 */
[----:B------:R-:W-:Y:S02]  /*0500*/  @UP0 USHF.R.U32.HI UR12, URZ, UR5, UR11 ;  /* 0x000000053f0c0299 */ /* 0x000fe4000801160b */
.L_x_479:
[----:B------:R-:W-:Y:S02]  /*0510*/  ULDC UR4, c[0x0][0x32c] ;  /* 0x0000cb0000047ab9 */ /* 0x000fe40000000800 */
[----:B------:R-:W-:-:S04]  /*0520*/  UIMAD UR4, UR12, UR4, UR4 ;  /* 0x000000040c0472a4 */ /* 0x000fc8000f8e0204 */
[----:B------:R-:W-:-:S04]  /*0530*/  UISETP.LT.AND UP0, UPT, UR10, UR4, UPT ;  /* 0x000000040a00728c */ /* 0x000fc8000bf01270 */
[----:B------:R-:W-:Y:S02]  /*0540*/  USEL UR10, UR10, UR4, UP0 ;  /* 0x000000040a0a7287 */ /* 0x000fe40008000000 */
.L_x_477:
[----:B-1----:R-:W-:Y:S01]  /*0550*/  UIADD3 UR11, UR8, 0x5f, URZ ;  /* 0x0000005f080b7890 */ /* 0x002fe2000fffe03f */
[----:B------:R-:W-:Y:S01]  /*0560*/  PLOP3.LUT P0, PT, PT, PT, UP1, 0x40, 0x0 ;  /* 0x000000000000781c */ /* 0x000fe20003f0e818 */
[----:B------:R-:W-:Y:S02]  /*0570*/  ULDC.64 UR4, c[0x0][0x2c8] ;  /* 0x0000b20000047ab9 */ /* 0x000fe40000000a00 */
[----:B------:R-:W-:Y:S02]  /*0580*/  UIMAD.WIDE.U32 UR12, UR19, UR4, URZ ;  /* 0x00000004130c72a5 */ /* 0x000fe4000f8e003f */
[----:B------:R-:W-:Y:S02]  /*0590*/  UIMAD.WIDE UR14, UR11, 0x2aaaaaab, URZ ;  /* 0x2aaaaaab0b0e78a5 */ /* 0x000fe4000f8e023f */
[----:B------:R-:W-:Y:S02]  /*05a0*/  UIADD3 UR10, UR10, 0x5f, URZ ;  /* 0x0000005f0a0a7890 */ /* 0x000fe4000fffe03f */
[----:B------:R-:W-:-:S02]  /*05b0*/  UMOV UR4, UR19 ;  /* 0x0000001300047c82 */ /* 0x000fc40008000000 */
[----:B------:R-:W-:Y:S02]  /*05c0*/  UIMAD.WIDE UR10, UR10, 0x2aaaaaab, URZ ;  /* 0x2aaaaaab0a0a78a5 */ /* 0x000fe4000f8e023f */
[----:B------:R-:W-:Y:S02]  /*05d0*/  ULDC UR18, c[0x0][0x168] ;  /* 0x00005a0000127ab9 */ /* 0x000fe40000000800 */
[----:B------:R-:W-:Y:S02]  /*05e0*/  @UP2 USHF.R.U32.HI UR4, URZ, UR5, UR13 ;  /* 0x000000053f042299 */ /* 0x000fe4000801160d */
[----:B------:R-:W-:Y:S02]  /*05f0*/  UIADD3 UR18, UR8, -UR18, URZ ;  /* 0x8000001208127290 */ /* 0x000fe4000fffe03f */
[----:B------:R-:W-:Y:S02]  /*0600*/  UMOV UR13, UR15 ;  /* 0x0000000f000d7c82 */ /* 0x000fe40008000000 */
[----:B------:R-:W-:-:S02]  /*0610*/  USHF.R.U32.HI UR12, URZ, 0x1f, UR13 ;  /* 0x0000001f3f0c7899 */ /* 0x000fc4000801160d */
[----:B------:R-:W-:Y:S02]  /*0620*/  USHF.R.U32.HI UR10, URZ, 0x1f, UR11 ;  /* 0x0000001f3f0a7899 */ /* 0x000fe4000801160b */
[----:B------:R-:W-:Y:S02]  /*0630*/  UIADD3 UR4, UR18, UR4, URZ ;  /* 0x0000000412047290 */ /* 0x000fe4000fffe03f */
[----:B------:R-:W-:Y:S02]  /*0640*/  ULDC UR5, c[0x0][0x324] ;  /* 0x0000c90000057ab9 */ /* 0x000fe40000000800 */
[----:B------:R-:W-:Y:S02]  /*0650*/  ULEA.HI.SX32 UR12, UR13, UR12, 0x1c ;  /* 0x0000000c0d0c7291 */ /* 0x000fe4000f8fe23f */
[----:B------:R-:W-:Y:S02]  /*0660*/  ULEA.HI.SX32 UR10, UR11, UR10, 0x1c ;  /* 0x0000000a0b0a7291 */ /* 0x000fe4000f8fe23f */
[----:B------:R-:W-:-:S02]  /*0670*/  UIADD3 UR5, UR4, -UR5, URZ ;  /* 0x8000000504057290 */ /* 0x000fc4000fffe03f */
[----:B------:R-:W-:-:S04]  /*0680*/  UISETP.LT.AND UP0, UPT, UR12, UR10, UPT ;  /* 0x0000000a0c00728c */ /* 0x000fc8000bf01270 */
[----:B------:R-:W-:Y:S01]  /*0690*/  USEL UR10, UR12, UR10, UP0 ;  /* 0x0000000a0c0a7287 */ /* 0x000fe20008000000 */
[----:B------:R-:W-:Y:S01]  /*06a0*/  MOV R2, UR5 ;  /* 0x0000000500027c02 */ /* 0x000fe20008000f00 */
[----:B------:R-:W-:Y:S05]  /*06b0*/  @P0 BRA `(.L_x_480) ;  /* 0x0000010000000947 */ /* 0x000fea0003800000 */
[----:B------:R-:W-:-:S04]  /*06c0*/  MOV R3, UR4 ;  /* 0x0000000400037c02 */ /* 0x000fc80008000f00 */
[----:B------:R-:W-:-:S13]  /*06d0*/  ISETP.GT.AND P0, PT, R3, -0x1, PT ;  /* 0xffffffff0300780c */ /* 0x000fda0003f04270 */
[----:B------:R-:W-:Y:S05]  /*06e0*/  @P0 BRA `(.L_x_481) ;  /* 0x0000007000000947 */ /* 0x000fea0003800000 */
[----:B------:R-:W-:Y:S01]  /*06f0*/  IMAD.MOV.U32 R0, RZ, RZ, c[0x0][0x32c] ;  /* 0x0000cb00ff007624 */ /* 0x000fe200078e00ff */
[----:B------:R-:W-:-:S04]  /*0700*/  LOP3.LUT R3, RZ, R3, RZ, 0x33, !PT ;  /* 0x00000003ff037212 */ /* 0x000fc800078e33ff */
[----:B------:R-:W-:-:S13]  /*0710*/  ISETP.NE.AND P0, PT, R0, 0x1, PT ;  /* 0x000000010000780c */ /* 0x000fda0003f05270 */
[----:B------:R-:W-:-:S05]  /*0720*/  @P0 IMAD.HI.U32 R0, R3, c[0x0][0x330], RZ ;  /* 0x0000cc0003000a27 */ /* 0x000fca00078e00ff */
[----:B------:R-:W-:-:S04]  /*0730*/  @P0 SHF.R.U32.HI R3, RZ, c[0x0][0x334], R0 ;  /* 0x0000cd00ff030a19 */ /* 0x000fc80000011600 */
[----:B------:R-:W-:Y:S01]  /*0740*/  LOP3.LUT R3, RZ, R3, RZ, 0x33, !PT ;  /* 0x00000003ff037212 */ /* 0x000fe200078e33ff */
[----:B------:R-:W-:Y:S05]  /*0750*/  BRA `(.L_x_482) ;  /* 0x0000004000007947 */ /* 0x000fea0003800000 */
.L_x_481:
[----:B------:R-:W-:-:S04]  /*0760*/  MOV R0, c[0x0][0x32c] ;  /* 0x0000cb0000007a02 */ /* 0x000fc80000000f00 */
[----:B------:R-:W-:-:S13]  /*0770*/  ISETP.NE.AND P0, PT, R0, 0x1, PT ;  /* 0x000000010000780c */ /* 0x000fda0003f05270 */
[----:B------:R-:W-:-:S05]  /*0780*/  @P0 IMAD.HI.U32 R0, R3, c[0x0][0x330], RZ ;  /* 0x0000cc0003000a27 */ /* 0x000fca00078e00ff */
[----:B------:R-:W-:-:S05]  /*0790*/  @P0 SHF.R.U32.HI R3, RZ, c[0x0][0x334], R0 ;  /* 0x0000cd00ff030a19 */ /* 0x000fca0000011600 */
.L_x_482:
[----:B------:R-:W-:-:S05]  /*07a0*/  IMAD R3, R3, c[0x0][0x32c], RZ ;  /* 0x0000cb0003037a24 */ /* 0x000fca00078e02ff */
[----:B------:R-:W-:-:S05]  /*07b0*/  IMNMX R2, R2, R3, !PT ;  /* 0x0000000302027217 */ /* 0x000fca0007800200 */
.L_x_480:
[----:B------:R-:W-:Y:S01]  /*07c0*/  IMAD.HI R2, R2, 0x2aaaaaab, RZ ;  /* 0x2aaaaaab02027827 */ /* 0x000fe200078e02ff */
[----:B------:R-:W-:Y:S02]  /*07d0*/  USHF.R.U32.HI UR5, URZ, 0x10, UR7 ;  /* 0x000000103f057899 */ /* 0x000fe40008011607 */
[----:B------:R-:W-:Y:S01]  /*07e0*/  ULDC UR4, c[0x0][0x338] ;  /* 0x0000ce0000047ab9 */ /* 0x000fe20000000800 */
[----:B------:R-:W-:Y:S01]  /*07f0*/  IMAD.MOV.U32 R6, RZ, RZ, RZ ;  /* 0x000000ffff067224 */ /* 0x000fe200078e00ff */
[----:B------:R-:W-:Y:S01]  /*0800*/  SHF.R.U32.HI R0, RZ, 0x1f, R2 ;  /* 0x0000001fff007819 */ /* 0x000fe20000011602 */
[----:B------:R-:W-:-:S03]  /*0810*/  UISETP.NE.AND UP0, UPT, UR5, URZ, UPT ;  /* 0x0000003f0500728c */ /* 0x000fc6000bf05270 */
[----:B------:R-:W-:Y:S01]  /*0820*/  LEA.HI.SX32 R0, R2, R0, 0x1c ;  /* 0x0000000002007211 */ /* 0x000fe200078fe2ff */
[----:B------:R-:W-:-:S03]  /*0830*/  USEL UR4, UR5, UR4, UP0 ;  /* 0x0000000405047287 */ /* 0x000fc60008000000 */
[----:B------:R-:W-:-:S04]  /*0840*/  IMNMX R230, RZ, R0, !PT ;  /* 0x00000000ffe67217 */ /* 0x000fc80007800200 */
[----:B------:R-:W-:-:S13]  /*0850*/  ISETP.LT.AND P0, PT, R230, UR10, PT ;  /* 0x0000000ae6007c0c */ /* 0x000fda000bf01270 */
[----:B------:R-:W-:Y:S05]  /*0860*/  @!P0 BRA `(.L_x_483) ;  /* 0x000001c000008947 */ /* 0x000fea0003800000 */
[----:B------:R-:W-:Y:S01]  /*0870*/  IMAD.U32 R0, RZ, RZ, UR4 ;  /* 0x00000004ff007e24 */ /* 0x000fe2000f8e00ff */
[----:B------:R-:W-:-:S04]  /*0880*/  UIADD3 UR5, UR4, -0x1, UR10 ;  /* 0xffffffff04057890 */ /* 0x000fc8000fffe00a */
[-C--:B------:R-:W-:Y:S02]  /*0890*/  IABS R4, R0.reuse ;  /* 0x0000000000047213 */ /* 0x080fe40000000000 */
[----:B------:R-:W-:Y:S02]  /*08a0*/  IADD3 R5, -R230, UR5, RZ ;  /* 0x00000005e6057c10 */ /* 0x000fe4000fffe1ff */
[----:B------:R-:W1:Y:S01]  /*08b0*/  I2F.RP R6, R4 ;  /* 0x0000000400067306 */ /* 0x000e620000209400 */
[----:B------:R-:W-:Y:S02]  /*08c0*/  IABS R0, R0 ;  /* 0x0000000000007213 */ /* 0x000fe40000000000 */
[----:B------:R-:W-:Y:S02]  /*08d0*/  IABS R2, R5 ;  /* 0x0000000500027213 */ /* 0x000fe40000000000 */
[----:B------:R-:W-:Y:S01]  /*08e0*/  LOP3.LUT R5, R5, UR4, RZ, 0x3c, !PT ;  /* 0x0000000405057c12 */ /* 0x000fe2000f8e3cff */
[----:B------:R-:W-:-:S03]  /*08f0*/  IMAD.MOV R0, RZ, RZ, -R0 ;  /* 0x000000ffff007224 */ /* 0x000fc600078e0a00 */
[----:B------:R-:W-:Y:S01]  /*0900*/  ISETP.GE.AND P0, PT, R5, RZ, PT ;  /* 0x000000ff0500720c */ /* 0x000fe20003f06270 */
[----:B-1----:R-:W1:Y:S02]  /*0910*/  MUFU.RCP R6, R6 ;  /* 0x0000000600067308 */ /* 0x002e640000001000 */
[----:B-1----:R-:W-:-:S06]  /*0920*/  IADD3 R6, R6, 0xffffffe, RZ ;  /* 0x0ffffffe06067810 */ /* 0x002fcc0007ffe0ff */
[----:B------:R-:W1:Y:S02]  /*0930*/  F2I.FTZ.U32.TRUNC.NTZ R7, R6 ;  /* 0x0000000600077305 */ /* 0x000e64000021f000 */
[----:B-1----:R-:W-:Y:S02]  /*0940*/  IMAD.MOV R3, RZ, RZ, -R7 ;  /* 0x000000ffff037224 */ /* 0x002fe400078e0a07 */
[----:B------:R-:W-:Y:S02]  /*0950*/  IMAD.MOV.U32 R6, RZ, RZ, RZ ;  /* 0x000000ffff067224 */ /* 0x000fe400078e00ff */
[----:B------:R-:W-:-:S04]  /*0960*/  IMAD R3, R3, R4, RZ ;  /* 0x0000000403037224 */ /* 0x000fc800078e02ff */
[----:B------:R-:W-:-:S06]  /*0970*/  IMAD.HI.U32 R3, R7, R3, R6 ;  /* 0x0000000307037227 */ /* 0x000fcc00078e0006 */
[----:B------:R-:W-:-:S04]  /*0980*/  IMAD.HI.U32 R3, R3, R2, RZ ;  /* 0x0000000203037227 */ /* 0x000fc800078e00ff */
[----:B------:R-:W-:-:S05]  /*0990*/  IMAD R0, R3, R0, R2 ;  /* 0x0000000003007224 */ /* 0x000fca00078e0202 */
[----:B------:R-:W-:-:S13]  /*09a0*/  ISETP.GT.U32.AND P1, PT, R4, R0, PT ;  /* 0x000000000400720c */ /* 0x000fda0003f24070 */
[----:B------:R-:W-:Y:S01]  /*09b0*/  @!P1 IMAD.IADD R0, R0, 0x1, -R4 ;  /* 0x0000000100009824 */ /* 0x000fe200078e0a04 */
[----:B------:R-:W-:Y:S02]  /*09c0*/  @!P1 IADD3 R3, R3, 0x1, RZ ;  /* 0x0000000103039810 */ /* 0x000fe40007ffe0ff */
[----:B------:R-:W-:Y:S02]  /*09d0*/  ISETP.NE.AND P1, PT, RZ, UR4, PT ;  /* 0x00000004ff007c0c */ /* 0x000fe4000bf25270 */
[----:B------:R-:W-:-:S13]  /*09e0*/  ISETP.GE.U32.AND P2, PT, R0, R4, PT ;  /* 0x000000040000720c */ /* 0x000fda0003f46070 */
[----:B------:R-:W-:-:S05]  /*09f0*/  @P2 IADD3 R3, R3, 0x1, RZ ;  /* 0x0000000103032810 */ /* 0x000fca0007ffe0ff */
[----:B------:R-:W-:Y:S01]  /*0a00*/  @!P0 IMAD.MOV R3, RZ, RZ, -R3 ;  /* 0x000000ffff038224 */ /* 0x000fe200078e0a03 */
[----:B------:R-:W-:-:S05]  /*0a10*/  @!P1 LOP3.LUT R3, RZ, UR4, RZ, 0x33, !PT ;  /* 0x00000004ff039c12 */ /* 0x000fca000f8e33ff */
[----:B------:R-:W-:Y:S02]  /*0a20*/  IMAD.MOV.U32 R6, RZ, RZ, R3 ;  /* 0x000000ffff067224 */ /* 0x000fe400078e0003 */
.L_x_483:
[----:B------:R-:W-:Y:S01]  /*0a30*/  ULOP3.LUT UR7, UR7, 0xffff, URZ, 0xc0, !UPT ;  /* 0x0000ffff07077892 */ /* 0x000fe2000f8ec03f */
[----:B------:R-:W-:Y:S01]  /*0a40*/  PLOP3.LUT P4, PT, PT, PT, PT, 0x80, 0x0 ;  /* 0x000000000000781c */ /* 0x000fe20003f8f070 */
[----:B------:R-:W-:Y:S01]  /*0a50*/  CS2R R8, SRZ ;  /* 0x0000000000087805 */ /* 0x000fe2000001ff00 */
[----:B------:R-:W-:Y:S01]  /*0a60*/  CS2R R4, SRZ ;  /* 0x0000000000047805 */ /* 0x000fe2000001ff00 */
[----:B------:R-:W-:Y:S01]  /*0a70*/  CS2R R122, SRZ ;  /* 0x00000000007a7805 */ /* 0x000fe2000001ff00 */
[----:B------:R-:W-:Y:S01]  /*0a80*/  CS2R R120, SRZ ;  /* 0x0000000000787805 */ /* 0x000fe2000001ff00 */
[----:B------:R-:W-:Y:S01]  /*0a90*/  IMAD R230, R6, UR7, R230 ;  /* 0x0000000706e67c24 */ /* 0x000fe2000f8e02e6 */
[----:B------:R-:W-:Y:S01]  /*0aa0*/  CS2R R126, SRZ ;  /* 0x00000000007e7805 */ /* 0x000fe2000001ff00 */
[----:B------:R-:W-:Y:S01]  /*0ab0*/  CS2R R124, SRZ ;  /* 0x00000000007c7805 */ /* 0x000fe2000001ff00 */
[----:B------:R-:W-:Y:S01]  /*0ac0*/  CS2R R118, SRZ ;  /* 0x0000000000767805 */ /* 0x000fe2000001ff00 */
[----:B------:R-:W-:Y:S01]  /*0ad0*/  IMAD.IADD R6, R230, 0x1, R6 ;  /* 0x00000001e6067824 */ /* 0x000fe200078e0206 */
[----:B------:R-:W-:Y:S01]  /*0ae0*/  CS2R R116, SRZ ;  /* 0x0000000000747805 */ /* 0x000fe2000001ff00 */
[----:B------:R-:W-:Y:S01]  /*0af0*/  CS2R R130, SRZ ;  /* 0x0000000000827805 */ /* 0x000fe2000001ff00 */
[----:B------:R-:W-:Y:S01]  /*0b00*/  CS2R R128, SRZ ;  /* 0x0000000000807805 */ /* 0x000fe2000001ff00 */
[----:B------:R-:W-:Y:S01]  /*0b10*/  CS2R R110, SRZ ;  /* 0x00000000006e7805 */ /* 0x000fe2000001ff00 */
[----:B------:R-:W-:Y:S01]  /*0b20*/  IMNMX R6, R6, UR10, PT ;  /* 0x0000000a06067c17 */ /* 0x000fe2000b800200 */
        /* <DEDUP_REMOVED lines=32> */
[----:B------:R-:W-:Y:S02]  /*0d30*/  IMAD.U32 R2, RZ, RZ, UR4 ;  /* 0x00000004ff027e24 */ /* 0x000fe4000f8e00ff */
[----:B------:R-:W-:Y:S01]  /*0d40*/  IMAD.U32 R3, RZ, RZ, UR5 ;  /* 0x00000005ff037e24 */ /* 0x000fe2000f8e00ff */
[----:B------:R-:W-:Y:S01]  /*0d50*/  SHF.R.S32.HI R173, RZ, 0x1f, R171 ;  /* 0x0000001fffad7819 */ /* 0x000fe200000114ab */
[----:B------:R-:W-:Y:S01]  /*0d60*/  USHF.R.S32.HI UR7, URZ, 0x1f, UR9 ;  /* 0x0000001f3f077899 */ /* 0x000fe20008011409 */
[----:B------:R-:W-:Y:S01]  /*0d70*/  PLOP3.LUT P2, PT, PT, PT, UP2, 0x80, 0x0 ;  /* 0x000000000000781c */ /* 0x000fe20003f4f028 */
[----:B------:R-:W-:Y:S01]  /*0d80*/  ULDC.64 UR4, c[0x0][0x1b8] ;  /* 0x00006e0000047ab9 */ /* 0x000fe20000000a00 */
[----:B------:R1:W2:Y:S01]  /*0d90*/  @P1 LDG.E R2, [R2.64] ;  /* 0x0000001002021981 */ /* 0x0002a2000c1e1900 */
[CC--:B------:R-:W-:Y:S01]  /*0da0*/  LEA.HI R18, R173.reuse, R171.reuse, RZ, 0x3 ;  /* 0x000000abad127211 */ /* 0x0c0fe200078f18ff */
[----:B------:R-:W-:Y:S01]  /*0db0*/  UIMAD UR7, UR7, UR4, URZ ;  /* 0x00000004070772a4 */ /* 0x000fe2000f8e023f */
[----:B------:R-:W-:Y:S01]  /*0dc0*/  PLOP3.LUT P0, PT, PT, PT, UP2, 0x80, 0x0 ;  /* 0x000000000000781c */ /* 0x000fe20003f0f028 */
[----:B------:R-:W-:Y:S01]  /*0dd0*/  UIMAD.WIDE.U32 UR12, UR9, UR4, URZ ;  /* 0x00000004090c72a5 */ /* 0x000fe2000f8e003f */
[----:B------:R-:W-:Y:S01]  /*0de0*/  LOP3.LUT R0, R18, 0xfffffff8, RZ, 0xc0, !PT ;  /* 0xfffffff812007812 */ /* 0x000fe200078ec0ff */
[----:B------:R-:W-:Y:S01]  /*0df0*/  UIMAD UR7, UR9, UR5, UR7 ;  /* 0x00000005090772a4 */ /* 0x000fe2000f8e0207 */
[----:B------:R-:W-:Y:S01]  /*0e00*/  SHF.R.S32.HI R18, RZ, 0x3, R18 ;  /* 0x00000003ff127819 */ /* 0x000fe20000011412 */
[----:B------:R-:W-:Y:S01]  /*0e10*/  USHF.R.S32.HI UR10, URZ, 0x1f, UR6 ;  /* 0x0000001f3f0a7899 */ /* 0x000fe20008011406 */
[-C--:B------:R-:W-:Y:S01]  /*0e20*/  LEA.HI R21, R173, R171.reuse, RZ, 0x4 ;  /* 0x000000abad157211 */ /* 0x080fe200078f20ff */
[----:B------:R-:W-:Y:S01]  /*0e30*/  IMAD.IADD R0, R171, 0x1, -R0 ;  /* 0x00000001ab007824 */ /* 0x000fe200078e0a00 */
[----:B------:R-:W-:Y:S01]  /*0e40*/  ULDC.64 UR4, c[0x0][0x1c0] ;  /* 0x0000700000047ab9 */ /* 0x000fe20000000a00 */
[----:B------:R-:W-:Y:S01]  /*0e50*/  IMAD.SHL.U32 R229, R18, 0x40, RZ ;  /* 0x0000004012e57824 */ /* 0x000fe200078e00ff */
[----:B------:R-:W-:Y:S01]  /*0e60*/  UIADD3 UR13, UR13, UR7, URZ ;  /* 0x000000070d0d7290 */ /* 0x000fe2000fffe03f */
[C---:B------:R-:W-:Y:S01]  /*0e70*/  IMAD R233, R0.reuse, 0x10, R18 ;  /* 0x0000001000e97824 */ /* 0x040fe200078e0212 */
[----:B------:R-:W-:Y:S01]  /*0e80*/  UIMAD UR10, UR10, UR4, URZ ;  /* 0x000000040a0a72a4 */ /* 0x000fe2000f8e023f */
[----:B------:R-:W-:Y:S01]  /*0e90*/  IMAD.SHL.U32 R0, R0, 0x8, RZ ;  /* 0x0000000800007824 */ /* 0x000fe200078e00ff */
[----:B------:R-:W-:Y:S01]  /*0ea0*/  UIMAD.WIDE.U32 UR12, UR6, UR4, UR12 ;  /* 0x00000004060c72a5 */ /* 0x000fe2000f8e000c */
[----:B------:R-:W-:Y:S01]  /*0eb0*/  LOP3.LUT R229, R229, 0x1c0, RZ, 0xc0, !PT ;  /* 0x000001c0e5e57812 */ /* 0x000fe200078ec0ff */
[----:B------:R-:W-:Y:S01]  /*0ec0*/  UIMAD UR5, UR6, UR5, UR10 ;  /* 0x00000005060572a4 */ /* 0x000fe2000f8e020a */
[----:B------:R-:W-:Y:S01]  /*0ed0*/  IADD3 R4, R233, UR19, RZ ;  /* 0x00000013e9047c10 */ /* 0x000fe2000fffe0ff */
[----:B------:R-:W-:Y:S01]  /*0ee0*/  ULDC UR4, c[0x0][0x2c4] ;  /* 0x0000b10000047ab9 */ /* 0x000fe20000000800 */
[----:B------:R-:W-:Y:S01]  /*0ef0*/  LEA.HI R88, R173, R171, RZ, 0x3 ;  /* 0x000000abad587211 */ /* 0x000fe200078f18ff */
[----:B------:R-:W-:Y:S01]  /*0f00*/  UIADD3 UR5, UR13, UR5, URZ ;  /* 0x000000050d057290 */ /* 0x000fe2000fffe03f */
[----:B------:R-:W-:Y:S01]  /*0f10*/  IMAD.U32 R9, RZ, RZ, UR13 ;  /* 0x0000000dff097e24 */ /* 0x000fe2000f8e00ff */
[----:B------:R-:W-:Y:S01]  /*0f20*/  ULDC UR7, c[0x0][0x168] ;  /* 0x00005a0000077ab9 */ /* 0x000fe20000000800 */
[----:B-1----:R-:W-:Y:S01]  /*0f30*/  @P2 IMAD.HI.U32 R3, R4, c[0x0][0x2c8], RZ ;  /* 0x0000b20004032a27 */ /* 0x002fe200078e00ff */
[----:B------:R-:W-:Y:S01]  /*0f40*/  UIMAD UR7, UR4, UR7, URZ ;  /* 0x00000007040772a4 */ /* 0x000fe2000f8e023f */
[----:B------:R-:W-:Y:S01]  /*0f50*/  LOP3.LUT R88, R88, 0xfffffff8, RZ, 0xc0, !PT ;  /* 0xfffffff858587812 */ /* 0x000fe200078ec0ff */
[----:B------:R-:W-:Y:S01]  /*0f60*/  BSSY B0, `(.L_x_485) ;  /* 0x0000034000007945 */ /* 0x000fe20003800000 */
[----:B------:R-:W-:Y:S01]  /*0f70*/  IMAD.MOV.U32 R7, RZ, RZ, R4 ;  /* 0x000000ffff077224 */ /* 0x000fe200078e0004 */
[----:B------:R-:W-:Y:S01]  /*0f80*/  @P0 SHF.R.U32.HI R7, RZ, c[0x0][0x2cc], R3 ;  /* 0x0000b300ff070a19 */ /* 0x000fe20000011603 */
[----:B------:R-:W-:Y:S01]  /*0f90*/  IMAD.U32 R8, RZ, RZ, UR12 ;  /* 0x0000000cff087e24 */ /* 0x000fe2000f8e00ff */
[----:B------:R-:W-:Y:S01]  /*0fa0*/  ISETP.GE.AND P0, PT, R0, c[0x0][0x198], PT ;  /* 0x0000660000007a0c */ /* 0x000fe20003f06270 */
[----:B------:R-:W-:Y:S01]  /*0fb0*/  IMAD.U32 R9, RZ, RZ, UR5 ;  /* 0x00000005ff097e24 */ /* 0x000fe2000f8e00ff */
[--C-:B------:R-:W-:Y:S01]  /*0fc0*/  SHF.R.S32.HI R5, RZ, 0x1f, R7.reuse ;  /* 0x0000001fff057819 */ /* 0x100fe20000011407 */
[----:B------:R-:W-:-:S02]  /*0fd0*/  IMAD.MOV R3, RZ, RZ, -R7 ;  /* 0x000000ffff037224 */ /* 0x000fc400078e0a07 */
[----:B------:R-:W-:-:S04]  /*0fe0*/  IMAD.WIDE.U32 R10, R7, c[0x0][0x1b0], R8 ;  /* 0x00006c00070a7a25 */ /* 0x000fc800078e0008 */
[----:B------:R-:W-:Y:S02]  /*0ff0*/  IMAD R5, R5, c[0x0][0x1b0], RZ ;  /* 0x00006c0005057a24 */ /* 0x000fe400078e02ff */
[----:B------:R-:W-:Y:S01]  /*1000*/  IMAD R4, R3, c[0x0][0x2c4], R4 ;  /* 0x0000b10003047a24 */ /* 0x000fe200078e0204 */
[----:B------:R-:W-:Y:S01]  /*1010*/  LOP3.LUT R3, R229, 0x38, R0, 0xf8, !PT ;  /* 0x00000038e5037812 */ /* 0x000fe200078ef800 */
[----:B------:R-:W-:Y:S01]  /*1020*/  IMAD R5, R7, c[0x0][0x1b4], R5 ;  /* 0x00006d0007057a24 */ /* 0x000fe200078e0205 */
[----:B------:R-:W-:Y:S01]  /*1030*/  LOP3.LUT R7, R21, 0xfffffff0, RZ, 0xc0, !PT ;  /* 0xfffffff015077812 */ /* 0x000fe200078ec0ff */
[----:B------:R-:W-:Y:S01]  /*1040*/  IMAD.IADD R88, R171, 0x1, -R88 ;  /* 0x00000001ab587824 */ /* 0x000fe200078e0a58 */
[----:B------:R-:W-:Y:S01]  /*1050*/  SHF.R.S32.HI R9, RZ, 0x1f, R4 ;  /* 0x0000001fff097819 */ /* 0x000fe20000011404 */
[----:B------:R-:W-:Y:S01]  /*1060*/  IMAD.IADD R11, R11, 0x1, R5 ;  /* 0x000000010b0b7824 */ /* 0x000fe200078e0205 */
[----:B------:R-:W-:Y:S01]  /*1070*/  SHF.R.U32.HI R229, RZ, 0x3, R229 ;  /* 0x00000003ffe57819 */ /* 0x000fe200000116e5 */
[----:B------:R-:W-:-:S02]  /*1080*/  IMAD.IADD R0, R171, 0x1, -R7 ;  /* 0x00000001ab007824 */ /* 0x000fc400078e0a07 */
[----:B------:R-:W-:Y:S01]  /*1090*/  IMAD R9, R9, c[0x0][0x1a8], RZ ;  /* 0x00006a0009097a24 */ /* 0x000fe200078e02ff */
[----:B------:R-:W-:Y:S01]  /*10a0*/  LOP3.LUT R229, R3, R229, RZ, 0x3c, !PT ;  /* 0x000000e503e57212 */ /* 0x000fe200078e3cff */
[----:B------:R-:W-:Y:S01]  /*10b0*/  IMAD.SHL.U32 R236, R88, 0x8, RZ ;  /* 0x0000000858ec7824 */ /* 0x000fe200078e00ff */
[----:B------:R-:W-:Y:S01]  /*10c0*/  SHF.R.S32.HI R20, RZ, 0x1f, R0 ;  /* 0x0000001fff147819 */ /* 0x000fe20000011400 */
[C---:B------:R-:W-:Y:S02]  /*10d0*/  IMAD R9, R4.reuse, c[0x0][0x1ac], R9 ;  /* 0x00006b0004097a24 */ /* 0x040fe400078e0209 */
[----:B------:R-:W-:Y:S01]  /*10e0*/  IMAD.WIDE.U32 R4, R4, c[0x0][0x1a8], R10 ;  /* 0x00006a0004047a25 */ /* 0x000fe200078e000a */
[----:B------:R-:W-:Y:S02]  /*10f0*/  LEA.HI R20, R20, R0, RZ, 0x3 ;  /* 0x0000000014147211 */ /* 0x000fe400078f18ff */
[----:B------:R-:W-:Y:S01]  /*1100*/  SHF.R.S32.HI R235, RZ, 0x1f, R236 ;  /* 0x0000001fffeb7819 */ /* 0x000fe200000114ec */
[----:B------:R-:W-:Y:S01]  /*1110*/  IMAD.IADD R9, R5, 0x1, R9 ;  /* 0x0000000105097824 */ /* 0x000fe200078e0209 */
[----:B------:R-:W-:-:S02]  /*1120*/  LOP3.LUT R19, R20, 0xfffffff8, RZ, 0xc0, !PT ;  /* 0xfffffff814137812 */ /* 0x000fc400078ec0ff */
[----:B------:R-:W-:Y:S02]  /*1130*/  LEA R10, P2, R4, c[0x0][0x160], 0x1 ;  /* 0x00005800040a7a11 */ /* 0x000fe400078408ff */
[----:B------:R-:W-:Y:S01]  /*1140*/  LEA.HI R5, R173, R171, RZ, 0x6 ;  /* 0x000000abad057211 */ /* 0x000fe200078f30ff */
[----:B------:R-:W-:Y:S01]  /*1150*/  IMAD.IADD R19, R0, 0x1, -R19 ;  /* 0x0000000100137824 */ /* 0x000fe200078e0a13 */
[----:B------:R-:W-:Y:S01]  /*1160*/  LEA.HI.X R9, R4, c[0x0][0x164], R9, 0x1, P2 ;  /* 0x0000590004097a11 */ /* 0x000fe200010f0c09 */
[----:B------:R-:W-:Y:S01]  /*1170*/  IMAD.MOV.U32 R0, RZ, RZ, 0x10 ;  /* 0x00000010ff007424 */ /* 0x000fe200078e00ff */
[----:B------:R1:W3:Y:S01]  /*1180*/  SHFL.IDX PT, R12, R10, RZ, 0x181f ;  /* 0x00181fff0a0c7589 */ /* 0x0002e200000e0000 */
[----:B------:R-:W-:Y:S02]  /*1190*/  IMAD.SHL.U32 R5, R5, 0x8, RZ ;  /* 0x0000000805057824 */ /* 0x000fe400078e00ff */
[----:B------:R-:W-:Y:S01]  /*11a0*/  IMAD.MOV.U32 R4, RZ, RZ, 0x20 ;  /* 0x00000020ff047424 */ /* 0x000fe200078e00ff */
[----:B------:R1:W4:Y:S02]  /*11b0*/  SHFL.IDX PT, R3, R9, RZ, 0x181f ;  /* 0x00181fff09037589 */ /* 0x00032400000e0000 */
[----:B------:R-:W-:Y:S01]  /*11c0*/  LOP3.LUT R229, R229, 0xfffffe00, R5, 0xf8, !PT ;  /* 0xfffffe00e5e57812 */ /* 0x000fe200078ef805 */
[----:B--2---:R2:W1:Y:S02]  /*11d0*/  @P1 R2UR UR10, R2 ;  /* 0x00000000020a13c2 */ /* 0x00446400000e0000 */
[----:B-1----:R-:W-:Y:S01]  /*11e0*/  @!UP0 UMOV UR10, UR6 ;  /* 0x00000006000a8c82 */ /* 0x002fe20008000000 */
[----:B--2---:R-:W-:-:S04]  /*11f0*/  IADD3 R2, R18, UR19, RZ ;  /* 0x0000001312027c10 */ /* 0x004fc8000fffe0ff */
[----:B------:R-:W-:-:S04]  /*1200*/  ISETP.GE.AND P3, PT, R2, UR7, PT ;  /* 0x0000000702007c0c */ /* 0x000fc8000bf66270 */
[----:B------:R-:W-:-:S05]  /*1210*/  R2P PR, R19, 0x6 ;  /* 0x0000000613007804 */ /* 0x000fca0000000000 */
[----:B------:R-:W-:Y:S02]  /*1220*/  SEL R0, R0, 0xfffffff0, !P1 ;  /* 0xfffffff000007807 */ /* 0x000fe40004800000 */
[----:B------:R-:W-:Y:S02]  /*1230*/  SEL R4, R4, 0xffffffe0, !P2 ;  /* 0xffffffe004047807 */ /* 0x000fe40005000000 */
[----:B------:R-:W-:Y:S05]  /*1240*/  @P3 BRA `(.L_x_486) ;  /* 0x0000005000003947 */ /* 0x000fea0003800000 */
[----:B---34-:R-:W-:-:S04]  /*1250*/  LEA R12, P1, R236, R12, 0x1 ;  /* 0x0000000cec0c7211 */ /* 0x018fc800078208ff */
[----:B------:R-:W-:Y:S01]  /*1260*/  LEA.HI.X R13, R236, R3, R235, 0x1, P1 ;  /* 0x00000003ec0d7211 */ /* 0x000fe200008f0ceb */
[----:B------:R-:W-:-:S05]  /*1270*/  IMAD.SHL.U32 R3, R229, 0x2, RZ ;  /* 0x00000002e5037824 */ /* 0x000fca00078e00ff */
[----:B------:R-:W-:Y:S01]  /*1280*/  @!PT LDS RZ, [RZ] ;  /* 0x00000000fffff984 */ /* 0x000fe20000000800 */
[----:B------:R1:W-:Y:S03]  /*1290*/  LDGSTS.E.BYPASS.LTC128B.128 [R3+0x6100], [R12.64], !P0 ;  /* 0x061000000c037fae */ /* 0x0003e6000c101d50 */
.L_x_486:
[----:B---34-:R-:W-:Y:S05]  /*12a0*/  BSYNC B0 ;  /* 0x0000000000007941 */ /* 0x018fea0003800000 */
.L_x_485:
[----:B------:R-:W-:Y:S01]  /*12b0*/  IADD3 R5, R2, 0x10, RZ ;  /* 0x0000001002057810 */ /* 0x000fe20007ffe0ff */
[----:B-1----:R1:W2:Y:S01]  /*12c0*/  SHFL.IDX PT, R3, R9, 0x1, 0x181f ;  /* 0x00381f0009037f89 */ /* 0x0022a200000e0000 */
[----:B------:R-:W-:Y:S02]  /*12d0*/  BSSY B0, `(.L_x_487) ;  /* 0x0000009000007945 */ /* 0x000fe40003800000 */
[----:B------:R-:W-:Y:S01]  /*12e0*/  ISETP.GE.AND P1, PT, R5, UR7, PT ;  /* 0x0000000705007c0c */ /* 0x000fe2000bf26270 */
[----:B------:R1:W3:-:S12]  /*12f0*/  SHFL.IDX PT, R12, R10, 0x1, 0x181f ;  /* 0x00381f000a0c7f89 */ /* 0x0002d800000e0000 */
[----:B------:R-:W-:Y:S05]  /*1300*/  @P1 BRA `(.L_x_488) ;  /* 0x0000005000001947 */ /* 0x000fea0003800000 */
[----:B---3--:R-:W-:-:S04]  /*1310*/  LEA R12, P1, R236, R12, 0x1 ;  /* 0x0000000cec0c7211 */ /* 0x008fc800078208ff */
[----:B--2---:R-:W-:Y:S01]  /*1320*/  LEA.HI.X R13, R236, R3, R235, 0x1, P1 ;  /* 0x00000003ec0d7211 */ /* 0x004fe200008f0ceb */
[----:B------:R-:W-:-:S05]  /*1330*/  IMAD.SHL.U32 R3, R229, 0x2, RZ ;  /* 0x00000002e5037824 */ /* 0x000fca00078e00ff */
[----:B------:R-:W-:Y:S01]  /*1340*/  @!PT LDS RZ, [RZ] ;  /* 0x00000000fffff984 */ /* 0x000fe20000000800 */
[----:B------:R2:W-:Y:S03]  /*1350*/  LDGSTS.E.BYPASS.LTC128B.128 [R3+0x6900], [R12.64], !P0 ;  /* 0x069000000c037fae */ /* 0x0005e6000c101d50 */
.L_x_488:
[----:B------:R-:W-:Y:S05]  /*1360*/  BSYNC B0 ;  /* 0x0000000000007941 */ /* 0x000fea0003800000 */
.L_x_487:
[----:B------:R-:W-:Y:S01]  /*1370*/  IADD3 R5, R2, 0x20, RZ ;  /* 0x0000002002057810 */ /* 0x000fe20007ffe0ff */
[----:B--2---:R2:W4:Y:S01]  /*1380*/  SHFL.IDX PT, R3, R9, 0x2, 0x181f ;  /* 0x00581f0009037f89 */ /* 0x00452200000e0000 */
[----:B------:R-:W-:Y:S02]  /*1390*/  BSSY B0, `(.L_x_489) ;  /* 0x0000009000007945 */ /* 0x000fe40003800000 */
[----:B------:R-:W-:Y:S01]  /*13a0*/  ISETP.GE.AND P1, PT, R5, UR7, PT ;  /* 0x0000000705007c0c */ /* 0x000fe2000bf26270 */
[----:B---3--:R2:W3:-:S12]  /*13b0*/  SHFL.IDX PT, R12, R10, 0x2, 0x181f ;  /* 0x00581f000a0c7f89 */ /* 0x0084d800000e0000 */
[----:B------:R-:W-:Y:S05]  /*13c0*/  @P1 BRA `(.L_x_490) ;  /* 0x0000005000001947 */ /* 0x000fea0003800000 */
[----:B---3--:R-:W-:-:S04]  /*13d0*/  LEA R12, P1, R236, R12, 0x1 ;  /* 0x0000000cec0c7211 */ /* 0x008fc800078208ff */
[----:B----4-:R-:W-:Y:S01]  /*13e0*/  LEA.HI.X R13, R236, R3, R235, 0x1, P1 ;  /* 0x00000003ec0d7211 */ /* 0x010fe200008f0ceb */
[----:B------:R-:W-:-:S05]  /*13f0*/  IMAD.SHL.U32 R3, R229, 0x2, RZ ;  /* 0x00000002e5037824 */ /* 0x000fca00078e00ff */
[----:B------:R-:W-:Y:S01]  /*1400*/  @!PT LDS RZ, [RZ] ;  /* 0x00000000fffff984 */ /* 0x000fe20000000800 */
[----:B------:R3:W-:Y:S03]  /*1410*/  LDGSTS.E.BYPASS.LTC128B.128 [R3+0x7100], [R12.64], !P0 ;  /* 0x071000000c037fae */ /* 0x0007e6000c101d50 */
.L_x_490:
[----:B------:R-:W-:Y:S05]  /*1420*/  BSYNC B0 ;  /* 0x0000000000007941 */ /* 0x000fea0003800000 */
.L_x_489:
[----:B------:R-:W-:Y:S01]  /*1430*/  IADD3 R5, R2, 0x30, RZ ;  /* 0x0000003002057810 */ /* 0x000fe20007ffe0ff */
[----:B---34-:R3:W4:Y:S01]  /*1440*/  SHFL.IDX PT, R3, R9, 0x3, 0x181f ;  /* 0x00781f0009037f89 */ /* 0x01872200000e0000 */
[----:B------:R-:W-:Y:S02]  /*1450*/  BSSY B0, `(.L_x_491) ;  /* 0x0000009000007945 */ /* 0x000fe40003800000 */
[----:B------:R-:W-:Y:S01]  /*1460*/  ISETP.GE.AND P1, PT, R5, UR7, PT ;  /* 0x0000000705007c0c */ /* 0x000fe2000bf26270 */
[----:B------:R3:W1:-:S12]  /*1470*/  SHFL.IDX PT, R12, R10, 0x3, 0x181f ;  /* 0x00781f000a0c7f89 */ /* 0x00065800000e0000 */
[----:B------:R-:W-:Y:S05]  /*1480*/  @P1 BRA `(.L_x_492) ;  /* 0x0000005000001947 */ /* 0x000fea0003800000 */
[----:B-1----:R-:W-:-:S04]  /*1490*/  LEA R12, P1, R236, R12, 0x1 ;  /* 0x0000000cec0c7211 */ /* 0x002fc800078208ff */
[----:B----4-:R-:W-:Y:S01]  /*14a0*/  LEA.HI.X R13, R236, R3, R235, 0x1, P1 ;  /* 0x00000003ec0d7211 */ /* 0x010fe200008f0ceb */
[----:B------:R-:W-:-:S05]  /*14b0*/  IMAD.SHL.U32 R3, R229, 0x2, RZ ;  /* 0x00000002e5037824 */ /* 0x000fca00078e00ff */
[----:B------:R-:W-:Y:S01]  /*14c0*/  @!PT LDS RZ, [RZ] ;  /* 0x00000000fffff984 */ /* 0x000fe20000000800 */
[----:B------:R1:W-:Y:S03]  /*14d0*/  LDGSTS.E.BYPASS.LTC128B.128 [R3+0x7900], [R12.64], !P0 ;  /* 0x079000000c037fae */ /* 0x0003e6000c101d50 */
.L_x_492:
[----:B------:R-:W-:Y:S05]  /*14e0*/  BSYNC B0 ;  /* 0x0000000000007941 */ /* 0x000fea0003800000 */
.L_x_491:
[----:B------:R-:W-:Y:S01]  /*14f0*/  IADD3 R5, R2, 0x40, RZ ;  /* 0x0000004002057810 */ /* 0x000fe20007ffe0ff */
[----:B-1--4-:R1:W4:Y:S01]  /*1500*/  SHFL.IDX PT, R3, R9, 0x4, 0x181f ;  /* 0x00981f0009037f89 */ /* 0x01232200000e0000 */
[----:B------:R-:W-:Y:S02]  /*1510*/  BSSY B0, `(.L_x_493) ;  /* 0x0000009000007945 */ /* 0x000fe40003800000 */
[----:B------:R-:W-:Y:S01]  /*1520*/  ISETP.GE.AND P1, PT, R5, UR7, PT ;  /* 0x0000000705007c0c */ /* 0x000fe2000bf26270 */
[----:B------:R1:W2:-:S12]  /*1530*/  SHFL.IDX PT, R12, R10, 0x4, 0x181f ;  /* 0x00981f000a0c7f89 */ /* 0x00029800000e0000 */
[----:B------:R-:W-:Y:S05]  /*1540*/  @P1 BRA `(.L_x_494) ;  /* 0x0000005000001947 */ /* 0x000fea0003800000 */
[----:B--2---:R-:W-:-:S04]  /*1550*/  LEA R12, P1, R236, R12, 0x1 ;  /* 0x0000000cec0c7211 */ /* 0x004fc800078208ff */
[----:B----4-:R-:W-:Y:S01]  /*1560*/  LEA.HI.X R13, R236, R3, R235, 0x1, P1 ;  /* 0x00000003ec0d7211 */ /* 0x010fe200008f0ceb */
[----:B------:R-:W-:-:S05]  /*1570*/  IMAD.SHL.U32 R3, R229, 0x2, RZ ;  /* 0x00000002e5037824 */ /* 0x000fca00078e00ff */
[----:B------:R-:W-:Y:S01]  /*1580*/  @!PT LDS RZ, [RZ] ;  /* 0x00000000fffff984 */ /* 0x000fe20000000800 */
[----:B------:R2:W-:Y:S03]  /*1590*/  LDGSTS.E.BYPASS.LTC128B.128 [R3+0x8100], [R12.64], !P0 ;  /* 0x081000000c037fae */ /* 0x0005e6000c101d50 */
.L_x_494:
[----:B------:R-:W-:Y:S05]  /*15a0*/  BSYNC B0 ;  /* 0x0000000000007941 */ /* 0x000fea0003800000 */
.L_x_493:
[----:B------:R-:W-:Y:S01]  /*15b0*/  IADD3 R5, R2, 0x50, RZ ;  /* 0x0000005002057810 */ /* 0x000fe20007ffe0ff */
[----:B--2-4-:R2:W4:Y:S01]  /*15c0*/  SHFL.IDX PT, R3, R9, 0x5, 0x181f ;  /* 0x00b81f0009037f89 */ /* 0x01452200000e0000 */
        /* <DEDUP_REMOVED lines=9> */
.L_x_496:
[----:B------:R-:W-:Y:S05]  /*1660*/  BSYNC B0 ;  /* 0x0000000000007941 */ /* 0x000fea0003800000 */
.L_x_495:
        /* <DEDUP_REMOVED lines=11> */
.L_x_498:
[----:B------:R-:W-:Y:S05]  /*1720*/  BSYNC B0 ;  /* 0x0000000000007941 */ /* 0x000fea0003800000 */
.L_x_497:
[----:B-123--:R-:W1:Y:S01]  /*1730*/  SHFL.IDX PT, R10, R10, 0x7, 0x181f ;  /* 0x00f81f000a0a7f89 */ /* 0x00ee6200000e0000 */
[----:B------:R-:W-:Y:S01]  /*1740*/  ULDC UR4, c[0x0][0x2b8] ;  /* 0x0000ae0000047ab9 */ /* 0x000fe20000000800 */
[----:B----4-:R-:W-:Y:S01]  /*1750*/  IMAD.MOV.U32 R3, RZ, RZ, 0x60 ;  /* 0x00000060ff037424 */ /* 0x010fe200078e00ff */
[----:B------:R-:W-:Y:S01]  /*1760*/  UISETP.NE.AND UP3, UPT, UR4, 0x1, UPT ;  /* 0x000000010400788c */ /* 0x000fe2000bf65270 */
[----:B------:R-:W2:Y:S01]  /*1770*/  SHFL.IDX PT, R9, R9, 0x7, 0x181f ;  /* 0x00f81f0009097f89 */ /* 0x000ea200000e0000 */
[----:B------:R-:W-:Y:S01]  /*1780*/  IADD3 R2, R2, 0x70, RZ ;  /* 0x0000007002027810 */ /* 0x000fe20007ffe0ff */
[----:B------:R-:W-:Y:S01]  /*1790*/  IMAD R169, R6, R3, -0x60 ;  /* 0xffffffa006a97424 */ /* 0x000fe200078e0203 */
[----:B------:R-:W-:Y:S01]  /*17a0*/  USHF.R.S32.HI UR6, URZ, 0x1f, UR10 ;  /* 0x0000001f3f067899 */ /* 0x000fe2000801140a */
[----:B------:R-:W-:Y:S01]  /*17b0*/  IMAD.SHL.U32 R229, R229, 0x2, RZ ;  /* 0x00000002e5e57824 */ /* 0x000fe200078e00ff */
[----:B------:R-:W-:Y:S01]  /*17c0*/  PLOP3.LUT P2, PT, PT, PT, UP3, 0x80, 0x0 ;  /* 0x000000000000781c */ /* 0x000fe20003f4f038 */
[C---:B------:R-:W-:Y:S01]  /*17d0*/  IMAD.IADD R232, R233.reuse, 0x1, R169 ;  /* 0x00000001e9e87824 */ /* 0x040fe200078e02a9 */
[----:B------:R-:W-:Y:S01]  /*17e0*/  ISETP.GE.AND P3, PT, R2, UR7, PT ;  /* 0x0000000702007c0c */ /* 0x000fe2000bf66270 */
[----:B------:R-:W-:Y:S01]  /*17f0*/  ULDC.64 UR4, c[0x0][0x2b0] ;  /* 0x0000ac0000047ab9 */ /* 0x000fe20000000a00 */
[----:B------:R-:W-:Y:S01]  /*1800*/  PLOP3.LUT P1, PT, PT, PT, UP3, 0x80, 0x0 ;  /* 0x000000000000781c */ /* 0x000fe20003f2f038 */
[----:B------:R-:W-:Y:S01]  /*1810*/  UIMAD UR6, UR6, UR4, URZ ;  /* 0x00000004060672a4 */ /* 0x000fe2000f8e023f */
[C---:B------:R-:W-:Y:S01]  /*1820*/  ISETP.GE.AND P4, PT, R232.reuse, UR8, PT ;  /* 0x00000008e8007c0c */ /* 0x040fe2000bf86270 */
[----:B-----5:R-:W-:Y:S01]  /*1830*/  IMAD.IADD R232, R232, 0x1, R234 ;  /* 0x00000001e8e87824 */ /* 0x020fe200078e02ea */
[----:B------:R-:W-:Y:S01]  /*1840*/  UIMAD.WIDE.U32 UR14, UR10, UR4, URZ ;  /* 0x000000040a0e72a5 */ /* 0x000fe2000f8e003f */
[----:B------:R-:W-:Y:S01]  /*1850*/  IMAD.MOV.U32 R231, RZ, RZ, RZ ;  /* 0x000000ffffe77224 */ /* 0x000fe200078e00ff */
[----:B------:R-:W-:Y:S01]  /*1860*/  ISETP.GT.OR P4, PT, R233, 0x5f, P4 ;  /* 0x0000005fe900780c */ /* 0x000fe20002784670 */
[----:B------:R-:W-:Y:S01]  /*1870*/  UIMAD UR5, UR10, UR5, UR6 ;  /* 0x000000050a0572a4 */ /* 0x000fe2000f8e0206 */
[----:B------:R-:W-:-:S02]  /*1880*/  IMAD.MOV.U32 R2, RZ, RZ, R232 ;  /* 0x000000ffff027224 */ /* 0x000fc400078e00e8 */
[----:B------:R-:W-:Y:S01]  /*1890*/  @P2 IMAD.HI.U32 R5, R232, c[0x0][0x2bc], RZ ;  /* 0x0000af00e8052a27 */ /* 0x000fe200078e00ff */
[----:B-1----:R-:W-:Y:S01]  /*18a0*/  @!P3 LEA R10, P2, R236, R10, 0x1 ;  /* 0x0000000aec0ab211 */ /* 0x002fe200078408ff */
[----:B------:R-:W-:-:S03]  /*18b0*/  UIADD3 UR7, UR15, UR5, URZ ;  /* 0x000000050f077290 */ /* 0x000fc6000fffe03f */
[----:B--2---:R-:W-:Y:S01]  /*18c0*/  @!P3 LEA.HI.X R11, R236, R9, R235, 0x1, P2 ;  /* 0x00000009ec0bb211 */ /* 0x004fe200010f0ceb */
[----:B------:R-:W-:Y:S01]  /*18d0*/  USHF.R.S32.HI UR12, URZ, 0x1f, UR9 ;  /* 0x0000001f3f0c7899 */ /* 0x000fe20008011409 */
[----:B------:R-:W-:Y:S01]  /*18e0*/  @P1 SHF.R.U32.HI R2, RZ, c[0x0][0x2c0], R5 ;  /* 0x0000b000ff021a19 */ /* 0x000fe20000011605 */
[----:B------:R-:W-:Y:S02]  /*18f0*/  ULDC.64 UR4, c[0x0][0x1e8] ;  /* 0x00007a0000047ab9 */ /* 0x000fe40000000a00 */
[----:B------:R-:W-:Y:S01]  /*1900*/  @!PT LDS RZ, [RZ] ;  /* 0x00000000fffff984 */ /* 0x000fe20000000800 */
[----:B------:R1:W-:Y:S01]  /*1910*/  @!P3 LDGSTS.E.BYPASS.LTC128B.128 [R229+0x9900], [R10.64], !P0 ;  /* 0x099000000ae5bfae */ /* 0x0003e2000c101d50 */
[----:B------:R-:W-:-:S03]  /*1920*/  @!P4 IADD3 R7, P1, R2, UR14, RZ ;  /* 0x0000000e0207cc10 */ /* 0x000fc6000ff3e0ff */
[----:B------:R-:W0:Y:S01]  /*1930*/  LDGDEPBAR ;  /* 0x00000000000079af */ /* 0x000e220000000000 */
[----:B------:R-:W-:Y:S02]  /*1940*/  @!P4 LEA.HI.X.SX32 R5, R2, UR7, 0x1, P1 ;  /* 0x000000070205cc11 */ /* 0x000fe400088f0eff */
[----:B------:R-:W-:-:S04]  /*1950*/  @!P4 LEA R8, P1, R7, c[0x0][0x2a0], 0x2 ;  /* 0x0000a8000708ca11 */ /* 0x000fc800078210ff */
[----:B------:R-:W-:Y:S01]  /*1960*/  @!P4 LEA.HI.X R9, R7, c[0x0][0x2a4], R5, 0x2, P1 ;  /* 0x0000a9000709ca11 */ /* 0x000fe200008f1405 */
[----:B------:R-:W-:Y:S06]  /*1970*/  BAR.SYNC.DEFER_BLOCKING 0x0 ;  /* 0x0000000000007b1d */ /* 0x000fec0000010000 */
[----:B------:R2:W3:Y:S01]  /*1980*/  @!P4 LDG.E R231, [R8.64] ;  /* 0x0000001008e7c981 */ /* 0x0004e2000c1e1900 */
[----:B------:R-:W-:Y:S01]  /*1990*/  IMAD.MOV R2, RZ, RZ, -R2 ;  /* 0x000000ffff027224 */ /* 0x000fe200078e0a02 */
[----:B------:R-:W-:Y:S01]  /*19a0*/  UIMAD UR6, UR12, UR4, URZ ;  /* 0x000000040c0672a4 */ /* 0x000fe2000f8e023f */
[----:B------:R-:W-:Y:S01]  /*19b0*/  IMAD R3, R6, -0x60, R3 ;  /* 0xffffffa006037824 */ /* 0x000fe200078e0203 */
[----:B------:R-:W-:Y:S01]  /*19c0*/  UIMAD.WIDE.U32 UR10, UR9, UR4, URZ ;  /* 0x00000004090a72a5 */ /* 0x000fe2000f8e003f */
[----:B------:R-:W-:Y:S01]  /*19d0*/  IMAD R232, R2, c[0x0][0x2b8], R232 ;  /* 0x0000ae0002e87a24 */ /* 0x000fe200078e02e8 */
[----:B------:R-:W-:Y:S01]  /*19e0*/  UIMAD UR6, UR9, UR5, UR6 ;  /* 0x00000005090672a4 */ /* 0x000fe2000f8e0206 */
[----:B------:R-:W-:Y:S01]  /*19f0*/  ISETP.GE.AND P4, PT, R236, c[0x0][0x1d4], PT ;  /* 0x00007500ec007a0c */ /* 0x000fe20003f86270 */
[----:B------:R-:W-:Y:S01]  /*1a00*/  IMAD.SHL.U32 R19, R19, 0x40, RZ ;  /* 0x0000004013137824 */ /* 0x000fe200078e00ff */
[----:B------:R-:W-:Y:S01]  /*1a10*/  IADD3 R5, R3, UR8, RZ ;  /* 0x0000000803057c10 */ /* 0x000fe2000fffe0ff */
[----:B------:R-:W-:Y:S01]  /*1a20*/  IMAD.WIDE.U32 R12, R232, c[0x0][0x1e0], RZ ;  /* 0x00007800e80c7a25 */ /* 0x000fe200078e00ff */
[----:B------:R-:W-:Y:S01]  /*1a30*/  UIADD3 UR6, UR11, UR6, URZ ;  /* 0x000000060b067290 */ /* 0x000fe2000fffe03f */
[----:B------:R-:W-:Y:S01]  /*1a40*/  LEA.HI R172, R173, R171, RZ, 0x5 ;  /* 0x000000abadac7211 */ /* 0x000fe200078f28ff */
[----:B------:R-:W-:Y:S01]  /*1a50*/  ULDC.64 UR4, c[0x0][0x210] ;  /* 0x0000840000047ab9 */ /* 0x000fe20000000a00 */
[----:B------:R-:W-:Y:S01]  /*1a60*/  IMAD.SHL.U32 R168, R20, 0x40, RZ ;  /* 0x0000004014a87824 */ /* 0x000fe200078e00ff */
[----:B------:R-:W-:Y:S01]  /*1a70*/  LOP3.LUT R19, R19, 0x1c0, RZ, 0xc0, !PT ;  /* 0x000001c013137812 */ /* 0x000fe200078ec0ff */
[----:B------:R-:W-:Y:S01]  /*1a80*/  IMAD.WIDE.U32 R38, R232, c[0x0][0x208], RZ ;  /* 0x00008200e8267a25 */ /* 0x000fe200078e00ff */
[----:B------:R-:W-:Y:S01]  /*1a90*/  SHF.R.S32.HI R170, RZ, 0x5, R172 ;  /* 0x00000005ffaa7819 */ /* 0x000fe200000114ac */
[----:B------:R-:W-:Y:S01]  /*1aa0*/  UIMAD UR12, UR12, UR4, URZ ;  /* 0x000000040c0c72a4 */ /* 0x000fe2000f8e023f */
[----:B------:R-:W-:Y:S01]  /*1ab0*/  LOP3.LUT R168, R168, 0xfffffe00, RZ, 0xc0, !PT ;  /* 0xfffffe00a8a87812 */ /* 0x000fe200078ec0ff */
[----:B------:R-:W-:Y:S01]  /*1ac0*/  UIMAD.WIDE.U32 UR20, UR9, UR4, URZ ;  /* 0x00000004091472a5 */ /* 0x000fe2000f8e003f */
[----:B------:R-:W-:Y:S01]  /*1ad0*/  IADD3 R239, R229, 0x100, RZ ;  /* 0x00000100e5ef7810 */ /* 0x000fe20007ffe0ff */
[----:B------:R-:W-:-:S02]  /*1ae0*/  UIMAD UR12, UR9, UR5, UR12 ;  /* 0x00000005090c72a4 */ /* 0x000fc4000f8e020c */
[----:B------:R-:W-:Y:S01]  /*1af0*/  IMAD R228, R170, 0x400, R168 ;  /* 0x00000400aae47824 */ /* 0x000fe200078e02a8 */
[----:B--2---:R-:W-:Y:S01]  /*1b00*/  SHF.R.S32.HI R8, RZ, 0x1f, R232 ;  /* 0x0000001fff087819 */ /* 0x004fe200000114e8 */
[----:B------:R-:W-:-:S04]  /*1b10*/  UIADD3 UR12, UR21, UR12, URZ ;  /* 0x0000000c150c7290 */ /* 0x000fc8000fffe03f */
[C---:B-1----:R-:W-:Y:S02]  /*1b20*/  IMAD R10, R8.reuse, c[0x0][0x1e0], RZ ;  /* 0x00007800080a7a24 */ /* 0x042fe400078e02ff */
[----:B------:R-:W-:Y:S02]  /*1b30*/  IMAD R8, R8, c[0x0][0x208], RZ ;  /* 0x0000820008087a24 */ /* 0x000fe400078e02ff */
[C---:B------:R-:W-:Y:S02]  /*1b40*/  IMAD R10, R232.reuse, c[0x0][0x1e4], R10 ;  /* 0x00007900e80a7a24 */ /* 0x040fe400078e020a */
[----:B------:R-:W-:Y:S02]  /*1b50*/  IMAD R8, R232, c[0x0][0x20c], R8 ;  /* 0x00008300e8087a24 */ /* 0x000fe400078e0208 */
[----:B------:R-:W-:Y:S02]  /*1b60*/  IMAD.IADD R11, R13, 0x1, R10 ;  /* 0x000000010d0b7824 */ /* 0x000fe400078e020a */
[----:B------:R-:W-:-:S02]  /*1b70*/  IMAD.MOV.U32 R10, RZ, RZ, R12 ;  /* 0x000000ffff0a7224 */ /* 0x000fc400078e000c */
[----:B------:R-:W-:Y:S01]  /*1b80*/  IMAD.IADD R39, R39, 0x1, R8 ;  /* 0x0000000127277824 */ /* 0x000fe200078e0208 */
[----:B---3--:R-:W-:Y:S01]  /*1b90*/  SHF.R.S32.HI R36, RZ, 0x1f, R231 ;  /* 0x0000001fff247819 */ /* 0x008fe200000114e7 */
[----:B------:R-:W-:-:S04]  /*1ba0*/  IMAD.WIDE.U32 R10, R231, c[0x0][0x1f0], R10 ;  /* 0x00007c00e70a7a25 */ /* 0x000fc800078e000a */
[----:B------:R-:W-:Y:S01]  /*1bb0*/  IMAD R9, R36, c[0x0][0x1f0], RZ ;  /* 0x00007c0024097a24 */ /* 0x000fe200078e02ff */
[----:B------:R-:W-:Y:S01]  /*1bc0*/  IADD3 R2, P0, R10, UR10, RZ ;  /* 0x0000000a0a027c10 */ /* 0x000fe2000ff1e0ff */
[----:B------:R-:W-:Y:S02]  /*1bd0*/  IMAD R36, R36, c[0x0][0x218], RZ ;  /* 0x0000860024247a24 */ /* 0x000fe400078e02ff */
[C---:B------:R-:W-:Y:S02]  /*1be0*/  IMAD R9, R231.reuse, c[0x0][0x1f4], R9 ;  /* 0x00007d00e7097a24 */ /* 0x040fe400078e0209 */
[----:B------:R-:W-:-:S03]  /*1bf0*/  IMAD.WIDE.U32 R38, R231, c[0x0][0x218], R38 ;  /* 0x00008600e7267a25 */ /* 0x000fc600078e0026 */
[----:B------:R-:W-:Y:S01]  /*1c00*/  IADD3.X R9, R11, UR6, R9, P0, !PT ;  /* 0x000000060b097c10 */ /* 0x000fe200087fe409 */
[----:B------:R-:W-:Y:S01]  /*1c10*/  IMAD R36, R231, c[0x0][0x21c], R36 ;  /* 0x00008700e7247a24 */ /* 0x000fe200078e0224 */
[----:B------:R-:W-:-:S04]  /*1c20*/  LEA R11, P0, R2, c[0x0][0x1c8], 0x1 ;  /* 0x00007200020b7a11 */ /* 0x000fc800078008ff */
[----:B------:R-:W-:Y:S01]  /*1c30*/  LEA.HI.X R9, R2, c[0x0][0x1cc], R9, 0x1, P0 ;  /* 0x0000730002097a11 */ /* 0x000fe200000f0c09 */
[----:B------:R-:W1:Y:S01]  /*1c40*/  SHFL.IDX PT, R22, R11, RZ, 0x181f ;  /* 0x00181fff0b167589 */ /* 0x000e6200000e0000 */
[----:B------:R-:W-:Y:S02]  /*1c50*/  IMAD.IADD R2, R5, 0x1, -R18 ;  /* 0x0000000105027824 */ /* 0x000fe400078e0a12 */
[----:B------:R-:W-:Y:S01]  /*1c60*/  IMAD.SHL.U32 R18, R18, 0x8, RZ ;  /* 0x0000000812127824 */ /* 0x000fe200078e00ff */
[----:B------:R-:W2:Y:S02]  /*1c70*/  SHFL.IDX PT, R7, R9, RZ, 0x181f ;  /* 0x00181fff09077589 */ /* 0x000ea400000e0000 */
[C---:B------:R-:W-:Y:S02]  /*1c80*/  ISETP.GE.AND P1, PT, R2.reuse, 0x1, PT ;  /* 0x000000010200780c */ /* 0x040fe40003f26270 */
[----:B------:R-:W3:Y:S01]  /*1c90*/  SHFL.IDX PT, R16, R11, 0x1, 0x181f ;  /* 0x00381f000b107f89 */ /* 0x000ee200000e0000 */
[----:B------:R-:W-:-:S02]  /*1ca0*/  ISETP.GE.AND P0, PT, R2, 0x11, PT ;  /* 0x000000110200780c */ /* 0x000fc40003f06270 */
[C---:B------:R-:W-:Y:S01]  /*1cb0*/  ISETP.GE.AND P6, PT, R2.reuse, 0x21, PT ;  /* 0x000000210200780c */ /* 0x040fe20003fc6270 */
[----:B------:R-:W4:Y:S01]  /*1cc0*/  SHFL.IDX PT, R17, R9, 0x1, 0x181f ;  /* 0x00381f0009117f89 */ /* 0x000f2200000e0000 */
[C---:B------:R-:W-:Y:S02]  /*1cd0*/  ISETP.GE.AND P5, PT, R2.reuse, 0x31, PT ;  /* 0x000000310200780c */ /* 0x040fe40003fa6270 */
[----:B------:R-:W-:Y:S01]  /*1ce0*/  ISETP.GE.AND P3, PT, R2, 0x41, PT ;  /* 0x000000410200780c */ /* 0x000fe20003f66270 */
[----:B------:R-:W3:Y:S04]  /*1cf0*/  SHFL.IDX PT, R14, R11, 0x2, 0x181f ;  /* 0x00581f000b0e7f89 */ /* 0x000ee800000e0000 */
[----:B------:R-:W3:Y:S01]  /*1d00*/  SHFL.IDX PT, R12, R11, 0x3, 0x181f ;  /* 0x00781f000b0c7f89 */ /* 0x000ee200000e0000 */
[----:B-1----:R-:W-:-:S03]  /*1d10*/  @P1 LEA R22, P2, R236, R22, 0x1 ;  /* 0x00000016ec161211 */ /* 0x002fc600078408ff */
[----:B------:R-:W1:Y:S01]  /*1d20*/  SHFL.IDX PT, R15, R9, 0x2, 0x181f ;  /* 0x00581f00090f7f89 */ /* 0x000e6200000e0000 */
[----:B--2---:R-:W-:-:S03]  /*1d30*/  @P1 LEA.HI.X R23, R236, R7, R235, 0x1, P2 ;  /* 0x00000007ec171211 */ /* 0x004fc600010f0ceb */
[----:B------:R-:W2:Y:S01]  /*1d40*/  SHFL.IDX PT, R10, R11, 0x4, 0x181f ;  /* 0x00981f000b0a7f89 */ /* 0x000ea200000e0000 */
[----:B------:R-:W-:-:S03]  /*1d50*/  ISETP.GE.AND P2, PT, R2, 0x51, PT ;  /* 0x000000510200780c */ /* 0x000fc60003f46270 */
[----:B------:R-:W1:Y:S04]  /*1d60*/  SHFL.IDX PT, R13, R9, 0x3, 0x181f ;  /* 0x00781f00090d7f89 */ /* 0x000e6800000e0000 */
[----:B------:R-:W-:Y:S04]  /*1d70*/  SHFL.IDX PT, R7, R11, 0x5, 0x181f ;  /* 0x00b81f000b077f89 */ /* 0x000fe800000e0000 */
[----:B------:R-:W1:Y:S04]  /*1d80*/  SHFL.IDX PT, R11, R9, 0x4, 0x181f ;  /* 0x00981f00090b7f89 */ /* 0x000e6800000e0000 */
[----:B------:R-:W1:Y:S04]  /*1d90*/  SHFL.IDX PT, R9, R9, 0x5, 0x181f ;  /* 0x00b81f0009097f89 */ /* 0x000e6800000e0000 */
[----:B------:R3:W-:Y:S02]  /*1da0*/  @P1 LDGSTS.E.BYPASS.LTC128B.128 [R229+0x3100], [R22.64], !P4 ;  /* 0x0310000016e51fae */ /* 0x0007e4000e101d50 */
[----:B---3--:R-:W-:-:S02]  /*1db0*/  @P0 LEA R22, P1, R236, R16, 0x1 ;  /* 0x00000010ec160211 */ /* 0x008fc400078208ff */
[----:B------:R-:W-:Y:S02]  /*1dc0*/  SHF.R.S32.HI R16, RZ, 0x4, R21 ;  /* 0x00000004ff107819 */ /* 0x000fe40000011415 */
[C-C-:B----4-:R-:W-:Y:S02]  /*1dd0*/  @P0 LEA.HI.X R23, R236.reuse, R17, R235.reuse, 0x1, P1 ;  /* 0x00000011ec170211 */ /* 0x150fe400008f0ceb */
[C---:B------:R-:W-:Y:S02]  /*1de0*/  @P6 LEA R14, P1, R236.reuse, R14, 0x1 ;  /* 0x0000000eec0e6211 */ /* 0x040fe400078208ff */
[----:B------:R-:W-:Y:S01]  /*1df0*/  LEA.HI R21, R21, R16, RZ, 0x1 ;  /* 0x0000001015157211 */ /* 0x000fe200078f08ff */
[----:B------:R3:W-:Y:S01]  /*1e00*/  @P0 LDGSTS.E.BYPASS.LTC128B.128 [R229+0x3900], [R22.64], !P4 ;  /* 0x0390000016e50fae */ /* 0x0007e2000e101d50 */
[C---:B------:R-:W-:Y:S02]  /*1e10*/  @P5 LEA R12, P0, R236.reuse, R12, 0x1 ;  /* 0x0000000cec0c5211 */ /* 0x040fe400078008ff */
[----:B-1----:R-:W-:-:S02]  /*1e20*/  @P6 LEA.HI.X R15, R236, R15, R235, 0x1, P1 ;  /* 0x0000000fec0f6211 */ /* 0x002fc400008f0ceb */
[C---:B--2---:R-:W-:Y:S02]  /*1e30*/  @P3 LEA R10, P1, R236.reuse, R10, 0x1 ;  /* 0x0000000aec0a3211 */ /* 0x044fe400078208ff */
[C-C-:B------:R-:W-:Y:S01]  /*1e40*/  @P5 LEA.HI.X R13, R236.reuse, R13, R235.reuse, 0x1, P0 ;  /* 0x0000000dec0d5211 */ /* 0x140fe200000f0ceb */
[----:B------:R1:W-:Y:S01]  /*1e50*/  @P6 LDGSTS.E.BYPASS.LTC128B.128 [R229+0x4100], [R14.64], !P4 ;  /* 0x041000000ee56fae */ /* 0x0003e2000e101d50 */
[----:B------:R-:W-:Y:S02]  /*1e60*/  @P3 LEA.HI.X R11, R236, R11, R235, 0x1, P1 ;  /* 0x0000000bec0b3211 */ /* 0x000fe400008f0ceb */
[----:B------:R-:W-:Y:S01]  /*1e70*/  LOP3.LUT R21, R21, 0xfffffffe, RZ, 0xc0, !PT ;  /* 0xfffffffe15157812 */ /* 0x000fe200078ec0ff */
[----:B------:R1:W-:Y:S01]  /*1e80*/  @P5 LDGSTS.E.BYPASS.LTC128B.128 [R229+0x4900], [R12.64], !P4 ;  /* 0x049000000ce55fae */ /* 0x0003e2000e101d50 */
[----:B------:R-:W-:-:S03]  /*1e90*/  LOP3.LUT P1, RZ, R88, 0x2, RZ, 0xc0, !PT ;  /* 0x0000000258ff7812 */ /* 0x000fc6000782c0ff */
[----:B------:R2:W-:Y:S01]  /*1ea0*/  @P3 LDGSTS.E.BYPASS.LTC128B.128 [R229+0x5100], [R10.64], !P4 ;  /* 0x051000000ae53fae */ /* 0x0005e2000e101d50 */
[----:B------:R-:W-:Y:S01]  /*1eb0*/  IMAD.IADD R16, R16, 0x1, -R21 ;  /* 0x0000000110107824 */ /* 0x000fe200078e0a15 */
[----:B---3--:R-:W-:Y:S01]  /*1ec0*/  @P2 LEA R22, P0, R236, R7, 0x1 ;  /* 0x00000007ec162211 */ /* 0x008fe200078008ff */
[----:B------:R-:W-:-:S03]  /*1ed0*/  IMAD.SHL.U32 R7, R88, 0x40, RZ ;  /* 0x0000004058077824 */ /* 0x000fc600078e00ff */
[----:B------:R-:W-:Y:S01]  /*1ee0*/  @P2 LEA.HI.X R23, R236, R9, R235, 0x1, P0 ;  /* 0x00000009ec172211 */ /* 0x000fe200000f0ceb */
[----:B------:R-:W-:Y:S01]  /*1ef0*/  IMAD.SHL.U32 R9, R16, 0x8, RZ ;  /* 0x0000000810097824 */ /* 0x000fe200078e00ff */
[----:B------:R-:W-:Y:S02]  /*1f00*/  LOP3.LUT R7, R7, 0x1c0, RZ, 0xc0, !PT ;  /* 0x000001c007077812 */ /* 0x000fe400078ec0ff */
[----:B------:R-:W-:Y:S01]  /*1f10*/  IADD3 R94, P0, R38, UR20, RZ ;  /* 0x00000014265e7c10 */ /* 0x000fe2000ff1e0ff */
[----:B------:R3:W-:Y:S01]  /*1f20*/  @P2 LDGSTS.E.BYPASS.LTC128B.128 [R229+0x5900], [R22.64], !P4 ;  /* 0x0590000016e52fae */ /* 0x0007e2000e101d50 */
[----:B------:R-:W-:Y:S02]  /*1f30*/  LOP3.LUT R18, R7, 0x8, R18, 0xf8, !PT ;  /* 0x0000000807127812 */ /* 0x000fe400078ef812 */
[----:B------:R-:W-:Y:S01]  /*1f40*/  SHF.R.U32.HI R7, RZ, 0x3, R7 ;  /* 0x00000003ff077819 */ /* 0x000fe20000011607 */
[----:B------:R-:W0:Y:S01]  /*1f50*/  LDGDEPBAR ;  /* 0x00000000000079af */ /* 0x000e220000000000 */
[----:B------:R-:W-:-:S02]  /*1f60*/  LOP3.LUT R9, R19, 0x8, R9, 0xf8, !PT ;  /* 0x0000000813097812 */ /* 0x000fc400078ef809 */
[----:B------:R-:W-:Y:S02]  /*1f70*/  SHF.R.U32.HI R19, RZ, 0x3, R19 ;  /* 0x00000003ff137819 */ /* 0x000fe40000011613 */
[----:B------:R-:W-:Y:S02]  /*1f80*/  LOP3.LUT R18, R18, R7, RZ, 0x3c, !PT ;  /* 0x0000000712127212 */ /* 0x000fe400078e3cff */
[----:B------:R-:W-:Y:S02]  /*1f90*/  LOP3.LUT R7, R9, R19, RZ, 0x3c, !PT ;  /* 0x0000001309077212 */ /* 0x000fe400078e3cff */
[----:B------:R-:W-:Y:S01]  /*1fa0*/  IADD3.X R36, R39, UR12, R36, P0, !PT ;  /* 0x0000000c27247c10 */ /* 0x000fe200087fe424 */
[----:B------:R-:W-:Y:S01]  /*1fb0*/  IMAD R227, R16, 0x200, R18 ;  /* 0x0000020010e37824 */ /* 0x000fe200078e0212 */
[----:B------:R-:W-:Y:S01]  /*1fc0*/  LEA R93, P0, R94, c[0x0][0x1f8], 0x1 ;  /* 0x00007e005e5d7a11 */ /* 0x000fe200078008ff */
[----:B------:R-:W-:Y:S01]  /*1fd0*/  IMAD.IADD R228, R7, 0x1, R228 ;  /* 0x0000000107e47824 */ /* 0x000fe200078e02e4 */
[----:B------:R-:W-:Y:S01]  /*1fe0*/  SHF.L.U64.HI R235, R236, 0x1, R235 ;  /* 0x00000001eceb7819 */ /* 0x000fe200000102eb */
[----:B------:R-:W-:Y:S01]  /*1ff0*/  IMAD.SHL.U32 R227, R227, 0x2, RZ ;  /* 0x00000002e3e37824 */ /* 0x000fe200078e00ff */
[----:B------:R-:W-:Y:S01]  /*2000*/  LEA.HI.X R94, R94, c[0x0][0x1fc], R36, 0x1, P0 ;  /* 0x00007f005e5e7a11 */ /* 0x000fe200000f0c24 */
[----:B------:R-:W-:Y:S01]  /*2010*/  IMAD.SHL.U32 R228, R228, 0x2, RZ ;  /* 0x00000002e4e47824 */ /* 0x000fe200078e00ff */
[----:B------:R-:W4:Y:S01]  /*2020*/  SHFL.IDX PT, R92, R93, 0x1, 0x181f ;  /* 0x00381f005d5c7f89 */ /* 0x000f2200000e0000 */
[C---:B------:R-:W-:Y:S01]  /*2030*/  ISETP.GE.AND P2, PT, R236.reuse, c[0x0][0x1d4], PT ;  /* 0x00007500ec007a0c */ /* 0x040fe20003f46270 */
[----:B------:R-:W-:Y:S01]  /*2040*/  IMAD.SHL.U32 R236, R236, 0x2, RZ ;  /* 0x00000002ecec7824 */ /* 0x000fe200078e00ff */
[C---:B------:R-:W-:Y:S01]  /*2050*/  IADD3 R37, R227.reuse, 0x3100, RZ ;  /* 0x00003100e3257810 */ /* 0x040fe20007ffe0ff */
[----:B------:R-:W-:Y:S01]  /*2060*/  SHFL.IDX PT, R95, R94, 0x1, 0x181f ;  /* 0x00381f005e5f7f89 */ /* 0x000fe200000e0000 */
[----:B------:R-:W-:Y:S01]  /*2070*/  IADD3 R226, R227, 0x3120, RZ ;  /* 0x00003120e3e27810 */ /* 0x000fe20007ffe0ff */
[----:B------:R-:W-:Y:S01]  /*2080*/  IMAD R224, R0, 0x2, R228 ;  /* 0x0000000200e07824 */ /* 0x000fe200078e02e4 */
[----:B------:R-:W-:-:S04]  /*2090*/  DEPBAR.LE SB0, 0x1 ;  /* 0x000080400000791a */ /* 0x000fc80000000000 */
[----:B------:R-:W-:-:S04]  /*20a0*/  DEPBAR.LE SB0, 0x0 ;  /* 0x000080000000791a */ /* 0x000fc80000000000 */
[----:B------:R-:W-:Y:S01]  /*20b0*/  BAR.SYNC.DEFER_BLOCKING 0x0 ;  /* 0x0000000000007b1d */ /* 0x000fe20000010000 */
[----:B------:R-:W-:Y:S01]  /*20c0*/  @P1 IADD3 R226, R37, -0x20, RZ ;  /* 0xffffffe025e21810 */ /* 0x000fe20007ffe0ff */
[----:B------:R-:W-:Y:S01]  /*20d0*/  IMAD R223, R4, 0x2, R228 ;  /* 0x0000000204df7824 */ /* 0x000fe200078e02e4 */
[----:B------:R-:W-:Y:S02]  /*20e0*/  LOP3.LUT P1, RZ, R88, 0x4, RZ, 0xc0, !PT ;  /* 0x0000000458ff7812 */ /* 0x000fe4000782c0ff */
[C---:B------:R-:W-:Y:S01]  /*20f0*/  ISETP.LT.OR P5, PT, R2.reuse, 0x1, P2 ;  /* 0x000000010200780c */ /* 0x040fe200017a1670 */
[----:B------:R-:W1:Y:S01]  /*2100*/  SHFL.IDX PT, R98, R93, RZ, 0x181f ;  /* 0x00181fff5d627589 */ /* 0x000e6200000e0000 */
[----:B------:R-:W-:Y:S01]  /*2110*/  ISETP.LT.OR P0, PT, R2, 0x11, P2 ;  /* 0x000000110200780c */ /* 0x000fe20001701670 */
[----:B------:R-:W-:Y:S01]  /*2120*/  IMAD R221, R0, 0x2, R223 ;  /* 0x0000000200dd7824 */ /* 0x000fe200078e02df */
[----:B----4-:R-:W-:Y:S01]  /*2130*/  IADD3 R92, P3, R92, R236, RZ ;  /* 0x000000ec5c5c7210 */ /* 0x010fe20007f7e0ff */
[----:B------:R-:W4:Y:S01]  /*2140*/  SHFL.IDX PT, R96, R94, RZ, 0x181f ;  /* 0x00181fff5e607589 */ /* 0x000f2200000e0000 */
[----:B------:R-:W-:-:S02]  /*2150*/  IADD3 R217, R226, 0x800, RZ ;  /* 0x00000800e2d97810 */ /* 0x000fc40007ffe0ff */
[C---:B------:R-:W-:Y:S01]  /*2160*/  IADD3 R216, R226.reuse, 0x1000, RZ ;  /* 0x00001000e2d87810 */ /* 0x040fe20007ffe0ff */
[----:B------:R-:W-:Y:S01]  /*2170*/  SHFL.IDX PT, R89, R94, 0x2, 0x181f ;  /* 0x00581f005e597f89 */ /* 0x000fe200000e0000 */
[C---:B------:R-:W-:Y:S02]  /*2180*/  IADD3 R215, R226.reuse, 0x1800, RZ ;  /* 0x00001800e2d77810 */ /* 0x040fe40007ffe0ff */
[C---:B------:R-:W-:Y:S01]  /*2190*/  IADD3 R214, R226.reuse, 0x2000, RZ ;  /* 0x00002000e2d67810 */ /* 0x040fe20007ffe0ff */
[----:B------:R-:W-:Y:S01]  /*21a0*/  SHFL.IDX PT, R91, R93, 0x3, 0x181f ;  /* 0x00781f005d5b7f89 */ /* 0x000fe200000e0000 */
[----:B------:R-:W-:-:S03]  /*21b0*/  IADD3 R213, R226, 0x2800, RZ ;  /* 0x00002800e2d57810 */ /* 0x000fc60007ffe0ff */
[----:B------:R-:W-:Y:S04]  /*21c0*/  SHFL.IDX PT, R90, R94, 0x3, 0x181f ;  /* 0x00781f005e5a7f89 */ /* 0x000fe800000e0000 */
[----:B------:R-:W-:Y:S04]  /*21d0*/  LDSM.16.M88.4 R28, [R228+0x6100] ;  /* 0x00610000e41c783b */ /* 0x000fe80000000200 */
[----:B------:R-:W-:Y:S01]  /*21e0*/  LDSM.16.M88.4 R32, [R228+0x8100] ;  /* 0x00810000e420783b */ /* 0x000fe20000000200 */
[----:B-1----:R-:W-:-:S03]  /*21f0*/  IADD3 R98, P6, R98, R236, RZ ;  /* 0x000000ec62627210 */ /* 0x002fc60007fde0ff */
[----:B------:R-:W1:Y:S02]  /*2200*/  LDSM.16.M88.4 R84, [R227+0x5900] ;  /* 0x00590000e354783b */ /* 0x000e640000000200 */
[----:B----4-:R-:W-:Y:S01]  /*2210*/  IMAD.X R99, R96, 0x1, R235, P6 ;  /* 0x0000000160637824 */ /* 0x010fe200030e06eb */
[C---:B------:R-:W-:Y:S01]  /*2220*/  ISETP.LT.OR P6, PT, R2.reuse, 0x21, P2 ;  /* 0x000000210200780c */ /* 0x040fe200017c1670 */
[----:B------:R-:W4:Y:S04]  /*2230*/  LDSM.16.M88.4 R76, [R227+0x3100] ;  /* 0x00310000e34c783b */ /* 0x000f280000000200 */
[----:B------:R-:W2:Y:S04]  /*2240*/  LDSM.16.M88.4 R68, [R227+0x3900] ;  /* 0x00390000e344783b */ /* 0x000ea80000000200 */
[----:B------:R-:W2:Y:S04]  /*2250*/  LDSM.16.M88.4 R60, [R227+0x4100] ;  /* 0x00410000e33c783b */ /* 0x000ea80000000200 */
[----:B------:R-:W2:Y:S04]  /*2260*/  LDSM.16.M88.4 R52, [R227+0x4900] ;  /* 0x00490000e334783b */ /* 0x000ea80000000200 */
[----:B------:R-:W2:Y:S04]  /*2270*/  LDSM.16.M88.4 R40, [R227+0x5100] ;  /* 0x00510000e328783b */ /* 0x000ea80000000200 */
[----:B------:R-:W-:Y:S04]  /*2280*/  LDSM.16.M88.4 R156, [R226] ;  /* 0x00000000e29c783b */ /* 0x000fe80000000200 */
[----:B------:R-:W-:Y:S04]  /*2290*/  LDSM.16.M88.4 R152, [R226+0x800] ;  /* 0x00080000e298783b */ /* 0x000fe80000000200 */
[----:B------:R-:W-:Y:S04]  /*22a0*/  LDSM.16.M88.4 R148, [R226+0x1000] ;  /* 0x00100000e294783b */ /* 0x000fe80000000200 */
[----:B------:R-:W-:Y:S01]  /*22b0*/  LDSM.16.M88.4 R144, [R226+0x1800] ;  /* 0x00180000e290783b */ /* 0x000fe20000000200 */
[-C--:B-1----:R-:W-:Y:S03]  /*22c0*/  HMMA.16816.F32.BF16 R36, R28, R84.reuse, RZ ;  /* 0x000000541c24723c */ /* 0x082fe600000418ff */
[----:B------:R-:W-:Y:S04]  /*22d0*/  LDSM.16.M88.4 R140, [R226+0x2000] ;  /* 0x00200000e28c783b */ /* 0x000fe80000000200 */
[----:B------:R-:W-:Y:S01]  /*22e0*/  LDSM.16.M88.4 R136, [R226+0x2800] ;  /* 0x00280000e288783b */ /* 0x000fe20000000200 */
[----:B------:R-:W-:Y:S03]  /*22f0*/  HMMA.16816.F32.BF16 R116, R32, R84, RZ ;  /* 0x000000542074723c */ /* 0x000fe600000418ff */
[----:B------:R-:W-:Y:S04]  /*2300*/  SHFL.IDX PT, R84, R93, 0x2, 0x181f ;  /* 0x00581f005d547f89 */ /* 0x000fe800000e0000 */
[----:B------:R-:W1:Y:S01]  /*2310*/  LDSM.16.M88.4 R112, [R224+0x6100] ;  /* 0x00610000e070783b */ /* 0x000e620000000200 */
[-C--:B----4-:R-:W-:Y:S03]  /*2320*/  HMMA.16816.F32.BF16 R80, R28, R76.reuse, RZ ;  /* 0x0000004c1c50723c */ /* 0x090fe600000418ff */
[----:B------:R-:W-:Y:S04]  /*2330*/  SHFL.IDX PT, R85, R93, 0x5, 0x181f ;  /* 0x00b81f005d557f89 */ /* 0x000fe800000e0000 */
[----:B------:R-:W-:Y:S01]  /*2340*/  LDSM.16.M88.4 R160, [R224+0x8100] ;  /* 0x00810000e0a0783b */ /* 0x000fe20000000200 */
[----:B------:R-:W-:Y:S03]  /*2350*/  HMMA.16816.F32.BF16 R24, R32, R76, RZ ;  /* 0x0000004c2018723c */ /* 0x000fe600000418ff */
[----:B------:R-:W-:Y:S01]  /*2360*/  @!PT LDS RZ, [RZ] ;  /* 0x00000000fffff984 */ /* 0x000fe20000000800 */
[----:B------:R-:W-:Y:S01]  /*2370*/  @!PT LDS RZ, [RZ] ;  /* 0x00000000fffff984 */ /* 0x000fe20000000800 */
[----:B------:R-:W-:Y:S01]  /*2380*/  @!PT LDS RZ, [RZ] ;  /* 0x00000000fffff984 */ /* 0x000fe20000000800 */
[----:B------:R4:W-:Y:S01]  /*2390*/  LDGSTS.E.BYPASS.LTC128B.128 [R229+0x100], [R98.64], !P5 ;  /* 0x0010000062e57fae */ /* 0x0009e2000e901d50 */
[----:B------:R-:W-:-:S04]  /*23a0*/  ISETP.LT.OR P5, PT, R2, 0x31, P2 ;  /* 0x000000310200780c */ /* 0x000fc800017a1670 */
[----:B------:R-:W-:Y:S08]  /*23b0*/  HMMA.16816.F32.BF16 R132, R32, R78, RZ ;  /* 0x0000004e2084723c */ /* 0x000ff000000418ff */
[-C--:B--2---:R-:W-:Y:S08]  /*23c0*/  HMMA.16816.F32.BF16 R72, R28, R68.reuse, RZ ;  /* 0x000000441c48723c */ /* 0x084ff000000418ff */
[C---:B---3--:R-:W-:Y:S08]  /*23d0*/  HMMA.16816.F32.BF16 R20, R32.reuse, R68, RZ ;  /* 0x000000442014723c */ /* 0x048ff000000418ff */
[----:B------:R-:W-:Y:S08]  /*23e0*/  HMMA.16816.F32.BF16 R128, R32, R70, RZ ;  /* 0x000000462080723c */ /* 0x000ff000000418ff */
[-C--:B------:R-:W-:Y:S08]  /*23f0*/  HMMA.16816.F32.BF16 R64, R28, R60.reuse, RZ ;  /* 0x0000003c1c40723c */ /* 0x080ff000000418ff */
[C---:B------:R-:W-:Y:S08]  /*2400*/  HMMA.16816.F32.BF16 R16, R32.reuse, R60, RZ ;  /* 0x0000003c2010723c */ /* 0x040ff000000418ff */
[----:B------:R-:W-:Y:S08]  /*2410*/  HMMA.16816.F32.BF16 R124, R32, R62, RZ ;  /* 0x0000003e207c723c */ /* 0x000ff000000418ff */
[-C--:B------:R-:W-:Y:S08]  /*2420*/  HMMA.16816.F32.BF16 R56, R28, R52.reuse, RZ ;  /* 0x000000341c38723c */ /* 0x080ff000000418ff */
[C---:B------:R-:W-:Y:S08]  /*2430*/  HMMA.16816.F32.BF16 R12, R32.reuse, R52, RZ ;  /* 0x00000034200c723c */ /* 0x040ff000000418ff */
[----:B------:R-:W-:Y:S08]  /*2440*/  HMMA.16816.F32.BF16 R120, R32, R54, RZ ;  /* 0x000000362078723c */ /* 0x000ff000000418ff */
[-C--:B------:R-:W-:Y:S08]  /*2450*/  HMMA.16816.F32.BF16 R48, R28, R40.reuse, RZ ;  /* 0x000000281c30723c */ /* 0x080ff000000418ff */
[C---:B------:R-:W-:Y:S08]  /*2460*/  HMMA.16816.F32.BF16 R8, R32.reuse, R40, RZ ;  /* 0x000000282008723c */ /* 0x040ff000000418ff */
[----:B------:R-:W-:Y:S08]  /*2470*/  HMMA.16816.F32.BF16 R44, R32, R42, RZ ;  /* 0x0000002a202c723c */ /* 0x000ff000000418ff */
[C---:B------:R-:W-:Y:S08]  /*2480*/  HMMA.16816.F32.BF16 R76, R28.reuse, R78, RZ ;  /* 0x0000004e1c4c723c */ /* 0x040ff000000418ff */
[C---:B------:R-:W-:Y:S08]  /*2490*/  HMMA.16816.F32.BF16 R68, R28.reuse, R70, RZ ;  /* 0x000000461c44723c */ /* 0x040ff000000418ff */
[C---:B------:R-:W-:Y:S08]  /*24a0*/  HMMA.16816.F32.BF16 R60, R28.reuse, R62, RZ ;  /* 0x0000003e1c3c723c */ /* 0x040ff000000418ff */
[C---:B------:R-:W-:Y:S08]  /*24b0*/  HMMA.16816.F32.BF16 R52, R28.reuse, R54, RZ ;  /* 0x000000361c34723c */ /* 0x040ff000000418ff */
[----:B------:R-:W-:Y:S08]  /*24c0*/  HMMA.16816.F32.BF16 R40, R28, R42, RZ ;  /* 0x0000002a1c28723c */ /* 0x000ff000000418ff */
[-C--:B------:R-:W-:Y:S08]  /*24d0*/  HMMA.16816.F32.BF16 R32, R32, R86.reuse, RZ ;  /* 0x000000562020723c */ /* 0x080ff000000418ff */
[----:B------:R-:W-:Y:S01]  /*24e0*/  HMMA.16816.F32.BF16 R28, R28, R86, RZ ;  /* 0x000000561c1c723c */ /* 0x000fe200000418ff */
[----:B------:R2:W3:Y:S04]  /*24f0*/  SHFL.IDX PT, R87, R93, 0x4, 0x181f ;  /* 0x00981f005d577f89 */ /* 0x0004e800000e0000 */
[----:B------:R-:W3:Y:S03]  /*2500*/  SHFL.IDX PT, R86, R94, 0x4, 0x181f ;  /* 0x00981f005e567f89 */ /* 0x000ee600000e0000 */
[C---:B-1----:R-:W-:Y:S08]  /*2510*/  HMMA.16816.F32.BF16 R80, R112.reuse, R156, R80 ;  /* 0x0000009c7050723c */ /* 0x042ff00000041850 */
[----:B------:R-:W-:Y:S01]  /*2520*/  HMMA.16816.F32.BF16 R72, R112, R152, R72 ;  /* 0x000000987048723c */ /* 0x000fe20000041848 */
[----:B--2---:R-:W-:Y:S01]  /*2530*/  IMAD.X R93, R95, 0x1, R235, P3 ;  /* 0x000000015f5d7824 */ /* 0x004fe200018e06eb */
[----:B------:R-:W-:-:S06]  /*2540*/  IADD3 R88, P3, R84, R236, RZ ;  /* 0x000000ec54587210 */ /* 0x000fcc0007f7e0ff */
[----:B------:R-:W-:Y:S01]  /*2550*/  HMMA.16816.F32.BF16 R64, R112, R148, R64 ;  /* 0x000000947040723c */ /* 0x000fe20000041840 */
[----:B------:R1:W2:Y:S01]  /*2560*/  SHFL.IDX PT, R84, R94, 0x5, 0x181f ;  /* 0x00b81f005e547f89 */ /* 0x0002a200000e0000 */
[----:B------:R-:W-:-:S03]  /*2570*/  IMAD.X R89, R89, 0x1, R235, P3 ;  /* 0x0000000159597824 */ /* 0x000fc600018e06eb */
[----:B------:R2:W-:Y:S03]  /*2580*/  LDGSTS.E.BYPASS.LTC128B.128 [R229+0x900], [R92.64], !P0 ;  /* 0x009000005ce57fae */ /* 0x0005e6000c101d50 */
[C---:B------:R-:W-:Y:S01]  /*2590*/  HMMA.16816.F32.BF16 R56, R112.reuse, R144, R56 ;  /* 0x000000907038723c */ /* 0x040fe20000041838 */
[----:B------:R2:W-:Y:S07]  /*25a0*/  LDGSTS.E.BYPASS.LTC128B.128 [R229+0x1100], [R88.64], !P6 ;  /* 0x0110000058e57fae */ /* 0x0005ee000f101d50 */
[----:B------:R-:W-:Y:S01]  /*25b0*/  HMMA.16816.F32.BF16 R48, R112, R140, R48 ;  /* 0x0000008c7030723c */ /* 0x000fe20000041830 */
[----:B-1----:R-:W-:-:S07]  /*25c0*/  IADD3 R94, P3, R91, R236, RZ ;  /* 0x000000ec5b5e7210 */ /* 0x002fce0007f7e0ff */
[----:B------:R-:W-:Y:S01]  /*25d0*/  HMMA.16816.F32.BF16 R36, R112, R136, R36 ;  /* 0x000000887024723c */ /* 0x000fe20000041824 */
[----:B------:R-:W-:Y:S01]  /*25e0*/  IMAD.X R95, R90, 0x1, R235, P3 ;  /* 0x000000015a5f7824 */ /* 0x000fe200018e06eb */
[----:B------:R-:W-:Y:S02]  /*25f0*/  ISETP.LT.OR P3, PT, R2, 0x41, P2 ;  /* 0x000000410200780c */ /* 0x000fe40001761670 */
[----:B---3--:R-:W-:-:S04]  /*2600*/  IADD3 R90, P0, R87, R236, RZ ;  /* 0x000000ec575a7210 */ /* 0x008fc80007f1e0ff */
[C---:B------:R-:W-:Y:S01]  /*2610*/  HMMA.16816.F32.BF16 R76, R112.reuse, R158, R76 ;  /* 0x0000009e704c723c */ /* 0x040fe2000004184c */
[----:B------:R-:W-:Y:S01]  /*2620*/  ISETP.LT.OR P2, PT, R2, 0x51, P2 ;  /* 0x000000510200780c */ /* 0x000fe20001741670 */
[----:B------:R-:W-:Y:S01]  /*2630*/  IMAD.MOV.U32 R2, RZ, RZ, 0x40 ;  /* 0x00000040ff027424 */ /* 0x000fe200078e00ff */
[----:B------:R1:W-:Y:S01]  /*2640*/  LDGSTS.E.BYPASS.LTC128B.128 [R229+0x1900], [R94.64], !P5 ;  /* 0x019000005ee57fae */ /* 0x0003e2000e901d50 */
[--C-:B------:R-:W-:Y:S01]  /*2650*/  IMAD.X R91, R86, 0x1, R235.reuse, P0 ;  /* 0x00000001565b7824 */ /* 0x100fe200000e06eb */
[----:B------:R-:W-:Y:S02]  /*2660*/  IADD3 R86, P0, R85, R236, RZ ;  /* 0x000000ec55567210 */ /* 0x000fe40007f1e0ff */
[----:B------:R-:W-:Y:S01]  /*2670*/  SEL R2, R2, 0xffffffc0, !P1 ;  /* 0xffffffc002027807 */ /* 0x000fe20004800000 */
[C---:B------:R-:W-:Y:S02]  /*2680*/  HMMA.16816.F32.BF16 R68, R112.reuse, R154, R68 ;  /* 0x0000009a7044723c */ /* 0x040fe40000041844 */
[----:B--2---:R-:W-:Y:S01]  /*2690*/  IMAD.X R87, R84, 0x1, R235, P0 ;  /* 0x0000000154577824 */ /* 0x004fe200000e06eb */
[----:B------:R2:W-:Y:S01]  /*26a0*/  LDGSTS.E.BYPASS.LTC128B.128 [R229+0x2100], [R90.64], !P3 ;  /* 0x021000005ae57fae */ /* 0x0005e2000d901d50 */
[----:B------:R-:W-:Y:S01]  /*26b0*/  IMAD.IADD R222, R227, 0x1, R2 ;  /* 0x00000001e3de7824 */ /* 0x000fe200078e0202 */
[----:B------:R-:W-:Y:S01]  /*26c0*/  ISETP.GT.AND P3, PT, R233, 0x5f, PT ;  /* 0x0000005fe900780c */ /* 0x000fe20003f64270 */
[----:B------:R-:W-:Y:S01]  /*26d0*/  IMAD.IADD R212, R2, 0x1, R226 ;  /* 0x0000000102d47824 */ /* 0x000fe200078e02e2 */
[----:B------:R3:W-:Y:S01]  /*26e0*/  LDGSTS.E.BYPASS.LTC128B.128 [R229+0x2900], [R86.64], !P2 ;  /* 0x0290000056e57fae */ /* 0x0007e2000d101d50 */
[----:B------:R-:W-:Y:S01]  /*26f0*/  HMMA.16816.F32.BF16 R60, R112, R150, R60 ;  /* 0x00000096703c723c */ /* 0x000fe2000004183c */
[----:B------:R-:W-:-:S02]  /*2700*/  IADD3 R2, R6, -0x1, RZ ;  /* 0xffffffff06027810 */ /* 0x000fc40007ffe0ff */
[----:B------:R-:W-:Y:S02]  /*2710*/  LDSM.16.M88.4 R108, [R223+0x8100] ;  /* 0x00810000df6c783b */ /* 0x000fe40000000200 */
[----:B------:R-:W-:Y:S02]  /*2720*/  ISETP.GT.AND P0, PT, R2, R230, PT ;  /* 0x000000e60200720c */ /* 0x000fe40003f04270 */
[----:B------:R-:W3:Y:S01]  /*2730*/  LDSM.16.M88.4 R104, [R222+0x3100] ;  /* 0x00310000de68783b */ /* 0x000ee20000000200 */
[C---:B------:R-:W-:Y:S03]  /*2740*/  HMMA.16816.F32.BF16 R52, R112.reuse, R146, R52 ;  /* 0x000000927034723c */ /* 0x040fe60000041834 */
[----:B------:R-:W3:Y:S04]  /*2750*/  LDSM.16.M88.4 R100, [R222+0x3900] ;  /* 0x00390000de64783b */ /* 0x000ee80000000200 */
[----:B----4-:R-:W4:Y:S01]  /*2760*/  LDSM.16.M88.4 R96, [R222+0x4100] ;  /* 0x00410000de60783b */ /* 0x010f220000000200 */
[C---:B------:R-:W-:Y:S03]  /*2770*/  HMMA.16816.F32.BF16 R40, R112.reuse, R142, R40 ;  /* 0x0000008e7028723c */ /* 0x040fe60000041828 */
[----:B-1----:R-:W1:Y:S04]  /*2780*/  LDSM.16.M88.4 R92, [R222+0x4900] ;  /* 0x00490000de5c783b */ /* 0x002e680000000200 */
[----:B--2---:R-:W2:Y:S01]  /*2790*/  LDSM.16.M88.4 R88, [R222+0x5100] ;  /* 0x00510000de58783b */ /* 0x004ea20000000200 */
[----:B------:R-:W-:Y:S03]  /*27a0*/  HMMA.16816.F32.BF16 R28, R112, R138, R28 ;  /* 0x0000008a701c723c */ /* 0x000fe6000004181c */
[----:B---3--:R-:W3:Y:S04]  /*27b0*/  LDSM.16.M88.4 R84, [R222+0x5900] ;  /* 0x00590000de54783b */ /* 0x008ee80000000200 */
[----:B------:R-:W1:Y:S01]  /*27c0*/  LDSM.16.M88.4 R112, [R223+0x6100] ;  /* 0x00610000df70783b */ /* 0x000e620000000200 */
[C---:B------:R-:W-:Y:S03]  /*27d0*/  HMMA.16816.F32.BF16 R24, R160.reuse, R156, R24 ;  /* 0x0000009ca018723c */ /* 0x040fe60000041818 */
[----:B------:R-:W-:Y:S04]  /*27e0*/  LDSM.16.M88.4 R164, [R221+0x6100] ;  /* 0x00610000dda4783b */ /* 0x000fe80000000200 */
[----:B------:R-:W0:Y:S01]  /*27f0*/  LDGDEPBAR ;  /* 0x00000000000079af */ /* 0x000e220000000000 */
        /* <DEDUP_REMOVED lines=9> */
[C---:B------:R-:W-:Y:S01]  /*2890*/  HMMA.16816.F32.BF16 R124, R160.reuse, R150, R124 ;  /* 0x00000096a07c723c */ /* 0x040fe2000004187c */
[----:B------:R-:W-:Y:S07]  /*28a0*/  LDSM.16.M88.4 R148, [R212+0x1000] ;  /* 0x00100000d494783b */ /* 0x000fee0000000200 */
[C---:B------:R-:W-:Y:S01]  /*28b0*/  HMMA.16816.F32.BF16 R120, R160.reuse, R146, R120 ;  /* 0x00000092a078723c */ /* 0x040fe20000041878 */
[----:B------:R-:W-:Y:S07]  /*28c0*/  LDSM.16.M88.4 R144, [R212+0x1800] ;  /* 0x00180000d490783b */ /* 0x000fee0000000200 */
[C---:B------:R-:W-:Y:S01]  /*28d0*/  HMMA.16816.F32.BF16 R44, R160.reuse, R142, R44 ;  /* 0x0000008ea02c723c */ /* 0x040fe2000004182c */
[----:B------:R-:W-:Y:S07]  /*28e0*/  LDSM.16.M88.4 R140, [R212+0x2000] ;  /* 0x00200000d48c783b */ /* 0x000fee0000000200 */
[----:B------:R-:W-:Y:S01]  /*28f0*/  HMMA.16816.F32.BF16 R32, R160, R138, R32 ;  /* 0x0000008aa020723c */ /* 0x000fe20000041820 */
[----:B------:R-:W2:Y:S04]  /*2900*/  LDSM.16.M88.4 R160, [R221+0x8100] ;  /* 0x00810000dda0783b */ /* 0x000ea80000000200 */
[----:B------:R-:W3:Y:S01]  /*2910*/  LDSM.16.M88.4 R136, [R212+0x2800] ;  /* 0x00280000d488783b */ /* 0x000ee20000000200 */
[----:B------:R-:W-:-:S04]  /*2920*/  DEPBAR.LE SB0, 0x0 ;  /* 0x000080000000791a */ /* 0x000fc80000000000 */
[C---:B------:R-:W-:Y:S08]  /*2930*/  HMMA.16816.F32.BF16 R24, R108.reuse, R104, R24 ;  /* 0x000000686c18723c */ /* 0x040ff00000041818 */
[C---:B------:R-:W-:Y:S08]  /*2940*/  HMMA.16816.F32.BF16 R20, R108.reuse, R100, R20 ;  /* 0x000000646c14723c */ /* 0x040ff00000041814 */
[C---:B----4-:R-:W-:Y:S08]  /*2950*/  HMMA.16816.F32.BF16 R16, R108.reuse, R96, R16 ;  /* 0x000000606c10723c */ /* 0x050ff00000041810 */
[C---:B-1----:R-:W-:Y:S08]  /*2960*/  HMMA.16816.F32.BF16 R12, R108.reuse, R92, R12 ;  /* 0x0000005c6c0c723c */ /* 0x042ff0000004180c */
[C---:B--2---:R-:W-:Y:S08]  /*2970*/  HMMA.16816.F32.BF16 R8, R108.reuse, R88, R8 ;  /* 0x000000586c08723c */ /* 0x044ff00000041808 */
[C---:B---3--:R-:W-:Y:S08]  /*2980*/  HMMA.16816.F32.BF16 R116, R108.reuse, R84, R116 ;  /* 0x000000546c74723c */ /* 0x048ff00000041874 */
        /* <DEDUP_REMOVED lines=44> */
[----:B------:R-:W-:Y:S01]  /*2c50*/  PLOP3.LUT P1, PT, PT, PT, UP3, 0x80, 0x0 ;  /* 0x000000000000781c */ /* 0x000fe20003f2f038 */
[----:B------:R-:W-:Y:S01]  /*2c60*/  IMAD.MOV.U32 R231, RZ, RZ, RZ ;  /* 0x000000ffffe77224 */ /* 0x000fe200078e00ff */
[----:B------:R-:W-:-:S02]  /*2c70*/  IADD3 R232, R233, R169, R234 ;  /* 0x000000a9e9e87210 */ /* 0x000fc40007ffe0ea */
[----:B------:R-:W-:Y:S02]  /*2c80*/  PLOP3.LUT P0, PT, PT, PT, UP3, 0x80, 0x0 ;  /* 0x000000000000781c */ /* 0x000fe40003f0f038 */
[----:B------:R-:W-:-:S05]  /*2c90*/  IADD3 R232, R232, -0x60, RZ ;  /* 0xffffffa0e8e87810 */ /* 0x000fca0007ffe0ff */
[----:B------:R-:W-:Y:S02]  /*2ca0*/  IMAD.MOV.U32 R2, RZ, RZ, R232 ;  /* 0x000000ffff027224 */ /* 0x000fe400078e00e8 */
[----:B------:R-:W-:-:S05]  /*2cb0*/  @P1 IMAD.HI.U32 R84, R232, c[0x0][0x2bc], RZ ;  /* 0x0000af00e8541a27 */ /* 0x000fca00078e00ff */
[----:B------:R-:W-:-:S04]  /*2cc0*/  @P0 SHF.R.U32.HI R2, RZ, c[0x0][0x2c0], R84 ;  /* 0x0000b000ff020a19 */ /* 0x000fc80000011654 */
[----:B------:R-:W-:-:S04]  /*2cd0*/  @!P3 IADD3 R86, P0, R2, UR14, RZ ;  /* 0x0000000e0256bc10 */ /* 0x000fc8000ff1e0ff */
[----:B------:R-:W-:Y:S02]  /*2ce0*/  @!P3 LEA.HI.X.SX32 R85, R2, UR7, 0x1, P0 ;  /* 0x000000070255bc11 */ /* 0x000fe400080f0eff */
        /* <DEDUP_REMOVED lines=13> */
[----:B------:R-:W-:-:S03]  /*2dc0*/  IADD3 R2, P0, R86, UR10, RZ ;  /* 0x0000000a56027c10 */ /* 0x000fc6000ff1e0ff */
[----:B------:R-:W-:-:S05]  /*2dd0*/  IMAD R84, R231, c[0x0][0x1f4], R84 ;  /* 0x00007d00e7547a24 */ /* 0x000fca00078e0254 */
[----:B------:R-:W-:Y:S02]  /*2de0*/  IADD3.X R84, R87, UR6, R84, P0, !PT ;  /* 0x0000000657547c10 */ /* 0x000fe400087fe454 */
[----:B------:R-:W-:-:S04]  /*2df0*/  LEA R98, P0, R2, c[0x0][0x1c8], 0x1 ;  /* 0x0000720002627a11 */ /* 0x000fc800078008ff */
[----:B------:R-:W-:Y:S01]  /*2e00*/  LEA.HI.X R2, R2, c[0x0][0x1cc], R84, 0x1, P0 ;  /* 0x0000730002027a11 */ /* 0x000fe200000f0c54 */
[----:B------:R-:W1:Y:S04]  /*2e10*/  SHFL.IDX PT, R93, R98, RZ, 0x181f ;  /* 0x00181fff625d7589 */ /* 0x000e6800000e0000 */
[----:B------:R-:W2:Y:S04]  /*2e20*/  SHFL.IDX PT, R94, R2, RZ, 0x181f ;  /* 0x00181fff025e7589 */ /* 0x000ea800000e0000 */
[----:B------:R-:W3:Y:S04]  /*2e30*/  SHFL.IDX PT, R91, R98, 0x1, 0x181f ;  /* 0x00381f00625b7f89 */ /* 0x000ee800000e0000 */
[----:B------:R-:W-:Y:S04]  /*2e40*/  SHFL.IDX PT, R89, R98, 0x2, 0x181f ;  /* 0x00581f0062597f89 */ /* 0x000fe800000e0000 */
[----:B------:R-:W4:Y:S04]  /*2e50*/  SHFL.IDX PT, R92, R2, 0x1, 0x181f ;  /* 0x00381f00025c7f89 */ /* 0x000f2800000e0000 */
[----:B------:R-:W5:Y:S04]  /*2e60*/  SHFL.IDX PT, R87, R98, 0x3, 0x181f ;  /* 0x00781f0062577f89 */ /* 0x000f6800000e0000 */
[----:B------:R-:W5:Y:S01]  /*2e70*/  SHFL.IDX PT, R85, R98, 0x4, 0x181f ;  /* 0x00981f0062557f89 */ /* 0x000f6200000e0000 */
[----:B-1----:R-:W-:-:S03]  /*2e80*/  IADD3 R96, P0, R93, R236, RZ ;  /* 0x000000ec5d607210 */ /* 0x002fc60007f1e0ff */
[----:B------:R1:W1:Y:S02]  /*2e90*/  SHFL.IDX PT, R84, R98, 0x5, 0x181f ;  /* 0x00b81f0062547f89 */ /* 0x00026400000e0000 */
[----:B--2---:R-:W-:Y:S02]  /*2ea0*/  IMAD.X R97, R94, 0x1, R235, P0 ;  /* 0x000000015e617824 */ /* 0x004fe400000e06eb */
[----:B------:R-:W-:Y:S01]  /*2eb0*/  SHFL.IDX PT, R90, R2, 0x2, 0x181f ;  /* 0x00581f00025a7f89 */ /* 0x000fe200000e0000 */
[----:B---3--:R-:W-:-:S03]  /*2ec0*/  IADD3 R94, P0, R91, R236, RZ ;  /* 0x000000ec5b5e7210 */ /* 0x008fc60007f1e0ff */
[----:B------:R-:W2:Y:S04]  /*2ed0*/  SHFL.IDX PT, R88, R2, 0x3, 0x181f ;  /* 0x00781f0002587f89 */ /* 0x000ea800000e0000 */
[----:B------:R-:W3:Y:S01]  /*2ee0*/  SHFL.IDX PT, R86, R2, 0x4, 0x181f ;  /* 0x00981f0002567f89 */ /* 0x000ee200000e0000 */
[----:B----4-:R-:W-:-:S03]  /*2ef0*/  IMAD.X R95, R92, 0x1, R235, P0 ;  /* 0x000000015c5f7824 */ /* 0x010fc600000e06eb */
[----:B------:R-:W4:Y:S01]  /*2f00*/  SHFL.IDX PT, R2, R2, 0x5, 0x181f ;  /* 0x00b81f0002027f89 */ /* 0x000f2200000e0000 */
[----:B-----5:R-:W-:-:S03]  /*2f10*/  IADD3 R92, P2, R87, R236, RZ ;  /* 0x000000ec575c7210 */ /* 0x020fc60007f5e0ff */
[----:B------:R5:W-:Y:S01]  /*2f20*/  LDGSTS.E.BYPASS.LTC128B.128 [R229+0x3100], [R96.64], !P4 ;  /* 0x0310000060e57fae */ /* 0x000be2000e101d50 */
[----:B-1----:R-:W-:-:S03]  /*2f30*/  IADD3 R98, P1, R85, R236, RZ ;  /* 0x000000ec55627210 */ /* 0x002fc60007f3e0ff */
[----:B------:R1:W-:Y:S01]  /*2f40*/  LDGSTS.E.BYPASS.LTC128B.128 [R229+0x3900], [R94.64], !P4 ;  /* 0x039000005ee57fae */ /* 0x0003e2000e101d50 */
[-C--:B------:R-:W-:Y:S01]  /*2f50*/  IADD3 R84, P0, R84, R236.reuse, RZ ;  /* 0x000000ec54547210 */ /* 0x080fe20007f1e0ff */
[--C-:B--2---:R-:W-:Y:S02]  /*2f60*/  IMAD.X R93, R88, 0x1, R235.reuse, P2 ;  /* 0x00000001585d7824 */ /* 0x104fe400010e06eb */
[--C-:B---3--:R-:W-:Y:S02]  /*2f70*/  IMAD.X R99, R86, 0x1, R235.reuse, P1 ;  /* 0x0000000156637824 */ /* 0x108fe400008e06eb */
[----:B----4-:R-:W-:Y:S01]  /*2f80*/  IMAD.X R85, R2, 0x1, R235, P0 ;  /* 0x0000000102557824 */ /* 0x010fe200000e06eb */
[----:B-----5:R-:W-:-:S05]  /*2f90*/  IADD3 R96, P5, R89, R236, RZ ;  /* 0x000000ec59607210 */ /* 0x020fca0007fbe0ff */
[----:B------:R-:W-:-:S05]  /*2fa0*/  IMAD.X R97, R90, 0x1, R235, P5 ;  /* 0x000000015a617824 */ /* 0x000fca00028e06eb */
[----:B------:R1:W-:Y:S04]  /*2fb0*/  LDGSTS.E.BYPASS.LTC128B.128 [R229+0x4100], [R96.64], !P4 ;  /* 0x0410000060e57fae */ /* 0x0003e8000e101d50 */
[----:B------:R1:W-:Y:S04]  /*2fc0*/  LDGSTS.E.BYPASS.LTC128B.128 [R229+0x4900], [R92.64], !P4 ;  /* 0x049000005ce57fae */ /* 0x0003e8000e101d50 */
[----:B------:R1:W-:Y:S04]  /*2fd0*/  LDGSTS.E.BYPASS.LTC128B.128 [R229+0x5100], [R98.64], !P4 ;  /* 0x0510000062e57fae */ /* 0x0003e8000e101d50 */
[----:B------:R1:W-:Y:S02]  /*2fe0*/  LDGSTS.E.BYPASS.LTC128B.128 [R229+0x5900], [R84.64], !P4 ;  /* 0x0590000054e57fae */ /* 0x0003e4000e101d50 */
.L_x_499:
[----:B-1----:R-:W-:Y:S01]  /*2ff0*/  LEA.HI R85, R173, R171, RZ, 0x2 ;  /* 0x000000abad557211 */ /* 0x002fe200078f10ff */
[----:B------:R-:W-:Y:S01]  /*3000*/  ULDC UR13, c[0x0][0x324] ;  /* 0x0000c900000d7ab9 */ /* 0x000fe20000000800 */
[----:B------:R-:W-:Y:S01]  /*3010*/  LOP3.LUT R84, R172, 0xffffffe0, RZ, 0xc0, !PT ;  /* 0xffffffe0ac547812 */ /* 0x000fe200078ec0ff */
[----:B------:R-:W-:Y:S01]  /*3020*/  ULOP3.LUT UR13, URZ, UR13, URZ, 0x33, !UPT ;  /* 0x0000000d3f0d7292 */ /* 0x000fe2000f8e333f */
[----:B------:R-:W-:Y:S01]  /*3030*/  LOP3.LUT R85, R85, 0xfffffffc, RZ, 0xc0, !PT ;  /* 0xfffffffc55557812 */ /* 0x000fe200078ec0ff */
[----:B------:R-:W0:Y:S01]  /*3040*/  LDGDEPBAR ;  /* 0x00000000000079af */ /* 0x000e220000000000 */
[----:B------:R-:W-:Y:S01]  /*3050*/  SHF.R.S32.HI R86, RZ, 0x1f, R170 ;  /* 0x0000001fff567819 */ /* 0x000fe200000114aa */
[C---:B------:R-:W-:Y:S01]  /*3060*/  IMAD.IADD R84, R171.reuse, 0x1, -R84 ;  /* 0x00000001ab547824 */ /* 0x040fe200078e0a54 */
[----:B------:R-:W-:Y:S01]  /*3070*/  PLOP3.LUT P1, PT, PT, PT, UP2, 0x80, 0x0 ;  /* 0x000000000000781c */ /* 0x000fe20003f2f028 */
[----:B------:R-:W-:Y:S01]  /*3080*/  IMAD.IADD R171, R171, 0x1, -R85 ;  /* 0x00000001abab7824 */ /* 0x000fe200078e0a55 */
[----:B------:R-:W-:-:S02]  /*3090*/  LEA.HI R86, R86, R170, RZ, 0x2 ;  /* 0x000000aa56567211 */ /* 0x000fc400078f10ff */
[----:B------:R-:W-:Y:S02]  /*30a0*/  SHF.R.S32.HI R2, RZ, 0x1f, R84 ;  /* 0x0000001fff027819 */ /* 0x000fe40000011454 */
[----:B------:R-:W-:Y:S02]  /*30b0*/  LOP3.LUT R86, R86, 0xffffffc, RZ, 0xc0, !PT ;  /* 0x0ffffffc56567812 */ /* 0x000fe400078ec0ff */
[----:B------:R-:W-:Y:S02]  /*30c0*/  LEA.HI R85, R171, R171, RZ, 0x1 ;  /* 0x000000abab557211 */ /* 0x000fe400078f08ff */
[----:B------:R-:W-:Y:S01]  /*30d0*/  LEA.HI R2, R2, R84, RZ, 0x2 ;  /* 0x0000005402027211 */ /* 0x000fe200078f10ff */
[----:B------:R-:W-:Y:S01]  /*30e0*/  IMAD.IADD R170, R170, 0x1, -R86 ;  /* 0x00000001aaaa7824 */ /* 0x000fe200078e0a56 */
[----:B------:R-:W-:Y:S01]  /*30f0*/  PLOP3.LUT P0, PT, PT, PT, UP2, 0x80, 0x0 ;  /* 0x000000000000781c */ /* 0x000fe20003f0f028 */
[----:B------:R-:W-:Y:S01]  /*3100*/  IMAD.SHL.U32 R87, R85, 0x20, RZ ;  /* 0x0000002055577824 */ /* 0x000fe200078e00ff */
[----:B------:R-:W-:-:S02]  /*3110*/  LEA.HI.SX32 R86, R2, UR19, 0x1e ;  /* 0x0000001302567c11 */ /* 0x000fc4000f8ff2ff */
[----:B------:R-:W-:Y:S02]  /*3120*/  LOP3.LUT R85, R85, 0x1ffffffe, RZ, 0xc0, !PT ;  /* 0x1ffffffe55557812 */ /* 0x000fe400078ec0ff */
[----:B------:R-:W-:Y:S01]  /*3130*/  LOP3.LUT R87, R87, 0xffffffc0, RZ, 0xc0, !PT ;  /* 0xffffffc057577812 */ /* 0x000fe200078ec0ff */
[----:B------:R-:W-:Y:S02]  /*3140*/  IMAD R86, R170, 0x10, R86 ;  /* 0x00000010aa567824 */ /* 0x000fe400078e0256 */
[----:B------:R-:W-:Y:S02]  /*3150*/  IMAD.IADD R85, R171, 0x1, -R85 ;  /* 0x00000001ab557824 */ /* 0x000fe400078e0a55 */
[----:B------:R-:W-:-:S04]  /*3160*/  IMAD.IADD R86, R87, 0x1, R86 ;  /* 0x0000000157567824 */ /* 0x000fc800078e0256 */
[----:B------:R-:W-:-:S04]  /*3170*/  IMAD R237, R85, 0x8, R86 ;  /* 0x0000000855ed7824 */ /* 0x000fc800078e0256 */
[----:B------:R-:W-:-:S04]  /*3180*/  @P1 IMAD.HI.U32 R85, R237, c[0x0][0x2c8], RZ ;  /* 0x0000b200ed551a27 */ /* 0x000fc800078e00ff */
[----:B------:R-:W-:Y:S01]  /*3190*/  IMAD.MOV.U32 R96, RZ, RZ, R237 ;  /* 0x000000ffff607224 */ /* 0x000fe200078e00ed */
[----:B------:R-:W-:Y:S02]  /*31a0*/  @P0 SHF.R.U32.HI R96, RZ, c[0x0][0x2cc], R85 ;  /* 0x0000b300ff600a19 */ /* 0x000fe40000011655 */
[----:B------:R-:W-:Y:S02]  /*31b0*/  LOP3.LUT R85, R2, 0x7ffffffc, RZ, 0xc0, !PT ;  /* 0x7ffffffc02557812 */ /* 0x000fe400078ec0ff */
[----:B------:R-:W-:Y:S01]  /*31c0*/  PLOP3.LUT P0, PT, PT, PT, UP1, 0x40, 0x0 ;  /* 0x000000000000781c */ /* 0x000fe20003f0e818 */
[----:B------:R-:W1:Y:S02]  /*31d0*/  SHFL.IDX PT, R2, R96, RZ, 0x1c1f ;  /* 0x001c1fff60027589 */ /* 0x000e6400000e0000 */
[----:B------:R-:W-:Y:S02]  /*31e0*/  IMAD.IADD R85, R84, 0x1, -R85 ;  /* 0x0000000154557824 */ /* 0x000fe400078e0a55 */
[----:B------:R-:W-:-:S02]  /*31f0*/  IMAD.MOV.U32 R84, RZ, RZ, c[0x0][0x2ac] ;  /* 0x0000ab00ff547624 */ /* 0x000fc400078e00ff */
[----:B------:R-:W-:Y:S02]  /*3200*/  IMAD.SHL.U32 R238, R85, 0x2, RZ ;  /* 0x0000000255ee7824 */ /* 0x000fe400078e00ff */
[----:B------:R-:W-:Y:S02]  /*3210*/  IMAD R84, R84, c[0x0][0x1d0], R3 ;  /* 0x0000740054547a24 */ /* 0x000fe400078e0203 */
[--C-:B------:R-:W-:Y:S01]  /*3220*/  IMAD.IADD R100, R3, 0x1, -R238.reuse ;  /* 0x0000000103647824 */ /* 0x100fe200078e0aee */
[----:B------:R-:W-:Y:S01]  /*3230*/  IADD3 R98, -R238, 0x1, R5 ;  /* 0x00000001ee627810 */ /* 0x000fe20007ffe105 */
[----:B------:R-:W-:Y:S02]  /*3240*/  IMAD.IADD R97, R84, 0x1, -R238 ;  /* 0x0000000154617824 */ /* 0x000fe400078e0aee */
[----:B------:R-:W-:Y:S01]  /*3250*/  IMAD.IADD R5, R168, 0x1, R7 ;  /* 0x00000001a8057824 */ /* 0x000fe200078e0207 */
[----:B------:R-:W-:-:S04]  /*3260*/  IADD3 R98, R98, -c[0x0][0x168], RZ ;  /* 0x80005a0062627a10 */ /* 0x000fc80007ffe0ff */
[C---:B------:R-:W-:Y:S02]  /*3270*/  IADD3 R99, R98.reuse, c[0x0][0x328], RZ ;  /* 0x0000ca0062637a10 */ /* 0x040fe40007ffe0ff */
[----:B------:R-:W-:-:S03]  /*3280*/  IADD3 R98, R98, UR13, RZ ;  /* 0x0000000d62627c10 */ /* 0x000fc6000fffe0ff */
[--C-:B-1----:R-:W-:Y:S02]  /*3290*/  IMAD.IADD R87, R99, 0x1, R2.reuse ;  /* 0x0000000163577824 */ /* 0x102fe400078e0202 */
[----:B------:R-:W-:-:S03]  /*32a0*/  IMAD.IADD R84, R98, 0x1, R2 ;  /* 0x0000000162547824 */ /* 0x000fc600078e0202 */
[----:B------:R-:W-:Y:S01]  /*32b0*/  IMNMX R87, R87, R97, PT ;  /* 0x0000006157577217 */ /* 0x000fe20003800200 */
[----:B------:R-:W-:Y:S05]  /*32c0*/  @P0 BRA `(.L_x_500) ;  /* 0x0000015000000947 */ /* 0x000fea0003800000 */
[----:B------:R-:W-:Y:S01]  /*32d0*/  IMAD.U32 R7, RZ, RZ, UR8 ;  /* 0x00000008ff077e24 */ /* 0x000fe2000f8e00ff */
[----:B------:R-:W-:Y:S04]  /*32e0*/  BSSY B0, `(.L_x_501) ;  /* 0x000000f000007945 */ /* 0x000fe80003800000 */
[----:B------:R-:W-:-:S04]  /*32f0*/  IADD3 R7, R7, -c[0x0][0x168], R2 ;  /* 0x80005a0007077a10 */ /* 0x000fc80007ffe002 */
        /* <DEDUP_REMOVED lines=9> */
.L_x_502:
[----:B------:R-:W-:-:S04]  /*3390*/  MOV R2, c[0x0][0x32c] ;  /* 0x0000cb0000027a02 */ /* 0x000fc80000000f00 */
[----:B------:R-:W-:-:S13]  /*33a0*/  ISETP.NE.AND P0, PT, R2, 0x1, PT ;  /* 0x000000010200780c */ /* 0x000fda0003f05270 */
[----:B------:R-:W-:-:S05]  /*33b0*/  @P0 IMAD.HI.U32 R2, R7, c[0x0][0x330], RZ ;  /* 0x0000cc0007020a27 */ /* 0x000fca00078e00ff */
[----:B------:R-:W-:Y:S02]  /*33c0*/  @P0 SHF.R.U32.HI R7, RZ, c[0x0][0x334], R2 ;  /* 0x0000cd00ff070a19 */ /* 0x000fe40000011602 */
.L_x_503:
[----:B------:R-:W-:Y:S05]  /*33d0*/  BSYNC B0 ;  /* 0x0000000000007941 */ /* 0x000fea0003800000 */
.L_x_501:
[----:B------:R-:W-:-:S05]  /*33e0*/  IMAD R7, R7, c[0x0][0x32c], R100 ;  /* 0x0000cb0007077a24 */ /* 0x000fca00078e0264 */
[----:B------:R-:W-:Y:S02]  /*33f0*/  IADD3 R2, R7, c[0x0][0x32c], RZ ;  /* 0x0000cb0007027a10 */ /* 0x000fe40007ffe0ff */
[----:B------:R-:W-:Y:S02]  /*3400*/  IMNMX R84, R84, R7, !PT ;  /* 0x0000000754547217 */ /* 0x000fe40007800200 */
[----:B------:R-:W-:Y:S02]  /*3410*/  IMNMX R87, R87, R2, PT ;  /* 0x0000000257577217 */ /* 0x000fe40003800200 */
.L_x_500:
[----:B------:R-:W1:Y:S01]  /*3420*/  SHFL.IDX PT, R2, R96, 0x1, 0x1c1f ;  /* 0x003c1f0060027f89 */ /* 0x000e6200000e0000 */
[----:B------:R-:W-:Y:S01]  /*3430*/  PLOP3.LUT P0, PT, PT, PT, UP1, 0x40, 0x0 ;  /* 0x000000000000781c */ /* 0x000fe20003f0e818 */
[--C-:B-1----:R-:W-:Y:S02]  /*3440*/  IMAD.IADD R142, R99, 0x1, R2.reuse ;  /* 0x00000001638e7824 */ /* 0x102fe400078e0202 */
[----:B------:R-:W-:-:S03]  /*3450*/  IMAD.IADD R139, R98, 0x1, R2 ;  /* 0x00000001628b7824 */ /* 0x000fc600078e0202 */
[----:B------:R-:W-:-:S07]  /*3460*/  IMNMX R142, R142, R97, PT ;  /* 0x000000618e8e7217 */ /* 0x000fce0003800200 */
        /* <DEDUP_REMOVED lines=13> */
.L_x_506:
[----:B------:R-:W-:-:S04]  /*3540*/  MOV R2, c[0x0][0x32c] ;  /* 0x0000cb0000027a02 */ /* 0x000fc80000000f00 */
[----:B------:R-:W-:-:S13]  /*3550*/  ISETP.NE.AND P0, PT, R2, 0x1, PT ;  /* 0x000000010200780c */ /* 0x000fda0003f05270 */
[----:B------:R-:W-:-:S05]  /*3560*/  @P0 IMAD.HI.U32 R2, R7, c[0x0][0x330], RZ ;  /* 0x0000cc0007020a27 */ /* 0x000fca00078e00ff */
[----:B------:R-:W-:Y:S02]  /*3570*/  @P0 SHF.R.U32.HI R7, RZ, c[0x0][0x334], R2 ;  /* 0x0000cd00ff070a19 */ /* 0x000fe40000011602 */
.L_x_507:
[----:B------:R-:W-:Y:S05]  /*3580*/  BSYNC B0 ;  /* 0x0000000000007941 */ /* 0x000fea0003800000 */
.L_x_505:
[----:B------:R-:W-:-:S05]  /*3590*/  IMAD R7, R7, c[0x0][0x32c], R100 ;  /* 0x0000cb0007077a24 */ /* 0x000fca00078e0264 */
[----:B------:R-:W-:Y:S02]  /*35a0*/  IADD3 R2, R7, c[0x0][0x32c], RZ ;  /* 0x0000cb0007027a10 */ /* 0x000fe40007ffe0ff */
[----:B------:R-:W-:Y:S02]  /*35b0*/  IMNMX R139, R139, R7, !PT ;  /* 0x000000078b8b7217 */ /* 0x000fe40007800200 */
[----:B------:R-:W-:Y:S02]  /*35c0*/  IMNMX R142, R142, R2, PT ;  /* 0x000000028e8e7217 */ /* 0x000fe40003800200 */
.L_x_504:
[C---:B------:R-:W-:Y:S02]  /*35d0*/  ISETP.GE.AND P0, PT, R3.reuse, 0x2, PT ;  /* 0x000000020300780c */ /* 0x040fe40003f06270 */
[----:B------:R-:W-:Y:S02]  /*35e0*/  ISETP.GE.AND P2, PT, R3, 0xa, PT ;  /* 0x0000000a0300780c */ /* 0x000fe40003f46270 */
[----:B------:R-:W-:Y:S02]  /*35f0*/  P2R R2, PR, RZ, 0x1 ;  /* 0x00000001ff027803 */ /* 0x000fe40000000000 */
[----:B------:R-:W-:-:S02]  /*3600*/  ISETP.GT.AND P0, PT, R84, 0x1, !P0 ;  /* 0x000000015400780c */ /* 0x000fc40004704270 */
[----:B------:R-:W-:Y:S02]  /*3610*/  ISETP.GE.AND P1, PT, R3, 0x9, PT ;  /* 0x000000090300780c */ /* 0x000fe40003f26270 */
[----:B------:R-:W-:Y:S02]  /*3620*/  ISETP.LT.OR P0, PT, R87, 0x2, P0 ;  /* 0x000000025700780c */ /* 0x000fe40000701670 */
[----:B------:R-:W-:Y:S02]  /*3630*/  P2R R102, PR, RZ, 0x2 ;  /* 0x00000002ff667803 */ /* 0x000fe40000000000 */
[----:B------:R-:W-:Y:S02]  /*3640*/  FSEL R95, R81, -INF , !P0 ;  /* 0xff800000515f7808 */ /* 0x000fe40004000000 */
[----:B------:R-:W-:Y:S02]  /*3650*/  ISETP.GT.AND P0, PT, R84, 0x9, !P2 ;  /* 0x000000095400780c */ /* 0x000fe40005704270 */
[----:B------:R-:W-:-:S02]  /*3660*/  P2R R101, PR, RZ, 0x4 ;  /* 0x00000004ff657803 */ /* 0x000fc40000000000 */
[----:B------:R-:W-:Y:S02]  /*3670*/  ISETP.LT.OR P0, PT, R87, 0xa, P0 ;  /* 0x0000000a5700780c */ /* 0x000fe40000701670 */
[C---:B------:R-:W-:Y:S02]  /*3680*/  ISETP.GT.AND P1, PT, R84.reuse, 0x8, !P1 ;  /* 0x000000085400780c */ /* 0x040fe40004f24270 */
[----:B------:R-:W-:Y:S02]  /*3690*/  ISETP.GE.AND P2, PT, R3, 0x11, PT ;  /* 0x000000110300780c */ /* 0x000fe40003f46270 */
[----:B------:R-:W-:Y:S02]  /*36a0*/  FSEL R93, R77, -INF , !P0 ;  /* 0xff8000004d5d7808 */ /* 0x000fe40004000000 */
[----:B------:R-:W-:Y:S02]  /*36b0*/  ISETP.LT.OR P1, PT, R87, 0x9, P1 ;  /* 0x000000095700780c */ /* 0x000fe40000f21670 */
[----:B------:R-:W-:-:S02]  /*36c0*/  ISETP.GT.AND P0, PT, R84, 0x10, !P2 ;  /* 0x000000105400780c */ /* 0x000fc40005704270 */
[----:B------:R-:W-:Y:S02]  /*36d0*/  FSEL R94, R76, -INF , !P1 ;  /* 0xff8000004c5e7808 */ /* 0x000fe40004800000 */
[----:B------:R-:W-:Y:S02]  /*36e0*/  ISETP.LT.OR P0, PT, R87, 0x11, P0 ;  /* 0x000000115700780c */ /* 0x000fe40000701670 */
[----:B------:R-:W-:Y:S02]  /*36f0*/  ISETP.GE.AND P1, PT, R3, 0x12, PT ;  /* 0x000000120300780c */ /* 0x000fe40003f26270 */
[----:B------:R-:W-:Y:S02]  /*3700*/  FSEL R92, R72, -INF , !P0 ;  /* 0xff800000485c7808 */ /* 0x000fe40004000000 */
[----:B------:R-:W-:Y:S02]  /*3710*/  ISETP.GT.AND P0, PT, R84, 0x11, !P1 ;  /* 0x000000115400780c */ /* 0x000fe40004f04270 */
[----:B------:R-:W-:-:S02]  /*3720*/  P2R R144, PR, RZ, 0x2 ;  /* 0x00000002ff907803 */ /* 0x000fc40000000000 */
[----:B------:R-:W-:Y:S02]  /*3730*/  ISETP.LT.OR P0, PT, R87, 0x12, P0 ;  /* 0x000000125700780c */ /* 0x000fe40000701670 */
[----:B------:R-:W-:Y:S02]  /*3740*/  ISETP.GE.AND P1, PT, R3, 0x19, PT ;  /* 0x000000190300780c */ /* 0x000fe40003f26270 */
[----:B------:R-:W-:Y:S02]  /*3750*/  FSEL R91, R73, -INF , !P0 ;  /* 0xff800000495b7808 */ /* 0x000fe40004000000 */
[----:B------:R-:W-:Y:S02]  /*3760*/  ISETP.GT.AND P0, PT, R84, 0x18, !P1 ;  /* 0x000000185400780c */ /* 0x000fe40004f04270 */
[----:B------:R-:W-:Y:S02]  /*3770*/  P2R R141, PR, RZ, 0x2 ;  /* 0x00000002ff8d7803 */ /* 0x000fe40000000000 */
[----:B------:R-:W-:-:S02]  /*3780*/  ISETP.LT.OR P0, PT, R87, 0x19, P0 ;  /* 0x000000195700780c */ /* 0x000fc40000701670 */
[----:B------:R-:W-:Y:S02]  /*3790*/  ISETP.GE.AND P1, PT, R3, 0x1a, PT ;  /* 0x0000001a0300780c */ /* 0x000fe40003f26270 */
[----:B------:R-:W-:Y:S02]  /*37a0*/  FSEL R90, R68, -INF , !P0 ;  /* 0xff800000445a7808 */ /* 0x000fe40004000000 */
[----:B------:R-:W-:Y:S02]  /*37b0*/  ISETP.GT.AND P0, PT, R84, 0x19, !P1 ;  /* 0x000000195400780c */ /* 0x000fe40004f04270 */
[----:B------:R-:W-:Y:S02]  /*37c0*/  P2R R140, PR, RZ, 0x2 ;  /* 0x00000002ff8c7803 */ /* 0x000fe40000000000 */
[----:B------:R-:W-:Y:S02]  /*37d0*/  ISETP.LT.OR P0, PT, R87, 0x1a, P0 ;  /* 0x0000001a5700780c */ /* 0x000fe40000701670 */
[----:B------:R-:W-:-:S02]  /*37e0*/  ISETP.GE.AND P1, PT, R3, 0x21, PT ;  /* 0x000000210300780c */ /* 0x000fc40003f26270 */
[----:B------:R-:W-:Y:S02]  /*37f0*/  FSEL R88, R69, -INF , !P0 ;  /* 0xff80000045587808 */ /* 0x000fe40004000000 */
[----:B------:R-:W-:Y:S02]  /*3800*/  ISETP.GT.AND P0, PT, R84, 0x20, !P1 ;  /* 0x000000205400780c */ /* 0x000fe40004f04270 */
[----:B------:R-:W-:Y:S02]  /*3810*/  P2R R115, PR, RZ, 0x2 ;  /* 0x00000002ff737803 */ /* 0x000fe40000000000 */
[----:B------:R-:W-:Y:S02]  /*3820*/  ISETP.LT.OR P0, PT, R87, 0x21, P0 ;  /* 0x000000215700780c */ /* 0x000fe40000701670 */
[----:B------:R-:W-:Y:S02]  /*3830*/  ISETP.GE.AND P1, PT, R3, 0x22, PT ;  /* 0x000000220300780c */ /* 0x000fe40003f26270 */
[----:B------:R-:W-:-:S02]  /*3840*/  FSEL R86, R64, -INF , !P0 ;  /* 0xff80000040567808 */ /* 0x000fc40004000000 */
[C---:B------:R-:W-:Y:S02]  /*3850*/  ISETP.GT.AND P0, PT, R84.reuse, 0x21, !P1 ;  /* 0x000000215400780c */ /* 0x040fe40004f04270 */
[----:B------:R-:W-:Y:S02]  /*3860*/  P2R R114, PR, RZ, 0x2 ;  /* 0x00000002ff727803 */ /* 0x000fe40000000000 */
[----:B------:R-:W-:Y:S02]  /*3870*/  ISETP.LT.OR P0, PT, R87, 0x22, P0 ;  /* 0x000000225700780c */ /* 0x000fe40000701670 */
[----:B------:R-:W-:Y:S02]  /*3880*/  ISETP.GE.AND P1, PT, R3, 0x29, PT ;  /* 0x000000290300780c */ /* 0x000fe40003f26270 */
[----:B------:R-:W-:Y:S02]  /*3890*/  FSEL R85, R65, -INF , !P0 ;  /* 0xff80000041557808 */ /* 0x000fe40004000000 */
[----:B------:R-:W-:-:S02]  /*38a0*/  ISETP.GT.AND P0, PT, R84, 0x28, !P1 ;  /* 0x000000285400780c */ /* 0x000fc40004f04270 */
[----:B------:R-:W-:Y:S02]  /*38b0*/  P2R R113, PR, RZ, 0x2 ;  /* 0x00000002ff717803 */ /* 0x000fe40000000000 */
        /* <DEDUP_REMOVED lines=41> */
[C---:B------:R-:W-:Y:S02]  /*3b50*/  ISETP.GE.AND P1, PT, R3.reuse, 0x4a, PT ;  /* 0x0000004a0300780c */ /* 0x040fe40003f26270 */
[----:B------:R-:W-:Y:S02]  /*3b60*/  FSEL R210, R40, -INF , !P0 ;  /* 0xff80000028d27808 */ /* 0x000fe40004000000 */
[----:B------:R-:W-:Y:S02]  /*3b70*/  ISETP.GT.AND P0, PT, R84, 0x49, !P1 ;  /* 0x000000495400780c */ /* 0x000fe40004f04270 */
[----:B------:R-:W-:Y:S02]  /*3b80*/  ISETP.GE.AND P6, PT, R3, 0x51, PT ;  /* 0x000000510300780c */ /* 0x000fe40003fc6270 */
        /* <DEDUP_REMOVED lines=15> */
[----:B------:R-:W-:-:S04]  /*3c80*/  ISETP.LT.OR P0, PT, R87, 0x59, P0 ;  /* 0x000000595700780c */ /* 0x000fc80000701670 */
[----:B------:R-:W-:Y:S02]  /*3c90*/  FSEL R110, R28, -INF , !P0 ;  /* 0xff8000001c6e7808 */ /* 0x000fe40004000000 */
[----:B------:R-:W-:Y:S01]  /*3ca0*/  ISETP.GT.AND P0, PT, R84, RZ, !P1 ;  /* 0x000000ff5400720c */ /* 0x000fe20004f04270 */
[----:B------:R-:W1:Y:S01]  /*3cb0*/  SHFL.IDX PT, R28, R96, 0x2, 0x1c1f ;  /* 0x005c1f00601c7f89 */ /* 0x000e6200000e0000 */
[----:B------:R-:W-:Y:S02]  /*3cc0*/  ISETP.GE.AND P1, PT, R3, 0x5a, PT ;  /* 0x0000005a0300780c */ /* 0x000fe40003f26270 */
[----:B------:R-:W-:-:S04]  /*3cd0*/  ISETP.LT.OR P0, PT, R87, 0x1, P0 ;  /* 0x000000015700780c */ /* 0x000fc80000701670 */
[----:B------:R-:W-:Y:S02]  /*3ce0*/  FSEL R41, R80, -INF , !P0 ;  /* 0xff80000050297808 */ /* 0x000fe40004000000 */
[----:B------:R-:W-:-:S04]  /*3cf0*/  ISETP.GT.AND P0, PT, R84, 0x59, !P1 ;  /* 0x000000595400780c */ /* 0x000fc80004f04270 */
[----:B------:R-:W-:-:S04]  /*3d00*/  ISETP.LT.OR P0, PT, R87, 0x5a, P0 ;  /* 0x0000005a5700780c */ /* 0x000fc80000701670 */
[----:B------:R-:W-:Y:S02]  /*3d10*/  FSEL R111, R29, -INF , !P0 ;  /* 0xff8000001d6f7808 */ /* 0x000fe40004000000 */
        /* <DEDUP_REMOVED lines=17> */
.L_x_510:
[----:B------:R-:W-:-:S04]  /*3e30*/  MOV R28, c[0x0][0x32c] ;  /* 0x0000cb00001c7a02 */ /* 0x000fc80000000f00 */
[----:B------:R-:W-:-:S13]  /*3e40*/  ISETP.NE.AND P0, PT, R28, 0x1, PT ;  /* 0x000000011c00780c */ /* 0x000fda0003f05270 */
[----:B------:R-:W-:-:S05]  /*3e50*/  @P0 IMAD.HI.U32 R28, R29, c[0x0][0x330], RZ ;  /* 0x0000cc001d1c0a27 */ /* 0x000fca00078e00ff */
[----:B------:R-:W-:Y:S02]  /*3e60*/  @P0 SHF.R.U32.HI R29, RZ, c[0x0][0x334], R28 ;  /* 0x0000cd00ff1d0a19 */ /* 0x000fe4000001161c */
.L_x_511:
[----:B------:R-:W-:Y:S05]  /*3e70*/  BSYNC B0 ;  /* 0x0000000000007941 */ /* 0x000fea0003800000 */
.L_x_509:
[----:B------:R-:W-:-:S05]  /*3e80*/  IMAD R29, R29, c[0x0][0x32c], R100 ;  /* 0x0000cb001d1d7a24 */ /* 0x000fca00078e0264 */
[----:B------:R-:W-:Y:S02]  /*3e90*/  IADD3 R28, R29, c[0x0][0x32c], RZ ;  /* 0x0000cb001d1c7a10 */ /* 0x000fe40007ffe0ff */
[----:B------:R-:W-:Y:S02]  /*3ea0*/  IMNMX R3, R3, R29, !PT ;  /* 0x0000001d03037217 */ /* 0x000fe40007800200 */
[----:B------:R-:W-:Y:S02]  /*3eb0*/  IMNMX R48, R48, R28, PT ;  /* 0x0000001c30307217 */ /* 0x000fe40003800200 */
.L_x_508:
[----:B------:R-:W-:Y:S02]  /*3ec0*/  ISETP.NE.AND P0, PT, R102, RZ, PT ;  /* 0x000000ff6600720c */ /* 0x000fe40003f05270 */
[----:B------:R-:W-:Y:S02]  /*3ed0*/  P2R R147, PR, RZ, 0x10 ;  /* 0x00000010ff937803 */ /* 0x000fe40000000000 */
[----:B------:R-:W-:Y:S02]  /*3ee0*/  ISETP.GT.AND P0, PT, R139, 0x8, !P0 ;  /* 0x000000088b00780c */ /* 0x000fe40004704270 */
[----:B------:R-:W-:-:S02]  /*3ef0*/  ISETP.NE.AND P4, PT, R52, RZ, PT ;  /* 0x000000ff3400720c */ /* 0x000fc40003f85270 */
[----:B------:R-:W-:Y:S02]  /*3f00*/  ISETP.LT.OR P0, PT, R142, 0x9, P0 ;  /* 0x000000098e00780c */ /* 0x000fe40000701670 */
[----:B------:R-:W-:Y:S02]  /*3f10*/  P2R R57, PR, RZ, 0x8 ;  /* 0x00000008ff397803 */ /* 0x000fe40000000000 */
[----:B------:R-:W-:Y:S02]  /*3f20*/  FSEL R29, R78, -INF , !P0 ;  /* 0xff8000004e1d7808 */ /* 0x000fe40004000000 */
[----:B------:R-:W-:Y:S02]  /*3f30*/  ISETP.NE.AND P0, PT, R101, RZ, PT ;  /* 0x000000ff6500720c */ /* 0x000fe40003f05270 */
[----:B------:R-:W-:Y:S02]  /*3f40*/  ISETP.NE.AND P3, PT, R40, RZ, PT ;  /* 0x000000ff2800720c */ /* 0x000fe40003f65270 */
[----:B------:R-:W-:-:S02]  /*3f50*/  ISETP.GT.AND P0, PT, R139, 0x9, !P0 ;  /* 0x000000098b00780c */ /* 0x000fc40004704270 */
[----:B------:R-:W-:Y:S02]  /*3f60*/  P2R R36, PR, RZ, 0x10 ;  /* 0x00000010ff247803 */ /* 0x000fe40000000000 */
[----:B------:R-:W-:-:S04]  /*3f70*/  ISETP.LT.OR P0, PT, R142, 0xa, P0 ;  /* 0x0000000a8e00780c */ /* 0x000fc80000701670 */
[----:B------:R-:W-:Y:S02]  /*3f80*/  FSEL R28, R79, -INF , !P0 ;  /* 0xff8000004f1c7808 */ /* 0x000fe40004000000 */
[----:B------:R-:W-:-:S04]  /*3f90*/  ISETP.NE.AND P0, PT, R145, RZ, PT ;  /* 0x000000ff9100720c */ /* 0x000fc80003f05270 */
[----:B------:R-:W-:-:S04]  /*3fa0*/  ISETP.GT.AND P0, PT, R139, 0x10, !P0 ;  /* 0x000000108b00780c */ /* 0x000fc80004704270 */
        /* <DEDUP_REMOVED lines=54> */
[----:B------:R-:W-:Y:S02]  /*4310*/  ISETP.GT.AND P0, PT, R139, 0x48, !P4 ;  /* 0x000000488b00780c */ /* 0x000fe40006704270 */
[----:B------:R-:W-:Y:S02]  /*4320*/  ISETP.NE.AND P4, PT, R146, RZ, PT ;  /* 0x000000ff9200720c */ /* 0x000fe40003f85270 */
[----:B------:R-:W-:-:S04]  /*4330*/  ISETP.LT.OR P0, PT, R142, 0x49, P0 ;  /* 0x000000498e00780c */ /* 0x000fc80000701670 */
[----:B------:R-:W-:Y:S02]  /*4340*/  FSEL R242, R42, -INF , !P0 ;  /* 0xff8000002af27808 */ /* 0x000fe40004000000 */
[----:B------:R-:W-:-:S04]  /*4350*/  ISETP.GT.AND P0, PT, R139, 0x49, !P3 ;  /* 0x000000498b00780c */ /* 0x000fc80005f04270 */
        /* <DEDUP_REMOVED lines=8> */
[----:B------:R-:W-:-:S04]  /*43e0*/  ISETP.NE.AND P0, PT, R2, RZ, PT ;  /* 0x000000ff0200720c */ /* 0x000fc80003f05270 */
[----:B------:R-:W-:-:S04]  /*43f0*/  ISETP.GT.AND P0, PT, R139, 0x1, !P0 ;  /* 0x000000018b00780c */ /* 0x000fc80004704270 */
[----:B------:R-:W-:-:S04]  /*4400*/  ISETP.LT.OR P0, PT, R142, 0x2, P0 ;  /* 0x000000028e00780c */ /* 0x000fc80000701670 */
[----:B------:R-:W-:Y:S02]  /*4410*/  FSEL R83, R83, -INF , !P0 ;  /* 0xff80000053537808 */ /* 0x000fe40004000000 */
[----:B------:R-:W-:-:S04]  /*4420*/  ISETP.GT.AND P0, PT, R139, RZ, !P4 ;  /* 0x000000ff8b00720c */ /* 0x000fc80006704270 */
        /* <DEDUP_REMOVED lines=8> */
[----:B------:R-:W-:Y:S02]  /*44b0*/  ISETP.GT.AND P0, PT, R3, RZ, !P4 ;  /* 0x000000ff0300720c */ /* 0x000fe40006704270 */
[----:B------:R-:W-:Y:S02]  /*44c0*/  ISETP.NE.AND P4, PT, R36, RZ, PT ;  /* 0x000000ff2400720c */ /* 0x000fe40003f85270 */
        /* <DEDUP_REMOVED lines=87> */
[----:B------:R-:W-:Y:S02]  /*4a40*/  ISETP.GT.AND P0, PT, R3, 0x59, !P1 ;  /* 0x000000590300780c */ /* 0x000fe40004f04270 */
[----:B------:R-:W1:Y:S02]  /*4a50*/  SHFL.IDX PT, R3, R96, 0x3, 0x1c1f ;  /* 0x007c1f0060037f89 */ /* 0x000e6400000e0000 */
        /* <DEDUP_REMOVED lines=19> */
.L_x_514:
[----:B------:R-:W-:-:S04]  /*4b90*/  MOV R3, c[0x0][0x32c] ;  /* 0x0000cb0000037a02 */ /* 0x000fc80000000f00 */
[----:B------:R-:W-:-:S13]  /*4ba0*/  ISETP.NE.AND P0, PT, R3, 0x1, PT ;  /* 0x000000010300780c */ /* 0x000fda0003f05270 */
[----:B------:R-:W-:-:S05]  /*4bb0*/  @P0 IMAD.HI.U32 R3, R8, c[0x0][0x330], RZ ;  /* 0x0000cc0008030a27 */ /* 0x000fca00078e00ff */
[----:B------:R-:W-:Y:S02]  /*4bc0*/  @P0 SHF.R.U32.HI R8, RZ, c[0x0][0x334], R3 ;  /* 0x0000cd00ff080a19 */ /* 0x000fe40000011603 */
.L_x_515:
[----:B------:R-:W-:Y:S05]  /*4bd0*/  BSYNC B0 ;  /* 0x0000000000007941 */ /* 0x000fea0003800000 */
.L_x_513:
[----:B------:R-:W-:-:S05]  /*4be0*/  IMAD R8, R8, c[0x0][0x32c], R100 ;  /* 0x0000cb0008087a24 */ /* 0x000fca00078e0264 */
[----:B------:R-:W-:Y:S02]  /*4bf0*/  IADD3 R3, R8, c[0x0][0x32c], RZ ;  /* 0x0000cb0008037a10 */ /* 0x000fe40007ffe0ff */
[----:B------:R-:W-:Y:S02]  /*4c00*/  IMNMX R98, R98, R8, !PT ;  /* 0x0000000862627217 */ /* 0x000fe40007800200 */
[----:B------:R-:W-:Y:S02]  /*4c10*/  IMNMX R97, R97, R3, PT ;  /* 0x0000000361617217 */ /* 0x000fe40003800200 */
.L_x_512:
[----:B------:R-:W-:Y:S01]  /*4c20*/  ISETP.NE.AND P0, PT, R102, RZ, PT ;  /* 0x000000ff6600720c */ /* 0x000fe20003f05270 */
[----:B------:R-:W-:Y:S01]  /*4c30*/  IMAD.SHL.U32 R225, R5, 0x2, RZ ;  /* 0x0000000205e17824 */ /* 0x000fe200078e00ff */
[----:B------:R-:W-:Y:S01]  /*4c40*/  FMNMX.FTZ R3, R41, R95, !PT ;  /* 0x0000005f29037209 */ /* 0x000fe20007810000 */
[----:B------:R-:W-:Y:S01]  /*4c50*/  ULDC.64 UR4, c[0x0][0x2c8] ;  /* 0x0000b20000047ab9 */ /* 0x000fe20000000a00 */
[----:B------:R-:W-:Y:S01]  /*4c60*/  ISETP.GT.AND P0, PT, R98, 0x8, !P0 ;  /* 0x000000086200780c */ /* 0x000fe20004704270 */
[--C-:B------:R-:W-:Y:S01]  /*4c70*/  IMAD R219, R4, 0x2, R225.reuse ;  /* 0x0000000204db7824 */ /* 0x100fe200078e02e1 */
[----:B------:R-:W-:Y:S01]  /*4c80*/  FMNMX.FTZ R3, R94, R3, !PT ;  /* 0x000000035e037209 */ /* 0x000fe20007810000 */
[C---:B------:R-:W-:Y:S01]  /*4c90*/  IMAD R220, R0.reuse, 0x2, R225 ;  /* 0x0000000200dc7824 */ /* 0x040fe200078e02e1 */
[----:B------:R-:W-:Y:S01]  /*4ca0*/  ISETP.LT.OR P0, PT, R97, 0x9, P0 ;  /* 0x000000096100780c */ /* 0x000fe20000701670 */
[----:B------:R-:W-:Y:S01]  /*4cb0*/  IMAD R218, R0, 0x2, R219 ;  /* 0x0000000200da7824 */ /* 0x000fe200078e02db */
[----:B------:R-:W-:Y:S01]  /*4cc0*/  FMNMX.FTZ R3, R93, R3, !PT ;  /* 0x000000035d037209 */ /* 0x000fe20007810000 */
[----:B------:R-:W-:Y:S01]  /*4cd0*/  UIMAD.WIDE.U32 UR22, UR19, UR4, URZ ;  /* 0x00000004131672a5 */ /* 0x000fe2000f8e003f */
[----:B------:R-:W-:-:S02]  /*4ce0*/  FSEL R57, R134, -INF , !P0 ;  /* 0xff80000086397808 */ /* 0x000fc40004000000 */
[----:B------:R-:W-:Y:S01]  /*4cf0*/  ISETP.NE.AND P0, PT, R101, RZ, PT ;  /* 0x000000ff6500720c */ /* 0x000fe20003f05270 */
[----:B------:R-:W-:Y:S01]  /*4d00*/  @UP2 USHF.R.U32.HI UR19, URZ, UR5, UR23 ;  /* 0x000000053f132299 */ /* 0x000fe20008011617 */
[----:B------:R-:W-:Y:S02]  /*4d10*/  FMNMX.FTZ R3, R92, R3, !PT ;  /* 0x000000035c037209 */ /* 0x000fe40007810000 */
[----:B------:R-:W-:Y:S01]  /*4d20*/  ISETP.GT.AND P0, PT, R98, 0x9, !P0 ;  /* 0x000000096200780c */ /* 0x000fe20004704270 */
[----:B------:R-:W-:Y:S01]  /*4d30*/  UIADD3 UR4, UR18, UR19, URZ ;  /* 0x0000001312047290 */ /* 0x000fe2000fffe03f */
[----:B------:R-:W-:Y:S02]  /*4d40*/  FMNMX.FTZ R3, R91, R3, !PT ;  /* 0x000000035b037209 */ /* 0x000fe40007810000 */
[----:B------:R-:W-:Y:S01]  /*4d50*/  ISETP.LT.OR P0, PT, R97, 0xa, P0 ;  /* 0x0000000a6100780c */ /* 0x000fe20000701670 */
[----:B------:R-:W-:Y:S01]  /*4d60*/  ULDC UR18, c[0x0][0x328] ;  /* 0x0000ca0000127ab9 */ /* 0x000fe20000000800 */
[----:B------:R-:W-:Y:S01]  /*4d70*/  FMNMX.FTZ R3, R90, R3, !PT ;  /* 0x000000035a037209 */ /* 0x000fe20007810000 */
[----:B------:R-:W-:Y:S01]  /*4d80*/  UIADD3 UR18, UR4, UR18, URZ ;  /* 0x0000001204127290 */ /* 0x000fe2000fffe03f */
[----:B------:R-:W-:-:S02]  /*4d90*/  FSEL R51, R135, -INF , !P0 ;  /* 0xff80000087337808 */ /* 0x000fc40004000000 */
[----:B------:R-:W-:Y:S02]  /*4da0*/  ISETP.NE.AND P0, PT, R145, RZ, PT ;  /* 0x000000ff9100720c */ /* 0x000fe40003f05270 */
[----:B------:R-:W-:Y:S02]  /*4db0*/  FMNMX.FTZ R3, R88, R3, !PT ;  /* 0x0000000358037209 */ /* 0x000fe40007810000 */
[----:B------:R-:W-:Y:S02]  /*4dc0*/  ISETP.GT.AND P0, PT, R98, 0x10, !P0 ;  /* 0x000000106200780c */ /* 0x000fe40004704270 */
[----:B------:R-:W-:Y:S02]  /*4dd0*/  FMNMX.FTZ R3, R86, R3, !PT ;  /* 0x0000000356037209 */ /* 0x000fe40007810000 */
[----:B------:R-:W-:Y:S02]  /*4de0*/  ISETP.LT.OR P0, PT, R97, 0x11, P0 ;  /* 0x000000116100780c */ /* 0x000fe40000701670 */
[----:B------:R-:W-:-:S02]  /*4df0*/  FMNMX.FTZ R3, R85, R3, !PT ;  /* 0x0000000355037209 */ /* 0x000fc40007810000 */
[----:B------:R-:W-:Y:S02]  /*4e00*/  FSEL R48, R22, -INF , !P0 ;  /* 0xff80000016307808 */ /* 0x000fe40004000000 */
[----:B------:R-:W-:Y:S02]  /*4e10*/  ISETP.NE.AND P0, PT, R144, RZ, PT ;  /* 0x000000ff9000720c */ /* 0x000fe40003f05270 */
[----:B------:R-:W-:Y:S02]  /*4e20*/  FMNMX.FTZ R3, R81, R3, !PT ;  /* 0x0000000351037209 */ /* 0x000fe40007810000 */
[----:B------:R-:W-:Y:S02]  /*4e30*/  ISETP.GT.AND P0, PT, R98, 0x11, !P0 ;  /* 0x000000116200780c */ /* 0x000fe40004704270 */
[----:B------:R-:W-:Y:S02]  /*4e40*/  FMNMX.FTZ R3, R7, R3, !PT ;  /* 0x0000000307037209 */ /* 0x000fe40007810000 */
[----:B------:R-:W-:-:S02]  /*4e50*/  ISETP.LT.OR P0, PT, R97, 0x12, P0 ;  /* 0x000000126100780c */ /* 0x000fc40000701670 */
[----:B------:R-:W-:Y:S02]  /*4e60*/  FMNMX.FTZ R3, R73, R3, !PT ;  /* 0x0000000349037209 */ /* 0x000fe40007810000 */
[----:B------:R-:W-:Y:S02]  /*4e70*/  FSEL R38, R23, -INF , !P0 ;  /* 0xff80000017267808 */ /* 0x000fe40004000000 */
[----:B------:R-:W-:Y:S01]  /*4e80*/  ISETP.NE.AND P0, PT, R141, RZ, PT ;  /* 0x000000ff8d00720c */ /* 0x000fe20003f05270 */
[----:B------:R-:W-:Y:S01]  /*4e90*/  LDSM.16.MT88.4 R20, [R220+0x900] ;  /* 0x00090000dc14783b */ /* 0x000fe20000004200 */
[----:B------:R-:W-:Y:S02]  /*4ea0*/  FMNMX.FTZ R3, R72, R3, !PT ;  /* 0x0000000348037209 */ /* 0x000fe40007810000 */
[----:B------:R-:W-:Y:S02]  /*4eb0*/  ISETP.GT.AND P0, PT, R98, 0x18, !P0 ;  /* 0x000000186200780c */ /* 0x000fe40004704270 */
[----:B------:R-:W-:-:S02]  /*4ec0*/  FMNMX.FTZ R3, R69, R3, !PT ;  /* 0x0000000345037209 */ /* 0x000fc40007810000 */
[----:B------:R-:W-:Y:S02]  /*4ed0*/  ISETP.LT.OR P0, PT, R97, 0x19, P0 ;  /* 0x000000196100780c */ /* 0x000fe40000701670 */
[----:B------:R-:W-:Y:S02]  /*4ee0*/  FMNMX.FTZ R8, R82, R83, !PT ;  /* 0x0000005352087209 */ /* 0x000fe40007810000 */
[----:B------:R-:W-:Y:S02]  /*4ef0*/  FSEL R33, R130, -INF , !P0 ;  /* 0xff80000082217808 */ /* 0x000fe40004000000 */
[----:B------:R-:W-:Y:S02]  /*4f00*/  ISETP.NE.AND P0, PT, R140, RZ, PT ;  /* 0x000000ff8c00720c */ /* 0x000fe40003f05270 */
[----:B------:R-:W-:Y:S02]  /*4f10*/  FMNMX.FTZ R3, R68, R3, !PT ;  /* 0x0000000344037209 */ /* 0x000fe40007810000 */
[----:B------:R-:W-:-:S02]  /*4f20*/  ISETP.GT.AND P0, PT, R98, 0x19, !P0 ;  /* 0x000000196200780c */ /* 0x000fc40004704270 */
[----:B------:R-:W-:Y:S02]  /*4f30*/  FMNMX.FTZ R8, R29, R8, !PT ;  /* 0x000000081d087209 */ /* 0x000fe40007810000 */
[----:B------:R-:W-:Y:S02]  /*4f40*/  ISETP.LT.OR P0, PT, R97, 0x1a, P0 ;  /* 0x0000001a6100780c */ /* 0x000fe40000701670 */
[----:B------:R-:W-:Y:S02]  /*4f50*/  FMNMX.FTZ R3, R65, R3, !PT ;  /* 0x0000000341037209 */ /* 0x000fe40007810000 */
[----:B------:R-:W-:Y:S02]  /*4f60*/  FSEL R32, R131, -INF , !P0 ;  /* 0xff80000083207808 */ /* 0x000fe40004000000 */
[----:B------:R-:W-:Y:S02]  /*4f70*/  ISETP.NE.AND P0, PT, R115, RZ, PT ;  /* 0x000000ff7300720c */ /* 0x000fe40003f05270 */
[----:B------:R-:W-:-:S02]  /*4f80*/  FMNMX.FTZ R8, R28, R8, !PT ;  /* 0x000000081c087209 */ /* 0x000fc40007810000 */
[----:B------:R-:W-:Y:S02]  /*4f90*/  ISETP.GT.AND P0, PT, R98, 0x20, !P0 ;  /* 0x000000206200780c */ /* 0x000fe40004704270 */
[----:B------:R-:W-:Y:S02]  /*4fa0*/  FMNMX.FTZ R3, R208, R3, !PT ;  /* 0x00000003d0037209 */ /* 0x000fe40007810000 */
[----:B------:R-:W-:Y:S02]  /*4fb0*/  ISETP.LT.OR P0, PT, R97, 0x21, P0 ;  /* 0x000000216100780c */ /* 0x000fe40000701670 */
[----:B------:R-:W-:Y:S02]  /*4fc0*/  FMNMX.FTZ R8, R61, R8, !PT ;  /* 0x000000083d087209 */ /* 0x000fe40007810000 */
[----:B------:R-:W-:Y:S02]  /*4fd0*/  FSEL R247, R18, -INF , !P0 ;  /* 0xff80000012f77808 */ /* 0x000fe40004000000 */
[----:B------:R-:W-:-:S02]  /*4fe0*/  ISETP.NE.AND P0, PT, R114, RZ, PT ;  /* 0x000000ff7200720c */ /* 0x000fc40003f05270 */
[----:B------:R-:W-:Y:S02]  /*4ff0*/  FMNMX.FTZ R3, R210, R3, !PT ;  /* 0x00000003d2037209 */ /* 0x000fe40007810000 */
[----:B------:R-:W-:Y:S02]  /*5000*/  ISETP.GT.AND P0, PT, R98, 0x21, !P0 ;  /* 0x000000216200780c */ /* 0x000fe40004704270 */
[----:B------:R-:W-:Y:S02]  /*5010*/  FMNMX.FTZ R8, R60, R8, !PT ;  /* 0x000000083c087209 */ /* 0x000fe40007810000 */
[----:B------:R-:W-:Y:S02]  /*5020*/  ISETP.LT.OR P0, PT, R97, 0x22, P0 ;  /* 0x000000226100780c */ /* 0x000fe40000701670 */
[----:B------:R-:W-:Y:S02]  /*5030*/  FMNMX.FTZ R3, R77, R3, !PT ;  /* 0x000000034d037209 */ /* 0x000fe40007810000 */
[----:B------:R-:W-:-:S02]  /*5040*/  FSEL R78, R19, -INF , !P0 ;  /* 0xff800000134e7808 */ /* 0x000fc40004000000 */
[----:B------:R-:W-:Y:S01]  /*5050*/  ISETP.NE.AND P0, PT, R113, RZ, PT ;  /* 0x000000ff7100720c */ /* 0x000fe20003f05270 */
[----:B------:R-:W-:Y:S01]  /*5060*/  LDSM.16.MT88.4 R16, [R219+0x900] ;  /* 0x00090000db10783b */ /* 0x000fe20000004200 */
        /* <DEDUP_REMOVED lines=13> */
[----:B------:R-:W-:Y:S02]  /*5140*/  ISETP.NE.AND P0, PT, R107, RZ, PT ;  /* 0x000000ff6b00720c */ /* 0x000fe40003f05270 */
        /* <DEDUP_REMOVED lines=13> */
[----:B------:R-:W-:Y:S01]  /*5220*/  ISETP.NE.AND P0, PT, R105, RZ, PT ;  /* 0x000000ff6900720c */ /* 0x000fe20003f05270 */
[----:B------:R-:W-:Y:S01]  /*5230*/  LDSM.16.MT88.4 R12, [R218+0x900] ;  /* 0x00090000da0c783b */ /* 0x000fe20000004200 */
        /* <DEDUP_REMOVED lines=22> */
[C---:B------:R-:W-:Y:S02]  /*53a0*/  ISETP.GT.AND P0, PT, R98.reuse, 0x41, !P0 ;  /* 0x000000416200780c */ /* 0x040fe40004704270 */
[----:B------:R-:W-:Y:S02]  /*53b0*/  ISETP.GT.AND P6, PT, R98, 0x50, !P6 ;  /* 0x000000506200780c */ /* 0x000fe400077c4270 */
[----:B------:R-:W-:-:S02]  /*53c0*/  ISETP.LT.OR P0, PT, R97, 0x42, P0 ;  /* 0x000000426100780c */ /* 0x000fc40000701670 */
[----:B------:R-:W-:Y:S02]  /*53d0*/  ISETP.GT.AND P5, PT, R98, 0x51, !P5 ;  /* 0x000000516200780c */ /* 0x000fe40006fa4270 */
[----:B------:R-:W-:Y:S02]  /*53e0*/  FSEL R179, R11, -INF , !P0 ;  /* 0xff8000000bb37808 */ /* 0x000fe40004000000 */
[----:B------:R-:W-:Y:S02]  /*53f0*/  ISETP.NE.AND P0, PT, R2, RZ, PT ;  /* 0x000000ff0200720c */ /* 0x000fe40003f05270 */
[----:B------:R-:W1:Y:S01]  /*5400*/  SHFL.BFLY PT, R2, R3, 0x2, 0x1f ;  /* 0x0c401f0003027f89 */ /* 0x000e6200000e0000 */
[----:B------:R-:W-:Y:S02]  /*5410*/  ISETP.LT.OR P6, PT, R97, 0x51, P6 ;  /* 0x000000516100780c */ /* 0x000fe400037c1670 */
[C---:B------:R-:W-:Y:S02]  /*5420*/  ISETP.GT.AND P0, PT, R98.reuse, 0x1, !P0 ;  /* 0x000000016200780c */ /* 0x040fe40004704270 */
[----:B------:R-:W-:-:S02]  /*5430*/  ISETP.GT.AND P2, PT, R98, 0x58, !P2 ;  /* 0x000000586200780c */ /* 0x000fc40005744270 */
[C---:B------:R-:W-:Y:S02]  /*5440*/  ISETP.LT.OR P0, PT, R97.reuse, 0x2, P0 ;  /* 0x000000026100780c */ /* 0x040fe40000701670 */
[----:B------:R-:W-:Y:S02]  /*5450*/  ISETP.LT.OR P5, PT, R97, 0x52, P5 ;  /* 0x000000526100780c */ /* 0x000fe40002fa1670 */
[----:B------:R-:W-:Y:S02]  /*5460*/  FSEL R75, R27, -INF , !P0 ;  /* 0xff8000001b4b7808 */ /* 0x000fe40004000000 */
[----:B------:R-:W-:Y:S02]  /*5470*/  ISETP.NE.AND P0, PT, R146, RZ, PT ;  /* 0x000000ff9200720c */ /* 0x000fe40003f05270 */
[----:B------:R-:W-:Y:S02]  /*5480*/  FSEL R178, R118, -INF , !P6 ;  /* 0xff80000076b27808 */ /* 0x000fe40007000000 */
[----:B------:R-:W-:-:S02]  /*5490*/  ISETP.GT.AND P0, PT, R98, RZ, !P0 ;  /* 0x000000ff6200720c */ /* 0x000fc40004704270 */
[----:B------:R-:W-:Y:S02]  /*54a0*/  ISETP.GT.AND P1, PT, R98, 0x59, !P1 ;  /* 0x000000596200780c */ /* 0x000fe40004f24270 */
[C---:B------:R-:W-:Y:S02]  /*54b0*/  ISETP.LT.OR P0, PT, R97.reuse, 0x1, P0 ;  /* 0x000000016100780c */ /* 0x040fe40000701670 */
[----:B------:R-:W-:Y:S02]  /*54c0*/  ISETP.LT.OR P2, PT, R97, 0x59, P2 ;  /* 0x000000596100780c */ /* 0x000fe40001741670 */
[----:B-1----:R-:W-:Y:S02]  /*54d0*/  FMNMX.FTZ R3, R3, R2, !PT ;  /* 0x0000000203037209 */ /* 0x002fe40007810000 */
[----:B------:R-:W-:Y:S02]  /*54e0*/  FSEL R181, R26, -INF , !P0 ;  /* 0xff8000001ab57808 */ /* 0x000fe40004000000 */
[----:B------:R-:W-:Y:S01]  /*54f0*/  ISETP.NE.AND P0, PT, R52, RZ, PT ;  /* 0x000000ff3400720c */ /* 0x000fe20003f05270 */
[----:B------:R-:W1:Y:S01]  /*5500*/  SHFL.BFLY PT, R2, R3, 0x1, 0x1f ;  /* 0x0c201f0003027f89 */ /* 0x000e6200000e0000 */
[----:B------:R-:W-:-:S02]  /*5510*/  FMNMX.FTZ R44, R181, R75, !PT ;  /* 0x0000004bb52c7209 */ /* 0x000fc40007810000 */
[----:B------:R-:W-:Y:S01]  /*5520*/  ISETP.GT.AND P0, PT, R98, 0x48, !P0 ;  /* 0x000000486200780c */ /* 0x000fe20004704270 */
[----:B------:R-:W-:Y:S01]  /*5530*/  LDSM.16.MT88.4 R52, [R225+0x100] ;  /* 0x00010000e134783b */ /* 0x000fe20000004200 */
[----:B------:R-:W-:Y:S02]  /*5540*/  FMNMX.FTZ R44, R57, R44, !PT ;  /* 0x0000002c392c7209 */ /* 0x000fe40007810000 */
[----:B------:R-:W-:Y:S01]  /*5550*/  ISETP.LT.OR P0, PT, R97, 0x49, P0 ;  /* 0x000000496100780c */ /* 0x000fe20000701670 */
[----:B------:R-:W-:Y:S01]  /*5560*/  LDSM.16.MT88.4 R24, [R218+0x100] ;  /* 0x00010000da18783b */ /* 0x000fe20000004200 */
[----:B------:R-:W-:Y:S02]  /*5570*/  FMNMX.FTZ R44, R51, R44, !PT ;  /* 0x0000002c332c7209 */ /* 0x000fe40007810000 */
[----:B------:R-:W-:Y:S02]  /*5580*/  FSEL R180, R46, -INF , !P0 ;  /* 0xff8000002eb47808 */ /* 0x000fe40004000000 */
[----:B------:R-:W-:-:S02]  /*5590*/  FMNMX.FTZ R44, R48, R44, !PT ;  /* 0x0000002c302c7209 */ /* 0x000fc40007810000 */
[----:B------:R-:W-:Y:S02]  /*55a0*/  FSEL R176, R119, -INF , !P5 ;  /* 0xff80000077b07808 */ /* 0x000fe40006800000 */
[----:B------:R-:W-:Y:S02]  /*55b0*/  FMNMX.FTZ R44, R38, R44, !PT ;  /* 0x0000002c262c7209 */ /* 0x000fe40007810000 */
[----:B------:R-:W-:Y:S02]  /*55c0*/  ISETP.LT.OR P1, PT, R97, 0x5a, P1 ;  /* 0x0000005a6100780c */ /* 0x000fe40000f21670 */
[----:B------:R-:W-:Y:S02]  /*55d0*/  FMNMX.FTZ R44, R33, R44, !PT ;  /* 0x0000002c212c7209 */ /* 0x000fe40007810000 */
[----:B------:R-:W-:Y:S02]  /*55e0*/  FSEL R174, R34, -INF , !P2 ;  /* 0xff80000022ae7808 */ /* 0x000fe40005000000 */
[----:B-1----:R-:W-:-:S02]  /*55f0*/  FMNMX.FTZ R3, R3, R2, !PT ;  /* 0x0000000203037209 */ /* 0x002fc40007810000 */
[----:B------:R-:W1:Y:S01]  /*5600*/  SHFL.BFLY PT, R2, R8, 0x2, 0x1f ;  /* 0x0c401f0008027f89 */ /* 0x000e6200000e0000 */
[----:B------:R-:W-:Y:S02]  /*5610*/  FMNMX.FTZ R44, R32, R44, !PT ;  /* 0x0000002c202c7209 */ /* 0x000fe40007810000 */
[C---:B------:R-:W-:Y:S01]  /*5620*/  FMUL.FTZ R123, R3.reuse, c[0x0][0x2d0] ;  /* 0x0000b400037b7a20 */ /* 0x040fe20000410000 */
[----:B------:R-:W-:Y:S02]  /*5630*/  FSETP.NEU.FTZ.AND P0, PT, R3, -INF , PT ;  /* 0xff8000000300780b */ /* 0x000fe40003f1d000 */
[----:B------:R-:W-:Y:S02]  /*5640*/  FMNMX.FTZ R44, R247, R44, !PT ;  /* 0x0000002cf72c7209 */ /* 0x000fe40007810000 */
[----:B------:R-:W-:Y:S02]  /*5650*/  FSEL R123, R123, RZ, P0 ;  /* 0x000000ff7b7b7208 */ /* 0x000fe40000000000 */
[----:B------:R-:W-:-:S02]  /*5660*/  FMNMX.FTZ R44, R78, R44, !PT ;  /* 0x0000002c4e2c7209 */ /* 0x000fc40007810000 */
[----:B------:R-:W-:Y:S01]  /*5670*/  FSEL R175, R35, -INF , !P1 ;  /* 0xff80000023af7808 */ /* 0x000fe20004800000 */
[--C-:B------:R-:W-:Y:S01]  /*5680*/  FFMA.FTZ R141, R41, c[0x0][0x2d0], -R123.reuse ;  /* 0x0000b400298d7a23 */ /* 0x100fe2000001087b */
[----:B------:R-:W-:Y:S01]  /*5690*/  FMNMX.FTZ R44, R155, R44, !PT ;  /* 0x0000002c9b2c7209 */ /* 0x000fe20007810000 */
[--C-:B------:R-:W-:Y:S02]  /*56a0*/  FFMA.FTZ R140, R95, c[0x0][0x2d0], -R123.reuse ;  /* 0x0000b4005f8c7a23 */ /* 0x100fe4000001087b */
[--C-:B------:R-:W-:Y:S01]  /*56b0*/  FFMA.FTZ R164, R94, c[0x0][0x2d0], -R123.reuse ;  /* 0x0000b4005ea47a23 */ /* 0x100fe2000001087b */
[----:B------:R-:W-:Y:S01]  /*56c0*/  FMNMX.FTZ R44, R154, R44, !PT ;  /* 0x0000002c9a2c7209 */ /* 0x000fe20007810000 */
[--C-:B------:R-:W-:Y:S01]  /*56d0*/  FFMA.FTZ R107, R93, c[0x0][0x2d0], -R123.reuse ;  /* 0x0000b4005d6b7a23 */ /* 0x100fe2000001087b */
[----:B------:R-:W-:Y:S01]  /*56e0*/  MUFU.EX2 R141, R141 ;  /* 0x0000008d008d7308 */ /* 0x000fe20000000800 */
[--C-:B------:R-:W-:Y:S01]  /*56f0*/  FFMA.FTZ R105, R92, c[0x0][0x2d0], -R123.reuse ;  /* 0x0000b4005c697a23 */ /* 0x100fe2000001087b */
[----:B------:R-:W-:Y:S01]  /*5700*/  FMNMX.FTZ R44, R209, R44, !PT ;  /* 0x0000002cd12c7209 */ /* 0x000fe20007810000 */
[--C-:B------:R-:W-:Y:S01]  /*5710*/  FFMA.FTZ R99, R91, c[0x0][0x2d0], -R123.reuse ;  /* 0x0000b4005b637a23 */ /* 0x100fe2000001087b */
[----:B-1----:R-:W-:Y:S01]  /*5720*/  FMNMX.FTZ R8, R8, R2, !PT ;  /* 0x0000000208087209 */ /* 0x002fe20007810000 */
[--C-:B------:R-:W-:Y:S01]  /*5730*/  FFMA.FTZ R46, R88, c[0x0][0x2d0], -R123.reuse ;  /* 0x0000b400582e7a23 */ /* 0x100fe2000001087b */
[----:B------:R-:W-:Y:S01]  /*5740*/  FMNMX.FTZ R44, R205, R44, !PT ;  /* 0x0000002ccd2c7209 */ /* 0x000fe20007810000 */
[--C-:B------:R-:W-:Y:S01]  /*5750*/  FFMA.FTZ R118, R86, c[0x0][0x2d0], -R123.reuse ;  /* 0x0000b40056767a23 */ /* 0x100fe2000001087b */
[----:B------:R-:W1:Y:S01]  /*5760*/  MUFU.EX2 R140, R140 ;  /* 0x0000008c008c7308 */ /* 0x000e620000000800 */
[----:B------:R-:W2:Y:S01]  /*5770*/  SHFL.BFLY PT, R2, R8, 0x1, 0x1f ;  /* 0x0c201f0008027f89 */ /* 0x000ea200000e0000 */
[----:B------:R-:W-:Y:S01]  /*5780*/  FMNMX.FTZ R44, R203, R44, !PT ;  /* 0x0000002ccb2c7209 */ /* 0x000fe20007810000 */
[----:B------:R-:W-:-:S02]  /*5790*/  FFMA.FTZ R45, R81, c[0x0][0x2d0], -R123 ;  /* 0x0000b400512d7a23 */ /* 0x000fc4000001087b */
[----:B------:R-:W-:Y:S01]  /*57a0*/  LDSM.16.MT88.4 R92, [R225+0x1100] ;  /* 0x00110000e15c783b */ /* 0x000fe20000004200 */
[----:B------:R-:W-:Y:S01]  /*57b0*/  FMNMX.FTZ R44, R202, R44, !PT ;  /* 0x0000002cca2c7209 */ /* 0x000fe20007810000 */
[--C-:B------:R-:W-:Y:S01]  /*57c0*/  FFMA.FTZ R7, R7, c[0x0][0x2d0], -R123.reuse ;  /* 0x0000b40007077a23 */ /* 0x100fe2000001087b */
[----:B------:R-:W-:Y:S01]  /*57d0*/  MUFU.EX2 R164, R164 ;  /* 0x000000a400a47308 */ /* 0x000fe20000000800 */
[--C-:B------:R-:W-:Y:S01]  /*57e0*/  FFMA.FTZ R195, R73, c[0x0][0x2d0], -R123.reuse ;  /* 0x0000b40049c37a23 */ /* 0x100fe2000001087b */
[----:B------:R-:W-:Y:S01]  /*57f0*/  FMNMX.FTZ R44, R177, R44, !PT ;  /* 0x0000002cb12c7209 */ /* 0x000fe20007810000 */
[--C-:B------:R-:W-:Y:S02]  /*5800*/  FFMA.FTZ R194, R72, c[0x0][0x2d0], -R123.reuse ;  /* 0x0000b40048c27a23 */ /* 0x100fe4000001087b */
[--C-:B------:R-:W-:Y:S01]  /*5810*/  FFMA.FTZ R197, R69, c[0x0][0x2d0], -R123.reuse ;  /* 0x0000b40045c57a23 */ /* 0x100fe2000001087b */
[----:B------:R-:W-:Y:S01]  /*5820*/  FMNMX.FTZ R44, R179, R44, !PT ;  /* 0x0000002cb32c7209 */ /* 0x000fe20007810000 */
[--C-:B------:R-:W-:Y:S01]  /*5830*/  FFMA.FTZ R199, R68, c[0x0][0x2d0], -R123.reuse ;  /* 0x0000b40044c77a23 */ /* 0x100fe2000001087b */
[----:B------:R-:W3:Y:S01]  /*5840*/  MUFU.EX2 R107, R107 ;  /* 0x0000006b006b7308 */ /* 0x000ee20000000800 */
[----:B-1----:R-:W-:Y:S01]  /*5850*/  F2FP.BF16.PACK_AB R124, R140, R141 ;  /* 0x0000008d8c7c723e */ /* 0x002fe200000010ff */
[--C-:B------:R-:W-:Y:S01]  /*5860*/  FFMA.FTZ R200, R65, c[0x0][0x2d0], -R123.reuse ;  /* 0x0000b40041c87a23 */ /* 0x100fe2000001087b */
[----:B------:R-:W-:Y:S01]  /*5870*/  FMNMX.FTZ R44, R180, R44, !PT ;  /* 0x0000002cb42c7209 */ /* 0x000fe20007810000 */
[----:B------:R-:W-:-:S02]  /*5880*/  FFMA.FTZ R208, R208, c[0x0][0x2d0], -R123 ;  /* 0x0000b400d0d07a23 */ /* 0x000fc4000001087b */
[--C-:B------:R-:W-:Y:S02]  /*5890*/  FFMA.FTZ R210, R210, c[0x0][0x2d0], -R123.reuse ;  /* 0x0000b400d2d27a23 */ /* 0x100fe4000001087b */
[----:B------:R-:W-:Y:S01]  /*58a0*/  MUFU.EX2 R105, R105 ;  /* 0x0000006900697308 */ /* 0x000fe20000000800 */
[----:B--2---:R-:W-:Y:S01]  /*58b0*/  FMNMX.FTZ R2, R8, R2, !PT ;  /* 0x0000000208027209 */ /* 0x004fe20007810000 */
[--C-:B------:R-:W-:Y:S01]  /*58c0*/  FFMA.FTZ R211, R77, c[0x0][0x2d0], -R123.reuse ;  /* 0x0000b4004dd37a23 */ /* 0x100fe2000001087b */
[----:B------:R-:W-:Y:S01]  /*58d0*/  FMNMX.FTZ R8, R59, R58, !PT ;  /* 0x0000003a3b087209 */ /* 0x000fe20007810000 */
[----:B------:R-:W-:Y:S01]  /*58e0*/  FFMA.FTZ R111, R111, c[0x0][0x2d0], -R123 ;  /* 0x0000b4006f6f7a23 */ /* 0x000fe2000001087b */
[C---:B------:R-:W-:Y:S01]  /*58f0*/  FSETP.NEU.FTZ.AND P0, PT, R2.reuse, -INF , PT ;  /* 0xff8000000200780b */ /* 0x040fe20003f1d000 */
[----:B------:R-:W-:Y:S01]  /*5900*/  FMUL.FTZ R122, R2, c[0x0][0x2d0] ;  /* 0x0000b400027a7a20 */ /* 0x000fe20000410000 */
[----:B------:R-:W-:Y:S01]  /*5910*/  FMNMX.FTZ R8, R56, R8, !PT ;  /* 0x0000000838087209 */ /* 0x000fe20007810000 */
[----:B------:R-:W-:Y:S01]  /*5920*/  MUFU.EX2 R99, R99 ;  /* 0x0000006300637308 */ /* 0x000fe20000000800 */
[----:B---3--:R-:W-:-:S02]  /*5930*/  F2FP.BF16.PACK_AB R126, R107, R164 ;  /* 0x000000a46b7e723e */ /* 0x008fc400000010ff */
[----:B------:R-:W-:Y:S02]  /*5940*/  FMNMX.FTZ R8, R50, R8, !PT ;  /* 0x0000000832087209 */ /* 0x000fe40007810000 */
[----:B------:R-:W-:Y:S02]  /*5950*/  FSEL R122, R122, RZ, P0 ;  /* 0x000000ff7a7a7208 */ /* 0x000fe40000000000 */
[----:B------:R-:W-:Y:S01]  /*5960*/  FMNMX.FTZ R8, R49, R8, !PT ;  /* 0x0000000831087209 */ /* 0x000fe20007810000 */
[----:B------:R-:W-:Y:S01]  /*5970*/  MUFU.EX2 R46, R46 ;  /* 0x0000002e002e7308 */ /* 0x000fe20000000800 */
[----:B------:R-:W-:Y:S01]  /*5980*/  ISETP.NE.AND P0, PT, R40, RZ, PT ;  /* 0x000000ff2800720c */ /* 0x000fe20003f05270 */
[--C-:B------:R-:W-:Y:S01]  /*5990*/  FFMA.FTZ R167, R29, c[0x0][0x2d0], -R122.reuse ;  /* 0x0000b4001da77a23 */ /* 0x100fe2000001087a */
[----:B------:R-:W-:Y:S01]  /*59a0*/  FMNMX.FTZ R8, R39, R8, !PT ;  /* 0x0000000827087209 */ /* 0x000fe20007810000 */
[--C-:B------:R-:W-:Y:S01]  /*59b0*/  FFMA.FTZ R104, R28, c[0x0][0x2d0], -R122.reuse ;  /* 0x0000b4001c687a23 */ /* 0x100fe2000001087a */
[----:B------:R-:W-:Y:S01]  /*59c0*/  ISETP.GT.AND P0, PT, R98, 0x49, !P0 ;  /* 0x000000496200780c */ /* 0x000fe20004704270 */
[----:B------:R-:W-:Y:S01]  /*59d0*/  LDSM.16.MT88.4 R40, [R220+0x100] ;  /* 0x00010000dc28783b */ /* 0x000fe20000004200 */
[----:B------:R-:W-:Y:S01]  /*59e0*/  FMNMX.FTZ R5, R37, R8, !PT ;  /* 0x0000000825057209 */ /* 0x000fe20007810000 */
[--C-:B------:R-:W-:Y:S01]  /*59f0*/  FFMA.FTZ R166, R82, c[0x0][0x2d0], -R122.reuse ;  /* 0x0000b40052a67a23 */ /* 0x100fe2000001087a */
[----:B------:R-:W-:Y:S01]  /*5a00*/  ISETP.LT.OR P0, PT, R97, 0x4a, P0 ;  /* 0x0000004a6100780c */ /* 0x000fe20000701670 */
[----:B------:R-:W-:Y:S01]  /*5a10*/  LDSM.16.MT88.4 R28, [R219+0x100] ;  /* 0x00010000db1c783b */ /* 0x000fe20000004200 */
[----:B------:R-:W-:Y:S01]  /*5a20*/  FMNMX.FTZ R5, R36, R5, !PT ;  /* 0x0000000524057209 */ /* 0x000fe20007810000 */
[--C-:B------:R-:W-:Y:S01]  /*5a30*/  FFMA.FTZ R165, R83, c[0x0][0x2d0], -R122.reuse ;  /* 0x0000b40053a57a23 */ /* 0x100fe2000001087a */
[----:B------:R-:W-:Y:S01]  /*5a40*/  FSEL R182, R47, -INF , !P0 ;  /* 0xff8000002fb67808 */ /* 0x000fe20004000000 */
[----:B------:R-:W-:Y:S01]  /*5a50*/  MUFU.EX2 R166, R166 ;  /* 0x000000a600a67308 */ /* 0x000fe20000000800 */
[----:B------:R-:W-:Y:S01]  /*5a60*/  FMNMX.FTZ R5, R244, R5, !PT ;  /* 0x00000005f4057209 */ /* 0x000fe20007810000 */
[--C-:B------:R-:W-:Y:S01]  /*5a70*/  FFMA.FTZ R106, R61, c[0x0][0x2d0], -R122.reuse ;  /* 0x0000b4003d6a7a23 */ /* 0x100fe2000001087a */
[----:B------:R-:W-:Y:S01]  /*5a80*/  FMNMX.FTZ R44, R182, R44, !PT ;  /* 0x0000002cb62c7209 */ /* 0x000fe20007810000 */
[--C-:B------:R-:W-:Y:S01]  /*5a90*/  FFMA.FTZ R117, R60, c[0x0][0x2d0], -R122.reuse ;  /* 0x0000b4003c757a23 */ /* 0x100fe2000001087a */
[----:B------:R-:W-:Y:S01]  /*5aa0*/  FMNMX.FTZ R5, R245, R5, !PT ;  /* 0x00000005f5057209 */ /* 0x000fe20007810000 */
[----:B------:R-:W-:Y:S01]  /*5ab0*/  LDSM.16.MT88.4 R60, [R225+0x900] ;  /* 0x00090000e13c783b */ /* 0x000fe20000004200 */
[----:B------:R-:W-:Y:S01]  /*5ac0*/  FMNMX.FTZ R44, R178, R44, !PT ;  /* 0x0000002cb22c7209 */ /* 0x000fe20007810000 */
[----:B------:R-:W1:Y:S01]  /*5ad0*/  MUFU.EX2 R165, R165 ;  /* 0x000000a500a57308 */ /* 0x000e620000000800 */
[----:B------:R-:W-:Y:S01]  /*5ae0*/  FMNMX.FTZ R4, R246, R5, !PT ;  /* 0x00000005f6047209 */ /* 0x000fe20007810000 */
[--C-:B------:R-:W-:Y:S01]  /*5af0*/  FFMA.FTZ R98, R90, c[0x0][0x2d0], -R123.reuse ;  /* 0x0000b4005a627a23 */ /* 0x100fe2000001087b */
[----:B------:R-:W-:Y:S01]  /*5b00*/  FMNMX.FTZ R44, R176, R44, !PT ;  /* 0x0000002cb02c7209 */ /* 0x000fe20007810000 */
[--C-:B------:R-:W-:Y:S01]  /*5b10*/  FFMA.FTZ R116, R87, c[0x0][0x2d0], -R122.reuse ;  /* 0x0000b40057747a23 */ /* 0x100fe2000001087a */
[----:B------:R-:W-:Y:S01]  /*5b20*/  FMNMX.FTZ R4, R76, R4, !PT ;  /* 0x000000044c047209 */ /* 0x000fe20007810000 */
[--C-:B------:R-:W-:Y:S01]  /*5b30*/  FFMA.FTZ R89, R89, c[0x0][0x2d0], -R122.reuse ;  /* 0x0000b40059597a23 */ /* 0x100fe2000001087a */
[----:B------:R-:W-:Y:S01]  /*5b40*/  FMNMX.FTZ R44, R174, R44, !PT ;  /* 0x0000002cae2c7209 */ /* 0x000fe20007810000 */
[----:B------:R-:W-:Y:S01]  /*5b50*/  MUFU.EX2 R167, R167 ;  /* 0x000000a700a77308 */ /* 0x000fe20000000800 */
[----:B------:R-:W-:Y:S01]  /*5b60*/  FMNMX.FTZ R0, R152, R4, !PT ;  /* 0x0000000498007209 */ /* 0x000fe20007810000 */
[----:B------:R-:W-:Y:S01]  /*5b70*/  FFMA.FTZ R97, R85, c[0x0][0x2d0], -R123 ;  /* 0x0000b40055617a23 */ /* 0x000fe2000001087b */
[----:B------:R-:W-:Y:S01]  /*5b80*/  FMNMX.FTZ R44, R175, R44, !PT ;  /* 0x0000002caf2c7209 */ /* 0x000fe20007810000 */
[--C-:B------:R-:W-:Y:S01]  /*5b90*/  FFMA.FTZ R96, R84, c[0x0][0x2d0], -R122.reuse ;  /* 0x0000b40054607a23 */ /* 0x100fe2000001087a */
[----:B------:R-:W-:Y:S01]  /*5ba0*/  FMNMX.FTZ R0, R153, R0, !PT ;  /* 0x0000000099007209 */ /* 0x000fe20007810000 */
[--C-:B------:R-:W-:Y:S01]  /*5bb0*/  FFMA.FTZ R47, R80, c[0x0][0x2d0], -R122.reuse ;  /* 0x0000b400502f7a23 */ /* 0x100fe2000001087a */
[----:B------:R-:W-:Y:S01]  /*5bc0*/  LDSM.16.MT88.4 R84, [R219+0x1100] ;  /* 0x00110000db54783b */ /* 0x000fe20000004200 */
[----:B------:R-:W2:Y:S01]  /*5bd0*/  MUFU.EX2 R104, R104 ;  /* 0x0000006800687308 */ /* 0x000ea20000000800 */
[----:B------:R-:W-:Y:S01]  /*5be0*/  FMNMX.FTZ R0, R120, R0, !PT ;  /* 0x0000000078007209 */ /* 0x000fe20007810000 */
[--C-:B------:R-:W-:Y:S01]  /*5bf0*/  FFMA.FTZ R201, R70, c[0x0][0x2d0], -R122.reuse ;  /* 0x0000b40046c97a23 */ /* 0x100fe2000001087a */
[----:B------:R-:W3:Y:S01]  /*5c00*/  SHFL.BFLY PT, R5, R44, 0x2, 0x1f ;  /* 0x0c401f002c057f89 */ /* 0x000ee200000e0000 */
[----:B-1----:R-:W-:Y:S01]  /*5c10*/  F2FP.BF16.PACK_AB R125, R165, R166 ;  /* 0x000000a6a57d723e */ /* 0x002fe200000010ff */
[--C-:B------:R-:W-:Y:S01]  /*5c20*/  FFMA.FTZ R204, R67, c[0x0][0x2d0], -R122.reuse ;  /* 0x0000b40043cc7a23 */ /* 0x100fe2000001087a */
[----:B------:R-:W-:Y:S01]  /*5c30*/  FMNMX.FTZ R0, R121, R0, !PT ;  /* 0x0000000079007209 */ /* 0x000fe20007810000 */
[----:B------:R-:W-:Y:S01]  /*5c40*/  LDSM.16.MT88.4 R80, [R218+0x1100] ;  /* 0x00110000da50783b */ /* 0x000fe20000004200 */
[----:B------:R-:W1:Y:S01]  /*5c50*/  MUFU.EX2 R98, R98 ;  /* 0x0000006200627308 */ /* 0x000e620000000800 */
[----:B------:R-:W-:Y:S01]  /*5c60*/  F2FP.BF16.PACK_AB R8, R99, R105 ;  /* 0x000000696308723e */ /* 0x000fe200000010ff */
[--C-:B------:R-:W-:Y:S01]  /*5c70*/  FFMA.FTZ R207, R66, c[0x0][0x2d0], -R122.reuse ;  /* 0x0000b40042cf7a23 */ /* 0x100fe2000001087a */
[----:B------:R-:W-:Y:S01]  /*5c80*/  FMNMX.FTZ R0, R142, R0, !PT ;  /* 0x000000008e007209 */ /* 0x000fe20007810000 */
[----:B------:R-:W-:-:S02]  /*5c90*/  FFMA.FTZ R206, R64, c[0x0][0x2d0], -R122 ;  /* 0x0000b40040ce7a23 */ /* 0x000fc4000001087a */
[----:B------:R-:W-:Y:S01]  /*5ca0*/  LDSM.16.MT88.4 R64, [R219+0x1900] ;  /* 0x00190000db40783b */ /* 0x000fe20000004200 */
[----:B------:R-:W-:Y:S01]  /*5cb0*/  FMNMX.FTZ R0, R143, R0, !PT ;  /* 0x000000008f007209 */ /* 0x000fe20007810000 */
[----:B------:R-:W-:Y:S01]  /*5cc0*/  MUFU.EX2 R106, R106 ;  /* 0x0000006a006a7308 */ /* 0x000fe20000000800 */
[----:B--2---:R-:W-:Y:S01]  /*5cd0*/  F2FP.BF16.PACK_AB R127, R104, R167 ;  /* 0x000000a7687f723e */ /* 0x004fe200000010ff */
[--C-:B------:R-:W-:Y:S01]  /*5ce0*/  FFMA.FTZ R240, R240, c[0x0][0x2d0], -R122.reuse ;  /* 0x0000b400f0f07a23 */ /* 0x100fe2000001087a */
[----:B------:R-:W-:Y:S01]  /*5cf0*/  FMNMX.FTZ R0, R156, R0, !PT ;  /* 0x000000009c007209 */ /* 0x000fe20007810000 */
[--C-:B------:R-:W-:Y:S02]  /*5d00*/  FFMA.FTZ R241, R241, c[0x0][0x2d0], -R122.reuse ;  /* 0x0000b400f1f17a23 */ /* 0x100fe4000001087a */
[--C-:B------:R-:W-:Y:S01]  /*5d10*/  FFMA.FTZ R242, R242, c[0x0][0x2d0], -R122.reuse ;  /* 0x0000b400f2f27a23 */ /* 0x100fe2000001087a */
[----:B------:R-:W-:Y:S01]  /*5d20*/  FMNMX.FTZ R0, R157, R0, !PT ;  /* 0x000000009d007209 */ /* 0x000fe20007810000 */
[C---:B------:R-:W-:Y:S01]  /*5d30*/  HMMA.16816.F32.BF16 R160, R124.reuse, R52, RZ ;  /* 0x000000347ca0723c */ /* 0x040fe200000418ff */
[----:B------:R-:W2:Y:S01]  /*5d40*/  MUFU.EX2 R117, R117 ;  /* 0x0000007500757308 */ /* 0x000ea20000000800 */
[----:B-1----:R-:W-:Y:S01]  /*5d50*/  F2FP.BF16.PACK_AB R10, R46, R98 ;  /* 0x000000622e0a723e */ /* 0x002fe200000010ff */
[--C-:B------:R-:W-:Y:S01]  /*5d60*/  FFMA.FTZ R243, R79, c[0x0][0x2d0], -R122.reuse ;  /* 0x0000b4004ff37a23 */ /* 0x100fe2000001087a */
[----:B------:R-:W-:Y:S01]  /*5d70*/  FMNMX.FTZ R0, R158, R0, !PT ;  /* 0x000000009e007209 */ /* 0x000fe20007810000 */
[----:B------:R-:W-:Y:S01]  /*5d80*/  FADD.FTZ R165, R166, R165 ;  /* 0x000000a5a6a57221 */ /* 0x000fe20000010000 */
[----:B---3--:R-:W-:Y:S01]  /*5d90*/  FMNMX.FTZ R44, R44, R5, !PT ;  /* 0x000000052c2c7209 */ /* 0x008fe20007810000 */
[----:B------:R-:W-:Y:S01]  /*5da0*/  FFMA.FTZ R5, R74, c[0x0][0x2d0], -R122 ;  /* 0x0000b4004a057a23 */ /* 0x000fe2000001087a */
[----:B------:R-:W-:Y:S01]  /*5db0*/  FMNMX.FTZ R0, R159, R0, !PT ;  /* 0x000000009f007209 */ /* 0x000fe20007810000 */
[----:B------:R-:W-:Y:S01]  /*5dc0*/  HMMA.16816.F32.BF16 R144, R124, R40, RZ ;  /* 0x000000287c90723c */ /* 0x000fe200000418ff */
[----:B------:R1:W3:Y:S01]  /*5dd0*/  MUFU.EX2 R119, R89 ;  /* 0x0000005900777308 */ /* 0x0002e20000000800 */
[----:B------:R-:W4:Y:S01]  /*5de0*/  SHFL.BFLY PT, R34, R44, 0x1, 0x1f ;  /* 0x0c201f002c227f89 */ /* 0x000f2200000e0000 */
[----:B------:R-:W-:Y:S01]  /*5df0*/  FMNMX.FTZ R0, R171, R0, !PT ;  /* 0x00000000ab007209 */ /* 0x000fe20007810000 */
[----:B------:R-:W-:-:S03]  /*5e00*/  FADD.FTZ R165, R167, R165 ;  /* 0x000000a5a7a57221 */ /* 0x000fc60000010000 */
[----:B------:R-:W-:Y:S01]  /*5e10*/  FMNMX.FTZ R0, R173, R0, !PT ;  /* 0x00000000ad007209 */ /* 0x000fe20007810000 */
[C---:B------:R-:W-:Y:S01]  /*5e20*/  HMMA.16816.F32.BF16 R132, R124.reuse, R28, RZ ;  /* 0x0000001c7c84723c */ /* 0x040fe200000418ff */
[----:B------:R-:W5:Y:S01]  /*5e30*/  MUFU.EX2 R116, R116 ;  /* 0x0000007400747308 */ /* 0x000f620000000800 */
[C---:B--2---:R-:W-:Y:S01]  /*5e40*/  F2FP.BF16.PACK_AB R9, R117.reuse, R106 ;  /* 0x0000006a7509723e */ /* 0x044fe200000010ff */
[----:B------:R-:W-:Y:S01]  /*5e50*/  FADD.FTZ R165, R104, R165 ;  /* 0x000000a568a57221 */ /* 0x000fe20000010000 */
[----:B------:R-:W2:Y:S03]  /*5e60*/  SHFL.BFLY PT, R4, R0, 0x2, 0x1f ;  /* 0x0c401f0000047f89 */ /* 0x000ea600000e0000 */
[----:B------:R-:W-:Y:S01]  /*5e70*/  FADD.FTZ R165, R106, R165 ;  /* 0x000000a56aa57221 */ /* 0x000fe20000010000 */
[----:B------:R-:W-:Y:S01]  /*5e80*/  HMMA.16816.F32.BF16 R128, R124, R24, RZ ;  /* 0x000000187c80723c */ /* 0x000fe200000418ff */
[----:B-1----:R-:W-:Y:S01]  /*5e90*/  LDSM.16.MT88.4 R88, [R220+0x1100] ;  /* 0x00110000dc58783b */ /* 0x002fe20000004200 */
[----:B------:R-:W-:Y:S01]  /*5ea0*/  MUFU.EX2 R118, R118 ;  /* 0x0000007600767308 */ /* 0x000fe20000000800 */
[----:B------:R-:W-:-:S04]  /*5eb0*/  FADD.FTZ R165, R117, R165 ;  /* 0x000000a575a57221 */ /* 0x000fc80000010000 */
[----:B---3--:R-:W-:Y:S01]  /*5ec0*/  FADD.FTZ R165, R119, R165 ;  /* 0x000000a577a57221 */ /* 0x008fe20000010000 */
[----:B------:R-:W-:Y:S01]  /*5ed0*/  HMMA.16816.F32.BF16 R148, R124, R54, RZ ;  /* 0x000000367c94723c */ /* 0x000fe200000418ff */
[----:B-----5:R-:W-:Y:S01]  /*5ee0*/  F2FP.BF16.PACK_AB R11, R116, R119 ;  /* 0x00000077740b723e */ /* 0x020fe200000010ff */
[----:B------:R-:W-:Y:S01]  /*5ef0*/  MUFU.EX2 R97, R97 ;  /* 0x0000006100617308 */ /* 0x000fe20000000800 */
[----:B----4-:R-:W-:Y:S01]  /*5f00*/  FMNMX.FTZ R44, R34, R44, !PT ;  /* 0x0000002c222c7209 */ /* 0x010fe20007810000 */
[----:B------:R-:W-:-:S04]  /*5f10*/  FADD.FTZ R165, R116, R165 ;  /* 0x000000a574a57221 */ /* 0x000fc80000010000 */
[----:B------:R-:W-:Y:S01]  /*5f20*/  HMMA.16816.F32.BF16 R100, R124, R42, RZ ;  /* 0x0000002a7c64723c */ /* 0x000fe200000418ff */
[----:B------:R-:W-:Y:S01]  /*5f30*/  FMUL.FTZ R198, R44, c[0x0][0x2d0] ;  /* 0x0000b4002cc67a20 */ /* 0x000fe20000410000 */
[----:B------:R-:W-:Y:S01]  /*5f40*/  MUFU.EX2 R45, R45 ;  /* 0x0000002d002d7308 */ /* 0x000fe20000000800 */
[----:B--2---:R-:W-:-:S05]  /*5f50*/  FMNMX.FTZ R0, R0, R4, !PT ;  /* 0x0000000400007209 */ /* 0x004fca0007810000 */
[C---:B------:R-:W-:Y:S01]  /*5f60*/  HMMA.16816.F32.BF16 R112, R124.reuse, R30, RZ ;  /* 0x0000001e7c70723c */ /* 0x040fe200000418ff */
[----:B------:R-:W1:Y:S01]  /*5f70*/  SHFL.BFLY PT, R4, R0, 0x1, 0x1f ;  /* 0x0c201f0000047f89 */ /* 0x000e6200000e0000 */
[----:B------:R-:W-:Y:S06]  /*5f80*/  MUFU.EX2 R7, R7 ;  /* 0x0000000700077308 */ /* 0x000fec0000000800 */
[----:B------:R-:W-:Y:S02]  /*5f90*/  HMMA.16816.F32.BF16 R124, R124, R26, RZ ;  /* 0x0000001a7c7c723c */ /* 0x000fe400000418ff */
[----:B------:R-:W2:Y:S06]  /*5fa0*/  MUFU.EX2 R96, R96 ;  /* 0x0000006000607308 */ /* 0x000eac0000000800 */
[C---:B------:R-:W-:Y:S02]  /*5fb0*/  HMMA.16816.F32.BF16 R160, R8.reuse, R60, R160 ;  /* 0x0000003c08a0723c */ /* 0x040fe400000418a0 */
[----:B------:R-:W3:Y:S06]  /*5fc0*/  MUFU.EX2 R47, R47 ;  /* 0x0000002f002f7308 */ /* 0x000eec0000000800 */
[----:B------:R-:W-:Y:S01]  /*5fd0*/  HMMA.16816.F32.BF16 R144, R8, R20, R144 ;  /* 0x000000140890723c */ /* 0x000fe20000041890 */
[----:B-1----:R-:W-:Y:S01]  /*5fe0*/  FMNMX.FTZ R0, R0, R4, !PT ;  /* 0x0000000400007209 */ /* 0x002fe20007810000 */
[----:B------:R-:W-:Y:S01]  /*5ff0*/  FFMA.FTZ R4, R71, c[0x0][0x2d0], -R122 ;  /* 0x0000b40047047a23 */ /* 0x000fe2000001087a */
[----:B------:R-:W-:Y:S01]  /*6000*/  MUFU.EX2 R5, R5 ;  /* 0x0000000500057308 */ /* 0x000fe20000000800 */
[----:B------:R-:W-:Y:S01]  /*6010*/  LDSM.16.MT88.4 R68, [R220+0x1900] ;  /* 0x00190000dc44783b */ /* 0x000fe20000004200 */
[C---:B------:R-:W-:Y:S01]  /*6020*/  FSETP.NEU.FTZ.AND P0, PT, R0.reuse, -INF , PT ;  /* 0xff8000000000780b */ /* 0x040fe20003f1d000 */
[----:B------:R-:W-:-:S02]  /*6030*/  FMUL.FTZ R196, R0, c[0x0][0x2d0] ;  /* 0x0000b40000c47a20 */ /* 0x000fc40000410000 */
[C---:B------:R-:W-:Y:S01]  /*6040*/  HMMA.16816.F32.BF16 R132, R8.reuse, R16, R132 ;  /* 0x000000100884723c */ /* 0x040fe20000041884 */
[----:B--2---:R-:W-:Y:S02]  /*6050*/  FADD.FTZ R165, R96, R165 ;  /* 0x000000a560a57221 */ /* 0x004fe40000010000 */
[----:B------:R-:W-:Y:S01]  /*6060*/  FSEL R196, R196, RZ, P0 ;  /* 0x000000ffc4c47208 */ /* 0x000fe20000000000 */
[----:B------:R-:W1:Y:S01]  /*6070*/  MUFU.EX2 R4, R4 ;  /* 0x0000000400047308 */ /* 0x000e620000000800 */
[----:B------:R-:W-:Y:S01]  /*6080*/  FSETP.NEU.FTZ.AND P0, PT, R44, -INF , PT ;  /* 0xff8000002c00780b */ /* 0x000fe20003f1d000 */
[----:B---3--:R-:W-:Y:S02]  /*6090*/  FADD.FTZ R165, R47, R165 ;  /* 0x000000a52fa57221 */ /* 0x008fe40000010000 */
[----:B------:R-:W-:Y:S01]  /*60a0*/  HMMA.16816.F32.BF16 R128, R8, R12, R128 ;  /* 0x0000000c0880723c */ /* 0x000fe20000041880 */
[----:B------:R-:W-:Y:S01]  /*60b0*/  FSEL R198, R198, RZ, P0 ;  /* 0x000000ffc6c67208 */ /* 0x000fe20000000000 */
[--C-:B------:R-:W-:Y:S01]  /*60c0*/  FFMA.FTZ R168, R59, c[0x0][0x2d0], -R196.reuse ;  /* 0x0000b4003ba87a23 */ /* 0x100fe200000108c4 */
[----:B------:R-:W-:Y:S01]  /*60d0*/  PLOP3.LUT P0, PT, PT, PT, UP1, 0x40, 0x0 ;  /* 0x000000000000781c */ /* 0x000fe20003f0e818 */
[--C-:B------:R-:W-:Y:S01]  /*60e0*/  FFMA.FTZ R170, R58, c[0x0][0x2d0], -R196.reuse ;  /* 0x0000b4003aaa7a23 */ /* 0x100fe200000108c4 */
[----:B------:R-:W-:Y:S01]  /*60f0*/  MUFU.EX2 R195, R195 ;  /* 0x000000c300c37308 */ /* 0x000fe20000000800 */
[----:B------:R-:W-:-:S02]  /*6100*/  FFMA.FTZ R169, R56, c[0x0][0x2d0], -R196 ;  /* 0x0000b40038a97a23 */ /* 0x000fc400000108c4 */
[C---:B------:R-:W-:Y:S01]  /*6110*/  HMMA.16816.F32.BF16 R148, R8.reuse, R62, R148 ;  /* 0x0000003e0894723c */ /* 0x040fe20000041894 */
[----:B------:R-:W-:Y:S02]  /*6120*/  FFMA.FTZ R172, R50, c[0x0][0x2d0], -R196 ;  /* 0x0000b40032ac7a23 */ /* 0x000fe400000108c4 */
[--C-:B------:R-:W-:Y:S02]  /*6130*/  FFMA.FTZ R181, R181, c[0x0][0x2d0], -R198.reuse ;  /* 0x0000b400b5b57a23 */ /* 0x100fe400000108c6 */
[--C-:B------:R-:W-:Y:S01]  /*6140*/  FFMA.FTZ R184, R75, c[0x0][0x2d0], -R198.reuse ;  /* 0x0000b4004bb87a23 */ /* 0x100fe200000108c6 */
[----:B------:R-:W-:Y:S01]  /*6150*/  MUFU.EX2 R168, R168 ;  /* 0x000000a800a87308 */ /* 0x000fe20000000800 */
[--C-:B------:R-:W-:Y:S01]  /*6160*/  FFMA.FTZ R183, R57, c[0x0][0x2d0], -R198.reuse ;  /* 0x0000b40039b77a23 */ /* 0x100fe200000108c6 */
[----:B------:R-:W-:Y:S01]  /*6170*/  HMMA.16816.F32.BF16 R100, R8, R22, R100 ;  /* 0x000000160864723c */ /* 0x000fe20000041864 */
[----:B------:R-:W-:Y:S01]  /*6180*/  FFMA.FTZ R185, R51, c[0x0][0x2d0], -R198 ;  /* 0x0000b40033b97a23 */ /* 0x000fe200000108c6 */
[----:B------:R-:W2:Y:S01]  /*6190*/  LDSM.16.MT88.4 R72, [R225+0x1900] ;  /* 0x00190000e148783b */ /* 0x000ea20000004200 */
[----:B------:R-:W-:-:S02]  /*61a0*/  FFMA.FTZ R186, R49, c[0x0][0x2d0], -R196 ;  /* 0x0000b40031ba7a23 */ /* 0x000fc400000108c4 */
[--C-:B------:R-:W-:Y:S01]  /*61b0*/  FFMA.FTZ R189, R39, c[0x0][0x2d0], -R196.reuse ;  /* 0x0000b40027bd7a23 */ /* 0x100fe200000108c4 */
[----:B------:R-:W3:Y:S01]  /*61c0*/  MUFU.EX2 R170, R170 ;  /* 0x000000aa00aa7308 */ /* 0x000ee20000000800 */
[--C-:B------:R-:W-:Y:S01]  /*61d0*/  FFMA.FTZ R187, R37, c[0x0][0x2d0], -R196.reuse ;  /* 0x0000b40025bb7a23 */ /* 0x100fe200000108c4 */
[C---:B------:R-:W-:Y:S01]  /*61e0*/  HMMA.16816.F32.BF16 R112, R8.reuse, R18, R112 ;  /* 0x000000120870723c */ /* 0x040fe20000041870 */
[----:B------:R-:W-:Y:S02]  /*61f0*/  FFMA.FTZ R188, R36, c[0x0][0x2d0], -R196 ;  /* 0x0000b40024bc7a23 */ /* 0x000fe400000108c4 */
[--C-:B------:R-:W-:Y:S02]  /*6200*/  FFMA.FTZ R191, R48, c[0x0][0x2d0], -R198.reuse ;  /* 0x0000b40030bf7a23 */ /* 0x100fe400000108c6 */
[--C-:B------:R-:W-:Y:S01]  /*6210*/  FFMA.FTZ R193, R38, c[0x0][0x2d0], -R198.reuse ;  /* 0x0000b40026c17a23 */ /* 0x100fe200000108c6 */
[----:B------:R-:W-:Y:S01]  /*6220*/  MUFU.EX2 R169, R169 ;  /* 0x000000a900a97308 */ /* 0x000fe20000000800 */
[--C-:B------:R-:W-:Y:S01]  /*6230*/  FFMA.FTZ R190, R33, c[0x0][0x2d0], -R198.reuse ;  /* 0x0000b40021be7a23 */ /* 0x100fe200000108c6 */
[----:B------:R-:W-:Y:S01]  /*6240*/  HMMA.16816.F32.BF16 R124, R8, R14, R124 ;  /* 0x0000000e087c723c */ /* 0x000fe2000004187c */
[----:B------:R-:W-:-:S02]  /*6250*/  FFMA.FTZ R192, R32, c[0x0][0x2d0], -R198 ;  /* 0x0000b40020c07a23 */ /* 0x000fc400000108c6 */
[--C-:B------:R-:W-:Y:S02]  /*6260*/  FFMA.FTZ R249, R246, c[0x0][0x2d0], -R196.reuse ;  /* 0x0000b400f6f97a23 */ /* 0x100fe400000108c4 */
[--C-:B------:R-:W-:Y:S01]  /*6270*/  FFMA.FTZ R244, R244, c[0x0][0x2d0], -R196.reuse ;  /* 0x0000b400f4f47a23 */ /* 0x100fe200000108c4 */
[----:B------:R-:W4:Y:S01]  /*6280*/  MUFU.EX2 R172, R172 ;  /* 0x000000ac00ac7308 */ /* 0x000f220000000800 */
[----:B------:R-:W-:Y:S01]  /*6290*/  F2FP.BF16.PACK_AB R8, R97, R118 ;  /* 0x000000766108723e */ /* 0x000fe200000010ff */
[--C-:B------:R-:W-:Y:S01]  /*62a0*/  FFMA.FTZ R245, R245, c[0x0][0x2d0], -R196.reuse ;  /* 0x0000b400f5f57a23 */ /* 0x100fe200000108c4 */
[----:B------:R-:W-:Y:S01]  /*62b0*/  F2FP.BF16.PACK_AB R9, R47, R96 ;  /* 0x000000602f09723e */ /* 0x000fe200000010ff */
[----:B------:R-:W-:Y:S01]  /*62c0*/  FFMA.FTZ R248, R76, c[0x0][0x2d0], -R196 ;  /* 0x0000b4004cf87a23 */ /* 0x000fe200000108c4 */
[----:B------:R-:W-:Y:S01]  /*62d0*/  F2FP.BF16.PACK_AB R10, R7, R45 ;  /* 0x0000002d070a723e */ /* 0x000fe200000010ff */
[--C-:B------:R-:W-:Y:S01]  /*62e0*/  FFMA.FTZ R247, R247, c[0x0][0x2d0], -R198.reuse ;  /* 0x0000b400f7f77a23 */ /* 0x100fe200000108c6 */
[----:B-1----:R-:W-:Y:S01]  /*62f0*/  F2FP.BF16.PACK_AB R11, R4, R5 ;  /* 0x00000005040b723e */ /* 0x002fe200000010ff */
[----:B------:R-:W-:Y:S01]  /*6300*/  MUFU.EX2 R181, R181 ;  /* 0x000000b500b57308 */ /* 0x000fe20000000800 */
[----:B------:R-:W-:-:S02]  /*6310*/  FFMA.FTZ R246, R78, c[0x0][0x2d0], -R198 ;  /* 0x0000b4004ef67a23 */ /* 0x000fc400000108c6 */
[--C-:B------:R-:W-:Y:S02]  /*6320*/  FFMA.FTZ R250, R155, c[0x0][0x2d0], -R198.reuse ;  /* 0x0000b4009bfa7a23 */ /* 0x100fe400000108c6 */
[----:B------:R-:W-:Y:S01]  /*6330*/  FFMA.FTZ R251, R154, c[0x0][0x2d0], -R198 ;  /* 0x0000b4009afb7a23 */ /* 0x000fe200000108c6 */
[C---:B------:R-:W-:Y:S01]  /*6340*/  HMMA.16816.F32.BF16 R160, R8.reuse, R92, R160 ;  /* 0x0000005c08a0723c */ /* 0x040fe200000418a0 */
[----:B------:R-:W-:Y:S01]  /*6350*/  FFMA.FTZ R120, R120, c[0x0][0x2d0], -R196 ;  /* 0x0000b40078787a23 */ /* 0x000fe200000108c4 */
[----:B------:R-:W1:Y:S01]  /*6360*/  MUFU.EX2 R184, R184 ;  /* 0x000000b800b87308 */ /* 0x000e620000000800 */
[----:B------:R-:W-:Y:S02]  /*6370*/  FADD.FTZ R165, R5, R165 ;  /* 0x000000a505a57221 */ /* 0x000fe40000010000 */
[----:B------:R-:W-:Y:S02]  /*6380*/  FFMA.FTZ R175, R175, c[0x0][0x2d0], -R198 ;  /* 0x0000b400afaf7a23 */ /* 0x000fe400000108c6 */
[----:B------:R-:W-:Y:S01]  /*6390*/  FADD.FTZ R165, R4, R165 ;  /* 0x000000a504a57221 */ /* 0x000fe20000010000 */
[C---:B------:R-:W-:Y:S02]  /*63a0*/  HMMA.16816.F32.BF16 R144, R8.reuse, R88, R144 ;  /* 0x000000580890723c */ /* 0x040fe40000041890 */
[----:B------:R-:W-:Y:S06]  /*63b0*/  MUFU.EX2 R183, R183 ;  /* 0x000000b700b77308 */ /* 0x000fec0000000800 */
[C---:B------:R-:W-:Y:S02]  /*63c0*/  HMMA.16816.F32.BF16 R132, R8.reuse, R84, R132 ;  /* 0x000000540884723c */ /* 0x040fe40000041884 */
[----:B------:R-:W5:Y:S06]  /*63d0*/  MUFU.EX2 R185, R185 ;  /* 0x000000b900b97308 */ /* 0x000f6c0000000800 */
[C---:B------:R-:W-:Y:S02]  /*63e0*/  HMMA.16816.F32.BF16 R128, R8.reuse, R80, R128 ;  /* 0x000000500880723c */ /* 0x040fe40000041880 */
[----:B------:R-:W1:Y:S06]  /*63f0*/  MUFU.EX2 R186, R186 ;  /* 0x000000ba00ba7308 */ /* 0x000e6c0000000800 */
[C---:B------:R-:W-:Y:S02]  /*6400*/  HMMA.16816.F32.BF16 R148, R8.reuse, R94, R148 ;  /* 0x0000005e0894723c */ /* 0x040fe40000041894 */
[----:B------:R-:W-:Y:S06]  /*6410*/  MUFU.EX2 R189, R189 ;  /* 0x000000bd00bd7308 */ /* 0x000fec0000000800 */
[C---:B------:R-:W-:Y:S02]  /*6420*/  HMMA.16816.F32.BF16 R100, R8.reuse, R90, R100 ;  /* 0x0000005a0864723c */ /* 0x040fe40000041864 */
[----:B------:R-:W-:Y:S06]  /*6430*/  MUFU.EX2 R187, R187 ;  /* 0x000000bb00bb7308 */ /* 0x000fec0000000800 */
[C---:B------:R-:W-:Y:S02]  /*6440*/  HMMA.16816.F32.BF16 R112, R8.reuse, R86, R112 ;  /* 0x000000560870723c */ /* 0x040fe40000041870 */
[----:B------:R-:W-:Y:S06]  /*6450*/  MUFU.EX2 R188, R188 ;  /* 0x000000bc00bc7308 */ /* 0x000fec0000000800 */
[----:B------:R-:W-:Y:S02]  /*6460*/  HMMA.16816.F32.BF16 R124, R8, R82, R124 ;  /* 0x00000052087c723c */ /* 0x000fe4000004187c */
[----:B------:R-:W2:Y:S05]  /*6470*/  MUFU.EX2 R191, R191 ;  /* 0x000000bf00bf7308 */ /* 0x000eaa0000000800 */
[----:B---3--:R-:W-:Y:S01]  /*6480*/  F2FP.BF16.PACK_AB R8, R170, R168 ;  /* 0x000000a8aa08723e */ /* 0x008fe200000010ff */
[----:B------:R-:W-:Y:S01]  /*6490*/  FADD.FTZ R168, R168, R170 ;  /* 0x000000aaa8a87221 */ /* 0x000fe20000010000 */
[----:B----4-:R-:W-:Y:S01]  /*64a0*/  F2FP.BF16.PACK_AB R10, R172, R169 ;  /* 0x000000a9ac0a723e */ /* 0x010fe200000010ff */
[----:B------:R-:W3:Y:S01]  /*64b0*/  MUFU.EX2 R193, R193 ;  /* 0x000000c100c17308 */ /* 0x000ee20000000800 */
[----:B-1----:R-:W-:Y:S01]  /*64c0*/  F2FP.BF16.PACK_AB R9, R184, R181 ;  /* 0x000000b5b809723e */ /* 0x002fe200000010ff */
[----:B------:R-:W-:Y:S01]  /*64d0*/  FADD.FTZ R181, R181, R184 ;  /* 0x000000b8b5b57221 */ /* 0x000fe20000010000 */
[----:B-----5:R-:W-:Y:S01]  /*64e0*/  F2FP.BF16.PACK_AB R11, R185, R183 ;  /* 0x000000b7b90b723e */ /* 0x020fe200000010ff */
[----:B------:R-:W-:-:S02]  /*64f0*/  FADD.FTZ R168, R169, R168 ;  /* 0x000000a8a9a87221 */ /* 0x000fc40000010000 */
[----:B------:R-:W-:Y:S02]  /*6500*/  FADD.FTZ R181, R183, R181 ;  /* 0x000000b5b7b57221 */ /* 0x000fe40000010000 */
[----:B------:R-:W1:Y:S01]  /*6510*/  MUFU.EX2 R190, R190 ;  /* 0x000000be00be7308 */ /* 0x000e620000000800 */
[----:B------:R-:W-:Y:S01]  /*6520*/  FADD.FTZ R168, R172, R168 ;  /* 0x000000a8aca87221 */ /* 0x000fe20000010000 */
[C---:B------:R-:W-:Y:S01]  /*6530*/  HMMA.16816.F32.BF16 R56, R8.reuse, R52, RZ ;  /* 0x000000340838723c */ /* 0x040fe200000418ff */
[----:B------:R-:W-:Y:S02]  /*6540*/  FADD.FTZ R181, R185, R181 ;  /* 0x000000b5b9b57221 */ /* 0x000fe40000010000 */
[----:B------:R-:W-:Y:S02]  /*6550*/  FADD.FTZ R168, R186, R168 ;  /* 0x000000a8baa87221 */ /* 0x000fe40000010000 */
[----:B--2---:R-:W-:Y:S01]  /*6560*/  FADD.FTZ R181, R191, R181 ;  /* 0x000000b5bfb57221 */ /* 0x004fe20000010000 */
[----:B------:R-:W2:Y:S01]  /*6570*/  MUFU.EX2 R192, R192 ;  /* 0x000000c000c07308 */ /* 0x000ea20000000800 */
[----:B------:R-:W-:Y:S01]  /*6580*/  FADD.FTZ R168, R189, R168 ;  /* 0x000000a8bda87221 */ /* 0x000fe20000010000 */
[----:B------:R-:W-:Y:S01]  /*6590*/  HMMA.16816.F32.BF16 R52, R8, R54, RZ ;  /* 0x000000360834723c */ /* 0x000fe200000418ff */
[----:B---3--:R-:W-:-:S02]  /*65a0*/  FADD.FTZ R181, R193, R181 ;  /* 0x000000b5c1b57221 */ /* 0x008fc40000010000 */
[----:B------:R-:W-:-:S03]  /*65b0*/  FADD.FTZ R168, R187, R168 ;  /* 0x000000a8bba87221 */ /* 0x000fc60000010000 */
[----:B------:R-:W-:Y:S01]  /*65c0*/  MUFU.EX2 R194, R194 ;  /* 0x000000c200c27308 */ /* 0x000fe20000000800 */
[----:B-1----:R-:W-:Y:S01]  /*65d0*/  FADD.FTZ R181, R190, R181 ;  /* 0x000000b5beb57221 */ /* 0x002fe20000010000 */
[----:B------:R-:W-:Y:S01]  /*65e0*/  HMMA.16816.F32.BF16 R36, R8, R28, RZ ;  /* 0x0000001c0824723c */ /* 0x000fe200000418ff */
[----:B------:R-:W-:-:S05]  /*65f0*/  FADD.FTZ R168, R188, R168 ;  /* 0x000000a8bca87221 */ /* 0x000fca0000010000 */
[----:B------:R-:W-:Y:S01]  /*6600*/  MUFU.EX2 R197, R197 ;  /* 0x000000c500c57308 */ /* 0x000fe20000000800 */
[----:B--2---:R-:W-:Y:S01]  /*6610*/  FADD.FTZ R181, R192, R181 ;  /* 0x000000b5c0b57221 */ /* 0x004fe20000010000 */
[C---:B------:R-:W-:Y:S06]  /*6620*/  HMMA.16816.F32.BF16 R32, R8.reuse, R30, RZ ;  /* 0x0000001e0820723c */ /* 0x040fec00000418ff */
[----:B------:R-:W-:Y:S02]  /*6630*/  MUFU.EX2 R199, R199 ;  /* 0x000000c700c77308 */ /* 0x000fe40000000800 */
[C---:B------:R-:W-:Y:S06]  /*6640*/  HMMA.16816.F32.BF16 R48, R8.reuse, R40, RZ ;  /* 0x000000280830723c */ /* 0x040fec00000418ff */
[----:B------:R-:W1:Y:S02]  /*6650*/  MUFU.EX2 R201, R201 ;  /* 0x000000c900c97308 */ /* 0x000e640000000800 */
[C---:B------:R-:W-:Y:S06]  /*6660*/  HMMA.16816.F32.BF16 R28, R8.reuse, R24, RZ ;  /* 0x00000018081c723c */ /* 0x040fec00000418ff */
[----:B------:R-:W2:Y:S02]  /*6670*/  MUFU.EX2 R204, R204 ;  /* 0x000000cc00cc7308 */ /* 0x000ea40000000800 */
[C---:B------:R-:W-:Y:S06]  /*6680*/  HMMA.16816.F32.BF16 R40, R8.reuse, R42, RZ ;  /* 0x0000002a0828723c */ /* 0x040fec00000418ff */
[----:B------:R-:W3:Y:S01]  /*6690*/  MUFU.EX2 R207, R207 ;  /* 0x000000cf00cf7308 */ /* 0x000ee20000000800 */
[----:B-1----:R-:W-:Y:S01]  /*66a0*/  FADD.FTZ R165, R201, R165 ;  /* 0x000000a5c9a57221 */ /* 0x002fe20000010000 */
[----:B------:R-:W-:Y:S06]  /*66b0*/  HMMA.16816.F32.BF16 R24, R8, R26, RZ ;  /* 0x0000001a0818723c */ /* 0x000fec00000418ff */
[----:B------:R-:W1:Y:S01]  /*66c0*/  MUFU.EX2 R206, R206 ;  /* 0x000000ce00ce7308 */ /* 0x000e620000000800 */
[----:B------:R-:W-:Y:S01]  /*66d0*/  F2FP.BF16.PACK_AB R8, R189, R186 ;  /* 0x000000babd08723e */ /* 0x000fe200000010ff */
[----:B--2---:R-:W-:Y:S01]  /*66e0*/  FADD.FTZ R165, R204, R165 ;  /* 0x000000a5cca57221 */ /* 0x004fe20000010000 */
[----:B------:R-:W-:-:S02]  /*66f0*/  F2FP.BF16.PACK_AB R10, R188, R187 ;  /* 0x000000bbbc0a723e */ /* 0x000fc400000010ff */
[----:B------:R-:W-:Y:S02]  /*6700*/  F2FP.BF16.PACK_AB R9, R193, R191 ;  /* 0x000000bfc109723e */ /* 0x000fe400000010ff */
[----:B------:R-:W-:Y:S01]  /*6710*/  F2FP.BF16.PACK_AB R11, R192, R190 ;  /* 0x000000bec00b723e */ /* 0x000fe200000010ff */
[----:B------:R-:W-:Y:S01]  /*6720*/  MUFU.EX2 R200, R200 ;  /* 0x000000c800c87308 */ /* 0x000fe20000000800 */
[----:B---3--:R-:W-:-:S05]  /*6730*/  FADD.FTZ R165, R207, R165 ;  /* 0x000000a5cfa57221 */ /* 0x008fca0000010000 */
[----:B------:R-:W-:Y:S02]  /*6740*/  HMMA.16816.F32.BF16 R56, R8, R60, R56 ;  /* 0x0000003c0838723c */ /* 0x000fe40000041838 */
[----:B------:R-:W2:Y:S01]  /*6750*/  MUFU.EX2 R208, R208 ;  /* 0x000000d000d07308 */ /* 0x000ea20000000800 */
[----:B-1----:R-:W-:-:S05]  /*6760*/  FADD.FTZ R165, R206, R165 ;  /* 0x000000a5cea57221 */ /* 0x002fca0000010000 */
[C---:B------:R-:W-:Y:S01]  /*6770*/  HMMA.16816.F32.BF16 R52, R8.reuse, R62, R52 ;  /* 0x0000003e0834723c */ /* 0x040fe20000041834 */
[----:B------:R-:W1:Y:S01]  /*6780*/  LDSM.16.MT88.4 R60, [R218+0x1900] ;  /* 0x00190000da3c783b */ /* 0x000e620000004200 */
[----:B------:R-:W-:Y:S06]  /*6790*/  MUFU.EX2 R210, R210 ;  /* 0x000000d200d27308 */ /* 0x000fec0000000800 */
[----:B------:R-:W-:Y:S02]  /*67a0*/  HMMA.16816.F32.BF16 R48, R8, R20, R48 ;  /* 0x000000140830723c */ /* 0x000fe40000041830 */
[----:B------:R-:W3:Y:S01]  /*67b0*/  MUFU.EX2 R211, R211 ;  /* 0x000000d300d37308 */ /* 0x000ee20000000800 */
[----:B--2---:R-:W-:-:S05]  /*67c0*/  F2FP.BF16.PACK_AB R76, R208, R200 ;  /* 0x000000c8d04c723e */ /* 0x004fca00000010ff */
[C---:B------:R-:W-:Y:S02]  /*67d0*/  HMMA.16816.F32.BF16 R36, R8.reuse, R16, R36 ;  /* 0x000000100824723c */ /* 0x040fe40000041824 */
[----:B------:R-:W2:Y:S06]  /*67e0*/  MUFU.EX2 R240, R240 ;  /* 0x000000f000f07308 */ /* 0x000eac0000000800 */
[----:B------:R-:W-:Y:S02]  /*67f0*/  HMMA.16816.F32.BF16 R28, R8, R12, R28 ;  /* 0x0000000c081c723c */ /* 0x000fe4000004181c */
[----:B------:R-:W4:Y:S01]  /*6800*/  MUFU.EX2 R241, R241 ;  /* 0x000000f100f17308 */ /* 0x000f220000000800 */
[----:B---3--:R-:W-:-:S05]  /*6810*/  F2FP.BF16.PACK_AB R78, R211, R210 ;  /* 0x000000d2d34e723e */ /* 0x008fca00000010ff */
[----:B------:R-:W-:Y:S01]  /*6820*/  HMMA.16816.F32.BF16 R40, R8, R22, R40 ;  /* 0x000000160828723c */ /* 0x000fe20000041828 */
[----:B------:R-:W3:Y:S01]  /*6830*/  LDSM.16.MT88.4 R20, [R225+0x2100] ;  /* 0x00210000e114783b */ /* 0x000ee20000004200 */
[----:B------:R-:W5:Y:S01]  /*6840*/  MUFU.EX2 R242, R242 ;  /* 0x000000f200f27308 */ /* 0x000f620000000800 */
[----:B--2---:R-:W-:-:S05]  /*6850*/  FADD.FTZ R165, R240, R165 ;  /* 0x000000a5f0a57221 */ /* 0x004fca0000010000 */
[----:B------:R-:W-:Y:S01]  /*6860*/  HMMA.16816.F32.BF16 R32, R8, R18, R32 ;  /* 0x000000120820723c */ /* 0x000fe20000041820 */
[----:B------:R-:W2:Y:S01]  /*6870*/  LDSM.16.MT88.4 R16, [R220+0x2100] ;  /* 0x00210000dc10783b */ /* 0x000ea20000004200 */
[----:B------:R-:W1:Y:S01]  /*6880*/  MUFU.EX2 R243, R243 ;  /* 0x000000f300f37308 */ /* 0x000e620000000800 */
[C---:B----4-:R-:W-:Y:S01]  /*6890*/  F2FP.BF16.PACK_AB R77, R241.reuse, R240 ;  /* 0x000000f0f14d723e */ /* 0x050fe200000010ff */
[----:B------:R-:W-:-:S04]  /*68a0*/  FADD.FTZ R165, R241, R165 ;  /* 0x000000a5f1a57221 */ /* 0x000fc80000010000 */
[----:B------:R-:W-:Y:S01]  /*68b0*/  HMMA.16816.F32.BF16 R24, R8, R14, R24 ;  /* 0x0000000e0818723c */ /* 0x000fe20000041818 */
[----:B------:R-:W4:Y:S01]  /*68c0*/  LDSM.16.MT88.4 R12, [R219+0x2100] ;  /* 0x00210000db0c783b */ /* 0x000f220000004200 */
[----:B------:R-:W1:Y:S01]  /*68d0*/  MUFU.EX2 R244, R244 ;  /* 0x000000f400f47308 */ /* 0x000e620000000800 */
[----:B-----5:R-:W-:-:S04]  /*68e0*/  FADD.FTZ R165, R242, R165 ;  /* 0x000000a5f2a57221 */ /* 0x020fc80000010000 */
[----:B------:R-:W-:Y:S02]  /*68f0*/  F2FP.BF16.PACK_AB R8, R194, R195 ;  /* 0x000000c3c208723e */ /* 0x000fe400000010ff */
[----:B------:R-:W-:Y:S01]  /*6900*/  F2FP.BF16.PACK_AB R9, R204, R201 ;  /* 0x000000c9cc09723e */ /* 0x000fe200000010ff */
[----:B------:R-:W5:Y:S01]  /*6910*/  MUFU.EX2 R245, R245 ;  /* 0x000000f500f57308 */ /* 0x000f620000000800 */
[----:B------:R-:W-:Y:S01]  /*6920*/  F2FP.BF16.PACK_AB R10, R199, R197 ;  /* 0x000000c5c70a723e */ /* 0x000fe200000010ff */
[C---:B-1----:R-:W-:Y:S01]  /*6930*/  FADD.FTZ R165, R243.reuse, R165 ;  /* 0x000000a5f3a57221 */ /* 0x042fe20000010000 */
[----:B------:R-:W-:Y:S02]  /*6940*/  F2FP.BF16.PACK_AB R11, R206, R207 ;  /* 0x000000cfce0b723e */ /* 0x000fe400000010ff */
[----:B------:R-:W-:-:S03]  /*6950*/  F2FP.BF16.PACK_AB R79, R243, R242 ;  /* 0x000000f2f34f723e */ /* 0x000fc600000010ff */
[----:B------:R-:W1:Y:S01]  /*6960*/  MUFU.EX2 R249, R249 ;  /* 0x000000f900f97308 */ /* 0x000e620000000800 */
[----:B------:R-:W-:Y:S01]  /*6970*/  FADD.FTZ R168, R244, R168 ;  /* 0x000000a8f4a87221 */ /* 0x000fe20000010000 */
[C---:B------:R-:W-:Y:S06]  /*6980*/  HMMA.16816.F32.BF16 R160, R8.reuse, R72, R160 ;  /* 0x0000004808a0723c */ /* 0x040fec00000418a0 */
[----:B------:R-:W2:Y:S01]  /*6990*/  MUFU.EX2 R248, R248 ;  /* 0x000000f800f87308 */ /* 0x000ea20000000800 */
[----:B-----5:R-:W-:Y:S01]  /*69a0*/  FADD.FTZ R168, R245, R168 ;  /* 0x000000a8f5a87221 */ /* 0x020fe20000010000 */
[C---:B------:R-:W-:Y:S06]  /*69b0*/  HMMA.16816.F32.BF16 R148, R8.reuse, R74, R148 ;  /* 0x0000004a0894723c */ /* 0x040fec0000041894 */
[----:B------:R-:W5:Y:S01]  /*69c0*/  MUFU.EX2 R247, R247 ;  /* 0x000000f700f77308 */ /* 0x000f620000000800 */
[----:B-1----:R-:W-:Y:S01]  /*69d0*/  FADD.FTZ R168, R249, R168 ;  /* 0x000000a8f9a87221 */ /* 0x002fe20000010000 */
[C---:B------:R-:W-:Y:S06]  /*69e0*/  HMMA.16816.F32.BF16 R144, R8.reuse, R68, R144 ;  /* 0x000000440890723c */ /* 0x040fec0000041890 */
[----:B------:R-:W1:Y:S01]  /*69f0*/  MUFU.EX2 R246, R246 ;  /* 0x000000f600f67308 */ /* 0x000e620000000800 */
[----:B--2---:R-:W-:Y:S01]  /*6a00*/  FADD.FTZ R168, R248, R168 ;  /* 0x000000a8f8a87221 */ /* 0x004fe20000010000 */
[C---:B------:R-:W-:Y:S06]  /*6a10*/  HMMA.16816.F32.BF16 R100, R8.reuse, R70, R100 ;  /* 0x000000460864723c */ /* 0x040fec0000041864 */
[----:B------:R-:W2:Y:S01]  /*6a20*/  MUFU.EX2 R250, R250 ;  /* 0x000000fa00fa7308 */ /* 0x000ea20000000800 */
[----:B-----5:R-:W-:Y:S01]  /*6a30*/  FADD.FTZ R181, R247, R181 ;  /* 0x000000b5f7b57221 */ /* 0x020fe20000010000 */
[C---:B------:R-:W-:Y:S06]  /*6a40*/  HMMA.16816.F32.BF16 R132, R8.reuse, R64, R132 ;  /* 0x000000400884723c */ /* 0x040fec0000041884 */
[----:B------:R-:W5:Y:S01]  /*6a50*/  MUFU.EX2 R251, R251 ;  /* 0x000000fb00fb7308 */ /* 0x000f620000000800 */
[----:B-1----:R-:W-:Y:S01]  /*6a60*/  FADD.FTZ R181, R246, R181 ;  /* 0x000000b5f6b57221 */ /* 0x002fe20000010000 */
[----:B------:R-:W-:Y:S03]  /*6a70*/  HMMA.16816.F32.BF16 R112, R8, R66, R112 ;  /* 0x000000420870723c */ /* 0x000fe60000041870 */
[----:B--2---:R-:W-:-:S05]  /*6a80*/  FADD.FTZ R181, R250, R181 ;  /* 0x000000b5fab57221 */ /* 0x004fca0000010000 */
[----:B------:R-:W-:Y:S01]  /*6a90*/  HMMA.16816.F32.BF16 R128, R8, R60, R128 ;  /* 0x0000003c0880723c */ /* 0x000fe20000041880 */
[----:B-----5:R-:W-:-:S07]  /*6aa0*/  FADD.FTZ R181, R251, R181 ;  /* 0x000000b5fbb57221 */ /* 0x020fce0000010000 */
[----:B------:R-:W-:Y:S01]  /*6ab0*/  HMMA.16816.F32.BF16 R124, R8, R62, R124 ;  /* 0x0000003e087c723c */ /* 0x000fe2000004187c */
[----:B------:R-:W1:Y:S07]  /*6ac0*/  LDSM.16.MT88.4 R8, [R218+0x2100] ;  /* 0x00210000da08783b */ /* 0x000e6e0000004200 */
[C---:B---3--:R-:W-:Y:S08]  /*6ad0*/  HMMA.16816.F32.BF16 R160, R76.reuse, R20, R160 ;  /* 0x000000144ca0723c */ /* 0x048ff000000418a0 */
[C---:B------:R-:W-:Y:S08]  /*6ae0*/  HMMA.16816.F32.BF16 R148, R76.reuse, R22, R148 ;  /* 0x000000164c94723c */ /* 0x040ff00000041894 */
[C---:B------:R-:W-:Y:S08]  /*6af0*/  HMMA.16816.F32.BF16 R144, R76.reuse, R16, R144 ;  /* 0x000000104c90723c */ /* 0x040ff00000041890 */
[C---:B------:R-:W-:Y:S08]  /*6b00*/  HMMA.16816.F32.BF16 R100, R76.reuse, R18, R100 ;  /* 0x000000124c64723c */ /* 0x040ff00000041864 */
[C---:B----4-:R-:W-:Y:S08]  /*6b10*/  HMMA.16816.F32.BF16 R132, R76.reuse, R12, R132 ;  /* 0x0000000c4c84723c */ /* 0x050ff00000041884 */
[C---:B------:R-:W-:Y:S08]  /*6b20*/  HMMA.16816.F32.BF16 R112, R76.reuse, R14, R112 ;  /* 0x0000000e4c70723c */ /* 0x040ff00000041870 */
[C---:B-1----:R-:W-:Y:S08]  /*6b30*/  HMMA.16816.F32.BF16 R128, R76.reuse, R8, R128 ;  /* 0x000000084c80723c */ /* 0x042ff00000041880 */
[----:B------:R-:W-:Y:S07]  /*6b40*/  HMMA.16816.F32.BF16 R124, R76, R10, R124 ;  /* 0x0000000a4c7c723c */ /* 0x000fee000004187c */
[----:B------:R-:W-:-:S02]  /*6b50*/  F2FP.BF16.PACK_AB R76, R245, R244 ;  /* 0x000000f4f54c723e */ /* 0x000fc400000010ff */
[----:B------:R-:W-:Y:S02]  /*6b60*/  F2FP.BF16.PACK_AB R78, R248, R249 ;  /* 0x000000f9f84e723e */ /* 0x000fe400000010ff */
[----:B------:R-:W-:Y:S02]  /*6b70*/  F2FP.BF16.PACK_AB R77, R246, R247 ;  /* 0x000000f7f64d723e */ /* 0x000fe400000010ff */
[----:B------:R-:W-:Y:S02]  /*6b80*/  F2FP.BF16.PACK_AB R79, R251, R250 ;  /* 0x000000fafb4f723e */ /* 0x000fe400000010ff */
[----:B------:R-:W-:-:S05]  /*6b90*/  IADD3 R244, R6, -0x2, RZ ;  /* 0xfffffffe06f47810 */ /* 0x000fca0007ffe0ff */
[C---:B------:R-:W-:Y:S07]  /*6ba0*/  HMMA.16816.F32.BF16 R48, R76.reuse, R88, R48 ;  /* 0x000000584c30723c */ /* 0x040fee0000041830 */
[----:B------:R-:W-:Y:S01]  /*6bb0*/  FFMA.FTZ R89, R137, c[0x0][0x2d0], -R122 ;  /* 0x0000b40089597a23 */ /* 0x000fe2000001087a */
[----:B------:R-:W-:Y:S01]  /*6bc0*/  HMMA.16816.F32.BF16 R40, R76, R90, R40 ;  /* 0x0000005a4c28723c */ /* 0x000fe20000041828 */
[----:B------:R-:W-:-:S04]  /*6bd0*/  FFMA.FTZ R88, R110, c[0x0][0x2d0], -R123 ;  /* 0x0000b4006e587a23 */ /* 0x000fc8000001087b */
[----:B------:R-:W-:Y:S02]  /*6be0*/  MUFU.EX2 R89, R89 ;  /* 0x0000005900597308 */ /* 0x000fe40000000800 */
[----:B------:R-:W-:Y:S01]  /*6bf0*/  FFMA.FTZ R90, R138, c[0x0][0x2d0], -R122 ;  /* 0x0000b4008a5a7a23 */ /* 0x000fe2000001087a */
[----:B------:R-:W-:Y:S01]  /*6c00*/  HMMA.16816.F32.BF16 R32, R76, R86, R32 ;  /* 0x000000564c20723c */ /* 0x000fe20000041820 */
[----:B------:R-:W-:-:S04]  /*6c10*/  FFMA.FTZ R91, R153, c[0x0][0x2d0], -R196 ;  /* 0x0000b400995b7a23 */ /* 0x000fc800000108c4 */
[----:B------:R1:W-:Y:S02]  /*6c20*/  MUFU.EX2 R86, R111 ;  /* 0x0000006f00567308 */ /* 0x0003e40000000800 */
[--C-:B------:R-:W-:Y:S01]  /*6c30*/  FFMA.FTZ R87, R136, c[0x0][0x2d0], -R122.reuse ;  /* 0x0000b40088577a23 */ /* 0x100fe2000001087a */
[C---:B------:R-:W-:Y:S01]  /*6c40*/  HMMA.16816.F32.BF16 R36, R76.reuse, R84, R36 ;  /* 0x000000544c24723c */ /* 0x040fe20000041824 */
[----:B------:R-:W-:Y:S02]  /*6c50*/  FFMA.FTZ R122, R139, c[0x0][0x2d0], -R122 ;  /* 0x0000b4008b7a7a23 */ /* 0x000fe4000001087a */
[----:B------:R-:W-:Y:S02]  /*6c60*/  LDSM.16.MT88.4 R136, [R220+0x2900] ;  /* 0x00290000dc88783b */ /* 0x000fe40000004200 */
[----:B------:R-:W2:Y:S02]  /*6c70*/  MUFU.EX2 R88, R88 ;  /* 0x0000005800587308 */ /* 0x000ea40000000800 */
[--C-:B------:R-:W-:Y:S01]  /*6c80*/  FFMA.FTZ R84, R108, c[0x0][0x2d0], -R123.reuse ;  /* 0x0000b4006c547a23 */ /* 0x100fe2000001087b */
[----:B------:R-:W-:Y:S01]  /*6c90*/  HMMA.16816.F32.BF16 R28, R76, R80, R28 ;  /* 0x000000504c1c723c */ /* 0x000fe2000004181c */
[----:B------:R-:W-:-:S04]  /*6ca0*/  FFMA.FTZ R85, R109, c[0x0][0x2d0], -R123 ;  /* 0x0000b4006d557a23 */ /* 0x000fc8000001087b */
[----:B------:R-:W-:Y:S01]  /*6cb0*/  MUFU.EX2 R80, R122 ;  /* 0x0000007a00507308 */ /* 0x000fe20000000800 */
[----:B-1----:R-:W-:Y:S01]  /*6cc0*/  LDSM.16.MT88.4 R108, [R219+0x2900] ;  /* 0x00290000db6c783b */ /* 0x002fe20000004200 */
[--C-:B------:R-:W-:Y:S01]  /*6cd0*/  FFMA.FTZ R81, R152, c[0x0][0x2d0], -R196.reuse ;  /* 0x0000b40098517a23 */ /* 0x100fe200000108c4 */
[C---:B------:R-:W-:Y:S02]  /*6ce0*/  HMMA.16816.F32.BF16 R24, R76.reuse, R82, R24 ;  /* 0x000000524c18723c */ /* 0x040fe40000041818 */
[----:B------:R-:W1:Y:S03]  /*6cf0*/  LDSM.16.MT88.4 R152, [R225+0x2900] ;  /* 0x00290000e198783b */ /* 0x000e660000004200 */
[----:B------:R3:W-:Y:S02]  /*6d00*/  MUFU.EX2 R82, R120 ;  /* 0x0000007800527308 */ /* 0x0007e40000000800 */
[----:B------:R-:W-:Y:S01]  /*6d10*/  FFMA.FTZ R83, R121, c[0x0][0x2d0], -R196 ;  /* 0x0000b40079537a23 */ /* 0x000fe200000108c4 */
[C---:B------:R-:W-:Y:S05]  /*6d20*/  HMMA.16816.F32.BF16 R56, R76.reuse, R92, R56 ;  /* 0x0000005c4c38723c */ /* 0x040fea0000041838 */
[----:B------:R-:W-:Y:S02]  /*6d30*/  MUFU.EX2 R84, R84 ;  /* 0x0000005400547308 */ /* 0x000fe40000000800 */
[--C-:B------:R-:W-:Y:S01]  /*6d40*/  FFMA.FTZ R92, R209, c[0x0][0x2d0], -R198.reuse ;  /* 0x0000b400d15c7a23 */ /* 0x100fe200000108c6 */
[----:B------:R-:W-:Y:S01]  /*6d50*/  HMMA.16816.F32.BF16 R52, R76, R94, R52 ;  /* 0x0000005e4c34723c */ /* 0x000fe20000041834 */
[--C-:B------:R-:W-:Y:S01]  /*6d60*/  FFMA.FTZ R93, R205, c[0x0][0x2d0], -R198.reuse ;  /* 0x0000b400cd5d7a23 */ /* 0x100fe200000108c6 */
[----:B---3--:R-:W3:Y:S03]  /*6d70*/  LDSM.16.MT88.4 R120, [R218+0x2900] ;  /* 0x00290000da78783b */ /* 0x008ee60000004200 */
[----:B------:R-:W4:Y:S02]  /*6d80*/  MUFU.EX2 R85, R85 ;  /* 0x0000005500557308 */ /* 0x000f240000000800 */
[--C-:B------:R-:W-:Y:S01]  /*6d90*/  FFMA.FTZ R94, R203, c[0x0][0x2d0], -R198.reuse ;  /* 0x0000b400cb5e7a23 */ /* 0x100fe200000108c6 */
[----:B--2---:R-:W-:Y:S01]  /*6da0*/  F2FP.BF16.PACK_AB R78, R86, R88 ;  /* 0x00000058564e723e */ /* 0x004fe200000010ff */
[----:B------:R-:W-:-:S04]  /*6db0*/  FFMA.FTZ R95, R202, c[0x0][0x2d0], -R198 ;  /* 0x0000b400ca5f7a23 */ /* 0x000fc800000108c6 */
[----:B------:R-:W2:Y:S08]  /*6dc0*/  MUFU.EX2 R87, R87 ;  /* 0x0000005700577308 */ /* 0x000eb00000000800 */
[----:B------:R-:W5:Y:S01]  /*6dd0*/  MUFU.EX2 R90, R90 ;  /* 0x0000005a005a7308 */ /* 0x000f620000000800 */
[----:B----4-:R-:W-:-:S07]  /*6de0*/  F2FP.BF16.PACK_AB R76, R85, R84 ;  /* 0x00000054554c723e */ /* 0x010fce00000010ff */
[----:B------:R-:W4:Y:S01]  /*6df0*/  MUFU.EX2 R81, R81 ;  /* 0x0000005100517308 */ /* 0x000f220000000800 */
[----:B--2---:R-:W-:Y:S01]  /*6e00*/  F2FP.BF16.PACK_AB R77, R89, R87 ;  /* 0x00000057594d723e */ /* 0x004fe200000010ff */
[----:B------:R-:W-:-:S04]  /*6e10*/  FADD.FTZ R165, R87, R165 ;  /* 0x000000a557a57221 */ /* 0x000fc80000010000 */
[----:B------:R-:W-:Y:S02]  /*6e20*/  FADD.FTZ R165, R89, R165 ;  /* 0x000000a559a57221 */ /* 0x000fe40000010000 */
[----:B------:R-:W2:Y:S01]  /*6e30*/  MUFU.EX2 R91, R91 ;  /* 0x0000005b005b7308 */ /* 0x000ea20000000800 */
[----:B-----5:R-:W-:Y:S01]  /*6e40*/  F2FP.BF16.PACK_AB R79, R80, R90 ;  /* 0x0000005a504f723e */ /* 0x020fe200000010ff */
[----:B------:R-:W-:-:S04]  /*6e50*/  FADD.FTZ R165, R90, R165 ;  /* 0x000000a55aa57221 */ /* 0x000fc80000010000 */
[----:B------:R-:W-:Y:S02]  /*6e60*/  FADD.FTZ R242, R80, R165 ;  /* 0x000000a550f27221 */ /* 0x000fe40000010000 */
[----:B------:R-:W5:Y:S01]  /*6e70*/  MUFU.EX2 R83, R83 ;  /* 0x0000005300537308 */ /* 0x000f620000000800 */
[----:B-1----:R-:W-:Y:S01]  /*6e80*/  HMMA.16816.F32.BF16 R160, R76, R152, R160 ;  /* 0x000000984ca0723c */ /* 0x002fe200000418a0 */
[----:B----4-:R-:W-:-:S06]  /*6e90*/  FADD.FTZ R168, R81, R168 ;  /* 0x000000a851a87221 */ /* 0x010fcc0000010000 */
[----:B------:R-:W1:Y:S01]  /*6ea0*/  MUFU.EX2 R92, R92 ;  /* 0x0000005c005c7308 */ /* 0x000e620000000800 */
[----:B------:R-:W-:Y:S01]  /*6eb0*/  HMMA.16816.F32.BF16 R148, R76, R154, R148 ;  /* 0x0000009a4c94723c */ /* 0x000fe20000041894 */
[----:B--2---:R-:W-:-:S04]  /*6ec0*/  FADD.FTZ R168, R91, R168 ;  /* 0x000000a85ba87221 */ /* 0x004fc80000010000 */
[----:B------:R-:W-:Y:S02]  /*6ed0*/  FADD.FTZ R168, R82, R168 ;  /* 0x000000a852a87221 */ /* 0x000fe40000010000 */
[----:B------:R-:W2:Y:S01]  /*6ee0*/  MUFU.EX2 R93, R93 ;  /* 0x0000005d005d7308 */ /* 0x000ea20000000800 */
[----:B------:R-:W-:Y:S01]  /*6ef0*/  HMMA.16816.F32.BF16 R144, R76, R136, R144 ;  /* 0x000000884c90723c */ /* 0x000fe20000041890 */
[----:B-----5:R-:W-:-:S06]  /*6f00*/  FADD.FTZ R168, R83, R168 ;  /* 0x000000a853a87221 */ /* 0x020fcc0000010000 */
[----:B------:R-:W4:Y:S01]  /*6f10*/  MUFU.EX2 R94, R94 ;  /* 0x0000005e005e7308 */ /* 0x000f220000000800 */
[----:B------:R-:W-:Y:S01]  /*6f20*/  HMMA.16816.F32.BF16 R100, R76, R138, R100 ;  /* 0x0000008a4c64723c */ /* 0x000fe20000041864 */
[----:B-1----:R-:W-:-:S06]  /*6f30*/  FADD.FTZ R181, R92, R181 ;  /* 0x000000b55cb57221 */ /* 0x002fcc0000010000 */
[----:B------:R-:W1:Y:S01]  /*6f40*/  MUFU.EX2 R95, R95 ;  /* 0x0000005f005f7308 */ /* 0x000e620000000800 */
[----:B------:R-:W-:Y:S01]  /*6f50*/  HMMA.16816.F32.BF16 R132, R76, R108, R132 ;  /* 0x0000006c4c84723c */ /* 0x000fe20000041884 */
[----:B--2---:R-:W-:-:S04]  /*6f60*/  FADD.FTZ R181, R93, R181 ;  /* 0x000000b55db57221 */ /* 0x004fc80000010000 */
[----:B----4-:R-:W-:-:S03]  /*6f70*/  FADD.FTZ R181, R94, R181 ;  /* 0x000000b55eb57221 */ /* 0x010fc60000010000 */
[----:B------:R-:W-:Y:S01]  /*6f80*/  HMMA.16816.F32.BF16 R112, R76, R110, R112 ;  /* 0x0000006e4c70723c */ /* 0x000fe20000041870 */
[----:B-1----:R-:W-:-:S07]  /*6f90*/  FADD.FTZ R181, R95, R181 ;  /* 0x000000b55fb57221 */ /* 0x002fce0000010000 */
[C---:B---3--:R-:W-:Y:S08]  /*6fa0*/  HMMA.16816.F32.BF16 R128, R76.reuse, R120, R128 ;  /* 0x000000784c80723c */ /* 0x048ff00000041880 */
[----:B------:R-:W-:Y:S07]  /*6fb0*/  HMMA.16816.F32.BF16 R124, R76, R122, R124 ;  /* 0x0000007a4c7c723c */ /* 0x000fee000004187c */
[----:B------:R-:W-:-:S02]  /*6fc0*/  F2FP.BF16.PACK_AB R76, R91, R81 ;  /* 0x000000515b4c723e */ /* 0x000fc400000010ff */
[----:B------:R-:W-:Y:S02]  /*6fd0*/  F2FP.BF16.PACK_AB R78, R83, R82 ;  /* 0x00000052534e723e */ /* 0x000fe400000010ff */
[----:B------:R-:W-:Y:S02]  /*6fe0*/  F2FP.BF16.PACK_AB R77, R93, R92 ;  /* 0x0000005c5d4d723e */ /* 0x000fe400000010ff */
[----:B------:R-:W-:-:S07]  /*6ff0*/  F2FP.BF16.PACK_AB R79, R95, R94 ;  /* 0x0000005e5f4f723e */ /* 0x000fce00000010ff */
[C---:B------:R-:W-:Y:S07]  /*7000*/  HMMA.16816.F32.BF16 R56, R76.reuse, R72, R56 ;  /* 0x000000484c38723c */ /* 0x040fee0000041838 */
[--C-:B------:R-:W-:Y:S01]  /*7010*/  FFMA.FTZ R72, R180, c[0x0][0x2d0], -R198.reuse ;  /* 0x0000b400b4487a23 */ /* 0x100fe200000108c6 */
[----:B------:R-:W-:Y:S01]  /*7020*/  HMMA.16816.F32.BF16 R40, R76, R70, R40 ;  /* 0x000000464c28723c */ /* 0x000fe20000041828 */
[----:B------:R-:W-:-:S04]  /*7030*/  FFMA.FTZ R73, R182, c[0x0][0x2d0], -R198 ;  /* 0x0000b400b6497a23 */ /* 0x000fc800000108c6 */
[----:B------:R-:W-:Y:S02]  /*7040*/  MUFU.EX2 R72, R72 ;  /* 0x0000004800487308 */ /* 0x000fe40000000800 */
[--C-:B------:R-:W-:Y:S01]  /*7050*/  FFMA.FTZ R70, R177, c[0x0][0x2d0], -R198.reuse ;  /* 0x0000b400b1467a23 */ /* 0x100fe200000108c6 */
[----:B------:R-:W-:Y:S01]  /*7060*/  HMMA.16816.F32.BF16 R36, R76, R64, R36 ;  /* 0x000000404c24723c */ /* 0x000fe20000041824 */
[----:B------:R-:W-:-:S04]  /*7070*/  FFMA.FTZ R71, R179, c[0x0][0x2d0], -R198 ;  /* 0x0000b400b3477a23 */ /* 0x000fc800000108c6 */
[----:B------:R-:W1:Y:S02]  /*7080*/  MUFU.EX2 R70, R70 ;  /* 0x0000004600467308 */ /* 0x000e640000000800 */
[--C-:B------:R-:W-:Y:S01]  /*7090*/  FFMA.FTZ R64, R142, c[0x0][0x2d0], -R196.reuse ;  /* 0x0000b4008e407a23 */ /* 0x100fe200000108c4 */
[----:B------:R-:W-:Y:S01]  /*70a0*/  HMMA.16816.F32.BF16 R32, R76, R66, R32 ;  /* 0x000000424c20723c */ /* 0x000fe20000041820 */
[----:B------:R-:W-:-:S04]  /*70b0*/  FFMA.FTZ R65, R143, c[0x0][0x2d0], -R196 ;  /* 0x0000b4008f417a23 */ /* 0x000fc800000108c4 */
[----:B------:R-:W2:Y:S02]  /*70c0*/  MUFU.EX2 R64, R64 ;  /* 0x0000004000407308 */ /* 0x000ea40000000800 */
[--C-:B------:R-:W-:Y:S01]  /*70d0*/  FFMA.FTZ R66, R156, c[0x0][0x2d0], -R196.reuse ;  /* 0x0000b4009c427a23 */ /* 0x100fe200000108c4 */
[----:B------:R-:W-:Y:S01]  /*70e0*/  HMMA.16816.F32.BF16 R28, R76, R60, R28 ;  /* 0x0000003c4c1c723c */ /* 0x000fe2000004181c */
[----:B------:R-:W-:-:S04]  /*70f0*/  FFMA.FTZ R67, R157, c[0x0][0x2d0], -R196 ;  /* 0x0000b4009d437a23 */ /* 0x000fc800000108c4 */
[----:B------:R-:W3:Y:S01]  /*7100*/  MUFU.EX2 R65, R65 ;  /* 0x0000004100417308 */ /* 0x000ee20000000800 */
[----:B-1----:R-:W-:Y:S02]  /*7110*/  FADD.FTZ R181, R70, R181 ;  /* 0x000000b546b57221 */ /* 0x002fe40000010000 */
[C---:B------:R-:W-:Y:S05]  /*7120*/  HMMA.16816.F32.BF16 R24, R76.reuse, R62, R24 ;  /* 0x0000003e4c18723c */ /* 0x040fea0000041818 */
[----:B------:R-:W-:Y:S01]  /*7130*/  MUFU.EX2 R66, R66 ;  /* 0x0000004200427308 */ /* 0x000fe20000000800 */
[----:B--2---:R-:W-:Y:S02]  /*7140*/  FADD.FTZ R168, R64, R168 ;  /* 0x000000a840a87221 */ /* 0x004fe40000010000 */
[C---:B------:R-:W-:Y:S05]  /*7150*/  HMMA.16816.F32.BF16 R48, R76.reuse, R68, R48 ;  /* 0x000000444c30723c */ /* 0x040fea0000041830 */
[----:B------:R-:W1:Y:S01]  /*7160*/  MUFU.EX2 R67, R67 ;  /* 0x0000004300437308 */ /* 0x000e620000000800 */
[----:B---3--:R-:W-:Y:S01]  /*7170*/  F2FP.BF16.PACK_AB R60, R65, R64 ;  /* 0x00000040413c723e */ /* 0x008fe200000010ff */
[--C-:B------:R-:W-:Y:S01]  /*7180*/  FFMA.FTZ R68, R158, c[0x0][0x2d0], -R196.reuse ;  /* 0x0000b4009e447a23 */ /* 0x100fe200000108c4 */
[----:B------:R-:W-:Y:S01]  /*7190*/  HMMA.16816.F32.BF16 R52, R76, R74, R52 ;  /* 0x0000004a4c34723c */ /* 0x000fe20000041834 */
[----:B------:R-:W-:-:S02]  /*71a0*/  FFMA.FTZ R69, R159, c[0x0][0x2d0], -R196 ;  /* 0x0000b4009f457a23 */ /* 0x000fc400000108c4 */
[----:B------:R-:W-:Y:S02]  /*71b0*/  FADD.FTZ R168, R65, R168 ;  /* 0x000000a841a87221 */ /* 0x000fe40000010000 */
[----:B------:R-:W2:Y:S02]  /*71c0*/  MUFU.EX2 R71, R71 ;  /* 0x0000004700477308 */ /* 0x000ea40000000800 */
[----:B------:R-:W-:Y:S02]  /*71d0*/  FFMA.FTZ R76, R178, c[0x0][0x2d0], -R198 ;  /* 0x0000b400b24c7a23 */ /* 0x000fe400000108c6 */
[--C-:B------:R-:W-:Y:S02]  /*71e0*/  FFMA.FTZ R74, R171, c[0x0][0x2d0], -R196.reuse ;  /* 0x0000b400ab4a7a23 */ /* 0x100fe400000108c4 */
[----:B------:R-:W-:Y:S02]  /*71f0*/  FFMA.FTZ R75, R173, c[0x0][0x2d0], -R196 ;  /* 0x0000b400ad4b7a23 */ /* 0x000fe400000108c4 */
[----:B------:R-:W3:Y:S01]  /*7200*/  MUFU.EX2 R73, R73 ;  /* 0x0000004900497308 */ /* 0x000ee20000000800 */
[----:B-1----:R-:W-:Y:S01]  /*7210*/  F2FP.BF16.PACK_AB R62, R67, R66 ;  /* 0x00000042433e723e */ /* 0x002fe200000010ff */
[----:B------:R-:W-:-:S04]  /*7220*/  FADD.FTZ R168, R66, R168 ;  /* 0x000000a842a87221 */ /* 0x000fc80000010000 */
[----:B------:R-:W-:Y:S01]  /*7230*/  FADD.FTZ R168, R67, R168 ;  /* 0x000000a843a87221 */ /* 0x000fe20000010000 */
[C---:B--2---:R-:W-:Y:S01]  /*7240*/  F2FP.BF16.PACK_AB R61, R71.reuse, R70 ;  /* 0x00000046473d723e */ /* 0x044fe200000010ff */
[----:B------:R-:W1:Y:S01]  /*7250*/  MUFU.EX2 R68, R68 ;  /* 0x0000004400447308 */ /* 0x000e620000000800 */
[----:B------:R-:W-:-:S04]  /*7260*/  FADD.FTZ R181, R71, R181 ;  /* 0x000000b547b57221 */ /* 0x000fc80000010000 */
[----:B------:R-:W-:Y:S01]  /*7270*/  FADD.FTZ R181, R72, R181 ;  /* 0x000000b548b57221 */ /* 0x000fe20000010000 */
[C---:B---3--:R-:W-:Y:S02]  /*7280*/  F2FP.BF16.PACK_AB R63, R73.reuse, R72 ;  /* 0x00000048493f723e */ /* 0x048fe400000010ff */
[----:B------:R-:W2:Y:S01]  /*7290*/  MUFU.EX2 R76, R76 ;  /* 0x0000004c004c7308 */ /* 0x000ea20000000800 */
[----:B------:R-:W-:-:S04]  /*72a0*/  FADD.FTZ R181, R73, R181 ;  /* 0x000000b549b57221 */ /* 0x000fc80000010000 */
[----:B------:R-:W-:Y:S03]  /*72b0*/  HMMA.16816.F32.BF16 R36, R60, R12, R36 ;  /* 0x0000000c3c24723c */ /* 0x000fe60000041824 */
[----:B------:R-:W3:Y:S01]  /*72c0*/  MUFU.EX2 R69, R69 ;  /* 0x0000004500457308 */ /* 0x000ee20000000800 */
[----:B-1----:R-:W-:-:S03]  /*72d0*/  FADD.FTZ R168, R68, R168 ;  /* 0x000000a844a87221 */ /* 0x002fc60000010000 */
[----:B------:R-:W-:Y:S01]  /*72e0*/  FADD.FTZ R12, R141, R140 ;  /* 0x0000008c8d0c7221 */ /* 0x000fe20000010000 */
[C---:B------:R-:W-:Y:S03]  /*72f0*/  HMMA.16816.F32.BF16 R56, R60.reuse, R20, R56 ;  /* 0x000000143c38723c */ /* 0x040fe60000041838 */
[----:B------:R-:W1:Y:S01]  /*7300*/  MUFU.EX2 R74, R74 ;  /* 0x0000004a004a7308 */ /* 0x000e620000000800 */
[----:B------:R-:W-:Y:S02]  /*7310*/  FADD.FTZ R12, R164, R12 ;  /* 0x0000000ca40c7221 */ /* 0x000fe40000010000 */
[----:B--2---:R-:W-:Y:S02]  /*7320*/  FADD.FTZ R181, R76, R181 ;  /* 0x000000b54cb57221 */ /* 0x004fe40000010000 */
[----:B------:R-:W-:Y:S01]  /*7330*/  FADD.FTZ R12, R107, R12 ;  /* 0x0000000c6b0c7221 */ /* 0x000fe20000010000 */
[----:B------:R-:W-:Y:S01]  /*7340*/  HMMA.16816.F32.BF16 R48, R60, R16, R48 ;  /* 0x000000103c30723c */ /* 0x000fe20000041830 */
[----:B------:R-:W-:Y:S01]  /*7350*/  FFMA.FTZ R20, R176, c[0x0][0x2d0], -R198 ;  /* 0x0000b400b0147a23 */ /* 0x000fe200000108c6 */
[----:B------:R-:W2:Y:S01]  /*7360*/  MUFU.EX2 R75, R75 ;  /* 0x0000004b004b7308 */ /* 0x000ea20000000800 */
[----:B------:R-:W-:-:S02]  /*7370*/  FADD.FTZ R12, R105, R12 ;  /* 0x0000000c690c7221 */ /* 0x000fc40000010000 */
[----:B------:R-:W-:Y:S02]  /*7380*/  FFMA.FTZ R21, R174, c[0x0][0x2d0], -R198 ;  /* 0x0000b400ae157a23 */ /* 0x000fe400000108c6 */
[----:B------:R-:W-:Y:S01]  /*7390*/  FADD.FTZ R12, R99, R12 ;  /* 0x0000000c630c7221 */ /* 0x000fe20000010000 */
[C---:B------:R-:W-:Y:S01]  /*73a0*/  HMMA.16816.F32.BF16 R28, R60.reuse, R8, R28 ;  /* 0x000000083c1c723c */ /* 0x040fe2000004181c */
[C---:B---3--:R-:W-:Y:S01]  /*73b0*/  FADD.FTZ R168, R69.reuse, R168 ;  /* 0x000000a845a87221 */ /* 0x048fe20000010000 */
[----:B------:R-:W3:Y:S01]  /*73c0*/  MUFU.EX2 R20, R20 ;  /* 0x0000001400147308 */ /* 0x000ee20000000800 */
[----:B------:R-:W-:Y:S02]  /*73d0*/  FADD.FTZ R12, R98, R12 ;  /* 0x0000000c620c7221 */ /* 0x000fe40000010000 */
[----:B-1----:R-:W-:Y:S02]  /*73e0*/  FADD.FTZ R168, R74, R168 ;  /* 0x000000a84aa87221 */ /* 0x002fe40000010000 */
[----:B------:R-:W-:Y:S01]  /*73f0*/  FADD.FTZ R12, R46, R12 ;  /* 0x0000000c2e0c7221 */ /* 0x000fe20000010000 */
[----:B------:R-:W-:Y:S01]  /*7400*/  HMMA.16816.F32.BF16 R52, R60, R22, R52 ;  /* 0x000000163c34723c */ /* 0x000fe20000041834 */
[----:B------:R-:W-:Y:S01]  /*7410*/  F2FP.BF16.PACK_AB R8, R69, R68 ;  /* 0x000000444508723e */ /* 0x000fe200000010ff */
[----:B------:R-:W1:Y:S01]  /*7420*/  MUFU.EX2 R21, R21 ;  /* 0x0000001500157308 */ /* 0x000e620000000800 */
[----:B------:R-:W-:-:S02]  /*7430*/  FADD.FTZ R12, R118, R12 ;  /* 0x0000000c760c7221 */ /* 0x000fc40000010000 */
[----:B--2---:R-:W-:Y:S02]  /*7440*/  FADD.FTZ R241, R75, R168 ;  /* 0x000000a84bf17221 */ /* 0x004fe40000010000 */
[----:B------:R-:W-:Y:S01]  /*7450*/  FADD.FTZ R12, R97, R12 ;  /* 0x0000000c610c7221 */ /* 0x000fe20000010000 */
[C---:B------:R-:W-:Y:S02]  /*7460*/  HMMA.16816.F32.BF16 R40, R60.reuse, R18, R40 ;  /* 0x000000123c28723c */ /* 0x040fe40000041828 */
[----:B------:R-:W2:Y:S01]  /*7470*/  MUFU.EX2 R16, R175 ;  /* 0x000000af00107308 */ /* 0x000ea20000000800 */
[----:B------:R-:W-:Y:S01]  /*7480*/  FADD.FTZ R12, R45, R12 ;  /* 0x0000000c2d0c7221 */ /* 0x000fe20000010000 */
[C---:B---3--:R-:W-:Y:S01]  /*7490*/  F2FP.BF16.PACK_AB R9, R20.reuse, R76 ;  /* 0x0000004c1409723e */ /* 0x048fe200000010ff */
[----:B------:R-:W-:Y:S02]  /*74a0*/  FADD.FTZ R181, R20, R181 ;  /* 0x000000b514b57221 */ /* 0x000fe40000010000 */
[----:B------:R-:W-:Y:S01]  /*74b0*/  FADD.FTZ R12, R7, R12 ;  /* 0x0000000c070c7221 */ /* 0x000fe20000010000 */
[----:B------:R-:W-:Y:S01]  /*74c0*/  HMMA.16816.F32.BF16 R32, R60, R14, R32 ;  /* 0x0000000e3c20723c */ /* 0x000fe20000041820 */
[----:B-1----:R-:W-:-:S02]  /*74d0*/  FADD.FTZ R181, R21, R181 ;  /* 0x000000b515b57221 */ /* 0x002fc40000010000 */
[----:B------:R-:W-:-:S04]  /*74e0*/  FADD.FTZ R12, R195, R12 ;  /* 0x0000000cc30c7221 */ /* 0x000fc80000010000 */
[----:B------:R-:W-:Y:S01]  /*74f0*/  FADD.FTZ R12, R194, R12 ;  /* 0x0000000cc20c7221 */ /* 0x000fe20000010000 */
[----:B------:R-:W-:Y:S01]  /*7500*/  HMMA.16816.F32.BF16 R24, R60, R10, R24 ;  /* 0x0000000a3c18723c */ /* 0x000fe20000041818 */
[----:B--2---:R-:W-:Y:S02]  /*7510*/  FADD.FTZ R240, R16, R181 ;  /* 0x000000b510f07221 */ /* 0x004fe40000010000 */
[----:B------:R-:W-:-:S04]  /*7520*/  FADD.FTZ R12, R197, R12 ;  /* 0x0000000cc50c7221 */ /* 0x000fc80000010000 */
[----:B------:R-:W-:Y:S01]  /*7530*/  FADD.FTZ R12, R199, R12 ;  /* 0x0000000cc70c7221 */ /* 0x000fe20000010000 */
[----:B------:R-:W-:Y:S02]  /*7540*/  F2FP.BF16.PACK_AB R10, R75, R74 ;  /* 0x0000004a4b0a723e */ /* 0x000fe400000010ff */
[----:B------:R-:W-:Y:S01]  /*7550*/  F2FP.BF16.PACK_AB R11, R16, R21 ;  /* 0x00000015100b723e */ /* 0x000fe200000010ff */
[----:B------:R-:W-:-:S04]  /*7560*/  FADD.FTZ R12, R200, R12 ;  /* 0x0000000cc80c7221 */ /* 0x000fc80000010000 */
[----:B------:R-:W-:Y:S02]  /*7570*/  FADD.FTZ R12, R208, R12 ;  /* 0x0000000cd00c7221 */ /* 0x000fe40000010000 */
[----:B------:R-:W-:Y:S02]  /*7580*/  HMMA.16816.F32.BF16 R156, R8, R152, R56 ;  /* 0x00000098089c723c */ /* 0x000fe40000041838 */
        /* <DEDUP_REMOVED lines=8> */
[C---:B------:R-:W-:Y:S08]  /*7610*/  HMMA.16816.F32.BF16 R116, R8.reuse, R120, R28 ;  /* 0x000000780874723c */ /* 0x040ff0000004181c */
[C---:B------:R-:W-:Y:S08]  /*7620*/  HMMA.16816.F32.BF16 R152, R8.reuse, R154, R52 ;  /* 0x0000009a0898723c */ /* 0x040ff00000041834 */
[C---:B------:R-:W-:Y:S08]  /*7630*/  HMMA.16816.F32.BF16 R136, R8.reuse, R138, R40 ;  /* 0x0000008a0888723c */ /* 0x040ff00000041828 */
[C---:B------:R-:W-:Y:S08]  /*7640*/  HMMA.16816.F32.BF16 R108, R8.reuse, R110, R32 ;  /* 0x0000006e086c723c */ /* 0x040ff00000041820 */
[----:B------:R-:W-:Y:S01]  /*7650*/  HMMA.16816.F32.BF16 R120, R8, R122, R24 ;  /* 0x0000007a0878723c */ /* 0x000fe20000041818 */
[----:B------:R-:W-:Y:S07]  /*7660*/  @P0 BRA `(.L_x_516) ;  /* 0x0000016000000947 */ /* 0x000fee0003800000 */
[----:B------:R-:W-:Y:S01]  /*7670*/  ISETP.LT.AND P0, PT, RZ, UR4, PT ;  /* 0x00000004ff007c0c */ /* 0x000fe2000bf01270 */
[----:B------:R-:W-:-:S12]  /*7680*/  UIADD3 UR19, UR4, -0x1, URZ ;  /* 0xffffffff04137890 */ /* 0x000fd8000fffe03f */
[----:B------:R-:W-:Y:S05]  /*7690*/  @P0 BRA `(.L_x_517) ;  /* 0x0000009000000947 */ /* 0x000fea0003800000 */
[----:B------:R-:W-:Y:S02]  /*76a0*/  UMOV UR19, 0x1 ;  /* 0x0000000100137882 */ /* 0x000fe40000000000 */
[----:B------:R-:W-:Y:S02]  /*76b0*/  ULDC UR5, c[0x0][0x32c] ;  /* 0x0000cb0000057ab9 */ /* 0x000fe40000000800 */
[----:B------:R-:W-:Y:S02]  /*76c0*/  UISETP.NE.AND UP0, UPT, UR19, UR5, UPT ;  /* 0x000000051300728c */ /* 0x000fe4000bf05270 */
[----:B------:R-:W-:-:S03]  /*76d0*/  UIADD3 UR19, -UR4, URZ, URZ ;  /* 0x0000003f04137290 */ /* 0x000fc6000fffe13f */
[----:B------:R-:W-:Y:S02]  /*76e0*/  ULDC.64 UR4, c[0x0][0x330] ;  /* 0x0000cc0000047ab9 */ /* 0x000fe40000000a00 */
[----:B------:R-:W-:-:S04]  /*76f0*/  UIMAD.WIDE.U32 UR22, UR19, UR4, URZ ;  /* 0x00000004131672a5 */ /* 0x000fc8000f8e003f */
[----:B------:R-:W-:-:S04]  /*7700*/  @UP0 USHF.R.U32.HI UR19, URZ, UR5, UR23 ;  /* 0x000000053f130299 */ /* 0x000fc80008011617 */
[----:B------:R-:W-:Y:S01]  /*7710*/  ULOP3.LUT UR19, URZ, UR19, URZ, 0x33, !UPT ;  /* 0x000000133f137292 */ /* 0x000fe2000f8e333f */
[----:B------:R-:W-:Y:S05]  /*7720*/  BRA `(.L_x_518) ;  /* 0x0000006000007947 */ /* 0x000fea0003800000 */
.L_x_517:
[----:B------:R-:W-:Y:S02]  /*7730*/  UMOV UR5, 0x1 ;  /* 0x0000000100057882 */ /* 0x000fe40000000000 */
[----:B------:R-:W-:Y:S02]  /*7740*/  ULDC UR4, c[0x0][0x32c] ;  /* 0x0000cb0000047ab9 */ /* 0x000fe40000000800 */
[----:B------:R-:W-:-:S03]  /*7750*/  UISETP.NE.AND UP0, UPT, UR5, UR4, UPT ;  /* 0x000000040500728c */ /* 0x000fc6000bf05270 */
[----:B------:R-:W-:Y:S02]  /*7760*/  ULDC.64 UR4, c[0x0][0x330] ;  /* 0x0000cc0000047ab9 */ /* 0x000fe40000000a00 */
[----:B------:R-:W-:-:S06]  /*7770*/  UIMAD.WIDE.U32 UR22, UR19, UR4, URZ ;  /* 0x00000004131672a5 */ /* 0x000fcc000f8e003f */
[----:B------:R-:W-:Y:S02]  /*7780*/  @UP0 USHF.R.U32.HI UR19, URZ, UR5, UR23 ;  /* 0x000000053f130299 */ /* 0x000fe40008011617 */
.L_x_518:
[----:B------:R-:W-:Y:S02]  /*7790*/  ULDC UR4, c[0x0][0x32c] ;  /* 0x0000cb0000047ab9 */ /* 0x000fe40000000800 */
[----:B------:R-:W-:-:S04]  /*77a0*/  UIMAD UR4, UR19, UR4, UR4 ;  /* 0x00000004130472a4 */ /* 0x000fc8000f8e0204 */
[----:B------:R-:W-:-:S04]  /*77b0*/  UISETP.LT.AND UP0, UPT, UR18, UR4, UPT ;  /* 0x000000041200728c */ /* 0x000fc8000bf01270 */
[----:B------:R-:W-:-:S03]  /*77c0*/  USEL UR18, UR18, UR4, UP0 ;  /* 0x0000000412127287 */ /* 0x000fc60008000000 */
.L_x_516:
[----:B------:R-:W1:Y:S01]  /*77d0*/  R2UR UR4, R230 ;  /* 0x00000000e60473c2 */ /* 0x000e6200000e0000 */
[----:B------:R-:W-:-:S04]  /*77e0*/  UIMAD.WIDE UR18, UR18, 0x2aaaaaab, URZ ;  /* 0x2aaaaaab121278a5 */ /* 0x000fc8000f8e023f */
[----:B------:R-:W-:-:S04]  /*77f0*/  USHF.R.U32.HI UR5, URZ, 0x1f, UR19 ;  /* 0x0000001f3f057899 */ /* 0x000fc80008011613 */
[----:B------:R-:W-:-:S04]  /*7800*/  ULEA.HI.SX32 UR5, UR19, UR5, 0x1c ;  /* 0x0000000513057291 */ /* 0x000fc8000f8fe23f */
[----:B-1----:R-:W-:-:S04]  /*7810*/  UISETP.LT.AND UP0, UPT, UR4, UR5, UPT ;  /* 0x000000050400728c */ /* 0x002fc8000bf01270 */
[----:B------:R-:W-:-:S06]  /*7820*/  USEL UR4, UR4, UR5, !UP0 ;  /* 0x0000000504047287 */ /* 0x000fcc000c000000 */
[----:B------:R-:W-:-:S13]  /*7830*/  ISETP.GE.AND P0, PT, R244, UR4, PT ;  /* 0x00000004f4007c0c */ /* 0x000fda000bf06270 */
[----:B------:R-:W-:Y:S05]  /*7840*/  @!P0 BRA `(.L_x_519) ;  /* 0x00005db000008947 */ /* 0x000fea0003800000 */
[----:B------:R-:W-:Y:S01]  /*7850*/  IMAD.MOV.U32 R166, RZ, RZ, R2 ;  /* 0x000000ffffa67224 */ /* 0x000fe200078e0002 */
[----:B------:R-:W-:Y:S01]  /*7860*/  MOV R164, R44 ;  /* 0x0000002c00a47202 */ /* 0x000fe20000000f00 */
[----:B------:R-:W-:Y:S01]  /*7870*/  IMAD.MOV.U32 R167, RZ, RZ, R3 ;  /* 0x000000ffffa77224 */ /* 0x000fe200078e0003 */
[----:B------:R-:W-:Y:S02]  /*7880*/  MOV R165, R0 ;  /* 0x0000000000a57202 */ /* 0x000fe40000000f00 */
.L_x_538:
[----:B------:R-:W-:Y:S04]  /*7890*/  DEPBAR.LE SB0, 0x0 ;  /* 0x000080000000791a */ /* 0x000fe80000000000 */
[----:B------:R-:W-:Y:S01]  /*78a0*/  BAR.SYNC.DEFER_BLOCKING 0x0 ;  /* 0x0000000000007b1d */ /* 0x000fe20000010000 */
[----:B------:R-:W-:Y:S05]  /*78b0*/  ISETP.GT.AND P0, PT, R230, R244, PT ;  /* 0x000000f4e600720c */ /* 0x000fea0003f04270 */
[----:B------:R1:W2:Y:S04]  /*78c0*/  LDSM.16.M88.4 R96, [R228+0x6100] ;  /* 0x00610000e460783b */ /* 0x0002a80000000200 */
[----:B------:R1:W3:Y:S04]  /*78d0*/  LDSM.16.M88.4 R92, [R228+0x8100] ;  /* 0x00810000e45c783b */ /* 0x0002e80000000200 */
[----:B------:R1:W4:Y:S04]  /*78e0*/  LDSM.16.M88.4 R16, [R227+0x3100] ;  /* 0x00310000e310783b */ /* 0x0003280000000200 */
[----:B------:R1:W1:Y:S04]  /*78f0*/  LDSM.16.M88.4 R32, [R227+0x3900] ;  /* 0x00390000e320783b */ /* 0x0002680000000200 */
[----:B------:R1:W1:Y:S04]  /*7900*/  LDSM.16.M88.4 R48, [R227+0x4100] ;  /* 0x00410000e330783b */ /* 0x0002680000000200 */
[----:B------:R1:W1:Y:S04]  /*7910*/  LDSM.16.M88.4 R64, [R227+0x4900] ;  /* 0x00490000e340783b */ /* 0x0002680000000200 */
[----:B------:R1:W1:Y:S04]  /*7920*/  LDSM.16.M88.4 R80, [R227+0x5100] ;  /* 0x00510000e350783b */ /* 0x0002680000000200 */
[----:B------:R1:W1:Y:S04]  /*7930*/  LDSM.16.M88.4 R168, [R227+0x5900] ;  /* 0x00590000e3a8783b */ /* 0x0002680000000200 */
[----:B------:R1:W1:Y:S04]  /*7940*/  LDSM.16.M88.4 R172, [R224+0x6100] ;  /* 0x00610000e0ac783b */ /* 0x0002680000000200 */
[----:B------:R1:W1:Y:S04]  /*7950*/  LDSM.16.M88.4 R180, [R224+0x8100] ;  /* 0x00810000e0b4783b */ /* 0x0002680000000200 */
[----:B------:R1:W1:Y:S04]  /*7960*/  LDSM.16.M88.4 R176, [R226] ;  /* 0x00000000e2b0783b */ /* 0x0002680000000200 */
[----:B------:R1:W1:Y:S04]  /*7970*/  LDSM.16.M88.4 R184, [R217] ;  /* 0x00000000d9b8783b */ /* 0x0002680000000200 */
[----:B------:R1:W1:Y:S04]  /*7980*/  LDSM.16.M88.4 R188, [R216] ;  /* 0x00000000d8bc783b */ /* 0x0002680000000200 */
[----:B------:R1:W1:Y:S04]  /*7990*/  LDSM.16.M88.4 R192, [R215] ;  /* 0x00000000d7c0783b */ /* 0x0002680000000200 */
[----:B------:R1:W1:Y:S04]  /*79a0*/  LDSM.16.M88.4 R196, [R214] ;  /* 0x00000000d6c4783b */ /* 0x0002680000000200 */
[----:B------:R1:W1:Y:S01]  /*79b0*/  LDSM.16.M88.4 R200, [R213] ;  /* 0x00000000d5c8783b */ /* 0x0002620000000200 */
[----:B------:R-:W-:-:S05]  /*79c0*/  @P0 BRA `(.L_x_520) ;  /* 0x000002b000000947 */ /* 0x000fca0003800000 */
[----:B--234-:R-:W-:Y:S01]  /*79d0*/  SHF.R.S32.HI R0, RZ, 0x1f, R232 ;  /* 0x0000001fff007819 */ /* 0x01cfe200000114e8 */
[----:B------:R-:W-:Y:S01]  /*79e0*/  IMAD.WIDE.U32 R4, R232, c[0x0][0x208], RZ ;  /* 0x00008200e8047a25 */ /* 0x000fe200078e00ff */
[----:B------:R-:W-:Y:S03]  /*79f0*/  SHF.R.S32.HI R2, RZ, 0x1f, R231 ;  /* 0x0000001fff027819 */ /* 0x000fe600000114e7 */
[----:B------:R-:W-:Y:S02]  /*7a00*/  IMAD R0, R0, c[0x0][0x208], RZ ;  /* 0x0000820000007a24 */ /* 0x000fe400078e02ff */
[----:B------:R-:W-:Y:S02]  /*7a10*/  IMAD R2, R2, c[0x0][0x218], RZ ;  /* 0x0000860002027a24 */ /* 0x000fe400078e02ff */
[----:B------:R-:W-:Y:S02]  /*7a20*/  IMAD R0, R232, c[0x0][0x20c], R0 ;  /* 0x00008300e8007a24 */ /* 0x000fe400078e0200 */
[----:B------:R-:W-:Y:S02]  /*7a30*/  IMAD R2, R231, c[0x0][0x21c], R2 ;  /* 0x00008700e7027a24 */ /* 0x000fe400078e0202 */
[----:B------:R-:W-:Y:S04]  /*7a40*/  IMAD.IADD R5, R5, 0x1, R0 ;  /* 0x0000000105057824 */ /* 0x000fe800078e0200 */
[----:B------:R-:W-:Y:S05]  /*7a50*/  IMAD.WIDE.U32 R4, R231, c[0x0][0x218], R4 ;  /* 0x00008600e7047a25 */ /* 0x000fea00078e0004 */
[----:B------:R-:W-:Y:S04]  /*7a60*/  IADD3 R0, P0, R4, UR20, RZ ;  /* 0x0000001404007c10 */ /* 0x000fe8000ff1e0ff */
[----:B------:R-:W-:Y:S02]  /*7a70*/  IADD3.X R2, R5, UR12, R2, P0, !PT ;  /* 0x0000000c05027c10 */ /* 0x000fe400087fe402 */
[C---:B------:R-:W-:Y:S04]  /*7a80*/  LEA R20, P0, R0.reuse, c[0x0][0x1f8], 0x1 ;  /* 0x00007e0000147a11 */ /* 0x040fe800078008ff */
[----:B------:R-:W-:Y:S01]  /*7a90*/  LEA.HI.X R0, R0, c[0x0][0x1fc], R2, 0x1, P0 ;  /* 0x00007f0000007a11 */ /* 0x000fe200000f0c02 */
[----:B------:R-:W2:Y:S04]  /*7aa0*/  SHFL.IDX PT, R11, R20, RZ, 0x181f ;  /* 0x00181fff140b7589 */ /* 0x000ea800000e0000 */
[----:B------:R-:W3:Y:S04]  /*7ab0*/  SHFL.IDX PT, R12, R0, RZ, 0x181f ;  /* 0x00181fff000c7589 */ /* 0x000ee800000e0000 */
[----:B------:R-:W4:Y:S04]  /*7ac0*/  SHFL.IDX PT, R9, R20, 0x1, 0x181f ;  /* 0x00381f0014097f89 */ /* 0x000f2800000e0000 */
[----:B------:R-:W-:Y:S04]  /*7ad0*/  SHFL.IDX PT, R7, R20, 0x2, 0x181f ;  /* 0x00581f0014077f89 */ /* 0x000fe800000e0000 */
[----:B------:R-:W5:Y:S04]  /*7ae0*/  SHFL.IDX PT, R10, R0, 0x1, 0x181f ;  /* 0x00381f00000a7f89 */ /* 0x000f6800000e0000 */
[----:B------:R-:W1:Y:S04]  /*7af0*/  SHFL.IDX PT, R5, R20, 0x3, 0x181f ;  /* 0x00781f0014057f89 */ /* 0x000e6800000e0000 */
[----:B------:R-:W-:Y:S04]  /*7b00*/  SHFL.IDX PT, R8, R0, 0x2, 0x181f ;  /* 0x00581f0000087f89 */ /* 0x000fe800000e0000 */
[----:B------:R-:W1:Y:S04]  /*7b10*/  SHFL.IDX PT, R3, R20, 0x4, 0x181f ;  /* 0x00981f0014037f89 */ /* 0x000e6800000e0000 */
[----:B------:R1:W-:Y:S04]  /*7b20*/  SHFL.IDX PT, R2, R20, 0x5, 0x181f ;  /* 0x00b81f0014027f89 */ /* 0x0003e800000e0000 */
[----:B------:R-:W1:Y:S04]  /*7b30*/  SHFL.IDX PT, R6, R0, 0x3, 0x181f ;  /* 0x00781f0000067f89 */ /* 0x000e6800000e0000 */
[----:B------:R-:W1:Y:S04]  /*7b40*/  SHFL.IDX PT, R4, R0, 0x4, 0x181f ;  /* 0x00981f0000047f89 */ /* 0x000e6800000e0000 */
[----:B------:R-:W1:Y:S01]  /*7b50*/  SHFL.IDX PT, R0, R0, 0x5, 0x181f ;  /* 0x00b81f0000007f89 */ /* 0x000e6200000e0000 */
[-C--:B--2---:R-:W-:Y:S05]  /*7b60*/  IADD3 R14, P0, R11, R236.reuse, RZ ;  /* 0x000000ec0b0e7210 */ /* 0x084fea0007f1e0ff */
[--C-:B---3--:R-:W-:Y:S01]  /*7b70*/  IMAD.X R15, R12, 0x1, R235.reuse, P0 ;  /* 0x000000010c0f7824 */ /* 0x108fe200000e06eb */
[-C--:B----4-:R-:W-:Y:S04]  /*7b80*/  IADD3 R12, P0, R9, R236.reuse, RZ ;  /* 0x000000ec090c7210 */ /* 0x090fe80007f1e0ff */
[----:B------:R2:W-:Y:S01]  /*7b90*/  LDGSTS.E.BYPASS.LTC128B.128 [R239], [R14.64], !P4 ;  /* 0x000000000eef7fae */ /* 0x0005e2000e101d50 */
[--C-:B-----5:R-:W-:Y:S01]  /*7ba0*/  IMAD.X R13, R10, 0x1, R235.reuse, P0 ;  /* 0x000000010a0d7824 */ /* 0x120fe200000e06eb */
[-C--:B-1----:R-:W-:Y:S02]  /*7bb0*/  IADD3 R10, P2, R5, R236.reuse, RZ ;  /* 0x000000ec050a7210 */ /* 0x082fe40007f5e0ff */
[-C--:B------:R-:W-:Y:S02]  /*7bc0*/  IADD3 R20, P1, R3, R236.reuse, RZ ;  /* 0x000000ec03147210 */ /* 0x080fe40007f3e0ff */
[----:B------:R1:W-:Y:S01]  /*7bd0*/  LDGSTS.E.BYPASS.LTC128B.128 [R239+0x800], [R12.64], !P4 ;  /* 0x008000000cef7fae */ /* 0x0003e2000e101d50 */
[--C-:B------:R-:W-:Y:S01]  /*7be0*/  IMAD.X R11, R6, 0x1, R235.reuse, P2 ;  /* 0x00000001060b7824 */ /* 0x100fe200010e06eb */
[-C--:B------:R-:W-:Y:S01]  /*7bf0*/  IADD3 R2, P0, R2, R236.reuse, RZ ;  /* 0x000000ec02027210 */ /* 0x080fe20007f1e0ff */
[----:B------:R-:W-:Y:S03]  /*7c00*/  IMAD.X R21, R4, 0x1, R235, P1 ;  /* 0x0000000104157824 */ /* 0x000fe600008e06eb */
[-C--:B------:R-:W-:Y:S02]  /*7c10*/  IADD3.X R3, R0, R235.reuse, RZ, P0, !PT ;  /* 0x000000eb00037210 */ /* 0x080fe400007fe4ff */
[----:B--2---:R-:W-:Y:S04]  /*7c20*/  IADD3 R14, P5, R7, R236, RZ ;  /* 0x000000ec070e7210 */ /* 0x004fe80007fbe0ff */
[----:B------:R-:W-:Y:S05]  /*7c30*/  IADD3.X R15, R8, R235, RZ, P5, !PT ;  /* 0x000000eb080f7210 */ /* 0x000fea0002ffe4ff */
[----:B------:R1:W-:Y:S04]  /*7c40*/  LDGSTS.E.BYPASS.LTC128B.128 [R239+0x1000], [R14.64], !P4 ;  /* 0x010000000eef7fae */ /* 0x0003e8000e101d50 */
[----:B------:R1:W-:Y:S04]  /*7c50*/  LDGSTS.E.BYPASS.LTC128B.128 [R239+0x1800], [R10.64], !P4 ;  /* 0x018000000aef7fae */ /* 0x0003e8000e101d50 */
[----:B------:R1:W-:Y:S04]  /*7c60*/  LDGSTS.E.BYPASS.LTC128B.128 [R239+0x2000], [R20.64], !P4 ;  /* 0x0200000014ef7fae */ /* 0x0003e8000e101d50 */
[----:B------:R1:W-:Y:S02]  /*7c70*/  LDGSTS.E.BYPASS.LTC128B.128 [R239+0x2800], [R2.64], !P4 ;  /* 0x0280000002ef7fae */ /* 0x0003e4000e101d50 */
.L_x_520:
[-C--:B--234-:R-:W-:Y:S01]  /*7c80*/  HMMA.16816.F32.BF16 R4, R96, R16.reuse, RZ ;  /* 0x000000106004723c */ /* 0x09cfe200000418ff */
[----:B------:R-:W-:Y:S02]  /*7c90*/  LDSM.16.M88.4 R204, [R222+0x4100] ;  /* 0x00410000decc783b */ /* 0x000fe40000000200 */
[----:B------:R-:W-:Y:S05]  /*7ca0*/  ISETP.GT.AND P0, PT, R244, R230, PT ;  /* 0x000000e6f400720c */ /* 0x000fea0003f04270 */
[C---:B-1----:R-:W-:Y:S01]  /*7cb0*/  HMMA.16816.F32.BF16 R8, R92.reuse, R16, RZ ;  /* 0x000000105c08723c */ /* 0x042fe200000418ff */
[----:B------:R-:W0:Y:S07]  /*7cc0*/  LDGDEPBAR ;  /* 0x00000000000079af */ /* 0x000e2e0000000000 */
[-C--:B------:R-:W-:Y:S01]  /*7cd0*/  HMMA.16816.F32.BF16 R12, R92, R18.reuse, RZ ;  /* 0x000000125c0c723c */ /* 0x080fe200000418ff */
[----:B------:R-:W-:Y:S07]  /*7ce0*/  LDSM.16.M88.4 R208, [R222+0x4900] ;  /* 0x00490000ded0783b */ /* 0x000fee0000000200 */
[C---:B------:R-:W-:Y:S08]  /*7cf0*/  HMMA.16816.F32.BF16 R16, R96.reuse, R18, RZ ;  /* 0x000000126010723c */ /* 0x040ff000000418ff */
[-C--:B------:R-:W-:Y:S08]  /*7d00*/  HMMA.16816.F32.BF16 R20, R96, R32.reuse, RZ ;  /* 0x000000206014723c */ /* 0x080ff000000418ff */
        /* <DEDUP_REMOVED lines=18> */
[----:B------:R-:W-:Y:S01]  /*7e30*/  HMMA.16816.F32.BF16 R96, R96, R170, RZ ;  /* 0x000000aa6060723c */ /* 0x000fe200000418ff */
        /* <DEDUP_REMOVED lines=29> */
[----:B------:R-:W-:Y:S07]  /*8010*/  LDSM.16.M88.4 R180, [R221+0x6100] ;  /* 0x00610000ddb4783b */ /* 0x000fee0000000200 */
[----:B------:R-:W-:Y:S01]  /*8020*/  HMMA.16816.F32.BF16 R96, R172, R202, R96 ;  /* 0x000000caac60723c */ /* 0x000fe20000041860 */
[----:B------:R-:W4:Y:S07]  /*8030*/  LDSM.16.M88.4 R172, [R222+0x5100] ;  /* 0x00510000deac783b */ /* 0x000f2e0000000200 */
[-C--:B-1----:R-:W-:Y:S01]  /*8040*/  HMMA.16816.F32.BF16 R4, R168, R176.reuse, R4 ;  /* 0x000000b0a804723c */ /* 0x082fe20000041804 */
[----:B------:R-:W-:Y:S07]  /*8050*/  LDSM.16.M88.4 R200, [R212+0x1000] ;  /* 0x00100000d4c8783b */ /* 0x000fee0000000200 */
[C---:B--2---:R-:W-:Y:S08]  /*8060*/  HMMA.16816.F32.BF16 R8, R184.reuse, R176, R8 ;  /* 0x000000b0b808723c */ /* 0x044ff00000041808 */
[-C--:B------:R-:W-:Y:S08]  /*8070*/  HMMA.16816.F32.BF16 R12, R184, R178.reuse, R12 ;  /* 0x000000b2b80c723c */ /* 0x080ff0000004180c */
[C---:B------:R-:W-:Y:S01]  /*8080*/  HMMA.16816.F32.BF16 R16, R168.reuse, R178, R16 ;  /* 0x000000b2a810723c */ /* 0x040fe20000041810 */
[----:B------:R-:W1:Y:S07]  /*8090*/  LDSM.16.M88.4 R176, [R222+0x5900] ;  /* 0x00590000deb0783b */ /* 0x000e6e0000000200 */
[-C--:B---3--:R-:W-:Y:S08]  /*80a0*/  HMMA.16816.F32.BF16 R20, R168, R188.reuse, R20 ;  /* 0x000000bca814723c */ /* 0x088ff00000041814 */
        /* <DEDUP_REMOVED lines=13> */
[----:B------:R-:W5:Y:S07]  /*8180*/  LDSM.16.M88.4 R208, [R212+0x2000] ;  /* 0x00200000d4d0783b */ /* 0x000f6e0000000200 */
[-C--:B----4-:R-:W-:Y:S08]  /*8190*/  HMMA.16816.F32.BF16 R68, R168, R172.reuse, R68 ;  /* 0x000000aca844723c */ /* 0x090ff00000041844 */
[C---:B------:R-:W-:Y:S08]  /*81a0*/  HMMA.16816.F32.BF16 R72, R184.reuse, R172, R72 ;  /* 0x000000acb848723c */ /* 0x040ff00000041848 */
[-C--:B------:R-:W-:Y:S08]  /*81b0*/  HMMA.16816.F32.BF16 R76, R184, R174.reuse, R76 ;  /* 0x000000aeb84c723c */ /* 0x080ff0000004184c */
[C---:B------:R-:W-:Y:S01]  /*81c0*/  HMMA.16816.F32.BF16 R80, R168.reuse, R174, R80 ;  /* 0x000000aea850723c */ /* 0x040fe20000041850 */
[----:B------:R-:W4:Y:S01]  /*81d0*/  LDSM.16.M88.4 R172, [R212+0x2800] ;  /* 0x00280000d4ac783b */ /* 0x000f220000000200 */
[----:B------:R-:W-:Y:S06]  /*81e0*/  DEPBAR.LE SB0, 0x0 ;  /* 0x000080000000791a */ /* 0x000fec0000000000 */
[-C--:B-1----:R-:W-:Y:S01]  /*81f0*/  HMMA.16816.F32.BF16 R84, R168, R176.reuse, R84 ;  /* 0x000000b0a854723c */ /* 0x082fe20000041854 */
[----:B------:R-:W-:Y:S07]  /*8200*/  BAR.SYNC.DEFER_BLOCKING 0x0 ;  /* 0x0000000000007b1d */ /* 0x000fee0000010000 */
[C---:B------:R-:W-:Y:S08]  /*8210*/  HMMA.16816.F32.BF16 R88, R184.reuse, R176, R88 ;  /* 0x000000b0b858723c */ /* 0x040ff00000041858 */
[-C--:B------:R-:W-:Y:S08]  /*8220*/  HMMA.16816.F32.BF16 R92, R184, R178.reuse, R92 ;  /* 0x000000b2b85c723c */ /* 0x080ff0000004185c */
[----:B------:R-:W-:Y:S08]  /*8230*/  HMMA.16816.F32.BF16 R96, R168, R178, R96 ;  /* 0x000000b2a860723c */ /* 0x000ff00000041860 */
[-C--:B--2---:R-:W-:Y:S08]  /*8240*/  HMMA.16816.F32.BF16 R4, R180, R188.reuse, R4 ;  /* 0x000000bcb404723c */ /* 0x084ff00000041804 */
        /* <DEDUP_REMOVED lines=15> */
[-C--:B-----5:R-:W-:Y:S08]  /*8340*/  HMMA.16816.F32.BF16 R68, R180, R208.reuse, R68 ;  /* 0x000000d0b444723c */ /* 0x0a0ff00000041844 */
[C---:B------:R-:W-:Y:S08]  /*8350*/  HMMA.16816.F32.BF16 R72, R192.reuse, R208, R72 ;  /* 0x000000d0c048723c */ /* 0x040ff00000041848 */
[-C--:B------:R-:W-:Y:S08]  /*8360*/  HMMA.16816.F32.BF16 R76, R192, R210.reuse, R76 ;  /* 0x000000d2c04c723c */ /* 0x080ff0000004184c */
[C---:B------:R-:W-:Y:S08]  /*8370*/  HMMA.16816.F32.BF16 R80, R180.reuse, R210, R80 ;  /* 0x000000d2b450723c */ /* 0x040ff00000041850 */
[-C--:B----4-:R-:W-:Y:S08]  /*8380*/  HMMA.16816.F32.BF16 R84, R180, R172.reuse, R84 ;  /* 0x000000acb454723c */ /* 0x090ff00000041854 */
[C---:B------:R-:W-:Y:S08]  /*8390*/  HMMA.16816.F32.BF16 R88, R192.reuse, R172, R88 ;  /* 0x000000acc058723c */ /* 0x040ff00000041858 */
[-C--:B------:R-:W-:Y:S08]  /*83a0*/  HMMA.16816.F32.BF16 R92, R192, R174.reuse, R92 ;  /* 0x000000aec05c723c */ /* 0x080ff0000004185c */
[----:B------:R-:W-:Y:S01]  /*83b0*/  HMMA.16816.F32.BF16 R96, R180, R174, R96 ;  /* 0x000000aeb460723c */ /* 0x000fe20000041860 */
[----:B------:R-:W-:-:S07]  /*83c0*/  @!P0 BRA `(.L_x_521) ;  /* 0x000003a000008947 */ /* 0x000fce0003800000 */
[----:B------:R-:W-:Y:S01]  /*83d0*/  PLOP3.LUT P1, PT, PT, PT, UP3, 0x80, 0x0 ;  /* 0x000000000000781c */ /* 0x000fe20003f2f038 */
[----:B------:R-:W-:Y:S01]  /*83e0*/  IMAD R232, R244, 0x60, R234 ;  /* 0x00000060f4e87824 */ /* 0x000fe200078e02ea */
[----:B------:R-:W-:Y:S01]  /*83f0*/  PLOP3.LUT P0, PT, PT, PT, UP3, 0x80, 0x0 ;  /* 0x000000000000781c */ /* 0x000fe20003f0f038 */
[----:B------:R-:W-:Y:S03]  /*8400*/  IMAD.MOV.U32 R231, RZ, RZ, RZ ;  /* 0x000000ffffe77224 */ /* 0x000fe600078e00ff */
[----:B------:R-:W-:Y:S05]  /*8410*/  IADD3 R232, R232, -0x60, R233 ;  /* 0xffffffa0e8e87810 */ /* 0x000fea0007ffe0e9 */
[----:B------:R-:W-:Y:S02]  /*8420*/  IMAD.MOV.U32 R0, RZ, RZ, R232 ;  /* 0x000000ffff007224 */ /* 0x000fe400078e00e8 */
[----:B------:R-:W-:Y:S05]  /*8430*/  @P1 IMAD.HI.U32 R2, R232, c[0x0][0x2bc], RZ ;  /* 0x0000af00e8021a27 */ /* 0x000fea00078e00ff */
[----:B------:R-:W-:Y:S04]  /*8440*/  @P0 SHF.R.U32.HI R0, RZ, c[0x0][0x2c0], R2 ;  /* 0x0000b000ff000a19 */ /* 0x000fe80000011602 */
[C---:B------:R-:W-:Y:S04]  /*8450*/  @!P3 IADD3 R168, P0, R0.reuse, UR14, RZ ;  /* 0x0000000e00a8bc10 */ /* 0x040fe8000ff1e0ff */
[----:B------:R-:W-:Y:S01]  /*8460*/  @!P3 LEA.HI.X.SX32 R3, R0, UR7, 0x1, P0 ;  /* 0x000000070003bc11 */ /* 0x000fe200080f0eff */
[----:B------:R-:W-:Y:S01]  /*8470*/  IMAD.MOV R0, RZ, RZ, -R0 ;  /* 0x000000ffff007224 */ /* 0x000fe200078e0a00 */
[----:B------:R-:W-:Y:S03]  /*8480*/  @!P3 LEA R2, P0, R168, c[0x0][0x2a0], 0x2 ;  /* 0x0000a800a802ba11 */ /* 0x000fe600078010ff */
        /* <DEDUP_REMOVED lines=12> */
[----:B------:R-:W-:Y:S05]  /*8550*/  IMAD R0, R231, c[0x0][0x1f4], R0 ;  /* 0x00007d00e7007a24 */ /* 0x000fea00078e0200 */
[----:B------:R-:W-:Y:S02]  /*8560*/  IADD3.X R0, R3, UR6, R0, P0, !PT ;  /* 0x0000000603007c10 */ /* 0x000fe400087fe400 */
[C---:B------:R-:W-:Y:S04]  /*8570*/  LEA R180, P0, R2.reuse, c[0x0][0x1c8], 0x1 ;  /* 0x0000720002b47a11 */ /* 0x040fe800078008ff */
[----:B------:R-:W-:Y:S01]  /*8580*/  LEA.HI.X R0, R2, c[0x0][0x1cc], R0, 0x1, P0 ;  /* 0x0000730002007a11 */ /* 0x000fe200000f0c00 */
[----:B------:R-:W1:Y:S04]  /*8590*/  SHFL.IDX PT, R175, R180, RZ, 0x181f ;  /* 0x00181fffb4af7589 */ /* 0x000e6800000e0000 */
[----:B------:R-:W2:Y:S04]  /*85a0*/  SHFL.IDX PT, R176, R0, RZ, 0x181f ;  /* 0x00181fff00b07589 */ /* 0x000ea800000e0000 */
[----:B------:R-:W3:Y:S04]  /*85b0*/  SHFL.IDX PT, R173, R180, 0x1, 0x181f ;  /* 0x00381f00b4ad7f89 */ /* 0x000ee800000e0000 */
[----:B------:R-:W-:Y:S04]  /*85c0*/  SHFL.IDX PT, R171, R180, 0x2, 0x181f ;  /* 0x00581f00b4ab7f89 */ /* 0x000fe800000e0000 */
[----:B------:R-:W4:Y:S04]  /*85d0*/  SHFL.IDX PT, R174, R0, 0x1, 0x181f ;  /* 0x00381f0000ae7f89 */ /* 0x000f2800000e0000 */
[----:B------:R-:W5:Y:S04]  /*85e0*/  SHFL.IDX PT, R169, R180, 0x3, 0x181f ;  /* 0x00781f00b4a97f89 */ /* 0x000f6800000e0000 */
[----:B------:R-:W-:Y:S01]  /*85f0*/  SHFL.IDX PT, R172, R0, 0x2, 0x181f ;  /* 0x00581f0000ac7f89 */ /* 0x000fe200000e0000 */
[-C--:B-1----:R-:W-:Y:S03]  /*8600*/  IADD3 R178, P0, R175, R236.reuse, RZ ;  /* 0x000000ecafb27210 */ /* 0x082fe60007f1e0ff */
[----:B------:R-:W1:Y:S02]  /*8610*/  SHFL.IDX PT, R3, R180, 0x4, 0x181f ;  /* 0x00981f00b4037f89 */ /* 0x000e6400000e0000 */
[--C-:B--2---:R-:W-:Y:S02]  /*8620*/  IMAD.X R179, R176, 0x1, R235.reuse, P0 ;  /* 0x00000001b0b37824 */ /* 0x104fe400000e06eb */
[----:B------:R1:W2:Y:S01]  /*8630*/  SHFL.IDX PT, R2, R180, 0x5, 0x181f ;  /* 0x00b81f00b4027f89 */ /* 0x0002a200000e0000 */
[-C--:B---3--:R-:W-:Y:S03]  /*8640*/  IADD3 R176, P0, R173, R236.reuse, RZ ;  /* 0x000000ecadb07210 */ /* 0x088fe60007f1e0ff */
[----:B------:R3:W-:Y:S04]  /*8650*/  LDGSTS.E.BYPASS.LTC128B.128 [R229+0x3100], [R178.64], !P4 ;  /* 0x03100000b2e57fae */ /* 0x0007e8000e101d50 */
[----:B------:R-:W3:Y:S01]  /*8660*/  SHFL.IDX PT, R170, R0, 0x3, 0x181f ;  /* 0x00781f0000aa7f89 */ /* 0x000ee200000e0000 */
[--C-:B----4-:R-:W-:Y:S03]  /*8670*/  IMAD.X R177, R174, 0x1, R235.reuse, P0 ;  /* 0x00000001aeb17824 */ /* 0x110fe600000e06eb */
[----:B------:R-:W4:Y:S01]  /*8680*/  SHFL.IDX PT, R168, R0, 0x4, 0x181f ;  /* 0x00981f0000a87f89 */ /* 0x000f2200000e0000 */
[-C--:B-----5:R-:W-:Y:S03]  /*8690*/  IADD3 R174, P2, R169, R236.reuse, RZ ;  /* 0x000000eca9ae7210 */ /* 0x0a0fe60007f5e0ff */
[----:B------:R-:W5:Y:S04]  /*86a0*/  SHFL.IDX PT, R0, R0, 0x5, 0x181f ;  /* 0x00b81f0000007f89 */ /* 0x000f6800000e0000 */
[----:B------:R5:W-:Y:S01]  /*86b0*/  LDGSTS.E.BYPASS.LTC128B.128 [R229+0x3900], [R176.64], !P4 ;  /* 0x03900000b0e57fae */ /* 0x000be2000e101d50 */
[-C--:B-1----:R-:W-:Y:S02]  /*86c0*/  IADD3 R180, P1, R3, R236.reuse, RZ ;  /* 0x000000ec03b47210 */ /* 0x082fe40007f3e0ff */
[-C--:B--2---:R-:W-:Y:S02]  /*86d0*/  IADD3 R2, P0, R2, R236.reuse, RZ ;  /* 0x000000ec02027210 */ /* 0x084fe40007f1e0ff */
[----:B---3--:R-:W-:Y:S01]  /*86e0*/  IADD3 R178, P5, R171, R236, RZ ;  /* 0x000000ecabb27210 */ /* 0x008fe20007fbe0ff */
[--C-:B------:R-:W-:Y:S04]  /*86f0*/  IMAD.X R175, R170, 0x1, R235.reuse, P2 ;  /* 0x00000001aaaf7824 */ /* 0x100fe800010e06eb */
[--C-:B------:R-:W-:Y:S02]  /*8700*/  IMAD.X R179, R172, 0x1, R235.reuse, P5 ;  /* 0x00000001acb37824 */ /* 0x100fe400028e06eb */
[--C-:B----4-:R-:W-:Y:S02]  /*8710*/  IMAD.X R181, R168, 0x1, R235.reuse, P1 ;  /* 0x00000001a8b57824 */ /* 0x110fe400008e06eb */
[----:B-----5:R-:W-:Y:S01]  /*8720*/  IMAD.X R3, R0, 0x1, R235, P0 ;  /* 0x0000000100037824 */ /* 0x020fe200000e06eb */
[----:B------:R1:W-:Y:S04]  /*8730*/  LDGSTS.E.BYPASS.LTC128B.128 [R229+0x4100], [R178.64], !P4 ;  /* 0x04100000b2e57fae */ /* 0x0003e8000e101d50 */
[----:B------:R1:W-:Y:S04]  /*8740*/  LDGSTS.E.BYPASS.LTC128B.128 [R229+0x4900], [R174.64], !P4 ;  /* 0x04900000aee57fae */ /* 0x0003e8000e101d50 */
[----:B------:R1:W-:Y:S04]  /*8750*/  LDGSTS.E.BYPASS.LTC128B.128 [R229+0x5100], [R180.64], !P4 ;  /* 0x05100000b4e57fae */ /* 0x0003e8000e101d50 */
[----:B------:R1:W-:Y:S02]  /*8760*/  LDGSTS.E.BYPASS.LTC128B.128 [R229+0x5900], [R2.64], !P4 ;  /* 0x0590000002e57fae */ /* 0x0003e4000e101d50 */
.L_x_521:
[----:B------:R-:W-:Y:S01]  /*8770*/  IMAD.MOV.U32 R171, RZ, RZ, R237 ;  /* 0x000000ffffab7224 */ /* 0x000fe200078e00ed */
[----:B------:R-:W-:Y:S01]  /*8780*/  PLOP3.LUT P1, PT, PT, PT, UP2, 0x80, 0x0 ;  /* 0x000000000000781c */ /* 0x000fe20003f2f028 */
[----:B------:R-:W0:Y:S01]  /*8790*/  LDGDEPBAR ;  /* 0x00000000000079af */ /* 0x000e220000000000 */
[----:B------:R-:W-:Y:S01]  /*87a0*/  PLOP3.LUT P0, PT, PT, PT, UP2, 0x80, 0x0 ;  /* 0x000000000000781c */ /* 0x000fe20003f0f028 */
[----:B------:R-:W-:Y:S05]  /*87b0*/  IMAD R170, R244, -0x60, RZ ;  /* 0xffffffa0f4aa7824 */ /* 0x000fea00078e02ff */
[----:B-1----:R-:W-:Y:S05]  /*87c0*/  IADD3 R2, -R238, 0x1, R170 ;  /* 0x00000001ee027810 */ /* 0x002fea0007ffe1aa */
[----:B------:R-:W-:Y:S05]  /*87d0*/  @P1 IMAD.HI.U32 R0, R237, c[0x0][0x2c8], RZ ;  /* 0x0000b200ed001a27 */ /* 0x000fea00078e00ff */
[----:B------:R-:W-:Y:S01]  /*87e0*/  @P0 SHF.R.U32.HI R171, RZ, c[0x0][0x2cc], R0 ;  /* 0x0000b300ffab0a19 */ /* 0x000fe20000011600 */
[----:B------:R-:W-:Y:S01]  /*87f0*/  IMAD.MOV.U32 R0, RZ, RZ, c[0x0][0x2ac] ;  /* 0x0000ab00ff007624 */ /* 0x000fe200078e00ff */
[----:B------:R-:W-:Y:S03]  /*8800*/  PLOP3.LUT P0, PT, PT, PT, UP1, 0x40, 0x0 ;  /* 0x000000000000781c */ /* 0x000fe60003f0e818 */
[----:B------:R-:W1:Y:S01]  /*8810*/  SHFL.IDX PT, R168, R171, RZ, 0x1c1f ;  /* 0x001c1fffaba87589 */ /* 0x000e6200000e0000 */
[----:B------:R-:W-:Y:S05]  /*8820*/  IMAD R2, R0, c[0x0][0x1d0], R2 ;  /* 0x0000740000027a24 */ /* 0x000fea00078e0202 */
[----:B------:R-:W-:Y:S04]  /*8830*/  IADD3 R2, R2, -c[0x0][0x168], RZ ;  /* 0x80005a0002027a10 */ /* 0x000fe80007ffe0ff */
[C---:B------:R-:W-:Y:S02]  /*8840*/  IADD3 R3, R2.reuse, c[0x0][0x328], RZ ;  /* 0x0000ca0002037a10 */ /* 0x040fe40007ffe0ff */
[----:B------:R-:W-:Y:S03]  /*8850*/  IADD3 R2, R2, UR13, RZ ;  /* 0x0000000d02027c10 */ /* 0x000fe6000fffe0ff */
[--C-:B-1----:R-:W-:Y:S02]  /*8860*/  IMAD.IADD R183, R3, 0x1, R168.reuse ;  /* 0x0000000103b77824 */ /* 0x102fe400078e02a8 */
[----:B------:R-:W-:Y:S01]  /*8870*/  IMAD.IADD R180, R2, 0x1, R168 ;  /* 0x0000000102b47824 */ /* 0x000fe200078e02a8 */
[----:B------:R-:W-:-:S05]  /*8880*/  @P0 BRA `(.L_x_522) ;  /* 0x000001a000000947 */ /* 0x000fca0003800000 */
[----:B------:R-:W-:Y:S01]  /*8890*/  MOV R0, c[0x0][0x2ac] ;  /* 0x0000ab0000007a02 */ /* 0x000fe20000000f00 */
[----:B------:R-:W-:Y:S04]  /*88a0*/  BSSY B0, `(.L_x_523) ;  /* 0x0000013000007945 */ /* 0x000fe80003800000 */
[----:B------:R-:W-:Y:S05]  /*88b0*/  IMAD R168, R0, c[0x0][0x1d0], R168 ;  /* 0x0000740000a87a24 */ /* 0x000fea00078e02a8 */
[----:B------:R-:W-:Y:S04]  /*88c0*/  IADD3 R168, R168, -c[0x0][0x168], RZ ;  /* 0x80005a00a8a87a10 */ /* 0x000fe80007ffe0ff */
[----:B------:R-:W-:Y:S11]  /*88d0*/  ISETP.GT.AND P0, PT, R168, -0x1, PT ;  /* 0xffffffffa800780c */ /* 0x000ff60003f04270 */
[----:B------:R-:W-:Y:S02]  /*88e0*/  @!UPT UIADD3 URZ, URZ, URZ, URZ ;  /* 0x0000003f3f3ff290 */ /* 0x000fe4000fffe03f */
[----:B------:R-:W-:-:S05]  /*88f0*/  @P0 BRA `(.L_x_524) ;  /* 0x0000008000000947 */ /* 0x000fca0003800000 */
[----:B------:R-:W-:Y:S01]  /*8900*/  LOP3.LUT R168, RZ, R168, RZ, 0x33, !PT ;  /* 0x000000a8ffa87212 */ /* 0x000fe200078e33ff */
[----:B------:R-:W-:Y:S05]  /*8910*/  IMAD.MOV.U32 R0, RZ, RZ, c[0x0][0x32c] ;  /* 0x0000cb00ff007624 */ /* 0x000fea00078e00ff */
[----:B------:R-:W-:Y:S11]  /*8920*/  ISETP.NE.AND P0, PT, R0, 0x1, PT ;  /* 0x000000010000780c */ /* 0x000ff60003f05270 */
[----:B------:R-:W-:Y:S02]  /*8930*/  @!UPT UIADD3 URZ, URZ, URZ, URZ ;  /* 0x0000003f3f3ff290 */ /* 0x000fe4000fffe03f */
[----:B------:R-:W-:Y:S05]  /*8940*/  @P0 IMAD.HI.U32 R0, R168, c[0x0][0x330], RZ ;  /* 0x0000cc00a8000a27 */ /* 0x000fea00078e00ff */
[----:B------:R-:W-:Y:S04]  /*8950*/  @P0 SHF.R.U32.HI R168, RZ, c[0x0][0x334], R0 ;  /* 0x0000cd00ffa80a19 */ /* 0x000fe80000011600 */
[----:B------:R-:W-:Y:S01]  /*8960*/  LOP3.LUT R168, RZ, R168, RZ, 0x33, !PT ;  /* 0x000000a8ffa87212 */ /* 0x000fe200078e33ff */
[----:B------:R-:W-:-:S05]  /*8970*/  BRA `(.L_x_525) ;  /* 0x0000005000007947 */ /* 0x000fca0003800000 */
.L_x_524:
[----:B------:R-:W-:Y:S04]  /*8980*/  MOV R0, c[0x0][0x32c] ;  /* 0x0000cb0000007a02 */ /* 0x000fe80000000f00 */
[----:B------:R-:W-:Y:S11]  /*8990*/  ISETP.NE.AND P0, PT, R0, 0x1, PT ;  /* 0x000000010000780c */ /* 0x000ff60003f05270 */
[----:B------:R-:W-:Y:S02]  /*89a0*/  @!UPT UIADD3 URZ, URZ, URZ, URZ ;  /* 0x0000003f3f3ff290 */ /* 0x000fe4000fffe03f */
[----:B------:R-:W-:Y:S05]  /*89b0*/  @P0 IMAD.HI.U32 R0, R168, c[0x0][0x330], RZ ;  /* 0x0000cc00a8000a27 */ /* 0x000fea00078e00ff */
[----:B------:R-:W-:Y:S02]  /*89c0*/  @P0 SHF.R.U32.HI R168, RZ, c[0x0][0x334], R0 ;  /* 0x0000cd00ffa80a19 */ /* 0x000fe40000011600 */
.L_x_525:
[----:B------:R-:W-:Y:S05]  /*89d0*/  BSYNC B0 ;  /* 0x0000000000007941 */ /* 0x000fea0003800000 */
.L_x_523:
[----:B------:R-:W-:Y:S04]  /*89e0*/  IMAD.IADD R0, R170, 0x1, -R238 ;  /* 0x00000001aa007824 */ /* 0x000fe800078e0aee */
[----:B------:R-:W-:Y:S05]  /*89f0*/  IMAD R168, R168, c[0x0][0x32c], R0 ;  /* 0x0000cb00a8a87a24 */ /* 0x000fea00078e0200 */
[----:B------:R-:W-:Y:S02]  /*8a00*/  IADD3 R0, R168, c[0x0][0x32c], RZ ;  /* 0x0000cb00a8007a10 */ /* 0x000fe40007ffe0ff */
[----:B------:R-:W-:Y:S02]  /*8a10*/  IMNMX R180, R180, R168, !PT ;  /* 0x000000a8b4b47217 */ /* 0x000fe40007800200 */
[----:B------:R-:W-:Y:S02]  /*8a20*/  IMNMX R183, R183, R0, PT ;  /* 0x00000000b7b77217 */ /* 0x000fe40003800200 */
.L_x_522:
[----:B------:R-:W-:Y:S01]  /*8a30*/  PLOP3.LUT P0, PT, PT, PT, UP1, 0x40, 0x0 ;  /* 0x000000000000781c */ /* 0x000fe20003f0e818 */
[----:B------:R-:W1:Y:S02]  /*8a40*/  SHFL.IDX PT, R168, R171, 0x1, 0x1c1f ;  /* 0x003c1f00aba87f89 */ /* 0x000e6400000e0000 */
[----:B-1----:R-:W-:Y:S01]  /*8a50*/  IADD3 R177, R2, R168, RZ ;  /* 0x000000a802b17210 */ /* 0x002fe20007ffe0ff */
[----:B------:R-:W-:Y:S09]  /*8a60*/  IMAD.IADD R181, R3, 0x1, R168 ;  /* 0x0000000103b57824 */ /* 0x000ff200078e02a8 */
        /* <DEDUP_REMOVED lines=9> */
[----:B------:R-:W-:Y:S05]  /*8b00*/  IMAD.MOV.U32 R0, RZ, RZ, 0x1 ;  /* 0x00000001ff007424 */ /* 0x000fea00078e00ff */
[----:B------:R-:W-:Y:S11]  /*8b10*/  ISETP.NE.AND P0, PT, R0, c[0x0][0x32c], PT ;  /* 0x0000cb0000007a0c */ /* 0x000ff60003f05270 */
[----:B------:R-:W-:Y:S02]  /*8b20*/  @!UPT UIADD3 URZ, URZ, URZ, URZ ;  /* 0x0000003f3f3ff290 */ /* 0x000fe4000fffe03f */
[----:B------:R-:W-:Y:S05]  /*8b30*/  @P0 IMAD.HI.U32 R0, R168, c[0x0][0x330], RZ ;  /* 0x0000cc00a8000a27 */ /* 0x000fea00078e00ff */
[----:B------:R-:W-:Y:S04]  /*8b40*/  @P0 SHF.R.U32.HI R168, RZ, c[0x0][0x334], R0 ;  /* 0x0000cd00ffa80a19 */ /* 0x000fe80000011600 */
[----:B------:R-:W-:Y:S01]  /*8b50*/  LOP3.LUT R168, RZ, R168, RZ, 0x33, !PT ;  /* 0x000000a8ffa87212 */ /* 0x000fe200078e33ff */
[----:B------:R-:W-:-:S05]  /*8b60*/  BRA `(.L_x_529) ;  /* 0x0000005000007947 */ /* 0x000fca0003800000 */
.L_x_528:
[----:B------:R-:W-:Y:S04]  /*8b70*/  MOV R0, 0x1 ;  /* 0x0000000100007802 */ /* 0x000fe80000000f00 */
[----:B------:R-:W-:Y:S11]  /*8b80*/  ISETP.NE.AND P0, PT, R0, c[0x0][0x32c], PT ;  /* 0x0000cb0000007a0c */ /* 0x000ff60003f05270 */
[----:B------:R-:W-:Y:S02]  /*8b90*/  @!UPT UIADD3 URZ, URZ, URZ, URZ ;  /* 0x0000003f3f3ff290 */ /* 0x000fe4000fffe03f */
[----:B------:R-:W-:Y:S05]  /*8ba0*/  @P0 IMAD.HI.U32 R0, R168, c[0x0][0x330], RZ ;  /* 0x0000cc00a8000a27 */ /* 0x000fea00078e00ff */
[----:B------:R-:W-:Y:S02]  /*8bb0*/  @P0 SHF.R.U32.HI R168, RZ, c[0x0][0x334], R0 ;  /* 0x0000cd00ffa80a19 */ /* 0x000fe40000011600 */
.L_x_529:
[----:B------:R-:W-:Y:S05]  /*8bc0*/  BSYNC B0 ;  /* 0x0000000000007941 */ /* 0x000fea0003800000 */
.L_x_527:
[----:B------:R-:W-:Y:S04]  /*8bd0*/  IMAD.IADD R0, R170, 0x1, -R238 ;  /* 0x00000001aa007824 */ /* 0x000fe800078e0aee */
[----:B------:R-:W-:Y:S05]  /*8be0*/  IMAD R0, R168, c[0x0][0x32c], R0 ;  /* 0x0000cb00a8007a24 */ /* 0x000fea00078e0200 */
[----:B------:R-:W-:Y:S02]  /*8bf0*/  IADD3 R168, R0, c[0x0][0x32c], RZ ;  /* 0x0000cb0000a87a10 */ /* 0x000fe40007ffe0ff */
[----:B------:R-:W-:Y:S02]  /*8c00*/  IMNMX R177, R177, R0, !PT ;  /* 0x00000000b1b17217 */ /* 0x000fe40007800200 */
[----:B------:R-:W-:Y:S02]  /*8c10*/  IMNMX R181, R181, R168, PT ;  /* 0x000000a8b5b57217 */ /* 0x000fe40003800200 */
.L_x_526:
        /* <DEDUP_REMOVED lines=20> */
.L_x_532:
[----:B------:R-:W-:Y:S04]  /*8d60*/  MOV R0, c[0x0][0x32c] ;  /* 0x0000cb0000007a02 */ /* 0x000fe80000000f00 */
[----:B------:R-:W-:Y:S11]  /*8d70*/  ISETP.NE.AND P0, PT, R0, 0x1, PT ;  /* 0x000000010000780c */ /* 0x000ff60003f05270 */
[----:B------:R-:W-:Y:S02]  /*8d80*/  @!UPT UIADD3 URZ, URZ, URZ, URZ ;  /* 0x0000003f3f3ff290 */ /* 0x000fe4000fffe03f */
[----:B------:R-:W-:Y:S05]  /*8d90*/  @P0 IMAD.HI.U32 R0, R168, c[0x0][0x330], RZ ;  /* 0x0000cc00a8000a27 */ /* 0x000fea00078e00ff */
[----:B------:R-:W-:Y:S02]  /*8da0*/  @P0 SHF.R.U32.HI R168, RZ, c[0x0][0x334], R0 ;  /* 0x0000cd00ffa80a19 */ /* 0x000fe40000011600 */
.L_x_533:
[----:B------:R-:W-:Y:S05]  /*8db0*/  BSYNC B0 ;  /* 0x0000000000007941 */ /* 0x000fea0003800000 */
.L_x_531:
[----:B------:R-:W-:Y:S04]  /*8dc0*/  IMAD.IADD R0, R170, 0x1, -R238 ;  /* 0x00000001aa007824 */ /* 0x000fe800078e0aee */
[----:B------:R-:W-:Y:S05]  /*8dd0*/  IMAD R0, R168, c[0x0][0x32c], R0 ;  /* 0x0000cb00a8007a24 */ /* 0x000fea00078e0200 */
[----:B------:R-:W-:Y:S02]  /*8de0*/  IADD3 R168, R0, c[0x0][0x32c], RZ ;  /* 0x0000cb0000a87a10 */ /* 0x000fe40007ffe0ff */
[----:B------:R-:W-:Y:S02]  /*8df0*/  IMNMX R174, R174, R0, !PT ;  /* 0x00000000aeae7217 */ /* 0x000fe40007800200 */
[----:B------:R-:W-:Y:S02]  /*8e00*/  IMNMX R175, R175, R168, PT ;  /* 0x000000a8afaf7217 */ /* 0x000fe40003800200 */
.L_x_530:
[C---:B------:R-:W-:Y:S02]  /*8e10*/  ISETP.GE.AND P1, PT, R170.reuse, 0x9, PT ;  /* 0x00000009aa00780c */ /* 0x040fe40003f26270 */
[----:B------:R-:W-:Y:S02]  /*8e20*/  ISETP.GE.AND P5, PT, R170, 0xa, PT ;  /* 0x0000000aaa00780c */ /* 0x000fe40003fa6270 */
[----:B------:R-:W-:Y:S02]  /*8e30*/  ISETP.GT.AND P0, PT, R180, 0x8, !P1 ;  /* 0x00000008b400780c */ /* 0x000fe40004f04270 */
[----:B------:R-:W-:Y:S02]  /*8e40*/  P2R R173, PR, RZ, 0x2 ;  /* 0x00000002ffad7803 */ /* 0x000fe40000000000 */
[----:B------:R-:W-:Y:S02]  /*8e50*/  ISETP.LT.OR P0, PT, R183, 0x9, P0 ;  /* 0x00000009b700780c */ /* 0x000fe40000701670 */
[C---:B------:R-:W-:Y:S02]  /*8e60*/  ISETP.GT.AND P1, PT, R177.reuse, 0x8, !P1 ;  /* 0x00000008b100780c */ /* 0x040fe40004f24270 */
[----:B------:R-:W-:Y:S02]  /*8e70*/  P2R R179, PR, RZ, 0x10 ;  /* 0x00000010ffb37803 */ /* 0x000fe40000000000 */
[----:B------:R-:W-:Y:S02]  /*8e80*/  FSEL R169, R16, -INF , !P0 ;  /* 0xff80000010a97808 */ /* 0x000fe40004000000 */
[----:B------:R-:W-:Y:S02]  /*8e90*/  ISETP.GT.AND P0, PT, R177, 0x9, !P5 ;  /* 0x00000009b100780c */ /* 0x000fe40006f04270 */
[C---:B------:R-:W-:Y:S02]  /*8ea0*/  ISETP.LT.OR P1, PT, R181.reuse, 0x9, P1 ;  /* 0x00000009b500780c */ /* 0x040fe40000f21670 */
[----:B------:R-:W-:Y:S02]  /*8eb0*/  ISETP.GE.AND P4, PT, R170, 0x11, PT ;  /* 0x00000011aa00780c */ /* 0x000fe40003f86270 */
[----:B------:R-:W-:Y:S02]  /*8ec0*/  ISETP.LT.OR P0, PT, R181, 0xa, P0 ;  /* 0x0000000ab500780c */ /* 0x000fe40000701670 */
[----:B------:R-:W-:Y:S02]  /*8ed0*/  FSEL R0, R18, -INF , !P1 ;  /* 0xff80000012007808 */ /* 0x000fe40004800000 */
[----:B------:R-:W-:Y:S02]  /*8ee0*/  ISETP.GT.AND P1, PT, R180, 0x10, !P4 ;  /* 0x00000010b400780c */ /* 0x000fe40006724270 */
[----:B------:R-:W-:Y:S02]  /*8ef0*/  P2R R176, PR, RZ, 0x8 ;  /* 0x00000008ffb07803 */ /* 0x000fe40000000000 */
[----:B------:R-:W-:Y:S02]  /*8f00*/  FSEL R19, R19, -INF , !P0 ;  /* 0xff80000013137808 */ /* 0x000fe40004000000 */
[C---:B------:R-:W-:Y:S02]  /*8f10*/  ISETP.LT.OR P0, PT, R183.reuse, 0x11, P1 ;  /* 0x00000011b700780c */ /* 0x040fe40000f01670 */
[----:B------:R-:W-:Y:S02]  /*8f20*/  ISETP.GE.AND P3, PT, R170, 0x12, PT ;  /* 0x00000012aa00780c */ /* 0x000fe40003f66270 */
[----:B------:R-:W-:Y:S02]  /*8f30*/  ISETP.GT.AND P2, PT, R180, 0x9, !P5 ;  /* 0x00000009b400780c */ /* 0x000fe40006f44270 */
[----:B------:R-:W-:Y:S02]  /*8f40*/  FSEL R20, R20, -INF , !P0 ;  /* 0xff80000014147808 */ /* 0x000fe40004000000 */
[----:B------:R-:W-:Y:S02]  /*8f50*/  ISETP.GT.AND P0, PT, R180, 0x11, !P3 ;  /* 0x00000011b400780c */ /* 0x000fe40005f04270 */
[C---:B------:R-:W-:Y:S02]  /*8f60*/  ISETP.LT.OR P2, PT, R183.reuse, 0xa, P2 ;  /* 0x0000000ab700780c */ /* 0x040fe40001741670 */
[----:B------:R-:W-:Y:S02]  /*8f70*/  ISETP.LT.OR P0, PT, R183, 0x12, P0 ;  /* 0x00000012b700780c */ /* 0x000fe40000701670 */
[----:B------:R-:W-:Y:S02]  /*8f80*/  FSEL R168, R17, -INF , !P2 ;  /* 0xff80000011a87808 */ /* 0x000fe40005000000 */
[----:B------:R-:W-:Y:S02]  /*8f90*/  FSEL R17, R21, -INF , !P0 ;  /* 0xff80000015117808 */ /* 0x000fe40004000000 */
[----:B------:R-:W-:Y:S02]  /*8fa0*/  ISETP.GT.AND P0, PT, R177, 0x10, !P4 ;  /* 0x00000010b100780c */ /* 0x000fe40006704270 */
[C---:B------:R-:W-:Y:S02]  /*8fb0*/  ISETP.GE.AND P2, PT, R170.reuse, 0x19, PT ;  /* 0x00000019aa00780c */ /* 0x040fe40003f46270 */
[----:B------:R-:W-:Y:S02]  /*8fc0*/  ISETP.LT.OR P0, PT, R181, 0x11, P0 ;  /* 0x00000011b500780c */ /* 0x000fe40000701670 */
[----:B------:R-:W-:Y:S02]  /*8fd0*/  ISETP.GE.AND P1, PT, R170, 0x1a, PT ;  /* 0x0000001aaa00780c */ /* 0x000fe40003f26270 */
[----:B------:R-:W-:Y:S02]  /*8fe0*/  FSEL R18, R22, -INF , !P0 ;  /* 0xff80000016127808 */ /* 0x000fe40004000000 */
[----:B------:R-:W-:Y:S02]  /*8ff0*/  ISETP.GT.AND P0, PT, R177, 0x11, !P3 ;  /* 0x00000011b100780c */ /* 0x000fe40005f04270 */
[----:B------:R-:W-:Y:S02]  /*9000*/  P2R R22, PR, RZ, 0x4 ;  /* 0x00000004ff167803 */ /* 0x000fe40000000000 */
[----:B------:R-:W-:Y:S02]  /*9010*/  ISETP.LT.OR P0, PT, R181, 0x12, P0 ;  /* 0x00000012b500780c */ /* 0x000fe40000701670 */
[----:B------:R-:W-:Y:S02]  /*9020*/  P2R R21, PR, RZ, 0x2 ;  /* 0x00000002ff157803 */ /* 0x000fe40000000000 */
[----:B------:R-:W-:Y:S02]  /*9030*/  FSEL R16, R23, -INF , !P0 ;  /* 0xff80000017107808 */ /* 0x000fe40004000000 */
[----:B------:R-:W-:Y:S02]  /*9040*/  ISETP.GT.AND P0, PT, R180, 0x18, !P2 ;  /* 0x00000018b400780c */ /* 0x000fe40005704270 */
[----:B------:R-:W-:Y:S02]  /*9050*/  P2R R178, PR, RZ, 0x10 ;  /* 0x00000010ffb27803 */ /* 0x000fe40000000000 */
[C---:B------:R-:W-:Y:S02]  /*9060*/  ISETP.LT.OR P0, PT, R183.reuse, 0x19, P0 ;  /* 0x00000019b700780c */ /* 0x040fe40000701670 */
[----:B------:R-:W-:Y:S02]  /*9070*/  ISETP.GE.AND P4, PT, R170, 0x4a, PT ;  /* 0x0000004aaa00780c */ /* 0x000fe40003f86270 */
[----:B------:R-:W-:Y:S02]  /*9080*/  FSEL R32, R32, -INF , !P0 ;  /* 0xff80000020207808 */ /* 0x000fe40004000000 */
[----:B------:R-:W-:Y:S02]  /*9090*/  ISETP.GT.AND P0, PT, R180, 0x19, !P1 ;  /* 0x00000019b400780c */ /* 0x000fe40004f04270 */
[C---:B------:R-:W-:Y:S02]  /*90a0*/  ISETP.GE.AND P6, PT, R170.reuse, 0x52, PT ;  /* 0x00000052aa00780c */ /* 0x040fe40003fc6270 */
[----:B------:R-:W-:Y:S02]  /*90b0*/  ISETP.LT.OR P0, PT, R183, 0x1a, P0 ;  /* 0x0000001ab700780c */ /* 0x000fe40000701670 */
[----:B------:R-:W-:Y:S02]  /*90c0*/  P2R R182, PR, RZ, 0x8 ;  /* 0x00000008ffb67803 */ /* 0x000fe40000000000 */
[----:B------:R-:W-:Y:S02]  /*90d0*/  FSEL R33, R33, -INF , !P0 ;  /* 0xff80000021217808 */ /* 0x000fe40004000000 */
[----:B------:R-:W-:Y:S02]  /*90e0*/  ISETP.GT.AND P0, PT, R177, 0x18, !P2 ;  /* 0x00000018b100780c */ /* 0x000fe40005704270 */
[----:B------:R-:W-:Y:S02]  /*90f0*/  ISETP.GE.AND P2, PT, R170, 0x21, PT ;  /* 0x00000021aa00780c */ /* 0x000fe40003f46270 */
        /* <DEDUP_REMOVED lines=10> */
[C---:B------:R-:W-:Y:S02]  /*91a0*/  ISETP.LT.OR P0, PT, R183.reuse, 0x21, P0 ;  /* 0x00000021b700780c */ /* 0x040fe40000701670 */
[----:B------:R-:W-:Y:S02]  /*91b0*/  P2R R172, PR, RZ, 0x20 ;  /* 0x00000020ffac7803 */ /* 0x000fe40000000000 */
[----:B------:R-:W-:Y:S02]  /*91c0*/  FSEL R190, R36, -INF , !P0 ;  /* 0xff80000024be7808 */ /* 0x000fe40004000000 */
[----:B------:R-:W-:Y:S02]  /*91d0*/  ISETP.GT.AND P0, PT, R180, 0x21, !P1 ;  /* 0x00000021b400780c */ /* 0x000fe40004f04270 */
[C---:B------:R-:W-:Y:S02]  /*91e0*/  ISETP.GE.AND P5, PT, R170.reuse, 0x59, PT ;  /* 0x00000059aa00780c */ /* 0x040fe40003fa6270 */
[----:B------:R-:W-:Y:S04]  /*91f0*/  ISETP.LT.OR P0, PT, R183, 0x22, P0 ;  /* 0x00000022b700780c */ /* 0x000fe80000701670 */
[----:B------:R-:W-:Y:S02]  /*9200*/  FSEL R36, R37, -INF , !P0 ;  /* 0xff80000025247808 */ /* 0x000fe40004000000 */
[----:B------:R-:W-:Y:S02]  /*9210*/  ISETP.GT.AND P0, PT, R177, 0x20, !P2 ;  /* 0x00000020b100780c */ /* 0x000fe40005704270 */
[----:B------:R-:W-:Y:S01]  /*9220*/  ISETP.GE.AND P2, PT, R170, 0x29, PT ;  /* 0x00000029aa00780c */ /* 0x000fe20003f46270 */
[----:B------:R1:W-:Y:S01]  /*9230*/  STL [R1+0x10], R36 ;  /* 0x0000102401007387 */ /* 0x0003e20000100800 */
[----:B------:R-:W-:Y:S02]  /*9240*/  ISETP.LT.OR P0, PT, R181, 0x21, P0 ;  /* 0x00000021b500780c */ /* 0x000fe40000701670 */
[----:B------:R-:W-:Y:S02]  /*9250*/  P2R R37, PR, RZ, 0x4 ;  /* 0x00000004ff257803 */ /* 0x000fe40000000000 */
[----:B-1----:R-:W-:Y:S02]  /*9260*/  FSEL R36, R38, -INF , !P0 ;  /* 0xff80000026247808 */ /* 0x002fe40004000000 */
[----:B------:R-:W-:Y:S02]  /*9270*/  ISETP.GT.AND P0, PT, R177, 0x21, !P1 ;  /* 0x00000021b100780c */ /* 0x000fe40004f04270 */
[----:B------:R-:W-:Y:S01]  /*9280*/  ISETP.GE.AND P1, PT, R170, 0x2a, PT ;  /* 0x0000002aaa00780c */ /* 0x000fe20003f26270 */
[----:B------:R1:W-:Y:S01]  /*9290*/  STL [R1+0xc], R36 ;  /* 0x00000c2401007387 */ /* 0x0003e20000100800 */
[----:B------:R-:W-:Y:S04]  /*92a0*/  ISETP.LT.OR P0, PT, R181, 0x22, P0 ;  /* 0x00000022b500780c */ /* 0x000fe80000701670 */
[----:B------:R-:W-:Y:S02]  /*92b0*/  FSEL R211, R39, -INF , !P0 ;  /* 0xff80000027d37808 */ /* 0x000fe40004000000 */
[----:B------:R-:W-:Y:S04]  /*92c0*/  ISETP.GT.AND P0, PT, R180, 0x28, !P2 ;  /* 0x00000028b400780c */ /* 0x000fe80005704270 */
[C---:B------:R-:W-:Y:S04]  /*92d0*/  ISETP.LT.OR P0, PT, R183.reuse, 0x29, P0 ;  /* 0x00000029b700780c */ /* 0x040fe80000701670 */
[----:B------:R-:W-:Y:S02]  /*92e0*/  FSEL R196, R48, -INF , !P0 ;  /* 0xff80000030c47808 */ /* 0x000fe40004000000 */
[----:B------:R-:W-:Y:S02]  /*92f0*/  ISETP.GT.AND P0, PT, R180, 0x29, !P1 ;  /* 0x00000029b400780c */ /* 0x000fe40004f04270 */
[----:B------:R-:W-:Y:S02]  /*9300*/  P2R R48, PR, RZ, 0x10 ;  /* 0x00000010ff307803 */ /* 0x000fe40000000000 */
[----:B------:R-:W-:Y:S04]  /*9310*/  ISETP.LT.OR P0, PT, R183, 0x2a, P0 ;  /* 0x0000002ab700780c */ /* 0x000fe80000701670 */
[----:B------:R-:W-:Y:S02]  /*9320*/  FSEL R188, R49, -INF , !P0 ;  /* 0xff80000031bc7808 */ /* 0x000fe40004000000 */
[----:B------:R-:W-:Y:S02]  /*9330*/  ISETP.GT.AND P0, PT, R177, 0x28, !P2 ;  /* 0x00000028b100780c */ /* 0x000fe40005704270 */
[----:B------:R-:W-:Y:S02]  /*9340*/  ISETP.GE.AND P2, PT, R170, 0x31, PT ;  /* 0x00000031aa00780c */ /* 0x000fe40003f46270 */
[----:B------:R-:W-:Y:S02]  /*9350*/  ISETP.LT.OR P0, PT, R181, 0x29, P0 ;  /* 0x00000029b500780c */ /* 0x000fe40000701670 */
[----:B-1----:R-:W-:Y:S02]  /*9360*/  P2R R36, PR, RZ, 0x2 ;  /* 0x00000002ff247803 */ /* 0x002fe40000000000 */
[----:B------:R-:W-:Y:S02]  /*9370*/  FSEL R205, R50, -INF , !P0 ;  /* 0xff80000032cd7808 */ /* 0x000fe40004000000 */
[----:B------:R-:W-:Y:S02]  /*9380*/  ISETP.GT.AND P0, PT, R177, 0x29, !P1 ;  /* 0x00000029b100780c */ /* 0x000fe40004f04270 */
[----:B------:R-:W-:Y:S02]  /*9390*/  ISETP.GE.AND P1, PT, R170, 0x32, PT ;  /* 0x00000032aa00780c */ /* 0x000fe40003f26270 */
[----:B------:R-:W-:Y:S02]  /*93a0*/  ISETP.LT.OR P0, PT, R181, 0x2a, P0 ;  /* 0x0000002ab500780c */ /* 0x000fe40000701670 */
[----:B------:R-:W-:Y:S02]  /*93b0*/  P2R R39, PR, RZ, 0x4 ;  /* 0x00000004ff277803 */ /* 0x000fe40000000000 */
[----:B------:R-:W-:Y:S02]  /*93c0*/  FSEL R251, R51, -INF , !P0 ;  /* 0xff80000033fb7808 */ /* 0x000fe40004000000 */
[----:B------:R-:W-:Y:S02]  /*93d0*/  ISETP.GT.AND P0, PT, R180, 0x30, !P2 ;  /* 0x00000030b400780c */ /* 0x000fe40005704270 */
[----:B------:R-:W-:Y:S02]  /*93e0*/  P2R R38, PR, RZ, 0x2 ;  /* 0x00000002ff267803 */ /* 0x000fe40000000000 */
[C---:B------:R-:W-:Y:S04]  /*93f0*/  ISETP.LT.OR P0, PT, R183.reuse, 0x31, P0 ;  /* 0x00000031b700780c */ /* 0x040fe80000701670 */
[----:B------:R-:W-:Y:S02]  /*9400*/  FSEL R208, R52, -INF , !P0 ;  /* 0xff80000034d07808 */ /* 0x000fe40004000000 */
[----:B------:R-:W-:Y:S04]  /*9410*/  ISETP.GT.AND P0, PT, R180, 0x31, !P1 ;  /* 0x00000031b400780c */ /* 0x000fe80004f04270 */
[----:B------:R-:W-:Y:S04]  /*9420*/  ISETP.LT.OR P0, PT, R183, 0x32, P0 ;  /* 0x00000032b700780c */ /* 0x000fe80000701670 */
        /* <DEDUP_REMOVED lines=46> */
[----:B------:R-:W-:Y:S04]  /*9710*/  ISETP.GT.AND P0, PT, R180, 0x49, !P4 ;  /* 0x00000049b400780c */ /* 0x000fe80006704270 */
[----:B------:R-:W-:Y:S04]  /*9720*/  ISETP.LT.OR P0, PT, R183, 0x4a, P0 ;  /* 0x0000004ab700780c */ /* 0x000fe80000701670 */
[----:B------:R-:W-:Y:S02]  /*9730*/  FSEL R203, R81, -INF , !P0 ;  /* 0xff80000051cb7808 */ /* 0x000fe40004000000 */
[----:B------:R-:W-:Y:S02]  /*9740*/  ISETP.GT.AND P0, PT, R177, 0x48, !P1 ;  /* 0x00000048b100780c */ /* 0x000fe40004f04270 */
[----:B------:R-:W-:Y:S02]  /*9750*/  ISETP.GE.AND P1, PT, R170, 0x51, PT ;  /* 0x00000051aa00780c */ /* 0x000fe40003f26270 */
        /* <DEDUP_REMOVED lines=16> */
[----:B------:R-:W-:Y:S04]  /*9860*/  ISETP.GT.AND P0, PT, R177, 0x51, !P6 ;  /* 0x00000051b100780c */ /* 0x000fe80007704270 */
[----:B------:R-:W-:Y:S04]  /*9870*/  ISETP.LT.OR P0, PT, R181, 0x52, P0 ;  /* 0x00000052b500780c */ /* 0x000fe80000701670 */
[----:B------:R-:W-:Y:S02]  /*9880*/  FSEL R189, R87, -INF , !P0 ;  /* 0xff80000057bd7808 */ /* 0x000fe40004000000 */
[----:B------:R-:W-:Y:S04]  /*9890*/  ISETP.GT.AND P0, PT, R180, RZ, !P3 ;  /* 0x000000ffb400720c */ /* 0x000fe80005f04270 */
        /* <DEDUP_REMOVED lines=9> */
[----:B------:R-:W-:Y:S04]  /*9930*/  ISETP.LT.OR P0, PT, R181, 0x1, P0 ;  /* 0x00000001b500780c */ /* 0x000fe80000701670 */
[----:B------:R-:W-:Y:S02]  /*9940*/  FSEL R6, R6, -INF , !P0 ;  /* 0xff80000006067808 */ /* 0x000fe40004000000 */
[----:B------:R-:W-:Y:S04]  /*9950*/  ISETP.GT.AND P0, PT, R180, 0x58, !P5 ;  /* 0x00000058b400780c */ /* 0x000fe80006f04270 */
[C---:B------:R-:W-:Y:S04]  /*9960*/  ISETP.LT.OR P0, PT, R183.reuse, 0x59, P0 ;  /* 0x00000059b700780c */ /* 0x040fe80000701670 */
[----:B------:R-:W-:Y:S02]  /*9970*/  FSEL R186, R96, -INF , !P0 ;  /* 0xff80000060ba7808 */ /* 0x000fe40004000000 */
[----:B------:R-:W-:Y:S04]  /*9980*/  ISETP.GE.AND P0, PT, R170, 0x5a, PT ;  /* 0x0000005aaa00780c */ /* 0x000fe80003f06270 */
        /* <DEDUP_REMOVED lines=10> */
[----:B------:R-:W-:Y:S02]  /*9a30*/  ISETP.NE.AND P4, PT, R48, RZ, PT ;  /* 0x000000ff3000720c */ /* 0x000fe40003f85270 */
[----:B------:R-:W-:Y:S04]  /*9a40*/  ISETP.LT.OR P2, PT, R175, 0x2, P2 ;  /* 0x00000002af00780c */ /* 0x000fe80001741670 */
[----:B------:R-:W-:Y:S02]  /*9a50*/  FSEL R9, R9, -INF , !P2 ;  /* 0xff80000009097808 */ /* 0x000fe40005000000 */
[----:B------:R-:W-:Y:S04]  /*9a60*/  ISETP.NE.AND P2, PT, R173, RZ, PT ;  /* 0x000000ffad00720c */ /* 0x000fe80003f45270 */
[----:B------:R-:W-:Y:S04]  /*9a70*/  ISETP.GT.AND P2, PT, R174, 0x8, !P2 ;  /* 0x00000008ae00780c */ /* 0x000fe80005744270 */
[C---:B------:R-:W-:Y:S04]  /*9a80*/  ISETP.LT.OR P2, PT, R175.reuse, 0x9, P2 ;  /* 0x00000009af00780c */ /* 0x040fe80001741670 */
[----:B------:R-:W-:Y:S02]  /*9a90*/  FSEL R12, R12, -INF , !P2 ;  /* 0xff8000000c0c7808 */ /* 0x000fe40005000000 */
[----:B------:R-:W-:Y:S04]  /*9aa0*/  ISETP.NE.AND P2, PT, R172, RZ, PT ;  /* 0x000000ffac00720c */ /* 0x000fe80003f45270 */
[----:B------:R-:W-:Y:S04]  /*9ab0*/  ISETP.GT.AND P2, PT, R174, 0x9, !P2 ;  /* 0x00000009ae00780c */ /* 0x000fe80005744270 */
        /* <DEDUP_REMOVED lines=12> */
[----:B------:R-:W-:Y:S04]  /*9b80*/  ISETP.LT.OR P2, PT, R175, 0x19, P2 ;  /* 0x00000019af00780c */ /* 0x000fe80001741670 */
[----:B------:R-:W-:Y:S02]  /*9b90*/  FSEL R49, R28, -INF , !P2 ;  /* 0xff8000001c317808 */ /* 0x000fe40005000000 */
[----:B------:R-:W-:Y:S01]  /*9ba0*/  ISETP.NE.AND P2, PT, R21, RZ, PT ;  /* 0x000000ff1500720c */ /* 0x000fe20003f45270 */
[----:B------:R-:W1:Y:S03]  /*9bb0*/  SHFL.IDX PT, R28, R171, 0x3, 0x1c1f ;  /* 0x007c1f00ab1c7f89 */ /* 0x000e6600000e0000 */
[----:B------:R-:W-:Y:S04]  /*9bc0*/  ISETP.GT.AND P2, PT, R174, 0x19, !P2 ;  /* 0x00000019ae00780c */ /* 0x000fe80005744270 */
[----:B------:R-:W-:Y:S04]  /*9bd0*/  ISETP.LT.OR P2, PT, R175, 0x1a, P2 ;  /* 0x0000001aaf00780c */ /* 0x000fe80001741670 */
[----:B------:R-:W-:Y:S02]  /*9be0*/  FSEL R48, R29, -INF , !P2 ;  /* 0xff8000001d307808 */ /* 0x000fe40005000000 */
[----:B------:R-:W-:Y:S04]  /*9bf0*/  ISETP.NE.AND P2, PT, R184, RZ, PT ;  /* 0x000000ffb800720c */ /* 0x000fe80003f45270 */
[----:B------:R-:W-:Y:S04]  /*9c00*/  ISETP.GT.AND P2, PT, R174, 0x20, !P2 ;  /* 0x00000020ae00780c */ /* 0x000fe80005744270 */
[----:B------:R-:W-:Y:S01]  /*9c10*/  ISETP.LT.OR P2, PT, R175, 0x21, P2 ;  /* 0x00000021af00780c */ /* 0x000fe20001741670 */
[--C-:B-1----:R-:W-:Y:S03]  /*9c20*/  IMAD.IADD R24, R3, 0x1, R28.reuse ;  /* 0x0000000103187824 */ /* 0x102fe600078e021c */
[----:B------:R-:W-:Y:S01]  /*9c30*/  FSEL R40, R40, -INF , !P2 ;  /* 0xff80000028287808 */ /* 0x000fe20005000000 */
[----:B------:R-:W-:Y:S01]  /*9c40*/  IMAD.IADD R25, R2, 0x1, R28 ;  /* 0x0000000102197824 */ /* 0x000fe200078e021c */
[----:B------:R-:W-:Y:S04]  /*9c50*/  ISETP.NE.AND P2, PT, R23, RZ, PT ;  /* 0x000000ff1700720c */ /* 0x000fe80003f45270 */
[C---:B------:R-:W-:Y:S04]  /*9c60*/  ISETP.GT.AND P2, PT, R174.reuse, 0x21, !P2 ;  /* 0x00000021ae00780c */ /* 0x040fe80005744270 */
[----:B------:R-:W-:Y:S04]  /*9c70*/  ISETP.LT.OR P2, PT, R175, 0x22, P2 ;  /* 0x00000022af00780c */ /* 0x000fe80001741670 */
[----:B------:R-:W-:Y:S02]  /*9c80*/  FSEL R41, R41, -INF , !P2 ;  /* 0xff80000029297808 */ /* 0x000fe40005000000 */
[----:B------:R-:W-:Y:S04]  /*9c90*/  ISETP.NE.AND P2, PT, R37, RZ, PT ;  /* 0x000000ff2500720c */ /* 0x000fe80003f45270 */
[----:B------:R-:W-:Y:S04]  /*9ca0*/  ISETP.GT.AND P2, PT, R174, 0x28, !P2 ;  /* 0x00000028ae00780c */ /* 0x000fe80005744270 */
[C---:B------:R-:W-:Y:S04]  /*9cb0*/  ISETP.LT.OR P2, PT, R175.reuse, 0x29, P2 ;  /* 0x00000029af00780c */ /* 0x040fe80001741670 */
[----:B------:R-:W-:Y:S02]  /*9cc0*/  FSEL R198, R44, -INF , !P2 ;  /* 0xff8000002cc67808 */ /* 0x000fe40005000000 */
        /* <DEDUP_REMOVED lines=30> */
[----:B------:R-:W-:Y:S04]  /*9eb0*/  ISETP.LT.OR P2, PT, R175, 0x49, P2 ;  /* 0x00000049af00780c */ /* 0x000fe80001741670 */
[----:B------:R-:W-:Y:S02]  /*9ec0*/  FSEL R207, R76, -INF , !P2 ;  /* 0xff8000004ccf7808 */ /* 0x000fe40005000000 */
[C---:B------:R-:W-:Y:S02]  /*9ed0*/  ISETP.GT.AND P2, PT, R174.reuse, 0x49, !P4 ;  /* 0x00000049ae00780c */ /* 0x040fe40006744270 */
[----:B------:R-:W-:Y:S02]  /*9ee0*/  ISETP.NE.AND P4, PT, R179, RZ, PT ;  /* 0x000000ffb300720c */ /* 0x000fe40003f85270 */
[----:B------:R-:W-:Y:S04]  /*9ef0*/  ISETP.LT.OR P2, PT, R175, 0x4a, P2 ;  /* 0x0000004aaf00780c */ /* 0x000fe80001741670 */
[----:B------:R-:W-:Y:S02]  /*9f00*/  FSEL R204, R77, -INF , !P2 ;  /* 0xff8000004dcc7808 */ /* 0x000fe40005000000 */
[----:B------:R-:W-:Y:S04]  /*9f10*/  ISETP.GT.AND P2, PT, R174, 0x50, !P1 ;  /* 0x00000050ae00780c */ /* 0x000fe80004f44270 */
[C---:B------:R-:W-:Y:S04]  /*9f20*/  ISETP.LT.OR P2, PT, R175.reuse, 0x51, P2 ;  /* 0x00000051af00780c */ /* 0x040fe80001741670 */
[----:B------:R-:W-:Y:S02]  /*9f30*/  FSEL R185, R88, -INF , !P2 ;  /* 0xff80000058b97808 */ /* 0x000fe40005000000 */
[C---:B------:R-:W-:Y:S04]  /*9f40*/  ISETP.GT.AND P2, PT, R174.reuse, 0x51, !P6 ;  /* 0x00000051ae00780c */ /* 0x040fe80007744270 */
[----:B------:R-:W-:Y:S04]  /*9f50*/  ISETP.LT.OR P2, PT, R175, 0x52, P2 ;  /* 0x00000052af00780c */ /* 0x000fe80001741670 */
[----:B------:R-:W-:Y:S02]  /*9f60*/  FSEL R181, R89, -INF , !P2 ;  /* 0xff80000059b57808 */ /* 0x000fe40005000000 */
[----:B------:R-:W-:Y:S04]  /*9f70*/  ISETP.GT.AND P2, PT, R174, 0x58, !P5 ;  /* 0x00000058ae00780c */ /* 0x000fe80006f44270 */
[C---:B------:R-:W-:Y:S04]  /*9f80*/  ISETP.LT.OR P2, PT, R175.reuse, 0x59, P2 ;  /* 0x00000059af00780c */ /* 0x040fe80001741670 */
[----:B------:R-:W-:Y:S02]  /*9f90*/  FSEL R179, R92, -INF , !P2 ;  /* 0xff8000005cb37808 */ /* 0x000fe40005000000 */
[----:B------:R-:W-:Y:S02]  /*9fa0*/  ISETP.GT.AND P2, PT, R174, RZ, !P3 ;  /* 0x000000ffae00720c */ /* 0x000fe40005f44270 */
[----:B------:R-:W-:Y:S02]  /*9fb0*/  ISETP.NE.AND P3, PT, R176, RZ, PT ;  /* 0x000000ffb000720c */ /* 0x000fe40003f65270 */
[C---:B------:R-:W-:Y:S04]  /*9fc0*/  ISETP.LT.OR P2, PT, R175.reuse, 0x1, P2 ;  /* 0x00000001af00780c */ /* 0x040fe80001741670 */
[----:B------:R-:W-:Y:S02]  /*9fd0*/  FSEL R8, R8, -INF , !P2 ;  /* 0xff80000008087808 */ /* 0x000fe40005000000 */
[----:B------:R-:W-:Y:S04]  /*9fe0*/  ISETP.GT.AND P2, PT, R174, 0x59, !P0 ;  /* 0x00000059ae00780c */ /* 0x000fe80004744270 */
[----:B------:R-:W-:Y:S04]  /*9ff0*/  ISETP.LT.OR P2, PT, R175, 0x5a, P2 ;  /* 0x0000005aaf00780c */ /* 0x000fe80001741670 */
[----:B------:R-:W-:Y:S02]  /*a000*/  FSEL R176, R93, -INF , !P2 ;  /* 0xff8000005db07808 */ /* 0x000fe40005000000 */
[----:B------:R-:W-:Y:S11]  /*a010*/  PLOP3.LUT P2, PT, PT, PT, UP1, 0x40, 0x0 ;  /* 0x000000000000781c */ /* 0x000ff60003f4e818 */
[----:B------:R-:W-:Y:S02]  /*a020*/  @!UPT UIADD3 URZ, URZ, URZ, URZ ;  /* 0x0000003f3f3ff290 */ /* 0x000fe4000fffe03f */
        /* <DEDUP_REMOVED lines=16> */
.L_x_536:
[----:B------:R-:W-:Y:S04]  /*a130*/  MOV R2, c[0x0][0x32c] ;  /* 0x0000cb0000027a02 */ /* 0x000fe80000000f00 */
[----:B------:R-:W-:Y:S11]  /*a140*/  ISETP.NE.AND P2, PT, R2, 0x1, PT ;  /* 0x000000010200780c */ /* 0x000ff60003f45270 */
[----:B------:R-:W-:Y:S02]  /*a150*/  @!UPT UIADD3 URZ, URZ, URZ, URZ ;  /* 0x0000003f3f3ff290 */ /* 0x000fe4000fffe03f */
[----:B------:R-:W-:Y:S05]  /*a160*/  @P2 IMAD.HI.U32 R2, R28, c[0x0][0x330], RZ ;  /* 0x0000cc001c022a27 */ /* 0x000fea00078e00ff */
[----:B------:R-:W-:Y:S02]  /*a170*/  @P2 SHF.R.U32.HI R28, RZ, c[0x0][0x334], R2 ;  /* 0x0000cd00ff1c2a19 */ /* 0x000fe40000011602 */
.L_x_537:
[----:B------:R-:W-:Y:S05]  /*a180*/  BSYNC B0 ;  /* 0x0000000000007941 */ /* 0x000fea0003800000 */
.L_x_535:
[----:B------:R-:W-:Y:S04]  /*a190*/  IMAD.IADD R170, R170, 0x1, -R238 ;  /* 0x00000001aaaa7824 */ /* 0x000fe800078e0aee */
[----:B------:R-:W-:Y:S05]  /*a1a0*/  IMAD R170, R28, c[0x0][0x32c], R170 ;  /* 0x0000cb001caa7a24 */ /* 0x000fea00078e02aa */
[----:B------:R-:W-:Y:S02]  /*a1b0*/  IADD3 R2, R170, c[0x0][0x32c], RZ ;  /* 0x0000cb00aa027a10 */ /* 0x000fe40007ffe0ff */
[----:B------:R-:W-:Y:S02]  /*a1c0*/  IMNMX R25, R25, R170, !PT ;  /* 0x000000aa19197217 */ /* 0x000fe40007800200 */
[----:B------:R-:W-:Y:S02]  /*a1d0*/  IMNMX R24, R24, R2, PT ;  /* 0x0000000218187217 */ /* 0x000fe40003800200 */
.L_x_534:
[----:B------:R-:W2:Y:S01]  /*a1e0*/  LDL.LU R89, [R1+0x10] ;  /* 0x0000100001597983 */ /* 0x000ea20000300800 */
[----:B------:R-:W-:Y:S01]  /*a1f0*/  ISETP.NE.AND P2, PT, R67, RZ, PT ;  /* 0x000000ff4300720c */ /* 0x000fe20003f45270 */
[----:B------:R-:W-:Y:S01]  /*a200*/  IMAD.MOV.U32 R86, RZ, RZ, R208 ;  /* 0x000000ffff567224 */ /* 0x000fe200078e00d0 */
[----:B------:R-:W-:Y:S01]  /*a210*/  FMNMX.FTZ R3, R4, R167, !PT ;  /* 0x000000a704037209 */ /* 0x000fe20007810000 */
[----:B------:R-:W3:Y:S01]  /*a220*/  LDL.LU R44, [R1+0xc] ;  /* 0x00000c00012c7983 */ /* 0x000ee20000300800 */
[----:B------:R-:W-:Y:S01]  /*a230*/  ISETP.GT.AND P2, PT, R25, RZ, !P2 ;  /* 0x000000ff1900720c */ /* 0x000fe20005744270 */
[----:B------:R-:W-:Y:S01]  /*a240*/  IMAD.MOV.U32 R61, RZ, RZ, R246 ;  /* 0x000000ffff3d7224 */ /* 0x000fe200078e00f6 */
[----:B------:R-:W-:Y:S02]  /*a250*/  FMNMX.FTZ R3, R5, R3, !PT ;  /* 0x0000000305037209 */ /* 0x000fe40007810000 */
[----:B------:R-:W-:Y:S02]  /*a260*/  ISETP.LT.OR P2, PT, R24, 0x1, P2 ;  /* 0x000000011800780c */ /* 0x000fe40001741670 */
[----:B------:R-:W-:Y:S02]  /*a270*/  FMNMX.FTZ R3, R169, R3, !PT ;  /* 0x00000003a9037209 */ /* 0x000fe40007810000 */
[----:B------:R-:W-:Y:S02]  /*a280*/  FSEL R10, R10, -INF , !P2 ;  /* 0xff8000000a0a7808 */ /* 0x000fe40005000000 */
[----:B------:R-:W-:Y:S02]  /*a290*/  ISETP.NE.AND P2, PT, R66, RZ, PT ;  /* 0x000000ff4200720c */ /* 0x000fe40003f45270 */
[----:B------:R-:W-:Y:S02]  /*a2a0*/  FMNMX.FTZ R3, R168, R3, !PT ;  /* 0x00000003a8037209 */ /* 0x000fe40007810000 */
[----:B------:R-:W-:Y:S02]  /*a2b0*/  ISETP.GT.AND P2, PT, R25, 0x1, !P2 ;  /* 0x000000011900780c */ /* 0x000fe40005744270 */
        /* <DEDUP_REMOVED lines=12> */
[----:B------:R-:W-:Y:S01]  /*a380*/  MOV R92, R40 ;  /* 0x00000028005c7202 */ /* 0x000fe20000000f00 */
[----:B------:R-:W-:Y:S01]  /*a390*/  IMAD.MOV.U32 R40, RZ, RZ, R191 ;  /* 0x000000ffff287224 */ /* 0x000fe200078e00bf */
[----:B------:R-:W-:Y:S02]  /*a3a0*/  ISETP.GT.AND P2, PT, R25, 0x9, !P2 ;  /* 0x000000091900780c */ /* 0x000fe40005744270 */
[----:B------:R-:W-:Y:S02]  /*a3b0*/  MOV R85, R211 ;  /* 0x000000d300557202 */ /* 0x000fe40000000f00 */
[----:B------:R-:W-:Y:S02]  /*a3c0*/  ISETP.LT.OR P2, PT, R24, 0xa, P2 ;  /* 0x0000000a1800780c */ /* 0x000fe40001741670 */
[----:B------:R-:W-:Y:S02]  /*a3d0*/  MOV R87, R205 ;  /* 0x000000cd00577202 */ /* 0x000fe40000000f00 */
[----:B------:R-:W-:Y:S02]  /*a3e0*/  FSEL R15, R15, -INF , !P2 ;  /* 0xff8000000f0f7808 */ /* 0x000fe40005000000 */
[----:B------:R-:W-:Y:S02]  /*a3f0*/  ISETP.NE.AND P2, PT, R178, RZ, PT ;  /* 0x000000ffb200720c */ /* 0x000fe40003f45270 */
[----:B------:R-:W-:Y:S02]  /*a400*/  MOV R29, R195 ;  /* 0x000000c3001d7202 */ /* 0x000fe40000000f00 */
[C---:B------:R-:W-:Y:S02]  /*a410*/  ISETP.GT.AND P2, PT, R25.reuse, 0x10, !P2 ;  /* 0x000000101900780c */ /* 0x040fe40005744270 */
[C---:B------:R-:W-:Y:S02]  /*a420*/  ISETP.GT.AND P1, PT, R25.reuse, 0x50, !P1 ;  /* 0x000000501900780c */ /* 0x040fe40004f24270 */
[C---:B------:R-:W-:Y:S02]  /*a430*/  ISETP.LT.OR P2, PT, R24.reuse, 0x11, P2 ;  /* 0x000000111800780c */ /* 0x040fe40001741670 */
[----:B------:R-:W-:Y:S02]  /*a440*/  ISETP.LT.OR P1, PT, R24, 0x51, P1 ;  /* 0x000000511800780c */ /* 0x000fe40000f21670 */
[----:B------:R-:W-:Y:S02]  /*a450*/  FSEL R57, R26, -INF , !P2 ;  /* 0xff8000001a397808 */ /* 0x000fe40005000000 */
[----:B------:R-:W-:Y:S02]  /*a460*/  ISETP.NE.AND P2, PT, R182, RZ, PT ;  /* 0x000000ffb600720c */ /* 0x000fe40003f45270 */
[C---:B------:R-:W-:Y:S02]  /*a470*/  ISETP.GT.AND P6, PT, R25.reuse, 0x51, !P6 ;  /* 0x000000511900780c */ /* 0x040fe400077c4270 */
[----:B------:R-:W-:Y:S02]  /*a480*/  ISETP.GT.AND P2, PT, R25, 0x11, !P2 ;  /* 0x000000111900780c */ /* 0x000fe40005744270 */
[----:B------:R-:W-:Y:S02]  /*a490*/  FSEL R191, R90, -INF , !P1 ;  /* 0xff8000005abf7808 */ /* 0x000fe40004800000 */
[C---:B------:R-:W-:Y:S02]  /*a4a0*/  ISETP.LT.OR P2, PT, R24.reuse, 0x12, P2 ;  /* 0x000000121800780c */ /* 0x040fe40001741670 */
[----:B------:R-:W-:Y:S02]  /*a4b0*/  ISETP.LT.OR P6, PT, R24, 0x52, P6 ;  /* 0x000000521800780c */ /* 0x000fe400037c1670 */
[----:B------:R-:W-:Y:S02]  /*a4c0*/  FSEL R56, R27, -INF , !P2 ;  /* 0xff8000001b387808 */ /* 0x000fe40005000000 */
[----:B------:R-:W-:Y:S02]  /*a4d0*/  ISETP.NE.AND P2, PT, R22, RZ, PT ;  /* 0x000000ff1600720c */ /* 0x000fe40003f45270 */
[C---:B------:R-:W-:Y:S02]  /*a4e0*/  ISETP.GT.AND P5, PT, R25.reuse, 0x58, !P5 ;  /* 0x000000581900780c */ /* 0x040fe40006fa4270 */
[----:B------:R-:W-:Y:S02]  /*a4f0*/  ISETP.GT.AND P2, PT, R25, 0x18, !P2 ;  /* 0x000000181900780c */ /* 0x000fe40005744270 */
[----:B------:R-:W-:Y:S02]  /*a500*/  MOV R90, R187 ;  /* 0x000000bb005a7202 */ /* 0x000fe40000000f00 */
[C---:B------:R-:W-:Y:S02]  /*a510*/  ISETP.LT.OR P2, PT, R24.reuse, 0x19, P2 ;  /* 0x000000191800780c */ /* 0x040fe40001741670 */
[----:B------:R-:W-:Y:S02]  /*a520*/  ISETP.LT.OR P5, PT, R24, 0x59, P5 ;  /* 0x000000591800780c */ /* 0x000fe40002fa1670 */
        /* <DEDUP_REMOVED lines=28> */
[----:B------:R-:W-:Y:S01]  /*a6f0*/  FSEL R28, R46, -INF , !P2 ;  /* 0xff8000002e1c7808 */ /* 0x000fe20005000000 */
[----:B------:R-:W-:Y:S01]  /*a700*/  IMAD.MOV.U32 R46, RZ, RZ, R199 ;  /* 0x000000ffff2e7224 */ /* 0x000fe200078e00c7 */
[----:B------:R-:W-:Y:S02]  /*a710*/  ISETP.NE.AND P2, PT, R36, RZ, PT ;  /* 0x000000ff2400720c */ /* 0x000fe40003f45270 */
[----:B------:R-:W-:Y:S02]  /*a720*/  FMNMX.FTZ R23, R14, R23, !PT ;  /* 0x000000170e177209 */ /* 0x000fe40007810000 */
[----:B------:R-:W-:Y:S02]  /*a730*/  ISETP.GT.AND P2, PT, R25, 0x29, !P2 ;  /* 0x000000291900780c */ /* 0x000fe40005744270 */
[----:B------:R-:W-:Y:S02]  /*a740*/  FMNMX.FTZ R23, R15, R23, !PT ;  /* 0x000000170f177209 */ /* 0x000fe40007810000 */
[C---:B------:R-:W-:Y:S02]  /*a750*/  ISETP.LT.OR P2, PT, R24.reuse, 0x2a, P2 ;  /* 0x0000002a1800780c */ /* 0x040fe40001741670 */
[----:B------:R-:W-:Y:S02]  /*a760*/  FMNMX.FTZ R23, R57, R23, !PT ;  /* 0x0000001739177209 */ /* 0x000fe40007810000 */
[----:B------:R-:W-:Y:S02]  /*a770*/  FSEL R2, R47, -INF , !P2 ;  /* 0xff8000002f027808 */ /* 0x000fe40005000000 */
[----:B------:R-:W-:Y:S02]  /*a780*/  ISETP.NE.AND P2, PT, R39, RZ, PT ;  /* 0x000000ff2700720c */ /* 0x000fe40003f45270 */
[----:B------:R-:W-:Y:S02]  /*a790*/  MOV R47, R198 ;  /* 0x000000c6002f7202 */ /* 0x000fe40000000f00 */
[----:B------:R-:W-:Y:S02]  /*a7a0*/  ISETP.GT.AND P2, PT, R25, 0x30, !P2 ;  /* 0x000000301900780c */ /* 0x000fe40005744270 */
[----:B------:R-:W-:Y:S02]  /*a7b0*/  FMNMX.FTZ R21, R47, R21, !PT ;  /* 0x000000152f157209 */ /* 0x000fe40007810000 */
[----:B------:R-:W-:Y:S02]  /*a7c0*/  ISETP.LT.OR P2, PT, R24, 0x31, P2 ;  /* 0x000000311800780c */ /* 0x000fe40001741670 */
[----:B------:R-:W-:Y:S02]  /*a7d0*/  FMNMX.FTZ R21, R81, R21, !PT ;  /* 0x0000001551157209 */ /* 0x000fe40007810000 */
[----:B------:R-:W-:Y:S01]  /*a7e0*/  FSEL R45, R58, -INF , !P2 ;  /* 0xff8000003a2d7808 */ /* 0x000fe20005000000 */
[----:B------:R-:W-:Y:S01]  /*a7f0*/  IMAD.MOV.U32 R58, RZ, RZ, R2 ;  /* 0x000000ffff3a7224 */ /* 0x000fe200078e0002 */
[----:B------:R-:W-:Y:S02]  /*a800*/  FMNMX.FTZ R2, R6, R166, !PT ;  /* 0x000000a606027209 */ /* 0x000fe40007810000 */
[----:B------:R-:W-:Y:S02]  /*a810*/  ISETP.NE.AND P2, PT, R38, RZ, PT ;  /* 0x000000ff2600720c */ /* 0x000fe40003f45270 */
[----:B------:R-:W-:Y:S01]  /*a820*/  FMNMX.FTZ R2, R7, R2, !PT ;  /* 0x0000000207027209 */ /* 0x000fe20007810000 */
[----:B------:R-:W-:Y:S01]  /*a830*/  LDSM.16.MT88.4 R36, [R220+0x100] ;  /* 0x00010000dc24783b */ /* 0x000fe20000004200 */
[----:B------:R-:W-:Y:S02]  /*a840*/  ISETP.GT.AND P2, PT, R25, 0x31, !P2 ;  /* 0x000000311900780c */ /* 0x000fe40005744270 */
[----:B------:R-:W-:Y:S02]  /*a850*/  FMNMX.FTZ R2, R0, R2, !PT ;  /* 0x0000000200027209 */ /* 0x000fe40007810000 */
[----:B------:R-:W-:Y:S02]  /*a860*/  ISETP.LT.OR P2, PT, R24, 0x32, P2 ;  /* 0x000000321800780c */ /* 0x000fe40001741670 */
[----:B------:R-:W-:Y:S02]  /*a870*/  FMNMX.FTZ R2, R19, R2, !PT ;  /* 0x0000000213027209 */ /* 0x000fe40007810000 */
[----:B------:R-:W-:Y:S02]  /*a880*/  FSEL R59, R59, -INF , !P2 ;  /* 0xff8000003b3b7808 */ /* 0x000fe40005000000 */
[----:B------:R-:W-:Y:S02]  /*a890*/  FMNMX.FTZ R2, R18, R2, !PT ;  /* 0x0000000212027209 */ /* 0x000fe40007810000 */
        /* <DEDUP_REMOVED lines=43> */
[----:B------:R-:W-:Y:S02]  /*ab50*/  FMNMX.FTZ R23, R93, R23, !PT ;  /* 0x000000175d177209 */ /* 0x000fe40007810000 */
[----:B------:R-:W-:Y:S02]  /*ab60*/  ISETP.GT.AND P0, PT, R25, 0x59, !P0 ;  /* 0x000000591900780c */ /* 0x000fe40004704270 */
[----:B------:R-:W-:Y:S02]  /*ab70*/  FMNMX.FTZ R23, R84, R23, !PT ;  /* 0x0000001754177209 */ /* 0x000fe40007810000 */
[----:B------:R-:W-:Y:S01]  /*ab80*/  FSEL R184, R94, -INF , !P5 ;  /* 0xff8000005eb87808 */ /* 0x000fe20006800000 */
[----:B------:R-:W-:Y:S01]  /*ab90*/  IMAD.MOV.U32 R94, RZ, RZ, R196 ;  /* 0x000000ffff5e7224 */ /* 0x000fe200078e00c4 */
[----:B------:R-:W-:Y:S02]  /*aba0*/  FMNMX.FTZ R23, R28, R23, !PT ;  /* 0x000000171c177209 */ /* 0x000fe40007810000 */
[----:B------:R-:W-:Y:S04]  /*abb0*/  ISETP.LT.OR P0, PT, R24, 0x5a, P0 ;  /* 0x0000005a1800780c */ /* 0x000fe80000701670 */
[----:B------:R-:W-:Y:S02]  /*abc0*/  FSEL R73, R95, -INF , !P0 ;  /* 0xff8000005f497808 */ /* 0x000fe40004000000 */
[----:B------:R-:W-:Y:S02]  /*abd0*/  MOV R95, R29 ;  /* 0x0000001d005f7202 */ /* 0x000fe40000000f00 */
[----:B---3--:R-:W-:Y:S02]  /*abe0*/  FMNMX.FTZ R2, R44, R2, !PT ;  /* 0x000000022c027209 */ /* 0x008fe40007810000 */
[----:B--2---:R-:W-:Y:S02]  /*abf0*/  FMNMX.FTZ R3, R89, R3, !PT ;  /* 0x0000000359037209 */ /* 0x004fe40007810000 */
        /* <DEDUP_REMOVED lines=29> */
[----:B------:R-:W-:Y:S01]  /*add0*/  FSEL R187, R91, -INF , !P6 ;  /* 0xff8000005bbb7808 */ /* 0x000fe20007000000 */
[----:B------:R-:W1:Y:S01]  /*ade0*/  SHFL.BFLY PT, R22, R3, 0x2, 0x1f ;  /* 0x0c401f0003167f89 */ /* 0x000e6200000e0000 */
[----:B------:R-:W-:Y:S07]  /*adf0*/  IMAD.MOV.U32 R91, RZ, RZ, R192 ;  /* 0x000000ffff5b7224 */ /* 0x000fee00078e00c0 */
[----:B------:R-:W2:Y:S01]  /*ae00*/  SHFL.BFLY PT, R26, R2, 0x2, 0x1f ;  /* 0x0c401f00021a7f89 */ /* 0x000ea200000e0000 */
[----:B-1----:R-:W-:Y:S07]  /*ae10*/  FMNMX.FTZ R3, R3, R22, !PT ;  /* 0x0000001603037209 */ /* 0x002fee0007810000 */
[----:B------:R-:W1:Y:S01]  /*ae20*/  SHFL.BFLY PT, R22, R3, 0x1, 0x1f ;  /* 0x0c201f0003167f89 */ /* 0x000e6200000e0000 */
[----:B--2---:R-:W-:Y:S02]  /*ae30*/  FMNMX.FTZ R2, R2, R26, !PT ;  /* 0x0000001a02027209 */ /* 0x004fe40007810000 */
[----:B-1----:R-:W-:Y:S05]  /*ae40*/  FMNMX.FTZ R3, R3, R22, !PT ;  /* 0x0000001603037209 */ /* 0x002fea0007810000 */
[----:B------:R-:W1:Y:S01]  /*ae50*/  SHFL.BFLY PT, R22, R2, 0x1, 0x1f ;  /* 0x0c201f0002167f89 */ /* 0x000e6200000e0000 */
[C---:B------:R-:W-:Y:S01]  /*ae60*/  FSETP.NEU.FTZ.AND P2, PT, R3.reuse, -INF , PT ;  /* 0xff8000000300780b */ /* 0x040fe20003f5d000 */
[C---:B------:R-:W-:Y:S03]  /*ae70*/  FMUL.FTZ R199, R3.reuse, c[0x0][0x2d0] ;  /* 0x0000b40003c77a20 */ /* 0x040fe60000410000 */
[----:B------:R-:W-:Y:S02]  /*ae80*/  FSEL R71, R3, RZ, P2 ;  /* 0x000000ff03477208 */ /* 0x000fe40001000000 */
[----:B------:R-:W-:Y:S03]  /*ae90*/  FSEL R199, R199, RZ, P2 ;  /* 0x000000ffc7c77208 */ /* 0x000fe60001000000 */
[----:B------:R-:W-:Y:S02]  /*aea0*/  FADD.FTZ R71, -R71, R167 ;  /* 0x000000a747477221 */ /* 0x000fe40000010100 */
[--C-:B------:R-:W-:Y:S02]  /*aeb0*/  FFMA.FTZ R172, R4, c[0x0][0x2d0], -R199.reuse ;  /* 0x0000b40004ac7a23 */ /* 0x100fe400000108c7 */
[----:B------:R-:W2:Y:S01]  /*aec0*/  SHFL.BFLY PT, R4, R21, 0x2, 0x1f ;  /* 0x0c401f0015047f89 */ /* 0x000ea200000e0000 */
        /* <DEDUP_REMOVED lines=8> */
[----:B------:R-:W-:Y:S01]  /*af50*/  FMUL.FTZ R71, R71, c[0x0][0x2d0] ;  /* 0x0000b40047477a20 */ /* 0x000fe20000410000 */
[----:B------:R-:W-:Y:S01]  /*af60*/  FMNMX.FTZ R5, R59, R5, !PT ;  /* 0x000000053b057209 */ /* 0x000fe20007810000 */
[--C-:B------:R-:W-:Y:S01]  /*af70*/  FFMA.FTZ R178, R17, c[0x0][0x2d0], -R199.reuse ;  /* 0x0000b40011b27a23 */ /* 0x100fe200000108c7 */
[----:B------:R-:W-:Y:S02]  /*af80*/  FSETP.NEU.FTZ.AND P1, PT, R2, -INF , PT ;  /* 0xff8000000200780b */ /* 0x000fe40003f3d000 */
[----:B------:R-:W1:Y:S01]  /*af90*/  MUFU.EX2 R97, R97 ;  /* 0x0000006100617308 */ /* 0x000e620000000800 */
[----:B------:R-:W-:Y:S01]  /*afa0*/  FMNMX.FTZ R5, R62, R5, !PT ;  /* 0x000000053e057209 */ /* 0x000fe20007810000 */
[C---:B------:R-:W-:Y:S01]  /*afb0*/  FMUL.FTZ R198, R2.reuse, c[0x0][0x2d0] ;  /* 0x0000b40002c67a20 */ /* 0x040fe20000410000 */
[----:B------:R-:W-:Y:S01]  /*afc0*/  FSEL R70, R2, RZ, P1 ;  /* 0x000000ff02467208 */ /* 0x000fe20000800000 */
[--C-:B------:R-:W-:Y:S02]  /*afd0*/  FFMA.FTZ R249, R249, c[0x0][0x2d0], -R199.reuse ;  /* 0x0000b400f9f97a23 */ /* 0x100fe400000108c7 */
[--C-:B------:R-:W-:Y:S01]  /*afe0*/  FFMA.FTZ R248, R248, c[0x0][0x2d0], -R199.reuse ;  /* 0x0000b400f8f87a23 */ /* 0x100fe200000108c7 */
[----:B------:R-:W-:Y:S01]  /*aff0*/  FSEL R198, R198, RZ, P1 ;  /* 0x000000ffc6c67208 */ /* 0x000fe20000800000 */
[----:B------:R-:W-:Y:S02]  /*b000*/  FADD.FTZ R70, -R70, R166 ;  /* 0x000000a646467221 */ /* 0x000fe40000010100 */
[----:B------:R-:W-:Y:S01]  /*b010*/  MUFU.EX2 R74, R74 ;  /* 0x0000004a004a7308 */ /* 0x000fe20000000800 */
[----:B--2---:R-:W-:Y:S01]  /*b020*/  FMNMX.FTZ R21, R21, R4, !PT ;  /* 0x0000000415157209 */ /* 0x004fe20007810000 */
[--C-:B------:R-:W-:Y:S01]  /*b030*/  FFMA.FTZ R96, R0, c[0x0][0x2d0], -R198.reuse ;  /* 0x0000b40000607a23 */ /* 0x100fe200000108c6 */
[----:B------:R-:W-:Y:S01]  /*b040*/  FMNMX.FTZ R4, R63, R5, !PT ;  /* 0x000000053f047209 */ /* 0x000fe20007810000 */
[--C-:B------:R-:W-:Y:S02]  /*b050*/  FFMA.FTZ R169, R7, c[0x0][0x2d0], -R198.reuse ;  /* 0x0000b40007a97a23 */ /* 0x100fe400000108c6 */
[----:B------:R-:W2:Y:S01]  /*b060*/  SHFL.BFLY PT, R5, R21, 0x1, 0x1f ;  /* 0x0c201f0015057f89 */ /* 0x000ea200000e0000 */
[----:B------:R-:W-:Y:S01]  /*b070*/  FMNMX.FTZ R4, R246, R4, !PT ;  /* 0x00000004f6047209 */ /* 0x000fe20007810000 */
[--C-:B------:R-:W-:Y:S02]  /*b080*/  FFMA.FTZ R168, R19, c[0x0][0x2d0], -R198.reuse ;  /* 0x0000b40013a87a23 */ /* 0x100fe400000108c6 */
[----:B------:R-:W3:Y:S01]  /*b090*/  MUFU.EX2 R75, R75 ;  /* 0x0000004b004b7308 */ /* 0x000ee20000000800 */
[----:B------:R-:W-:Y:S01]  /*b0a0*/  FMNMX.FTZ R4, R211, R4, !PT ;  /* 0x00000004d3047209 */ /* 0x000fe20007810000 */
[--C-:B------:R-:W-:Y:S02]  /*b0b0*/  FFMA.FTZ R174, R6, c[0x0][0x2d0], -R198.reuse ;  /* 0x0000b40006ae7a23 */ /* 0x100fe400000108c6 */
[----:B------:R-:W-:Y:S01]  /*b0c0*/  FMUL.FTZ R70, R70, c[0x0][0x2d0] ;  /* 0x0000b40046467a20 */ /* 0x000fe20000410000 */
[----:B------:R-:W-:Y:S01]  /*b0d0*/  FMNMX.FTZ R4, R208, R4, !PT ;  /* 0x00000004d0047209 */ /* 0x000fe20007810000 */
[--C-:B------:R-:W-:Y:S01]  /*b0e0*/  FFMA.FTZ R196, R35, c[0x0][0x2d0], -R198.reuse ;  /* 0x0000b40023c47a23 */ /* 0x100fe200000108c6 */
[----:B-1----:R-:W-:Y:S01]  /*b0f0*/  F2FP.BF16.PACK_AB R76, R97, R172 ;  /* 0x000000ac614c723e */ /* 0x002fe200000010ff */
[--C-:B------:R-:W-:Y:S01]  /*b100*/  FFMA.FTZ R182, R16, c[0x0][0x2d0], -R198.reuse ;  /* 0x0000b40010b67a23 */ /* 0x100fe200000108c6 */
[----:B------:R-:W-:Y:S01]  /*b110*/  FMNMX.FTZ R4, R205, R4, !PT ;  /* 0x00000004cd047209 */ /* 0x000fe20007810000 */
[----:B------:R-:W-:Y:S01]  /*b120*/  MUFU.EX2 R174, R174 ;  /* 0x000000ae00ae7308 */ /* 0x000fe20000000800 */
[--C-:B------:R-:W-:Y:S02]  /*b130*/  FFMA.FTZ R252, R252, c[0x0][0x2d0], -R198.reuse ;  /* 0x0000b400fcfc7a23 */ /* 0x100fe400000108c6 */
[----:B------:R-:W-:Y:S01]  /*b140*/  FMNMX.FTZ R4, R191, R4, !PT ;  /* 0x00000004bf047209 */ /* 0x000fe20007810000 */
[--C-:B------:R-:W-:Y:S02]  /*b150*/  FFMA.FTZ R250, R250, c[0x0][0x2d0], -R198.reuse ;  /* 0x0000b400fafa7a23 */ /* 0x100fe400000108c6 */
[--C-:B------:R-:W-:Y:S01]  /*b160*/  FFMA.FTZ R247, R247, c[0x0][0x2d0], -R198.reuse ;  /* 0x0000b400f7f77a23 */ /* 0x100fe200000108c6 */
[----:B------:R-:W-:Y:S01]  /*b170*/  FMNMX.FTZ R4, R187, R4, !PT ;  /* 0x00000004bb047209 */ /* 0x000fe20007810000 */
[--C-:B------:R-:W-:Y:S02]  /*b180*/  FFMA.FTZ R209, R209, c[0x0][0x2d0], -R198.reuse ;  /* 0x0000b400d1d17a23 */ /* 0x100fe400000108c6 */
[----:B------:R-:W1:Y:S01]  /*b190*/  MUFU.EX2 R169, R169 ;  /* 0x000000a900a97308 */ /* 0x000e620000000800 */
[----:B------:R-:W-:Y:S01]  /*b1a0*/  FMNMX.FTZ R4, R184, R4, !PT ;  /* 0x00000004b8047209 */ /* 0x000fe20007810000 */
[--C-:B------:R-:W-:Y:S01]  /*b1b0*/  FFMA.FTZ R206, R206, c[0x0][0x2d0], -R199.reuse ;  /* 0x0000b400cece7a23 */ /* 0x100fe200000108c7 */
[----:B--2---:R-:W-:Y:S01]  /*b1c0*/  FMNMX.FTZ R0, R21, R5, !PT ;  /* 0x0000000515007209 */ /* 0x004fe20007810000 */
[--C-:B------:R-:W-:Y:S01]  /*b1d0*/  FFMA.FTZ R203, R203, c[0x0][0x2d0], -R199.reuse ;  /* 0x0000b400cbcb7a23 */ /* 0x100fe200000108c7 */
[----:B------:R-:W-:Y:S01]  /*b1e0*/  FMNMX.FTZ R4, R73, R4, !PT ;  /* 0x0000000449047209 */ /* 0x000fe20007810000 */
[----:B------:R-:W-:Y:S01]  /*b1f0*/  LDSM.16.MT88.4 R20, [R225+0x100] ;  /* 0x00010000e114783b */ /* 0x000fe20000004200 */
[C---:B------:R-:W-:Y:S01]  /*b200*/  FSETP.NEU.FTZ.AND P0, PT, R0.reuse, -INF , PT ;  /* 0xff8000000000780b */ /* 0x040fe20003f1d000 */
[----:B------:R-:W-:Y:S01]  /*b210*/  FMUL.FTZ R195, R0, c[0x0][0x2d0] ;  /* 0x0000b40000c37a20 */ /* 0x000fe20000410000 */
[----:B---3--:R-:W-:Y:S01]  /*b220*/  F2FP.BF16.PACK_AB R78, R75, R74 ;  /* 0x0000004a4b4e723e */ /* 0x008fe200000010ff */
[----:B------:R-:W-:Y:S01]  /*b230*/  MUFU.EX2 R96, R96 ;  /* 0x0000006000607308 */ /* 0x000fe20000000800 */
[--C-:B------:R-:W-:Y:S02]  /*b240*/  FFMA.FTZ R202, R202, c[0x0][0x2d0], -R198.reuse ;  /* 0x0000b400caca7a23 */ /* 0x100fe400000108c6 */
[----:B------:R-:W-:Y:S01]  /*b250*/  FSEL R195, R195, RZ, P0 ;  /* 0x000000ffc3c37208 */ /* 0x000fe20000000000 */
[----:B------:R-:W2:Y:S01]  /*b260*/  SHFL.BFLY PT, R5, R4, 0x2, 0x1f ;  /* 0x0c401f0004057f89 */ /* 0x000ea200000e0000 */
[--C-:B------:R-:W-:Y:S02]  /*b270*/  FFMA.FTZ R201, R201, c[0x0][0x2d0], -R198.reuse ;  /* 0x0000b400c9c97a23 */ /* 0x100fe400000108c6 */
[----:B------:R-:W-:Y:S02]  /*b280*/  FFMA.FTZ R200, R200, c[0x0][0x2d0], -R199 ;  /* 0x0000b400c8c87a23 */ /* 0x000fe400000108c7 */
[--C-:B------:R-:W-:Y:S01]  /*b290*/  FFMA.FTZ R51, R51, c[0x0][0x2d0], -R195.reuse ;  /* 0x0000b40033337a23 */ /* 0x100fe200000108c3 */
[----:B------:R-:W3:Y:S01]  /*b2a0*/  MUFU.EX2 R168, R168 ;  /* 0x000000a800a87308 */ /* 0x000ee20000000800 */
[--C-:B------:R-:W-:Y:S02]  /*b2b0*/  FFMA.FTZ R49, R49, c[0x0][0x2d0], -R195.reuse ;  /* 0x0000b40031317a23 */ /* 0x100fe400000108c3 */
[--C-:B------:R-:W-:Y:S01]  /*b2c0*/  FFMA.FTZ R173, R8, c[0x0][0x2d0], -R195.reuse ;  /* 0x0000b40008ad7a23 */ /* 0x100fe200000108c3 */
[----:B-1----:R-:W-:Y:S01]  /*b2d0*/  F2FP.BF16.PACK_AB R77, R169, R174 ;  /* 0x000000aea94d723e */ /* 0x002fe200000010ff */
[--C-:B------:R-:W-:Y:S02]  /*b2e0*/  FFMA.FTZ R99, R9, c[0x0][0x2d0], -R195.reuse ;  /* 0x0000b40009637a23 */ /* 0x100fe400000108c3 */
[--C-:B------:R-:W-:Y:S02]  /*b2f0*/  FFMA.FTZ R98, R12, c[0x0][0x2d0], -R195.reuse ;  /* 0x0000b4000c627a23 */ /* 0x100fe400000108c3 */
[--C-:B------:R-:W-:Y:S01]  /*b300*/  FFMA.FTZ R170, R13, c[0x0][0x2d0], -R195.reuse ;  /* 0x0000b4000daa7a23 */ /* 0x100fe200000108c3 */
[----:B------:R-:W1:Y:S01]  /*b310*/  MUFU.EX2 R71, R71 ;  /* 0x0000004700477308 */ /* 0x000e620000000800 */
[--C-:B------:R-:W-:Y:S02]  /*b320*/  FFMA.FTZ R245, R245, c[0x0][0x2d0], -R195.reuse ;  /* 0x0000b400f5f57a23 */ /* 0x100fe400000108c3 */
[--C-:B------:R-:W-:Y:S02]  /*b330*/  FFMA.FTZ R210, R210, c[0x0][0x2d0], -R195.reuse ;  /* 0x0000b400d2d27a23 */ /* 0x100fe400000108c3 */
[--C-:B------:R-:W-:Y:S02]  /*b340*/  FFMA.FTZ R207, R207, c[0x0][0x2d0], -R195.reuse ;  /* 0x0000b400cfcf7a23 */ /* 0x100fe400000108c3 */
[----:B------:R-:W-:Y:S01]  /*b350*/  FFMA.FTZ R204, R204, c[0x0][0x2d0], -R195 ;  /* 0x0000b400cccc7a23 */ /* 0x000fe200000108c3 */
[----:B--2---:R-:W-:Y:S01]  /*b360*/  FMNMX.FTZ R4, R4, R5, !PT ;  /* 0x0000000504047209 */ /* 0x004fe20007810000 */
[----:B------:R-:W-:Y:S01]  /*b370*/  FFMA.FTZ R197, R197, c[0x0][0x2d0], -R199 ;  /* 0x0000b400c5c57a23 */ /* 0x000fe200000108c7 */
[----:B------:R-:W2:Y:S01]  /*b380*/  MUFU.EX2 R70, R70 ;  /* 0x0000004600467308 */ /* 0x000ea20000000800 */
[----:B------:R-:W-:Y:S01]  /*b390*/  FSEL R5, R0, RZ, P0 ;  /* 0x000000ff00057208 */ /* 0x000fe20000000000 */
[--C-:B------:R-:W-:Y:S01]  /*b3a0*/  FFMA.FTZ R194, R194, c[0x0][0x2d0], -R198.reuse ;  /* 0x0000b400c2c27a23 */ /* 0x100fe200000108c6 */
[----:B------:R-:W4:Y:S01]  /*b3b0*/  SHFL.BFLY PT, R72, R4, 0x1, 0x1f ;  /* 0x0c201f0004487f89 */ /* 0x000f2200000e0000 */
[----:B---3--:R-:W-:Y:S01]  /*b3c0*/  F2FP.BF16.PACK_AB R79, R168, R96 ;  /* 0x00000060a84f723e */ /* 0x008fe200000010ff */
[--C-:B------:R-:W-:Y:S02]  /*b3d0*/  FFMA.FTZ R189, R189, c[0x0][0x2d0], -R198.reuse ;  /* 0x0000b400bdbd7a23 */ /* 0x100fe400000108c6 */
[----:B------:R-:W-:Y:S02]  /*b3e0*/  FADD.FTZ R5, -R5, R165 ;  /* 0x000000a505057221 */ /* 0x000fe40000010100 */
[----:B------:R-:W-:Y:S01]  /*b3f0*/  FFMA.FTZ R186, R186, c[0x0][0x2d0], -R199 ;  /* 0x0000b400baba7a23 */ /* 0x000fe200000108c7 */
[----:B------:R-:W-:Y:S01]  /*b400*/  MUFU.EX2 R173, R173 ;  /* 0x000000ad00ad7308 */ /* 0x000fe20000000800 */
[----:B------:R-:W-:Y:S02]  /*b410*/  FMUL.FTZ R5, R5, c[0x0][0x2d0] ;  /* 0x0000b40005057a20 */ /* 0x000fe40000410000 */
[----:B------:R-:W-:Y:S02]  /*b420*/  FFMA.FTZ R180, R180, c[0x0][0x2d0], -R198 ;  /* 0x0000b400b4b47a23 */ /* 0x000fe400000108c6 */
[C---:B-1----:R-:W-:Y:S02]  /*b430*/  FMUL.FTZ R17, R71.reuse, R149 ;  /* 0x0000009547117220 */ /* 0x042fe40000410000 */
[----:B------:R-:W-:Y:S02]  /*b440*/  IMAD.MOV.U32 R149, RZ, RZ, R58 ;  /* 0x000000ffff957224 */ /* 0x000fe400078e003a */
[C---:B------:R-:W-:Y:S01]  /*b450*/  FMUL.FTZ R16, R71.reuse, R148 ;  /* 0x0000009447107220 */ /* 0x040fe20000410000 */
[----:B------:R1:W-:Y:S01]  /*b460*/  MUFU.EX2 R69, R5 ;  /* 0x0000000500457308 */ /* 0x0003e20000000800 */
[----:B------:R-:W-:Y:S02]  /*b470*/  FFMA.FTZ R172, R71, R243, R172 ;  /* 0x000000f347ac7223 */ /* 0x000fe400000100ac */
[----:B--2---:R-:W-:Y:S02]  /*b480*/  FMUL.FTZ R7, R70, R163 ;  /* 0x000000a346077220 */ /* 0x004fe40000410000 */
[----:B------:R-:W-:Y:S01]  /*b490*/  IMAD.MOV.U32 R163, RZ, RZ, R80 ;  /* 0x000000ffffa37224 */ /* 0x000fe200078e0050 */
[----:B----4-:R-:W-:Y:S01]  /*b4a0*/  FMNMX.FTZ R72, R72, R4, !PT ;  /* 0x0000000448487209 */ /* 0x010fe20007810000 */
[----:B------:R-:W-:Y:S01]  /*b4b0*/  FMUL.FTZ R19, R70, R151 ;  /* 0x0000009746137220 */ /* 0x000fe20000410000 */
[----:B------:R-:W-:Y:S02]  /*b4c0*/  MOV R151, R84 ;  /* 0x0000005400977202 */ /* 0x000fe40000000f00 */
[----:B------:R-:W2:Y:S01]  /*b4d0*/  MUFU.EX2 R99, R99 ;  /* 0x0000006300637308 */ /* 0x000ea20000000800 */
[C---:B------:R-:W-:Y:S01]  /*b4e0*/  FSETP.NEU.FTZ.AND P0, PT, R72.reuse, -INF , PT ;  /* 0xff8000004800780b */ /* 0x040fe20003f1d000 */
[----:B------:R-:W-:Y:S02]  /*b4f0*/  FMUL.FTZ R192, R72, c[0x0][0x2d0] ;  /* 0x0000b40048c07a20 */ /* 0x000fe40000410000 */
[----:B------:R-:W-:Y:S01]  /*b500*/  FMUL.FTZ R35, R70, R103 ;  /* 0x0000006746237220 */ /* 0x000fe20000410000 */
[----:B------:R-:W-:Y:S01]  /*b510*/  FSEL R4, R72, RZ, P0 ;  /* 0x000000ff48047208 */ /* 0x000fe20000000000 */
[----:B------:R-:W-:Y:S01]  /*b520*/  FMUL.FTZ R6, R70, R162 ;  /* 0x000000a246067220 */ /* 0x000fe20000410000 */
[----:B------:R-:W-:Y:S01]  /*b530*/  FSEL R192, R192, RZ, P0 ;  /* 0x000000ffc0c07208 */ /* 0x000fe20000000000 */
[----:B------:R-:W-:Y:S01]  /*b540*/  FADD.FTZ R172, R97, R172 ;  /* 0x000000ac61ac7221 */ /* 0x000fe20000010000 */
[----:B------:R-:W-:Y:S01]  /*b550*/  MOV R162, R40 ;  /* 0x0000002800a27202 */ /* 0x000fe20000000f00 */
[----:B------:R-:W-:Y:S01]  /*b560*/  MUFU.EX2 R98, R98 ;  /* 0x0000006200627308 */ /* 0x000fe20000000800 */
[----:B------:R-:W-:Y:S01]  /*b570*/  FADD.FTZ R4, -R4, R164 ;  /* 0x000000a404047221 */ /* 0x000fe20000010100 */
[----:B------:R-:W-:Y:S01]  /*b580*/  ISETP.GT.AND P0, PT, R244, UR4, PT ;  /* 0x00000004f4007c0c */ /* 0x000fe2000bf04270 */
[--C-:B------:R-:W-:Y:S01]  /*b590*/  FFMA.FTZ R175, R10, c[0x0][0x2d0], -R192.reuse ;  /* 0x0000b4000aaf7a23 */ /* 0x100fe200000108c0 */
[----:B------:R-:W-:Y:S01]  /*b5a0*/  IADD3 R244, R244, -0x1, RZ ;  /* 0xfffffffff4f47810 */ /* 0x000fe20007ffe0ff */
[----:B------:R-:W-:Y:S02]  /*b5b0*/  FMUL.FTZ R4, R4, c[0x0][0x2d0] ;  /* 0x0000b40004047a20 */ /* 0x000fe40000410000 */
[----:B-1----:R-:W-:Y:S02]  /*b5c0*/  FMUL.FTZ R5, R71, R161 ;  /* 0x000000a147057220 */ /* 0x002fe40000410000 */
[----:B------:R-:W-:Y:S01]  /*b5d0*/  IMAD.MOV.U32 R161, RZ, RZ, R81 ;  /* 0x000000ffffa17224 */ /* 0x000fe200078e0051 */
[----:B------:R1:W3:Y:S01]  /*b5e0*/  MUFU.EX2 R68, R4 ;  /* 0x0000000400447308 */ /* 0x0002e20000000800 */
[--C-:B------:R-:W-:Y:S02]  /*b5f0*/  FFMA.FTZ R167, R11, c[0x0][0x2d0], -R192.reuse ;  /* 0x0000b4000ba77a23 */ /* 0x100fe400000108c0 */
[--C-:B------:R-:W-:Y:S01]  /*b600*/  FFMA.FTZ R166, R14, c[0x0][0x2d0], -R192.reuse ;  /* 0x0000b4000ea67a23 */ /* 0x100fe200000108c0 */
[----:B--2---:R-:W-:Y:S01]  /*b610*/  F2FP.BF16.PACK_AB R64, R99, R173 ;  /* 0x000000ad6340723e */ /* 0x004fe200000010ff */
[----:B------:R-:W-:Y:S02]  /*b620*/  FFMA.FTZ R165, R15, c[0x0][0x2d0], -R192 ;  /* 0x0000b4000fa57a23 */ /* 0x000fe400000108c0 */
[----:B------:R-:W-:Y:S01]  /*b630*/  IMAD.MOV.U32 R148, RZ, RZ, R161 ;  /* 0x000000ffff947224 */ /* 0x000fe200078e00a1 */
[----:B------:R-:W-:Y:S01]  /*b640*/  MOV R161, R62 ;  /* 0x0000003e00a17202 */ /* 0x000fe20000000f00 */
[C---:B------:R-:W-:Y:S01]  /*b650*/  FMUL.FTZ R8, R69.reuse, R156 ;  /* 0x0000009c45087220 */ /* 0x040fe20000410000 */
[----:B------:R-:W2:Y:S01]  /*b660*/  MUFU.EX2 R170, R170 ;  /* 0x000000aa00aa7308 */ /* 0x000ea20000000800 */
[C---:B------:R-:W-:Y:S01]  /*b670*/  FMUL.FTZ R9, R69.reuse, R157 ;  /* 0x0000009d45097220 */ /* 0x040fe20000410000 */
[----:B------:R-:W-:Y:S01]  /*b680*/  MOV R157, R28 ;  /* 0x0000001c009d7202 */ /* 0x000fe20000000f00 */
[C---:B------:R-:W-:Y:S01]  /*b690*/  FMUL.FTZ R12, R69.reuse, R152 ;  /* 0x00000098450c7220 */ /* 0x040fe20000410000 */
[----:B------:R-:W-:Y:S01]  /*b6a0*/  MOV R152, R190 ;  /* 0x000000be00987202 */ /* 0x000fe20000000f00 */
[C---:B------:R-:W-:Y:S02]  /*b6b0*/  FMUL.FTZ R13, R69.reuse, R153 ;  /* 0x00000099450d7220 */ /* 0x040fe40000410000 */
[----:B------:R-:W-:Y:S02]  /*b6c0*/  FFMA.FTZ R164, R18, c[0x0][0x2d0], -R198 ;  /* 0x0000b40012a47a23 */ /* 0x000fe400000108c6 */
[----:B------:R-:W-:Y:S01]  /*b6d0*/  FMUL.FTZ R18, R70, R150 ;  /* 0x0000009646127220 */ /* 0x000fe20000410000 */
[----:B------:R-:W-:Y:S01]  /*b6e0*/  MUFU.EX2 R175, R175 ;  /* 0x000000af00af7308 */ /* 0x000fe20000000800 */
[----:B------:R-:W-:Y:S02]  /*b6f0*/  IMAD.MOV.U32 R150, RZ, RZ, R157 ;  /* 0x000000ffff967224 */ /* 0x000fe400078e009d */
[----:B------:R-:W-:Y:S02]  /*b700*/  FMUL.FTZ R24, R69, R140 ;  /* 0x0000008c45187220 */ /* 0x000fe40000410000 */
[----:B-1----:R-:W-:Y:S01]  /*b710*/  FMUL.FTZ R4, R71, R160 ;  /* 0x000000a047047220 */ /* 0x002fe20000410000 */
[----:B------:R-:W-:Y:S01]  /*b720*/  MOV R160, R82 ;  /* 0x0000005200a07202 */ /* 0x000fe20000000f00 */
[C---:B---3--:R-:W-:Y:S01]  /*b730*/  FMUL.FTZ R10, R68.reuse, R158 ;  /* 0x0000009e440a7220 */ /* 0x048fe20000410000 */
[----:B------:R-:W1:Y:S01]  /*b740*/  LDSM.16.MT88.4 R80, [R218+0x100] ;  /* 0x00010000da50783b */ /* 0x000e620000004200 */
[----:B------:R-:W-:Y:S01]  /*b750*/  MOV R158, R193 ;  /* 0x000000c1009e7202 */ /* 0x000fe20000000f00 */
[----:B------:R-:W3:Y:S01]  /*b760*/  MUFU.EX2 R167, R167 ;  /* 0x000000a700a77308 */ /* 0x000ee20000000800 */
[C---:B------:R-:W-:Y:S01]  /*b770*/  FMUL.FTZ R11, R68.reuse, R159 ;  /* 0x0000009f440b7220 */ /* 0x040fe20000410000 */
[-C--:B------:R-:W-:Y:S01]  /*b780*/  HMMA.16816.F32.BF16 R4, R76, R20.reuse, R4 ;  /* 0x000000144c04723c */ /* 0x080fe20000041804 */
[----:B------:R-:W-:Y:S01]  /*b790*/  FMUL.FTZ R14, R68, R154 ;  /* 0x0000009a440e7220 */ /* 0x000fe20000410000 */
[----:B------:R-:W-:Y:S01]  /*b7a0*/  MOV R154, R158 ;  /* 0x0000009e009a7202 */ /* 0x000fe20000000f00 */
[----:B------:R-:W-:Y:S01]  /*b7b0*/  IMAD.MOV.U32 R158, RZ, RZ, R91 ;  /* 0x000000ffff9e7224 */ /* 0x000fe200078e005b */
[----:B--2---:R-:W-:Y:S01]  /*b7c0*/  F2FP.BF16.PACK_AB R66, R170, R98 ;  /* 0x00000062aa42723e */ /* 0x004fe200000010ff */
[C---:B------:R-:W-:Y:S01]  /*b7d0*/  FMUL.FTZ R15, R68.reuse, R155 ;  /* 0x0000009b440f7220 */ /* 0x040fe20000410000 */
[----:B------:R-:W-:Y:S01]  /*b7e0*/  MOV R155, R162 ;  /* 0x000000a2009b7202 */ /* 0x000fe20000000f00 */
[C---:B------:R-:W-:Y:S01]  /*b7f0*/  FMUL.FTZ R25, R69.reuse, R141 ;  /* 0x0000008d45197220 */ /* 0x040fe20000410000 */
[----:B------:R-:W-:Y:S01]  /*b800*/  MUFU.EX2 R166, R166 ;  /* 0x000000a600a67308 */ /* 0x000fe20000000800 */
[----:B------:R-:W-:Y:S03]  /*b810*/  MOV R162, R59 ;  /* 0x0000003b00a27202 */ /* 0x000fe60000000f00 */
[C---:B------:R-:W-:Y:S01]  /*b820*/  FMUL.FTZ R26, R68.reuse, R142 ;  /* 0x0000008e441a7220 */ /* 0x040fe20000410000 */
[----:B------:R-:W-:Y:S01]  /*b830*/  MOV R157, R160 ;  /* 0x000000a0009d7202 */ /* 0x000fe20000000f00 */
[----:B------:R-:W-:Y:S02]  /*b840*/  IMAD.MOV.U32 R160, RZ, RZ, R63 ;  /* 0x000000ffffa07224 */ /* 0x000fe400078e003f */
[C---:B------:R-:W-:Y:S02]  /*b850*/  FMUL.FTZ R27, R68.reuse, R143 ;  /* 0x0000008f441b7220 */ /* 0x040fe40000410000 */
[----:B------:R-:W2:Y:S01]  /*b860*/  MUFU.EX2 R165, R165 ;  /* 0x000000a500a57308 */ /* 0x000ea20000000800 */
[C---:B------:R-:W-:Y:S02]  /*b870*/  FMUL.FTZ R28, R69.reuse, R136 ;  /* 0x00000088451c7220 */ /* 0x040fe40000410000 */
[----:B------:R-:W-:Y:S01]  /*b880*/  FMUL.FTZ R29, R69, R137 ;  /* 0x00000089451d7220 */ /* 0x000fe20000410000 */
[----:B---3--:R-:W-:Y:S01]  /*b890*/  F2FP.BF16.PACK_AB R65, R167, R175 ;  /* 0x000000afa741723e */ /* 0x008fe200000010ff */
[C---:B------:R-:W-:Y:S02]  /*b8a0*/  FMUL.FTZ R30, R68.reuse, R138 ;  /* 0x0000008a441e7220 */ /* 0x040fe40000410000 */
[----:B------:R-:W-:Y:S02]  /*b8b0*/  FMUL.FTZ R31, R68, R139 ;  /* 0x0000008b441f7220 */ /* 0x000fe40000410000 */
[----:B------:R-:W-:Y:S01]  /*b8c0*/  IMAD.MOV.U32 R159, RZ, RZ, R188 ;  /* 0x000000ffff9f7224 */ /* 0x000fe200078e00bc */
[----:B------:R3:W-:Y:S01]  /*b8d0*/  MUFU.EX2 R136, R51 ;  /* 0x0000003300887308 */ /* 0x0007e20000000800 */
[--C-:B------:R-:W-:Y:S02]  /*b8e0*/  FFMA.FTZ R188, R32, c[0x0][0x2d0], -R199.reuse ;  /* 0x0000b40020bc7a23 */ /* 0x100fe400000108c7 */
[----:B------:R-:W-:Y:S02]  /*b8f0*/  FMUL.FTZ R32, R71, R100 ;  /* 0x0000006447207220 */ /* 0x000fe40000410000 */
[----:B------:R-:W-:Y:S02]  /*b900*/  FFMA.FTZ R190, R33, c[0x0][0x2d0], -R199 ;  /* 0x0000b40021be7a23 */ /* 0x000fe400000108c7 */
[----:B------:R-:W-:Y:S02]  /*b910*/  FMUL.FTZ R33, R71, R101 ;  /* 0x0000006547217220 */ /* 0x000fe40000410000 */
[----:B------:R-:W-:Y:S01]  /*b920*/  FFMA.FTZ R193, R34, c[0x0][0x2d0], -R198 ;  /* 0x0000b40022c17a23 */ /* 0x000fe200000108c6 */
[----:B------:R-:W-:Y:S01]  /*b930*/  MUFU.EX2 R171, R171 ;  /* 0x000000ab00ab7308 */ /* 0x000fe20000000800 */
[----:B------:R-:W-:Y:S02]  /*b940*/  FMUL.FTZ R34, R70, R102 ;  /* 0x0000006646227220 */ /* 0x000fe40000410000 */
[----:B------:R-:W-:Y:S01]  /*b950*/  FMUL.FTZ R40, R69, R104 ;  /* 0x0000006845287220 */ /* 0x000fe20000410000 */
[----:B--2---:R-:W-:Y:S01]  /*b960*/  F2FP.BF16.PACK_AB R67, R165, R166 ;  /* 0x000000a6a543723e */ /* 0x004fe200000010ff */
[C---:B------:R-:W-:Y:S02]  /*b970*/  FMUL.FTZ R42, R68.reuse, R106 ;  /* 0x0000006a442a7220 */ /* 0x040fe40000410000 */
[C---:B------:R-:W-:Y:S02]  /*b980*/  FMUL.FTZ R43, R68.reuse, R107 ;  /* 0x0000006b442b7220 */ /* 0x040fe40000410000 */
[----:B------:R-:W-:Y:S01]  /*b990*/  IMAD.MOV.U32 R156, RZ, RZ, R41 ;  /* 0x000000ffff9c7224 */ /* 0x000fe200078e0029 */
[----:B------:R-:W-:Y:S01]  /*b9a0*/  MUFU.EX2 R178, R178 ;  /* 0x000000b200b27308 */ /* 0x000fe20000000800 */
[C---:B------:R-:W-:Y:S01]  /*b9b0*/  HMMA.16816.F32.BF16 R8, R64.reuse, R20, R8 ;  /* 0x000000144008723c */ /* 0x040fe20000041808 */
[----:B------:R-:W-:Y:S02]  /*b9c0*/  FMUL.FTZ R41, R69, R105 ;  /* 0x0000006945297220 */ /* 0x000fe40000410000 */
[----:B------:R-:W-:Y:S01]  /*b9d0*/  IMAD.MOV.U32 R141, RZ, RZ, R159 ;  /* 0x000000ffff8d7224 */ /* 0x000fe200078e009f */
[----:B------:R-:W-:Y:S01]  /*b9e0*/  MOV R159, R46 ;  /* 0x0000002e009f7202 */ /* 0x000fe20000000f00 */
[----:B------:R-:W-:Y:S01]  /*b9f0*/  FMUL.FTZ R46, R68, R110 ;  /* 0x0000006e442e7220 */ /* 0x000fe20000410000 */
[----:B------:R-:W-:Y:S01]  /*ba00*/  MOV R140, R156 ;  /* 0x0000009c008c7202 */ /* 0x000fe20000000f00 */
[C---:B------:R-:W-:Y:S01]  /*ba10*/  FMUL.FTZ R21, R71.reuse, R145 ;  /* 0x0000009147157220 */ /* 0x040fe20000410000 */
[-C--:B------:R-:W-:Y:S01]  /*ba20*/  HMMA.16816.F32.BF16 R12, R64, R22.reuse, R12 ;  /* 0x00000016400c723c */ /* 0x080fe2000004180c */
[----:B------:R-:W-:Y:S03]  /*ba30*/  MUFU.EX2 R164, R164 ;  /* 0x000000a400a47308 */ /* 0x000fe60000000800 */
[----:B------:R-:W-:Y:S01]  /*ba40*/  FMUL.FTZ R20, R71, R144 ;  /* 0x0000009047147220 */ /* 0x000fe20000410000 */
[----:B------:R-:W-:Y:S01]  /*ba50*/  MOV R145, R86 ;  /* 0x0000005600917202 */ /* 0x000fe20000000f00 */
[----:B------:R-:W-:Y:S01]  /*ba60*/  IMAD.MOV.U32 R144, RZ, RZ, R47 ;  /* 0x000000ffff907224 */ /* 0x000fe200078e002f */
[----:B------:R-:W-:Y:S01]  /*ba70*/  MOV R143, R141 ;  /* 0x0000008d008f7202 */ /* 0x000fe20000000f00 */
[C---:B------:R-:W-:Y:S01]  /*ba80*/  HMMA.16816.F32.BF16 R16, R76.reuse, R22, R16 ;  /* 0x000000164c10723c */ /* 0x040fe20000041810 */
[----:B------:R-:W-:Y:S02]  /*ba90*/  IMAD.MOV.U32 R156, RZ, RZ, R163 ;  /* 0x000000ffff9c7224 */ /* 0x000fe400078e00a3 */
[----:B------:R-:W-:Y:S01]  /*baa0*/  MUFU.EX2 R182, R182 ;  /* 0x000000b600b67308 */ /* 0x000fe20000000800 */
[----:B------:R-:W-:Y:S01]  /*bab0*/  MOV R163, R45 ;  /* 0x0000002d00a37202 */ /* 0x000fe20000000f00 */
[C---:B------:R-:W-:Y:S02]  /*bac0*/  FMUL.FTZ R45, R69.reuse, R109 ;  /* 0x0000006d452d7220 */ /* 0x040fe40000410000 */
[C---:B------:R-:W-:Y:S02]  /*bad0*/  FMUL.FTZ R22, R70.reuse, R146 ;  /* 0x0000009246167220 */ /* 0x040fe40000410000 */
[----:B------:R-:W-:Y:S03]  /*bae0*/  FMUL.FTZ R23, R70, R147 ;  /* 0x0000009346177220 */ /* 0x000fe60000410000 */
[----:B------:R-:W-:Y:S01]  /*baf0*/  FMUL.FTZ R47, R68, R111 ;  /* 0x0000006f442f7220 */ /* 0x000fe20000410000 */
[----:B------:R-:W-:Y:S01]  /*bb00*/  MUFU.EX2 R188, R188 ;  /* 0x000000bc00bc7308 */ /* 0x000fe20000000800 */
[----:B------:R-:W-:Y:S02]  /*bb10*/  IMAD.MOV.U32 R142, RZ, RZ, R44 ;  /* 0x000000ffff8e7224 */ /* 0x000fe400078e002c */
[-C--:B------:R-:W-:Y:S01]  /*bb20*/  HMMA.16816.F32.BF16 R20, R76, R36.reuse, R20 ;  /* 0x000000244c14723c */ /* 0x080fe20000041814 */
[----:B------:R-:W-:Y:S02]  /*bb30*/  FMUL.FTZ R44, R69, R108 ;  /* 0x0000006c452c7220 */ /* 0x000fe40000410000 */
[----:B---3--:R-:W-:Y:S02]  /*bb40*/  FMUL.FTZ R51, R70, R115 ;  /* 0x0000007346337220 */ /* 0x008fe40000410000 */
[--C-:B------:R-:W-:Y:S02]  /*bb50*/  FFMA.FTZ R137, R50, c[0x0][0x2d0], -R195.reuse ;  /* 0x0000b40032897a23 */ /* 0x100fe400000108c3 */
[----:B------:R-:W-:Y:S01]  /*bb60*/  MUFU.EX2 R190, R190 ;  /* 0x000000be00be7308 */ /* 0x000fe20000000800 */
[C---:B------:R-:W-:Y:S01]  /*bb70*/  HMMA.16816.F32.BF16 R24, R64.reuse, R36, R24 ;  /* 0x000000244018723c */ /* 0x040fe20000041818 */
[----:B------:R-:W-:Y:S03]  /*bb80*/  FMUL.FTZ R50, R70, R114 ;  /* 0x0000007246327220 */ /* 0x000fe60000410000 */
[----:B------:R-:W-:Y:S02]  /*bb90*/  FFMA.FTZ R104, R48, c[0x0][0x2d0], -R195 ;  /* 0x0000b40030687a23 */ /* 0x000fe400000108c3 */
[C---:B------:R-:W-:Y:S02]  /*bba0*/  FMUL.FTZ R48, R71.reuse, R112 ;  /* 0x0000007047307220 */ /* 0x040fe40000410000 */
[-C--:B------:R-:W-:Y:S01]  /*bbb0*/  HMMA.16816.F32.BF16 R28, R64, R38.reuse, R28 ;  /* 0x00000026401c723c */ /* 0x080fe2000004181c */
[----:B------:R-:W-:Y:S03]  /*bbc0*/  MUFU.EX2 R193, R193 ;  /* 0x000000c100c17308 */ /* 0x000fe60000000800 */
[C---:B------:R-:W-:Y:S02]  /*bbd0*/  FMUL.FTZ R36, R71.reuse, R132 ;  /* 0x0000008447247220 */ /* 0x040fe40000410000 */
[----:B------:R-:W-:Y:S02]  /*bbe0*/  IMAD.MOV.U32 R146, RZ, RZ, R87 ;  /* 0x000000ffff927224 */ /* 0x000fe400078e0057 */
[C---:B------:R-:W-:Y:S01]  /*bbf0*/  HMMA.16816.F32.BF16 R32, R76.reuse, R38, R32 ;  /* 0x000000264c20723c */ /* 0x040fe20000041820 */
[----:B------:R-:W-:Y:S02]  /*bc00*/  IMAD.MOV.U32 R147, RZ, RZ, R85 ;  /* 0x000000ffff937224 */ /* 0x000fe400078e0055 */
[----:B------:R2:W-:Y:S01]  /*bc10*/  MUFU.EX2 R132, R49 ;  /* 0x0000003100847308 */ /* 0x0005e20000000800 */
[----:B------:R-:W-:Y:S01]  /*bc20*/  FMUL.FTZ R37, R71, R133 ;  /* 0x0000008547257220 */ /* 0x000fe20000410000 */
[----:B------:R-:W3:Y:S01]  /*bc30*/  LDSM.16.MT88.4 R84, [R225+0x900] ;  /* 0x00090000e154783b */ /* 0x000ee20000004200 */
[--C-:B------:R-:W-:Y:S02]  /*bc40*/  FFMA.FTZ R106, R57, c[0x0][0x2d0], -R192.reuse ;  /* 0x0000b400396a7a23 */ /* 0x100fe400000108c0 */
[C---:B------:R-:W-:Y:S04]  /*bc50*/  FMUL.FTZ R38, R70.reuse, R134 ;  /* 0x0000008646267220 */ /* 0x040fe80000410000 */
[----:B------:R-:W-:Y:S01]  /*bc60*/  FMUL.FTZ R39, R70, R135 ;  /* 0x0000008746277220 */ /* 0x000fe20000410000 */
[----:B------:R-:W-:Y:S01]  /*bc70*/  MUFU.EX2 R196, R196 ;  /* 0x000000c400c47308 */ /* 0x000fe20000000800 */
[----:B------:R-:W-:Y:S02]  /*bc80*/  FFMA.FTZ R109, R88, c[0x0][0x2d0], -R192 ;  /* 0x0000b400586d7a23 */ /* 0x000fe400000108c0 */
[--C-:B------:R-:W-:Y:S02]  /*bc90*/  FFMA.FTZ R110, R89, c[0x0][0x2d0], -R199.reuse ;  /* 0x0000b400596e7a23 */ /* 0x100fe400000108c7 */
[----:B------:R-:W-:Y:S01]  /*bca0*/  IMAD.MOV.U32 R141, RZ, RZ, R92 ;  /* 0x000000ffff8d7224 */ /* 0x000fe200078e005c */
[-C--:B------:R-:W-:Y:S01]  /*bcb0*/  HMMA.16816.F32.BF16 R36, R76, R52.reuse, R36 ;  /* 0x000000344c24723c */ /* 0x080fe20000041824 */
[----:B------:R-:W-:Y:S02]  /*bcc0*/  FMUL.FTZ R57, R69, R117 ;  /* 0x0000007545397220 */ /* 0x000fe40000410000 */
[--C-:B------:R-:W-:Y:S01]  /*bcd0*/  FFMA.FTZ R107, R56, c[0x0][0x2d0], -R192.reuse ;  /* 0x0000b400386b7a23 */ /* 0x100fe200000108c0 */
[----:B------:R-:W4:Y:S01]  /*bce0*/  MUFU.EX2 R137, R137 ;  /* 0x0000008900897308 */ /* 0x000f220000000800 */
[--C-:B------:R-:W-:Y:S02]  /*bcf0*/  FFMA.FTZ R117, R94, c[0x0][0x2d0], -R199.reuse ;  /* 0x0000b4005e757a23 */ /* 0x100fe400000108c7 */
[----:B------:R-:W-:Y:S01]  /*bd00*/  FFMA.FTZ R105, R152, c[0x0][0x2d0], -R199 ;  /* 0x0000b40098697a23 */ /* 0x000fe200000108c7 */
[C---:B------:R-:W-:Y:S01]  /*bd10*/  HMMA.16816.F32.BF16 R40, R64.reuse, R52, R40 ;  /* 0x000000344028723c */ /* 0x040fe20000041828 */
[----:B--2---:R-:W-:Y:S03]  /*bd20*/  FMUL.FTZ R49, R71, R113 ;  /* 0x0000007147317220 */ /* 0x004fe60000410000 */
[----:B------:R-:W-:Y:S01]  /*bd30*/  FMUL.FTZ R56, R69, R116 ;  /* 0x0000007445387220 */ /* 0x000fe20000410000 */
[----:B------:R-:W-:Y:S01]  /*bd40*/  MOV R152, R90 ;  /* 0x0000005a00987202 */ /* 0x000fe20000000f00 */
[----:B------:R-:W-:Y:S01]  /*bd50*/  MUFU.EX2 R104, R104 ;  /* 0x0000006800687308 */ /* 0x000fe20000000800 */
[----:B------:R-:W2:Y:S01]  /*bd60*/  LDSM.16.MT88.4 R88, [R220+0x900] ;  /* 0x00090000dc58783b */ /* 0x000ea20000004200 */
[-C--:B------:R-:W-:Y:S01]  /*bd70*/  HMMA.16816.F32.BF16 R44, R64, R54.reuse, R44 ;  /* 0x00000036402c723c */ /* 0x080fe2000004182c */
[C---:B------:R-:W-:Y:S03]  /*bd80*/  FMUL.FTZ R52, R71.reuse, R128 ;  /* 0x0000008047347220 */ /* 0x040fe60000410000 */
[----:B------:R-:W-:Y:S02]  /*bd90*/  FMUL.FTZ R53, R71, R129 ;  /* 0x0000008147357220 */ /* 0x000fe40000410000 */
[C---:B------:R-:W-:Y:S02]  /*bda0*/  FMUL.FTZ R58, R68.reuse, R118 ;  /* 0x00000076443a7220 */ /* 0x040fe40000410000 */
[----:B------:R-:W-:Y:S01]  /*bdb0*/  MUFU.EX2 R106, R106 ;  /* 0x0000006a006a7308 */ /* 0x000fe20000000800 */
[C---:B------:R-:W-:Y:S03]  /*bdc0*/  HMMA.16816.F32.BF16 R48, R76.reuse, R54, R48 ;  /* 0x000000364c30723c */ /* 0x040fe60000041830 */
[----:B------:R-:W-:Y:S02]  /*bdd0*/  FMUL.FTZ R59, R68, R119 ;  /* 0x00000077443b7220 */ /* 0x000fe40000410000 */
[----:B------:R-:W-:Y:S02]  /*bde0*/  IMAD.MOV.U32 R153, RZ, RZ, R61 ;  /* 0x000000ffff997224 */ /* 0x000fe400078e003d */
[C---:B------:R-:W-:Y:S02]  /*bdf0*/  FMUL.FTZ R54, R70.reuse, R130 ;  /* 0x0000008246367220 */ /* 0x040fe40000410000 */
[----:B------:R-:W-:Y:S01]  /*be00*/  FMUL.FTZ R55, R70, R131 ;  /* 0x0000008346377220 */ /* 0x000fe20000410000 */
[----:B------:R-:W5:Y:S02]  /*be10*/  MUFU.EX2 R107, R107 ;  /* 0x0000006b006b7308 */ /* 0x000f640000000800 */
[C---:B------:R-:W-:Y:S02]  /*be20*/  FMUL.FTZ R61, R69.reuse, R121 ;  /* 0x00000079453d7220 */ /* 0x040fe40000410000 */
[----:B------:R-:W-:Y:S02]  /*be30*/  FFMA.FTZ R108, R60, c[0x0][0x2d0], -R192 ;  /* 0x0000b4003c6c7a23 */ /* 0x000fe400000108c0 */
[-C--:B-1----:R-:W-:Y:S01]  /*be40*/  HMMA.16816.F32.BF16 R52, R76, R80.reuse, R52 ;  /* 0x000000504c34723c */ /* 0x082fe20000041834 */
[----:B------:R-:W-:Y:S02]  /*be50*/  FMUL.FTZ R60, R69, R120 ;  /* 0x00000078453c7220 */ /* 0x000fe40000410000 */
[C---:B------:R-:W-:Y:S01]  /*be60*/  FMUL.FTZ R62, R68.reuse, R122 ;  /* 0x0000007a443e7220 */ /* 0x040fe20000410000 */
[----:B------:R-:W-:Y:S01]  /*be70*/  MUFU.EX2 R108, R108 ;  /* 0x0000006c006c7308 */ /* 0x000fe20000000800 */
[----:B------:R-:W-:Y:S02]  /*be80*/  FMUL.FTZ R63, R68, R123 ;  /* 0x0000007b443f7220 */ /* 0x000fe40000410000 */
[----:B------:R-:W-:Y:S01]  /*be90*/  FFMA.FTZ R116, R147, c[0x0][0x2d0], -R198 ;  /* 0x0000b40093747a23 */ /* 0x000fe200000108c6 */
[C---:B------:R-:W-:Y:S01]  /*bea0*/  HMMA.16816.F32.BF16 R56, R64.reuse, R80, R56 ;  /* 0x000000504038723c */ /* 0x040fe20000041838 */
[----:B------:R-:W-:Y:S03]  /*beb0*/  MOV R147, R144 ;  /* 0x0000009000937202 */ /* 0x000fe60000000f00 */
[----:B------:R-:W-:Y:S01]  /*bec0*/  MOV R144, R93 ;  /* 0x0000005d00907202 */ /* 0x000fe20000000f00 */
[----:B------:R-:W-:Y:S01]  /*bed0*/  FFMA.FTZ R246, R246, c[0x0][0x2d0], -R192 ;  /* 0x0000b400f6f67a23 */ /* 0x000fe200000108c0 */
[----:B------:R-:W1:Y:S01]  /*bee0*/  MUFU.EX2 R109, R109 ;  /* 0x0000006d006d7308 */ /* 0x000e620000000800 */
[----:B----4-:R-:W-:Y:S01]  /*bef0*/  F2FP.BF16.PACK_AB R80, R137, R136 ;  /* 0x000000888950723e */ /* 0x010fe200000010ff */
[-C--:B------:R-:W-:Y:S01]  /*bf00*/  HMMA.16816.F32.BF16 R60, R64, R82.reuse, R60 ;  /* 0x00000052403c723c */ /* 0x080fe2000004183c */
[----:B------:R-:W-:Y:S03]  /*bf10*/  FFMA.FTZ R111, R142, c[0x0][0x2d0], -R198 ;  /* 0x0000b4008e6f7a23 */ /* 0x000fe600000108c6 */
[----:B-----5:R-:W-:Y:S01]  /*bf20*/  F2FP.BF16.PACK_AB R81, R107, R106 ;  /* 0x0000006a6b51723e */ /* 0x020fe200000010ff */
[----:B------:R-:W-:Y:S01]  /*bf30*/  IMAD.MOV.U32 R142, RZ, RZ, R146 ;  /* 0x000000ffff8e7224 */ /* 0x000fe200078e0092 */
[----:B------:R-:W-:Y:S01]  /*bf40*/  MOV R146, R148 ;  /* 0x0000009400927202 */ /* 0x000fe20000000f00 */
[C---:B------:R-:W-:Y:S01]  /*bf50*/  FMUL.FTZ R64, R71.reuse, R124 ;  /* 0x0000007c47407220 */ /* 0x040fe20000410000 */
[----:B------:R-:W-:Y:S01]  /*bf60*/  MUFU.EX2 R105, R105 ;  /* 0x0000006900697308 */ /* 0x000fe20000000800 */
[----:B------:R-:W-:Y:S03]  /*bf70*/  FMUL.FTZ R65, R71, R125 ;  /* 0x0000007d47417220 */ /* 0x000fe60000410000 */
[C---:B------:R-:W-:Y:S02]  /*bf80*/  FMUL.FTZ R66, R70.reuse, R126 ;  /* 0x0000007e46427220 */ /* 0x040fe40000410000 */
[----:B------:R-:W-:Y:S02]  /*bf90*/  FMUL.FTZ R67, R70, R127 ;  /* 0x0000007f46437220 */ /* 0x000fe40000410000 */
[----:B------:R-:W-:Y:S01]  /*bfa0*/  IMAD.MOV.U32 R148, RZ, RZ, R155 ;  /* 0x000000ffff947224 */ /* 0x000fe200078e009b */
[----:B------:R-:W-:Y:S01]  /*bfb0*/  MOV R155, R95 ;  /* 0x0000005f009b7202 */ /* 0x000fe20000000f00 */
[----:B------:R-:W-:Y:S01]  /*bfc0*/  MUFU.EX2 R110, R110 ;  /* 0x0000006e006e7308 */ /* 0x000fe20000000800 */
[----:B------:R-:W4:Y:S01]  /*bfd0*/  LDSM.16.MT88.4 R92, [R219+0x900] ;  /* 0x00090000db5c783b */ /* 0x000f220000004200 */
[----:B------:R-:W-:Y:S01]  /*bfe0*/  FFMA.FTZ R211, R211, c[0x0][0x2d0], -R192 ;  /* 0x0000b400d3d37a23 */ /* 0x000fe200000108c0 */
[----:B------:R-:W-:Y:S01]  /*bff0*/  HMMA.16816.F32.BF16 R64, R76, R82, R64 ;  /* 0x000000524c40723c */ /* 0x000fe20000041840 */
[----:B------:R-:W-:Y:S02]  /*c000*/  FFMA.FTZ R118, R143, c[0x0][0x2d0], -R199 ;  /* 0x0000b4008f767a23 */ /* 0x000fe400000108c7 */
[--C-:B------:R-:W-:Y:S02]  /*c010*/  FFMA.FTZ R119, R142, c[0x0][0x2d0], -R198.reuse ;  /* 0x0000b4008e777a23 */ /* 0x100fe400000108c6 */
[----:B------:R-:W-:Y:S02]  /*c020*/  FFMA.FTZ R128, R251, c[0x0][0x2d0], -R198 ;  /* 0x0000b400fb807a23 */ /* 0x000fe400000108c6 */
[----:B------:R-:W-:Y:S01]  /*c030*/  F2FP.BF16.PACK_AB R76, R178, R171 ;  /* 0x000000abb24c723e */ /* 0x000fe200000010ff */
[----:B------:R-:W-:Y:S01]  /*c040*/  MUFU.EX2 R111, R111 ;  /* 0x0000006f006f7308 */ /* 0x000fe20000000800 */
[----:B------:R-:W-:Y:S03]  /*c050*/  F2FP.BF16.PACK_AB R77, R182, R164 ;  /* 0x000000a4b64d723e */ /* 0x000fe600000010ff */
[----:B------:R-:W-:Y:S01]  /*c060*/  F2FP.BF16.PACK_AB R78, R190, R188 ;  /* 0x000000bcbe4e723e */ /* 0x000fe200000010ff */
[--C-:B------:R-:W-:Y:S01]  /*c070*/  FFMA.FTZ R129, R141, c[0x0][0x2d0], -R195.reuse ;  /* 0x0000b4008d817a23 */ /* 0x100fe200000108c3 */
[----:B------:R-:W-:Y:S01]  /*c080*/  F2FP.BF16.PACK_AB R79, R196, R193 ;  /* 0x000000c1c44f723e */ /* 0x000fe200000010ff */
[--C-:B------:R-:W-:Y:S01]  /*c090*/  FFMA.FTZ R208, R208, c[0x0][0x2d0], -R192.reuse ;  /* 0x0000b400d0d07a23 */ /* 0x100fe200000108c0 */
[----:B------:R-:W-:Y:S01]  /*c0a0*/  F2FP.BF16.PACK_AB R82, R104, R132 ;  /* 0x000000846852723e */ /* 0x000fe200000010ff */
[----:B------:R-:W-:Y:S01]  /*c0b0*/  FFMA.FTZ R205, R205, c[0x0][0x2d0], -R192 ;  /* 0x0000b400cdcd7a23 */ /* 0x000fe200000108c0 */
[----:B-1----:R-:W-:Y:S01]  /*c0c0*/  F2FP.BF16.PACK_AB R83, R109, R108 ;  /* 0x0000006c6d53723e */ /* 0x002fe200000010ff */
[----:B------:R-:W-:Y:S01]  /*c0d0*/  MUFU.EX2 R116, R116 ;  /* 0x0000007400747308 */ /* 0x000fe20000000800 */
[--C-:B------:R-:W-:Y:S01]  /*c0e0*/  FFMA.FTZ R130, R140, c[0x0][0x2d0], -R195.reuse ;  /* 0x0000b4008c827a23 */ /* 0x100fe200000108c3 */
[-C--:B---3--:R-:W-:Y:S01]  /*c0f0*/  HMMA.16816.F32.BF16 R4, R76, R84.reuse, R4 ;  /* 0x000000544c04723c */ /* 0x088fe20000041804 */
[--C-:B------:R-:W-:Y:S02]  /*c100*/  FFMA.FTZ R131, R147, c[0x0][0x2d0], -R195.reuse ;  /* 0x0000b40093837a23 */ /* 0x100fe400000108c3 */
[----:B------:R-:W-:Y:S02]  /*c110*/  FFMA.FTZ R251, R146, c[0x0][0x2d0], -R195 ;  /* 0x0000b40092fb7a23 */ /* 0x000fe400000108c3 */
[----:B------:R-:W-:Y:S02]  /*c120*/  FFMA.FTZ R173, R69, R241, R173 ;  /* 0x000000f145ad7223 */ /* 0x000fe400000100ad */
[----:B------:R-:W-:Y:S01]  /*c130*/  FADD.FTZ R172, R74, R172 ;  /* 0x000000ac4aac7221 */ /* 0x000fe20000010000 */
[C---:B------:R-:W-:Y:S01]  /*c140*/  HMMA.16816.F32.BF16 R8, R80.reuse, R84, R8 ;  /* 0x000000545008723c */ /* 0x040fe20000041808 */
[----:B------:R-:W-:Y:S03]  /*c150*/  MUFU.EX2 R117, R117 ;  /* 0x0000007500757308 */ /* 0x000fe60000000800 */
[----:B------:R-:W-:Y:S02]  /*c160*/  FADD.FTZ R173, R99, R173 ;  /* 0x000000ad63ad7221 */ /* 0x000fe40000010000 */
[----:B------:R-:W-:Y:S02]  /*c170*/  FFMA.FTZ R175, R68, R240, R175 ;  /* 0x000000f044af7223 */ /* 0x000fe400000100af */
[-C--:B------:R-:W-:Y:S01]  /*c180*/  HMMA.16816.F32.BF16 R12, R80, R86.reuse, R12 ;  /* 0x00000056500c723c */ /* 0x080fe2000004180c */
[----:B------:R-:W-:Y:S02]  /*c190*/  FADD.FTZ R173, R98, R173 ;  /* 0x000000ad62ad7221 */ /* 0x000fe40000010000 */
[----:B------:R-:W-:Y:S01]  /*c1a0*/  MUFU.EX2 R118, R118 ;  /* 0x0000007600767308 */ /* 0x000fe20000000800 */
[----:B------:R-:W-:Y:S02]  /*c1b0*/  FADD.FTZ R172, R75, R172 ;  /* 0x000000ac4bac7221 */ /* 0x000fe40000010000 */
[----:B------:R-:W-:Y:S02]  /*c1c0*/  FADD.FTZ R173, R170, R173 ;  /* 0x000000adaaad7221 */ /* 0x000fe40000010000 */
[C---:B------:R-:W-:Y:S01]  /*c1d0*/  HMMA.16816.F32.BF16 R16, R76.reuse, R86, R16 ;  /* 0x000000564c10723c */ /* 0x040fe20000041810 */
[----:B------:R-:W1:Y:S03]  /*c1e0*/  LDSM.16.MT88.4 R84, [R218+0x900] ;  /* 0x00090000da54783b */ /* 0x000e660000004200 */
[----:B------:R-:W-:Y:S01]  /*c1f0*/  FADD.FTZ R175, R167, R175 ;  /* 0x000000afa7af7221 */ /* 0x000fe20000010000 */
[----:B------:R-:W-:Y:S01]  /*c200*/  MUFU.EX2 R119, R119 ;  /* 0x0000007700777308 */ /* 0x000fe20000000800 */
[----:B------:R-:W-:Y:S02]  /*c210*/  FADD.FTZ R172, R171, R172 ;  /* 0x000000acabac7221 */ /* 0x000fe40000010000 */
[-C--:B--2---:R-:W-:Y:S01]  /*c220*/  HMMA.16816.F32.BF16 R20, R76, R88.reuse, R20 ;  /* 0x000000584c14723c */ /* 0x084fe20000041814 */
[----:B------:R-:W-:Y:S03]  /*c230*/  FADD.FTZ R173, R136, R173 ;  /* 0x000000ad88ad7221 */ /* 0x000fe60000010000 */
[----:B------:R-:W-:Y:S02]  /*c240*/  FFMA.FTZ R174, R70, R242, R174 ;  /* 0x000000f246ae7223 */ /* 0x000fe400000100ae */
[----:B------:R-:W-:Y:S01]  /*c250*/  FADD.FTZ R175, R166, R175 ;  /* 0x000000afa6af7221 */ /* 0x000fe20000010000 */
[----:B------:R-:W-:Y:S01]  /*c260*/  MUFU.EX2 R128, R128 ;  /* 0x0000008000807308 */ /* 0x000fe20000000800 */
[C---:B------:R-:W-:Y:S01]  /*c270*/  HMMA.16816.F32.BF16 R24, R80.reuse, R88, R24 ;  /* 0x000000585018723c */ /* 0x040fe20000041818 */
[----:B------:R-:W-:Y:S03]  /*c280*/  MOV R166, R2 ;  /* 0x0000000200a67202 */ /* 0x000fe60000000f00 */
[----:B------:R-:W-:Y:S02]  /*c290*/  FADD.FTZ R172, R178, R172 ;  /* 0x000000acb2ac7221 */ /* 0x000fe40000010000 */
[----:B------:R-:W-:Y:S02]  /*c2a0*/  FADD.FTZ R173, R137, R173 ;  /* 0x000000ad89ad7221 */ /* 0x000fe40000010000 */
[-C--:B------:R-:W-:Y:S01]  /*c2b0*/  HMMA.16816.F32.BF16 R28, R80, R90.reuse, R28 ;  /* 0x0000005a501c723c */ /* 0x080fe2000004181c */
[----:B------:R-:W-:Y:S01]  /*c2c0*/  FFMA.FTZ R88, R145, c[0x0][0x2d0], -R199 ;  /* 0x0000b40091587a23 */ /* 0x000fe200000108c7 */
[----:B------:R-:W2:Y:S02]  /*c2d0*/  MUFU.EX2 R129, R129 ;  /* 0x0000008100817308 */ /* 0x000ea40000000800 */
[----:B------:R-:W-:Y:S02]  /*c2e0*/  FADD.FTZ R174, R169, R174 ;  /* 0x000000aea9ae7221 */ /* 0x000fe40000010000 */
[----:B------:R-:W-:Y:S01]  /*c2f0*/  FADD.FTZ R175, R165, R175 ;  /* 0x000000afa5af7221 */ /* 0x000fe20000010000 */
[----:B------:R-:W-:Y:S01]  /*c300*/  MOV R165, R0 ;  /* 0x0000000000a57202 */ /* 0x000fe20000000f00 */
[C---:B------:R-:W-:Y:S01]  /*c310*/  HMMA.16816.F32.BF16 R32, R76.reuse, R90, R32 ;  /* 0x0000005a4c20723c */ /* 0x040fe20000041820 */
[----:B------:R-:W-:Y:S03]  /*c320*/  FADD.FTZ R172, R188, R172 ;  /* 0x000000acbcac7221 */ /* 0x000fe60000010000 */
[----:B------:R3:W-:Y:S01]  /*c330*/  MUFU.EX2 R102, R88 ;  /* 0x0000005800667308 */ /* 0x0007e20000000800 */
[----:B------:R-:W-:Y:S02]  /*c340*/  FADD.FTZ R173, R132, R173 ;  /* 0x000000ad84ad7221 */ /* 0x000fe40000010000 */
[----:B------:R-:W-:Y:S01]  /*c350*/  FADD.FTZ R174, R96, R174 ;  /* 0x000000ae60ae7221 */ /* 0x000fe20000010000 */
[-C--:B----4-:R-:W-:Y:S01]  /*c360*/  HMMA.16816.F32.BF16 R36, R76, R92.reuse, R36 ;  /* 0x0000005c4c24723c */ /* 0x090fe20000041824 */
[----:B------:R-:W-:Y:S03]  /*c370*/  FADD.FTZ R175, R106, R175 ;  /* 0x000000af6aaf7221 */ /* 0x000fe60000010000 */
[----:B------:R-:W-:Y:S02]  /*c380*/  FADD.FTZ R172, R190, R172 ;  /* 0x000000acbeac7221 */ /* 0x000fe40000010000 */
[----:B------:R-:W4:Y:S01]  /*c390*/  MUFU.EX2 R130, R130 ;  /* 0x0000008200827308 */ /* 0x000f220000000800 */
[----:B------:R-:W-:Y:S01]  /*c3a0*/  FADD.FTZ R104, R104, R173 ;  /* 0x000000ad68687221 */ /* 0x000fe20000010000 */
[C---:B------:R-:W-:Y:S01]  /*c3b0*/  HMMA.16816.F32.BF16 R40, R80.reuse, R92, R40 ;  /* 0x0000005c5028723c */ /* 0x040fe20000041828 */
[----:B------:R-:W-:Y:S03]  /*c3c0*/  FADD.FTZ R174, R168, R174 ;  /* 0x000000aea8ae7221 */ /* 0x000fe60000010000 */
[----:B------:R-:W-:Y:S02]  /*c3d0*/  FADD.FTZ R107, R107, R175 ;  /* 0x000000af6b6b7221 */ /* 0x000fe40000010000 */
[----:B--2---:R-:W-:Y:S02]  /*c3e0*/  FADD.FTZ R104, R129, R104 ;  /* 0x0000006881687221 */ /* 0x004fe40000010000 */
[-C--:B------:R-:W-:Y:S01]  /*c3f0*/  HMMA.16816.F32.BF16 R44, R80, R94.reuse, R44 ;  /* 0x0000005e502c723c */ /* 0x080fe2000004182c */
[--C-:B------:R-:W-:Y:S01]  /*c400*/  FFMA.FTZ R92, R151, c[0x0][0x2d0], -R192.reuse ;  /* 0x0000b400975c7a23 */ /* 0x100fe200000108c0 */
[----:B------:R-:W2:Y:S02]  /*c410*/  MUFU.EX2 R131, R131 ;  /* 0x0000008300837308 */ /* 0x000ea40000000800 */
[----:B---3--:R-:W-:Y:S02]  /*c420*/  FFMA.FTZ R88, R144, c[0x0][0x2d0], -R192 ;  /* 0x0000b40090587a23 */ /* 0x008fe400000108c0 */
[----:B------:R-:W-:Y:S01]  /*c430*/  FADD.FTZ R174, R164, R174 ;  /* 0x000000aea4ae7221 */ /* 0x000fe20000010000 */
[----:B------:R-:W-:Y:S01]  /*c440*/  MOV R164, R72 ;  /* 0x0000004800a47202 */ /* 0x000fe20000000f00 */
[C---:B------:R-:W-:Y:S01]  /*c450*/  HMMA.16816.F32.BF16 R48, R76.reuse, R94, R48 ;  /* 0x0000005e4c30723c */ /* 0x040fe20000041830 */
[----:B------:R-:W-:Y:S03]  /*c460*/  FADD.FTZ R107, R108, R107 ;  /* 0x0000006b6c6b7221 */ /* 0x000fe60000010000 */
[----:B------:R3:W-:Y:S01]  /*c470*/  MUFU.EX2 R100, R88 ;  /* 0x0000005800647308 */ /* 0x0007e20000000800 */
[----:B------:R-:W-:Y:S02]  /*c480*/  FADD.FTZ R174, R182, R174 ;  /* 0x000000aeb6ae7221 */ /* 0x000fe40000010000 */
[----:B----4-:R-:W-:Y:S01]  /*c490*/  FADD.FTZ R104, R130, R104 ;  /* 0x0000006882687221 */ /* 0x010fe20000010000 */
[-C--:B-1----:R-:W-:Y:S01]  /*c4a0*/  HMMA.16816.F32.BF16 R52, R76, R84.reuse, R52 ;  /* 0x000000544c34723c */ /* 0x082fe20000041834 */
[----:B------:R-:W-:Y:S03]  /*c4b0*/  FADD.FTZ R107, R109, R107 ;  /* 0x0000006b6d6b7221 */ /* 0x000fe60000010000 */
[----:B------:R-:W-:Y:S02]  /*c4c0*/  FADD.FTZ R174, R193, R174 ;  /* 0x000000aec1ae7221 */ /* 0x000fe40000010000 */
[----:B------:R-:W1:Y:S01]  /*c4d0*/  MUFU.EX2 R101, R92 ;  /* 0x0000005c00657308 */ /* 0x000e620000000800 */
[----:B------:R-:W-:Y:S01]  /*c4e0*/  IMAD.MOV.U32 R167, RZ, RZ, R3 ;  /* 0x000000ffffa77224 */ /* 0x000fe200078e0003 */
[C---:B------:R-:W-:Y:S01]  /*c4f0*/  HMMA.16816.F32.BF16 R56, R80.reuse, R84, R56 ;  /* 0x000000545038723c */ /* 0x040fe20000041838 */
[----:B------:R-:W-:Y:S03]  /*c500*/  FADD.FTZ R174, R196, R174 ;  /* 0x000000aec4ae7221 */ /* 0x000fe60000010000 */
[----:B--2---:R-:W-:Y:S02]  /*c510*/  FADD.FTZ R104, R131, R104 ;  /* 0x0000006883687221 */ /* 0x004fe40000010000 */
[----:B------:R-:W-:Y:S02]  /*c520*/  FADD.FTZ R174, R111, R174 ;  /* 0x000000ae6fae7221 */ /* 0x000fe40000010000 */
[-C--:B------:R-:W-:Y:S01]  /*c530*/  HMMA.16816.F32.BF16 R60, R80, R86.reuse, R60 ;  /* 0x00000056503c723c */ /* 0x080fe2000004183c */
[----:B------:R-:W-:Y:S01]  /*c540*/  FFMA.FTZ R84, R149, c[0x0][0x2d0], -R192 ;  /* 0x0000b40095547a23 */ /* 0x000fe200000108c0 */
[----:B------:R-:W2:Y:S01]  /*c550*/  MUFU.EX2 R251, R251 ;  /* 0x000000fb00fb7308 */ /* 0x000ea20000000800 */
[----:B---3--:R-:W3:Y:S01]  /*c560*/  LDSM.16.MT88.4 R88, [R225+0x1100] ;  /* 0x00110000e158783b */ /* 0x008ee20000004200 */
[----:B------:R-:W-:Y:S03]  /*c570*/  FADD.FTZ R174, R116, R174 ;  /* 0x000000ae74ae7221 */ /* 0x000fe60000010000 */
[----:B------:R-:W-:Y:S01]  /*c580*/  FFMA.FTZ R80, R148, c[0x0][0x2d0], -R199 ;  /* 0x0000b40094507a23 */ /* 0x000fe200000108c7 */
[----:B------:R-:W-:Y:S01]  /*c590*/  HMMA.16816.F32.BF16 R64, R76, R86, R64 ;  /* 0x000000564c40723c */ /* 0x000fe20000041840 */
[----:B------:R-:W-:Y:S03]  /*c5a0*/  FADD.FTZ R174, R119, R174 ;  /* 0x000000ae77ae7221 */ /* 0x000fe60000010000 */
[----:B------:R4:W-:Y:S01]  /*c5b0*/  MUFU.EX2 R114, R80 ;  /* 0x0000005000727308 */ /* 0x0009e20000000800 */
[----:B------:R-:W-:Y:S01]  /*c5c0*/  FADD.FTZ R174, R128, R174 ;  /* 0x000000ae80ae7221 */ /* 0x000fe20000010000 */
[----:B-1----:R-:W-:Y:S01]  /*c5d0*/  F2FP.BF16.PACK_AB R81, R101, R100 ;  /* 0x000000646551723e */ /* 0x002fe200000010ff */
[----:B------:R-:W-:Y:S01]  /*c5e0*/  FFMA.FTZ R92, R150, c[0x0][0x2d0], -R192 ;  /* 0x0000b400965c7a23 */ /* 0x000fe200000108c0 */
[----:B------:R-:W-:Y:S01]  /*c5f0*/  F2FP.BF16.PACK_AB R76, R110, R105 ;  /* 0x000000696e4c723e */ /* 0x000fe200000010ff */
[----:B------:R-:W-:Y:S03]  /*c600*/  LDSM.16.MT88.4 R148, [R225+0x2900] ;  /* 0x00290000e194783b */ /* 0x000fe60000004200 */
[----:B------:R-:W-:Y:S01]  /*c610*/  F2FP.BF16.PACK_AB R77, R116, R111 ;  /* 0x0000006f744d723e */ /* 0x000fe200000010ff */
[----:B------:R-:W-:Y:S01]  /*c620*/  FADD.FTZ R105, R105, R172 ;  /* 0x000000ac69697221 */ /* 0x000fe20000010000 */
[----:B------:R1:W-:Y:S01]  /*c630*/  MUFU.EX2 R121, R84 ;  /* 0x0000005400797308 */ /* 0x0003e20000000800 */
[----:B------:R-:W-:Y:S02]  /*c640*/  F2FP.BF16.PACK_AB R78, R118, R117 ;  /* 0x00000075764e723e */ /* 0x000fe400000010ff */
[----:B------:R-:W-:Y:S01]  /*c650*/  F2FP.BF16.PACK_AB R79, R128, R119 ;  /* 0x00000077804f723e */ /* 0x000fe200000010ff */
[----:B------:R-:W-:Y:S01]  /*c660*/  FADD.FTZ R105, R110, R105 ;  /* 0x000000696e697221 */ /* 0x000fe20000010000 */
[C---:B--2---:R-:W-:Y:S01]  /*c670*/  F2FP.BF16.PACK_AB R82, R251.reuse, R131 ;  /* 0x00000083fb52723e */ /* 0x044fe200000010ff */
[----:B------:R-:W-:Y:S02]  /*c680*/  FADD.FTZ R251, R251, R104 ;  /* 0x00000068fbfb7221 */ /* 0x000fe40000010000 */
[----:B------:R-:W-:Y:S02]  /*c690*/  FADD.FTZ R105, R117, R105 ;  /* 0x0000006975697221 */ /* 0x000fe40000010000 */
[----:B------:R-:W2:Y:S02]  /*c6a0*/  MUFU.EX2 R113, R92 ;  /* 0x0000005c00717308 */ /* 0x000ea40000000800 */
[----:B------:R-:W-:Y:S02]  /*c6b0*/  FADD.FTZ R118, R118, R105 ;  /* 0x0000006976767221 */ /* 0x000fe40000010000 */
[--C-:B----4-:R-:W-:Y:S06]  /*c6c0*/  FFMA.FTZ R80, R155, c[0x0][0x2d0], -R198.reuse ;  /* 0x0000b4009b507a23 */ /* 0x110fec00000108c6 */
[----:B------:R4:W-:Y:S01]  /*c6d0*/  MUFU.EX2 R103, R80 ;  /* 0x0000005000677308 */ /* 0x0009e20000000800 */
[-C--:B---3--:R-:W-:Y:S01]  /*c6e0*/  HMMA.16816.F32.BF16 R4, R76, R88.reuse, R4 ;  /* 0x000000584c04723c */ /* 0x088fe20000041804 */
[----:B-1----:R-:W1:Y:S08]  /*c6f0*/  LDSM.16.MT88.4 R84, [R220+0x1100] ;  /* 0x00110000dc54783b */ /* 0x002e700000004200 */
[----:B------:R-:W-:Y:S03]  /*c700*/  MUFU.EX2 R252, R252 ;  /* 0x000000fc00fc7308 */ /* 0x000fe60000000800 */
[----:B--2---:R-:W-:Y:S01]  /*c710*/  F2FP.BF16.PACK_AB R83, R121, R113 ;  /* 0x000000717953723e */ /* 0x004fe200000010ff */
[--C-:B------:R-:W-:Y:S02]  /*c720*/  FFMA.FTZ R92, R154, c[0x0][0x2d0], -R198.reuse ;  /* 0x0000b4009a5c7a23 */ /* 0x100fe400000108c6 */
[----:B------:R-:W-:Y:S04]  /*c730*/  FFMA.FTZ R198, R177, c[0x0][0x2d0], -R198 ;  /* 0x0000b400b1c67a23 */ /* 0x000fe800000108c6 */
[----:B------:R2:W-:Y:S01]  /*c740*/  MUFU.EX2 R115, R92 ;  /* 0x0000005c00737308 */ /* 0x0005e20000000800 */
[----:B----4-:R-:W-:Y:S09]  /*c750*/  F2FP.BF16.PACK_AB R80, R130, R129 ;  /* 0x000000818250723e */ /* 0x010ff200000010ff */
[----:B------:R-:W-:Y:S01]  /*c760*/  MUFU.EX2 R250, R250 ;  /* 0x000000fa00fa7308 */ /* 0x000fe20000000800 */
[C---:B------:R-:W-:Y:S07]  /*c770*/  HMMA.16816.F32.BF16 R8, R80.reuse, R88, R8 ;  /* 0x000000585008723c */ /* 0x040fee0000041808 */
[----:B------:R-:W-:Y:S01]  /*c780*/  FFMA.FTZ R88, R153, c[0x0][0x2d0], -R199 ;  /* 0x0000b40099587a23 */ /* 0x000fe200000108c7 */
[-C--:B------:R-:W-:Y:S01]  /*c790*/  HMMA.16816.F32.BF16 R12, R80, R90.reuse, R12 ;  /* 0x0000005a500c723c */ /* 0x080fe2000004180c */
[----:B------:R-:W-:Y:S01]  /*c7a0*/  MUFU.EX2 R249, R249 ;  /* 0x000000f900f97308 */ /* 0x000fe20000000800 */
[----:B--2---:R-:W2:Y:S06]  /*c7b0*/  LDSM.16.MT88.4 R92, [R219+0x1100] ;  /* 0x00110000db5c783b */ /* 0x004eac0000004200 */
[C---:B------:R-:W-:Y:S03]  /*c7c0*/  HMMA.16816.F32.BF16 R16, R76.reuse, R90, R16 ;  /* 0x0000005a4c10723c */ /* 0x040fe60000041810 */
[----:B------:R3:W-:Y:S05]  /*c7d0*/  MUFU.EX2 R122, R88 ;  /* 0x00000058007a7308 */ /* 0x0007ea0000000800 */
[-C--:B-1----:R-:W-:Y:S05]  /*c7e0*/  HMMA.16816.F32.BF16 R20, R76, R84.reuse, R20 ;  /* 0x000000544c14723c */ /* 0x082fea0000041814 */
[----:B------:R-:W-:Y:S03]  /*c7f0*/  MUFU.EX2 R248, R248 ;  /* 0x000000f800f87308 */ /* 0x000fe60000000800 */
[C---:B------:R-:W-:Y:S07]  /*c800*/  HMMA.16816.F32.BF16 R24, R80.reuse, R84, R24 ;  /* 0x000000545018723c */ /* 0x040fee0000041818 */
[----:B------:R-:W-:Y:S01]  /*c810*/  FFMA.FTZ R84, R159, c[0x0][0x2d0], -R195 ;  /* 0x0000b4009f547a23 */ /* 0x000fe200000108c3 */
[-C--:B------:R-:W-:Y:S01]  /*c820*/  HMMA.16816.F32.BF16 R28, R80, R86.reuse, R28 ;  /* 0x00000056501c723c */ /* 0x080fe2000004181c */
[----:B------:R-:W-:Y:S03]  /*c830*/  MUFU.EX2 R247, R247 ;  /* 0x000000f700f77308 */ /* 0x000fe60000000800 */
[--C-:B---3--:R-:W-:Y:S02]  /*c840*/  FFMA.FTZ R88, R152, c[0x0][0x2d0], -R199.reuse ;  /* 0x0000b40098587a23 */ /* 0x108fe400000108c7 */
[----:B------:R-:W-:Y:S02]  /*c850*/  FFMA.FTZ R199, R183, c[0x0][0x2d0], -R199 ;  /* 0x0000b400b7c77a23 */ /* 0x000fe400000108c7 */
[C---:B------:R-:W-:Y:S03]  /*c860*/  HMMA.16816.F32.BF16 R32, R76.reuse, R86, R32 ;  /* 0x000000564c20723c */ /* 0x040fe60000041820 */
[----:B------:R1:W-:Y:S05]  /*c870*/  MUFU.EX2 R112, R84 ;  /* 0x0000005400707308 */ /* 0x0003ea0000000800 */
[-C--:B--2---:R-:W-:Y:S05]  /*c880*/  HMMA.16816.F32.BF16 R36, R76, R92.reuse, R36 ;  /* 0x0000005c4c24723c */ /* 0x084fea0000041824 */
[----:B------:R2:W-:Y:S03]  /*c890*/  MUFU.EX2 R125, R88 ;  /* 0x00000058007d7308 */ /* 0x0005e60000000800 */
[C---:B------:R-:W-:Y:S07]  /*c8a0*/  HMMA.16816.F32.BF16 R40, R80.reuse, R92, R40 ;  /* 0x0000005c5028723c */ /* 0x040fee0000041828 */
[--C-:B------:R-:W-:Y:S01]  /*c8b0*/  FFMA.FTZ R92, R162, c[0x0][0x2d0], -R192.reuse ;  /* 0x0000b400a25c7a23 */ /* 0x100fe200000108c0 */
[-C--:B------:R-:W-:Y:S01]  /*c8c0*/  HMMA.16816.F32.BF16 R44, R80, R94.reuse, R44 ;  /* 0x0000005e502c723c */ /* 0x080fe2000004182c */
[----:B------:R-:W-:Y:S03]  /*c8d0*/  MUFU.EX2 R209, R209 ;  /* 0x000000d100d17308 */ /* 0x000fe60000000800 */
[--C-:B-1----:R-:W-:Y:S04]  /*c8e0*/  FFMA.FTZ R84, R158, c[0x0][0x2d0], -R195.reuse ;  /* 0x0000b4009e547a23 */ /* 0x102fe800000108c3 */
[C---:B------:R-:W-:Y:S03]  /*c8f0*/  HMMA.16816.F32.BF16 R48, R76.reuse, R94, R48 ;  /* 0x0000005e4c30723c */ /* 0x040fe60000041830 */
[----:B------:R1:W3:Y:S01]  /*c900*/  MUFU.EX2 R120, R84 ;  /* 0x0000005400787308 */ /* 0x0002e20000000800 */
[----:B--2---:R-:W2:Y:S09]  /*c910*/  LDSM.16.MT88.4 R88, [R218+0x1100] ;  /* 0x00110000da58783b */ /* 0x004eb20000004200 */
[----:B------:R4:W-:Y:S10]  /*c920*/  MUFU.EX2 R126, R92 ;  /* 0x0000005c007e7308 */ /* 0x0009f40000000800 */
[----:B------:R-:W-:Y:S01]  /*c930*/  MUFU.EX2 R206, R206 ;  /* 0x000000ce00ce7308 */ /* 0x000fe20000000800 */
[--C-:B-1----:R-:W-:Y:S09]  /*c940*/  FFMA.FTZ R84, R157, c[0x0][0x2d0], -R195.reuse ;  /* 0x0000b4009d547a23 */ /* 0x102ff200000108c3 */
[----:B------:R1:W-:Y:S01]  /*c950*/  MUFU.EX2 R123, R84 ;  /* 0x00000054007b7308 */ /* 0x0003e20000000800 */
[--C-:B----4-:R-:W-:Y:S09]  /*c960*/  FFMA.FTZ R92, R161, c[0x0][0x2d0], -R192.reuse ;  /* 0x0000b400a15c7a23 */ /* 0x110ff200000108c0 */
[----:B------:R4:W5:Y:S01]  /*c970*/  MUFU.EX2 R133, R92 ;  /* 0x0000005c00857308 */ /* 0x0009620000000800 */
[-C--:B--2---:R-:W-:Y:S08]  /*c980*/  HMMA.16816.F32.BF16 R52, R76, R88.reuse, R52 ;  /* 0x000000584c34723c */ /* 0x084ff00000041834 */
[C---:B------:R-:W-:Y:S01]  /*c990*/  HMMA.16816.F32.BF16 R56, R80.reuse, R88, R56 ;  /* 0x000000585038723c */ /* 0x040fe20000041838 */
[----:B------:R-:W-:Y:S03]  /*c9a0*/  MUFU.EX2 R203, R203 ;  /* 0x000000cb00cb7308 */ /* 0x000fe60000000800 */
[--C-:B-1----:R-:W-:Y:S03]  /*c9b0*/  FFMA.FTZ R84, R156, c[0x0][0x2d0], -R195.reuse ;  /* 0x0000b4009c547a23 */ /* 0x102fe600000108c3 */
[--C-:B------:R-:W-:Y:S01]  /*c9c0*/  FFMA.FTZ R88, R160, c[0x0][0x2d0], -R192.reuse ;  /* 0x0000b400a0587a23 */ /* 0x100fe200000108c0 */
[-C--:B------:R-:W-:Y:S03]  /*c9d0*/  HMMA.16816.F32.BF16 R60, R80, R90.reuse, R60 ;  /* 0x0000005a503c723c */ /* 0x080fe6000004183c */
[----:B------:R1:W2:Y:S01]  /*c9e0*/  MUFU.EX2 R127, R84 ;  /* 0x00000054007f7308 */ /* 0x0002a20000000800 */
[----:B----4-:R-:W-:Y:S03]  /*c9f0*/  LDSM.16.MT88.4 R92, [R219+0x1900] ;  /* 0x00190000db5c783b */ /* 0x010fe60000004200 */
[----:B---3--:R-:W-:Y:S01]  /*ca00*/  F2FP.BF16.PACK_AB R80, R120, R112 ;  /* 0x000000707850723e */ /* 0x008fe200000010ff */
[----:B------:R-:W-:Y:S01]  /*ca10*/  HMMA.16816.F32.BF16 R64, R76, R90, R64 ;  /* 0x0000005a4c40723c */ /* 0x000fe20000041840 */
[----:B-----5:R-:W-:Y:S04]  /*ca20*/  MOV R177, R133 ;  /* 0x0000008500b17202 */ /* 0x020fe80000000f00 */
[----:B------:R3:W4:Y:S02]  /*ca30*/  MUFU.EX2 R134, R88 ;  /* 0x0000005800867308 */ /* 0x0007240000000800 */
[----:B------:R-:W-:Y:S02]  /*ca40*/  F2FP.BF16.PACK_AB R76, R114, R102 ;  /* 0x00000066724c723e */ /* 0x000fe400000010ff */
[----:B------:R-:W-:Y:S03]  /*ca50*/  F2FP.BF16.PACK_AB R77, R115, R103 ;  /* 0x00000067734d723e */ /* 0x000fe600000010ff */
[----:B------:R-:W-:Y:S02]  /*ca60*/  F2FP.BF16.PACK_AB R78, R125, R122 ;  /* 0x0000007a7d4e723e */ /* 0x000fe400000010ff */
[----:B------:R-:W-:Y:S01]  /*ca70*/  F2FP.BF16.PACK_AB R79, R250, R252 ;  /* 0x000000fcfa4f723e */ /* 0x000fe200000010ff */
[----:B------:R-:W-:Y:S01]  /*ca80*/  MUFU.EX2 R202, R202 ;  /* 0x000000ca00ca7308 */ /* 0x000fe20000000800 */
[--C-:B-1----:R-:W-:Y:S01]  /*ca90*/  FFMA.FTZ R84, R163, c[0x0][0x2d0], -R192.reuse ;  /* 0x0000b400a3547a23 */ /* 0x102fe200000108c0 */
[----:B--2---:R-:W-:Y:S08]  /*caa0*/  F2FP.BF16.PACK_AB R82, R127, R123 ;  /* 0x0000007b7f52723e */ /* 0x004ff000000010ff */
[----:B------:R1:W2:Y:S01]  /*cab0*/  MUFU.EX2 R124, R84 ;  /* 0x00000054007c7308 */ /* 0x0002a20000000800 */
[----:B---3--:R-:W-:Y:S01]  /*cac0*/  LDSM.16.MT88.4 R88, [R220+0x1900] ;  /* 0x00190000dc58783b */ /* 0x008fe20000004200 */
[----:B----4-:R-:W-:Y:S02]  /*cad0*/  F2FP.BF16.PACK_AB R83, R134, R133 ;  /* 0x000000858653723e */ /* 0x010fe400000010ff */
[----:B------:R-:W-:Y:S06]  /*cae0*/  MOV R183, R134 ;  /* 0x0000008600b77202 */ /* 0x000fec0000000f00 */
[----:B------:R-:W-:Y:S10]  /*caf0*/  MUFU.EX2 R201, R201 ;  /* 0x000000c900c97308 */ /* 0x000ff40000000800 */
[----:B------:R-:W-:Y:S01]  /*cb00*/  MUFU.EX2 R245, R245 ;  /* 0x000000f500f57308 */ /* 0x000fe20000000800 */
[----:B-1----:R-:W1:Y:S01]  /*cb10*/  LDSM.16.MT88.4 R84, [R225+0x1900] ;  /* 0x00190000e154783b */ /* 0x002e620000004200 */
[----:B--2---:R-:W-:Y:S08]  /*cb20*/  F2FP.BF16.PACK_AB R81, R126, R124 ;  /* 0x0000007c7e51723e */ /* 0x004ff000000010ff */
[----:B------:R-:W2:Y:S10]  /*cb30*/  MUFU.EX2 R210, R210 ;  /* 0x000000d200d27308 */ /* 0x000eb40000000800 */
[----:B------:R-:W-:Y:S10]  /*cb40*/  MUFU.EX2 R207, R207 ;  /* 0x000000cf00cf7308 */ /* 0x000ff40000000800 */
[----:B------:R-:W3:Y:S10]  /*cb50*/  MUFU.EX2 R204, R204 ;  /* 0x000000cc00cc7308 */ /* 0x000ef40000000800 */
[----:B------:R-:W-:Y:S01]  /*cb60*/  MUFU.EX2 R246, R246 ;  /* 0x000000f600f67308 */ /* 0x000fe20000000800 */
[-C--:B-1----:R-:W-:Y:S09]  /*cb70*/  HMMA.16816.F32.BF16 R4, R76, R84.reuse, R4 ;  /* 0x000000544c04723c */ /* 0x082ff20000041804 */
[----:B------:R-:W1:Y:S01]  /*cb80*/  MUFU.EX2 R211, R211 ;  /* 0x000000d300d37308 */ /* 0x000e620000000800 */
[C---:B------:R-:W-:Y:S08]  /*cb90*/  HMMA.16816.F32.BF16 R8, R80.reuse, R84, R8 ;  /* 0x000000545008723c */ /* 0x040ff00000041808 */
[-C--:B------:R-:W-:Y:S01]  /*cba0*/  HMMA.16816.F32.BF16 R12, R80, R86.reuse, R12 ;  /* 0x00000056500c723c */ /* 0x080fe2000004180c */
[----:B------:R-:W-:Y:S07]  /*cbb0*/  MUFU.EX2 R208, R208 ;  /* 0x000000d000d07308 */ /* 0x000fee0000000800 */
[C---:B------:R-:W-:Y:S01]  /*cbc0*/  HMMA.16816.F32.BF16 R16, R76.reuse, R86, R16 ;  /* 0x000000564c10723c */ /* 0x040fe20000041810 */
[----:B------:R-:W4:Y:S02]  /*cbd0*/  LDSM.16.MT88.4 R84, [R218+0x1900] ;  /* 0x00190000da54783b */ /* 0x000f240000004200 */
[----:B------:R-:W5:Y:S05]  /*cbe0*/  MUFU.EX2 R205, R205 ;  /* 0x000000cd00cd7308 */ /* 0x000f6a0000000800 */
[-C--:B------:R-:W-:Y:S05]  /*cbf0*/  HMMA.16816.F32.BF16 R20, R76, R88.reuse, R20 ;  /* 0x000000584c14723c */ /* 0x080fea0000041814 */
        /* <DEDUP_REMOVED lines=10> */
[----:B------:R-:W-:Y:S02]  /*cca0*/  MUFU.EX2 R186, R186 ;  /* 0x000000ba00ba7308 */ /* 0x000fe40000000800 */
[-C--:B------:R-:W-:Y:S08]  /*ccb0*/  HMMA.16816.F32.BF16 R44, R80, R94.reuse, R44 ;  /* 0x0000005e502c723c */ /* 0x080ff0000004182c */
[C---:B------:R-:W-:Y:S01]  /*ccc0*/  HMMA.16816.F32.BF16 R48, R76.reuse, R94, R48 ;  /* 0x0000005e4c30723c */ /* 0x040fe20000041830 */
[----:B------:R-:W-:Y:S01]  /*ccd0*/  LDSM.16.MT88.4 R92, [R219+0x2100] ;  /* 0x00210000db5c783b */ /* 0x000fe20000004200 */
[----:B------:R-:W-:Y:S06]  /*cce0*/  MUFU.EX2 R199, R199 ;  /* 0x000000c700c77308 */ /* 0x000fec0000000800 */
[-C--:B----4-:R-:W-:Y:S04]  /*ccf0*/  HMMA.16816.F32.BF16 R52, R76, R84.reuse, R52 ;  /* 0x000000544c34723c */ /* 0x090fe80000041834 */
[----:B------:R-:W-:Y:S04]  /*cd00*/  MUFU.EX2 R180, R180 ;  /* 0x000000b400b47308 */ /* 0x000fe80000000800 */
[C---:B------:R-:W-:Y:S06]  /*cd10*/  HMMA.16816.F32.BF16 R56, R80.reuse, R84, R56 ;  /* 0x000000545038723c */ /* 0x040fec0000041838 */
[----:B------:R-:W4:Y:S02]  /*cd20*/  MUFU.EX2 R198, R198 ;  /* 0x000000c600c67308 */ /* 0x000f240000000800 */
[-C--:B------:R-:W-:Y:S07]  /*cd30*/  HMMA.16816.F32.BF16 R60, R80, R86.reuse, R60 ;  /* 0x00000056503c723c */ /* 0x080fee000004183c */
[----:B--2---:R-:W-:Y:S01]  /*cd40*/  F2FP.BF16.PACK_AB R80, R210, R245 ;  /* 0x000000f5d250723e */ /* 0x004fe200000010ff */
[----:B------:R-:W-:Y:S01]  /*cd50*/  HMMA.16816.F32.BF16 R64, R76, R86, R64 ;  /* 0x000000564c40723c */ /* 0x000fe20000041840 */
[----:B------:R-:W2:Y:S03]  /*cd60*/  LDSM.16.MT88.4 R84, [R220+0x2100] ;  /* 0x00210000dc54783b */ /* 0x000ea60000004200 */
[----:B---3--:R-:W-:Y:S02]  /*cd70*/  F2FP.BF16.PACK_AB R82, R204, R207 ;  /* 0x000000cfcc52723e */ /* 0x008fe400000010ff */
[----:B-1----:R-:W-:Y:S02]  /*cd80*/  F2FP.BF16.PACK_AB R81, R211, R246 ;  /* 0x000000f6d351723e */ /* 0x002fe400000010ff */
[----:B------:R-:W-:Y:S04]  /*cd90*/  F2FP.BF16.PACK_AB R76, R248, R249 ;  /* 0x000000f9f84c723e */ /* 0x000fe800000010ff */
[----:B------:R-:W-:Y:S02]  /*cda0*/  F2FP.BF16.PACK_AB R77, R209, R247 ;  /* 0x000000f7d14d723e */ /* 0x000fe400000010ff */
[----:B------:R-:W-:Y:S02]  /*cdb0*/  F2FP.BF16.PACK_AB R78, R203, R206 ;  /* 0x000000cecb4e723e */ /* 0x000fe400000010ff */
[----:B------:R-:W-:Y:S02]  /*cdc0*/  F2FP.BF16.PACK_AB R79, R201, R202 ;  /* 0x000000cac94f723e */ /* 0x000fe400000010ff */
[----:B-----5:R-:W-:Y:S05]  /*cdd0*/  F2FP.BF16.PACK_AB R83, R205, R208 ;  /* 0x000000d0cd53723e */ /* 0x020fea00000010ff */
[-C--:B------:R-:W-:Y:S08]  /*cde0*/  HMMA.16816.F32.BF16 R4, R76, R88.reuse, R4 ;  /* 0x000000584c04723c */ /* 0x080ff00000041804 */
[C---:B------:R-:W-:Y:S08]  /*cdf0*/  HMMA.16816.F32.BF16 R8, R80.reuse, R88, R8 ;  /* 0x000000585008723c */ /* 0x040ff00000041808 */
[-C--:B------:R-:W-:Y:S08]  /*ce00*/  HMMA.16816.F32.BF16 R12, R80, R90.reuse, R12 ;  /* 0x0000005a500c723c */ /* 0x080ff0000004180c */
[C---:B------:R-:W-:Y:S01]  /*ce10*/  HMMA.16816.F32.BF16 R16, R76.reuse, R90, R16 ;  /* 0x0000005a4c10723c */ /* 0x040fe20000041810 */
[----:B------:R-:W1:Y:S07]  /*ce20*/  LDSM.16.MT88.4 R88, [R218+0x2100] ;  /* 0x00210000da58783b */ /* 0x000e6e0000004200 */
[-C--:B--2---:R-:W-:Y:S08]  /*ce30*/  HMMA.16816.F32.BF16 R20, R76, R84.reuse, R20 ;  /* 0x000000544c14723c */ /* 0x084ff00000041814 */
[C---:B------:R-:W-:Y:S07]  /*ce40*/  HMMA.16816.F32.BF16 R24, R80.reuse, R84, R24 ;  /* 0x000000545018723c */ /* 0x040fee0000041818 */
[----:B------:R-:W-:Y:S01]  /*ce50*/  FFMA.FTZ R84, R185, c[0x0][0x2d0], -R195 ;  /* 0x0000b400b9547a23 */ /* 0x000fe200000108c3 */
[-C--:B------:R-:W-:Y:S01]  /*ce60*/  HMMA.16816.F32.BF16 R28, R80, R86.reuse, R28 ;  /* 0x00000056501c723c */ /* 0x080fe2000004181c */
[----:B------:R-:W-:Y:S03]  /*ce70*/  IMAD.MOV.U32 R185, RZ, RZ, R127 ;  /* 0x000000ffffb97224 */ /* 0x000fe600078e007f */
[----:B----4-:R-:W-:Y:S01]  /*ce80*/  F2FP.BF16.PACK_AB R127, R198, R180 ;  /* 0x000000b4c67f723e */ /* 0x010fe200000010ff */
[--C-:B------:R-:W-:Y:S01]  /*ce90*/  FFMA.FTZ R85, R181, c[0x0][0x2d0], -R195.reuse ;  /* 0x0000b400b5557a23 */ /* 0x100fe200000108c3 */
[----:B------:R-:W-:Y:S01]  /*cea0*/  MOV R181, R126 ;  /* 0x0000007e00b57202 */ /* 0x000fe20000000f00 */
[----:B------:R-:W-:Y:S01]  /*ceb0*/  MUFU.EX2 R84, R84 ;  /* 0x0000005400547308 */ /* 0x000fe20000000800 */
[C---:B------:R-:W-:Y:S01]  /*cec0*/  HMMA.16816.F32.BF16 R32, R76.reuse, R86, R32 ;  /* 0x000000564c20723c */ /* 0x040fe20000041820 */
[----:B------:R-:W-:Y:S06]  /*ced0*/  F2FP.BF16.PACK_AB R126, R199, R186 ;  /* 0x000000bac77e723e */ /* 0x000fec00000010ff */
[----:B------:R-:W-:Y:S01]  /*cee0*/  FFMA.FTZ R87, R191, c[0x0][0x2d0], -R192 ;  /* 0x0000b400bf577a23 */ /* 0x000fe200000108c0 */
[-C--:B------:R-:W-:Y:S01]  /*cef0*/  HMMA.16816.F32.BF16 R36, R76, R92.reuse, R36 ;  /* 0x0000005c4c24723c */ /* 0x080fe20000041824 */
[--C-:B------:R-:W-:Y:S01]  /*cf00*/  FFMA.FTZ R86, R179, c[0x0][0x2d0], -R195.reuse ;  /* 0x0000b400b3567a23 */ /* 0x100fe200000108c3 */
[----:B------:R-:W2:Y:S02]  /*cf10*/  MUFU.EX2 R85, R85 ;  /* 0x0000005500557308 */ /* 0x000ea40000000800 */
[----:B------:R-:W-:Y:S01]  /*cf20*/  MOV R179, R125 ;  /* 0x0000007d00b37202 */ /* 0x000fe20000000f00 */
[----:B------:R-:W-:Y:S01]  /*cf30*/  FFMA.FTZ R195, R176, c[0x0][0x2d0], -R195 ;  /* 0x0000b400b0c37a23 */ /* 0x000fe200000108c3 */
[----:B------:R-:W-:Y:S01]  /*cf40*/  F2FP.BF16.PACK_AB R125, R189, R194 ;  /* 0x000000c2bd7d723e */ /* 0x000fe200000010ff */
[----:B------:R-:W-:Y:S01]  /*cf50*/  IMAD.MOV.U32 R176, RZ, RZ, R124 ;  /* 0x000000ffffb07224 */ /* 0x000fe200078e007c */
[C---:B------:R-:W-:Y:S01]  /*cf60*/  HMMA.16816.F32.BF16 R40, R80.reuse, R92, R40 ;  /* 0x0000005c5028723c */ /* 0x040fe20000041828 */
[----:B------:R-:W-:Y:S03]  /*cf70*/  F2FP.BF16.PACK_AB R124, R197, R200 ;  /* 0x000000c8c57c723e */ /* 0x000fe600000010ff */
[----:B------:R-:W-:Y:S01]  /*cf80*/  MOV R191, R123 ;  /* 0x0000007b00bf7202 */ /* 0x000fe20000000f00 */
[----:B------:R-:W-:Y:S02]  /*cf90*/  MUFU.EX2 R86, R86 ;  /* 0x0000005600567308 */ /* 0x000fe40000000800 */
[--C-:B------:R-:W-:Y:S01]  /*cfa0*/  FFMA.FTZ R93, R184, c[0x0][0x2d0], -R192.reuse ;  /* 0x0000b400b85d7a23 */ /* 0x100fe200000108c0 */
[-C--:B------:R-:W-:Y:S01]  /*cfb0*/  HMMA.16816.F32.BF16 R44, R80, R94.reuse, R44 ;  /* 0x0000005e502c723c */ /* 0x080fe2000004182c */
[----:B------:R-:W-:Y:S03]  /*cfc0*/  MOV R184, R115 ;  /* 0x0000007300b87202 */ /* 0x000fe60000000f00 */
[--C-:B------:R-:W-:Y:S01]  /*cfd0*/  FFMA.FTZ R92, R187, c[0x0][0x2d0], -R192.reuse ;  /* 0x0000b400bb5c7a23 */ /* 0x100fe200000108c0 */
[----:B------:R-:W-:Y:S01]  /*cfe0*/  MOV R187, R120 ;  /* 0x0000007800bb7202 */ /* 0x000fe20000000f00 */
[----:B------:R-:W-:Y:S01]  /*cff0*/  FFMA.FTZ R192, R73, c[0x0][0x2d0], -R192 ;  /* 0x0000b40049c07a23 */ /* 0x000fe200000108c0 */
[----:B------:R-:W-:Y:S01]  /*d000*/  MOV R73, R112 ;  /* 0x0000007000497202 */ /* 0x000fe20000000f00 */
[C---:B------:R-:W-:Y:S01]  /*d010*/  HMMA.16816.F32.BF16 R48, R76.reuse, R94, R48 ;  /* 0x0000005e4c30723c */ /* 0x040fe20000041830 */
[----:B------:R-:W3:Y:S03]  /*d020*/  MUFU.EX2 R195, R195 ;  /* 0x000000c300c37308 */ /* 0x000ee60000000800 */
[----:B--2---:R-:W-:Y:S01]  /*d030*/  F2FP.BF16.PACK_AB R120, R85, R84 ;  /* 0x000000545578723e */ /* 0x004fe200000010ff */
[----:B------:R-:W-:Y:S02]  /*d040*/  FADD.FTZ R251, R73, R251 ;  /* 0x000000fb49fb7221 */ /* 0x000fe40000010000 */
[----:B------:R-:W-:Y:S01]  /*d050*/  MOV R95, R122 ;  /* 0x0000007a005f7202 */ /* 0x000fe20000000f00 */
[-C--:B-1----:R-:W-:Y:S01]  /*d060*/  HMMA.16816.F32.BF16 R52, R76, R88.reuse, R52 ;  /* 0x000000584c34723c */ /* 0x082fe20000041834 */
[----:B------:R-:W-:Y:S02]  /*d070*/  IMAD.MOV.U32 R94, RZ, RZ, R121 ;  /* 0x000000ffff5e7224 */ /* 0x000fe400078e0079 */
[----:B------:R-:W-:Y:S01]  /*d080*/  MUFU.EX2 R87, R87 ;  /* 0x0000005700577308 */ /* 0x000fe20000000800 */
[----:B------:R-:W-:Y:S04]  /*d090*/  FADD.FTZ R251, R187, R251 ;  /* 0x000000fbbbfb7221 */ /* 0x000fe80000010000 */
[C---:B------:R-:W-:Y:S01]  /*d0a0*/  HMMA.16816.F32.BF16 R56, R80.reuse, R88, R56 ;  /* 0x000000585038723c */ /* 0x040fe20000041838 */
[----:B------:R-:W-:Y:S04]  /*d0b0*/  FADD.FTZ R251, R191, R251 ;  /* 0x000000fbbffb7221 */ /* 0x000fe80000010000 */
[----:B------:R-:W1:Y:S01]  /*d0c0*/  MUFU.EX2 R92, R92 ;  /* 0x0000005c005c7308 */ /* 0x000e620000000800 */
[----:B------:R-:W-:Y:S01]  /*d0d0*/  FADD.FTZ R251, R185, R251 ;  /* 0x000000fbb9fb7221 */ /* 0x000fe20000010000 */
[----:B------:R-:W-:Y:S01]  /*d0e0*/  MOV R88, R113 ;  /* 0x0000007100587202 */ /* 0x000fe20000000f00 */
[-C--:B------:R-:W-:Y:S01]  /*d0f0*/  HMMA.16816.F32.BF16 R60, R80, R90.reuse, R60 ;  /* 0x0000005a503c723c */ /* 0x080fe2000004183c */
[----:B------:R-:W-:Y:S02]  /*d100*/  IMAD.MOV.U32 R89, RZ, RZ, R114 ;  /* 0x000000ffff597224 */ /* 0x000fe400078e0072 */
[----:B------:R-:W-:Y:S01]  /*d110*/  LDSM.16.MT88.4 R112, [R219+0x2900] ;  /* 0x00290000db70783b */ /* 0x000fe20000004200 */
[----:B---3--:R-:W-:Y:S01]  /*d120*/  F2FP.BF16.PACK_AB R122, R195, R86 ;  /* 0x00000056c37a723e */ /* 0x008fe200000010ff */
[----:B------:R-:W-:Y:S02]  /*d130*/  FADD.FTZ R251, R245, R251 ;  /* 0x000000fbf5fb7221 */ /* 0x000fe40000010000 */
[----:B------:R-:W-:Y:S01]  /*d140*/  MUFU.EX2 R93, R93 ;  /* 0x0000005d005d7308 */ /* 0x000fe20000000800 */
[----:B------:R-:W-:Y:S01]  /*d150*/  HMMA.16816.F32.BF16 R64, R76, R90, R64 ;  /* 0x0000005a4c40723c */ /* 0x000fe20000041840 */
[----:B------:R-:W-:Y:S03]  /*d160*/  IMAD.MOV.U32 R83, RZ, RZ, R103 ;  /* 0x000000ffff537224 */ /* 0x000fe600078e0067 */
[----:B------:R-:W-:Y:S01]  /*d170*/  MOV R82, R102 ;  /* 0x0000006600527202 */ /* 0x000fe20000000f00 */
[----:B------:R-:W-:Y:S01]  /*d180*/  IMAD.MOV.U32 R80, RZ, RZ, R100 ;  /* 0x000000ffff507224 */ /* 0x000fe200078e0064 */
[----:B------:R-:W-:Y:S01]  /*d190*/  MOV R81, R101 ;  /* 0x0000006500517202 */ /* 0x000fe20000000f00 */
[----:B------:R-:W-:Y:S01]  /*d1a0*/  FADD.FTZ R174, R83, R174 ;  /* 0x000000ae53ae7221 */ /* 0x000fe20000010000 */
[-C--:B------:R-:W-:Y:S01]  /*d1b0*/  HMMA.16816.F32.BF16 R160, R124, R148.reuse, R4 ;  /* 0x000000947ca0723c */ /* 0x080fe20000041804 */
[----:B------:R-:W2:Y:S01]  /*d1c0*/  MUFU.EX2 R192, R192 ;  /* 0x000000c000c07308 */ /* 0x000ea20000000800 */
[----:B------:R-:W3:Y:S02]  /*d1d0*/  LDSM.16.MT88.4 R100, [R220+0x2900] ;  /* 0x00290000dc64783b */ /* 0x000ee40000004200 */
[----:B------:R-:W-:Y:S01]  /*d1e0*/  FADD.FTZ R118, R82, R118 ;  /* 0x0000007652767221 */ /* 0x000fe20000010000 */
[----:B-1----:R-:W-:Y:S01]  /*d1f0*/  F2FP.BF16.PACK_AB R121, R92, R87 ;  /* 0x000000575c79723e */ /* 0x002fe200000010ff */
[----:B------:R-:W-:Y:S02]  /*d200*/  FADD.FTZ R174, R184, R174 ;  /* 0x000000aeb8ae7221 */ /* 0x000fe40000010000 */
[----:B------:R-:W-:Y:S02]  /*d210*/  FADD.FTZ R118, R89, R118 ;  /* 0x0000007659767221 */ /* 0x000fe40000010000 */
[----:B------:R-:W1:Y:S02]  /*d220*/  LDSM.16.MT88.4 R4, [R218+0x2900] ;  /* 0x00290000da04783b */ /* 0x000e640000004200 */
[----:B------:R-:W-:Y:S02]  /*d230*/  FADD.FTZ R118, R95, R118 ;  /* 0x000000765f767221 */ /* 0x000fe40000010000 */
[----:B------:R-:W-:Y:S02]  /*d240*/  FADD.FTZ R174, R252, R174 ;  /* 0x000000aefcae7221 */ /* 0x000fe40000010000 */
[----:B------:R-:W-:Y:S02]  /*d250*/  FADD.FTZ R118, R179, R118 ;  /* 0x00000076b3767221 */ /* 0x000fe40000010000 */
[----:B------:R-:W-:Y:S02]  /*d260*/  FADD.FTZ R174, R250, R174 ;  /* 0x000000aefaae7221 */ /* 0x000fe40000010000 */
[----:B------:R-:W-:Y:S02]  /*d270*/  FADD.FTZ R118, R249, R118 ;  /* 0x00000076f9767221 */ /* 0x000fe40000010000 */
[----:B------:R-:W-:Y:S02]  /*d280*/  FADD.FTZ R174, R247, R174 ;  /* 0x000000aef7ae7221 */ /* 0x000fe40000010000 */
[----:B------:R-:W-:Y:S01]  /*d290*/  FADD.FTZ R118, R248, R118 ;  /* 0x00000076f8767221 */ /* 0x000fe20000010000 */
[----:B--2---:R-:W-:Y:S01]  /*d2a0*/  F2FP.BF16.PACK_AB R123, R192, R93 ;  /* 0x0000005dc07b723e */ /* 0x004fe200000010ff */
[----:B------:R-:W-:Y:S02]  /*d2b0*/  FADD.FTZ R174, R209, R174 ;  /* 0x000000aed1ae7221 */ /* 0x000fe40000010000 */
[----:B------:R-:W-:Y:S02]  /*d2c0*/  FADD.FTZ R206, R206, R118 ;  /* 0x00000076cece7221 */ /* 0x000fe40000010000 */
[----:B------:R-:W-:Y:S02]  /*d2d0*/  FADD.FTZ R251, R210, R251 ;  /* 0x000000fbd2fb7221 */ /* 0x000fe40000010000 */
[C---:B------:R-:W-:Y:S01]  /*d2e0*/  HMMA.16816.F32.BF16 R156, R120.reuse, R148, R8 ;  /* 0x00000094789c723c */ /* 0x040fe20000041808 */
[----:B------:R-:W-:Y:S02]  /*d2f0*/  FADD.FTZ R174, R202, R174 ;  /* 0x000000aecaae7221 */ /* 0x000fe40000010000 */
[----:B------:R-:W-:Y:S02]  /*d300*/  FADD.FTZ R251, R207, R251 ;  /* 0x000000fbcffb7221 */ /* 0x000fe40000010000 */
[----:B------:R-:W-:Y:S02]  /*d310*/  FADD.FTZ R206, R203, R206 ;  /* 0x000000cecbce7221 */ /* 0x000fe40000010000 */
[----:B------:R-:W-:Y:S01]  /*d320*/  FADD.FTZ R8, R80, R107 ;  /* 0x0000006b50087221 */ /* 0x000fe20000010000 */
[-C--:B------:R-:W-:Y:S01]  /*d330*/  HMMA.16816.F32.BF16 R152, R120, R150.reuse, R12 ;  /* 0x000000967898723c */ /* 0x080fe2000004180c */
[----:B------:R-:W-:Y:S03]  /*d340*/  FADD.FTZ R174, R201, R174 ;  /* 0x000000aec9ae7221 */ /* 0x000fe60000010000 */
[----:B------:R-:W-:Y:S02]  /*d350*/  FADD.FTZ R8, R81, R8 ;  /* 0x0000000851087221 */ /* 0x000fe40000010000 */
[----:B------:R-:W-:Y:S02]  /*d360*/  FADD.FTZ R251, R204, R251 ;  /* 0x000000fbccfb7221 */ /* 0x000fe40000010000 */
[C---:B------:R-:W-:Y:S01]  /*d370*/  HMMA.16816.F32.BF16 R148, R124.reuse, R150, R16 ;  /* 0x000000967c94723c */ /* 0x040fe20000041810 */
[----:B------:R-:W-:Y:S03]  /*d380*/  FADD.FTZ R8, R88, R8 ;  /* 0x0000000858087221 */ /* 0x000fe60000010000 */
[----:B------:R-:W-:Y:S02]  /*d390*/  FADD.FTZ R206, R200, R206 ;  /* 0x000000cec8ce7221 */ /* 0x000fe40000010000 */
[----:B------:R-:W-:Y:S02]  /*d3a0*/  FADD.FTZ R8, R94, R8 ;  /* 0x000000085e087221 */ /* 0x000fe40000010000 */
[-C--:B---3--:R-:W-:Y:S01]  /*d3b0*/  HMMA.16816.F32.BF16 R144, R124, R100.reuse, R20 ;  /* 0x000000647c90723c */ /* 0x088fe20000041814 */
[----:B------:R-:W-:Y:S03]  /*d3c0*/  FADD.FTZ R174, R194, R174 ;  /* 0x000000aec2ae7221 */ /* 0x000fe60000010000 */
[----:B------:R-:W-:Y:S02]  /*d3d0*/  FADD.FTZ R8, R176, R8 ;  /* 0x00000008b0087221 */ /* 0x000fe40000010000 */
[----:B------:R-:W-:Y:S02]  /*d3e0*/  FADD.FTZ R251, R84, R251 ;  /* 0x000000fb54fb7221 */ /* 0x000fe40000010000 */
[C---:B------:R-:W-:Y:S01]  /*d3f0*/  HMMA.16816.F32.BF16 R140, R120.reuse, R100, R24 ;  /* 0x00000064788c723c */ /* 0x040fe20000041818 */
[----:B------:R-:W-:Y:S03]  /*d400*/  FADD.FTZ R8, R181, R8 ;  /* 0x00000008b5087221 */ /* 0x000fe60000010000 */
[----:B------:R-:W-:Y:S02]  /*d410*/  FADD.FTZ R206, R197, R206 ;  /* 0x000000cec5ce7221 */ /* 0x000fe40000010000 */
[----:B------:R-:W-:Y:S02]  /*d420*/  FADD.FTZ R8, R177, R8 ;  /* 0x00000008b1087221 */ /* 0x000fe40000010000 */
        /* <DEDUP_REMOVED lines=19> */
[----:B------:R-:W-:Y:S01]  /*d560*/  FADD.FTZ R241, R195, R251 ;  /* 0x000000fbc3f17221 */ /* 0x000fe20000010000 */
[----:B------:R-:W-:Y:S01]  /*d570*/  MOV R44, R72 ;  /* 0x00000048002c7202 */ /* 0x000fe20000000f00 */
[C---:B------:R-:W-:Y:S01]  /*d580*/  HMMA.16816.F32.BF16 R112, R124.reuse, R114, R48 ;  /* 0x000000727c70723c */ /* 0x040fe20000041830 */
[----:B------:R-:W-:Y:S04]  /*d590*/  FADD.FTZ R8, R93, R8 ;  /* 0x000000085d087221 */ /* 0x000fe80000010000 */
[----:B------:R-:W-:Y:S03]  /*d5a0*/  FADD.FTZ R240, R192, R8 ;  /* 0x00000008c0f07221 */ /* 0x000fe60000010000 */
[-C--:B-1----:R-:W-:Y:S08]  /*d5b0*/  HMMA.16816.F32.BF16 R128, R124, R4.reuse, R52 ;  /* 0x000000047c80723c */ /* 0x082ff00000041834 */
[C---:B------:R-:W-:Y:S08]  /*d5c0*/  HMMA.16816.F32.BF16 R116, R120.reuse, R4, R56 ;  /* 0x000000047874723c */ /* 0x040ff00000041838 */
[-C--:B------:R-:W-:Y:S08]  /*d5d0*/  HMMA.16816.F32.BF16 R120, R120, R6.reuse, R60 ;  /* 0x000000067878723c */ /* 0x080ff0000004183c */
[----:B------:R-:W-:Y:S01]  /*d5e0*/  HMMA.16816.F32.BF16 R124, R124, R6, R64 ;  /* 0x000000067c7c723c */ /* 0x000fe20000041840 */
[----:B------:R-:W-:-:S07]  /*d5f0*/  @P0 BRA `(.L_x_538) ;  /* 0xffffa29000000947 */ /* 0x000fce000383ffff */
.L_x_519:
[----:B------:R-:W1:Y:S01]  /*d600*/  S2UR UR18, SR_CTAID.X ;  /* 0x00000000001279c3 */ /* 0x000e620000002500 */
[----:B------:R-:W-:Y:S01]  /*d610*/  ULDC.64 UR4, c[0x0][0x2c8] ;  /* 0x0000b20000047ab9 */ /* 0x000fe20000000a00 */
[----:B------:R-:W-:Y:S01]  /*d620*/  IMAD.MOV.U32 R4, RZ, RZ, 0x1 ;  /* 0x00000001ff047424 */ /* 0x000fe200078e00ff */
[----:B------:R-:W-:Y:S01]  /*d630*/  PLOP3.LUT P0, PT, PT, PT, UP1, 0x40, 0x0 ;  /* 0x000000000000781c */ /* 0x000fe20003f0e818 */
[----:B------:R-:W-:-:S03]  /*d640*/  IMAD.MOV.U32 R5, RZ, RZ, c[0x0][0x2ac] ;  /* 0x0000ab00ff057624 */ /* 0x000fc600078e00ff */
[----:B------:R-:W-:-:S05]  /*d650*/  IADD3 R6, R4, -c[0x0][0x168], RZ ;  /* 0x80005a0004067a10 */ /* 0x000fca0007ffe0ff */
[----:B------:R-:W-:Y:S01]  /*d660*/  IMAD R5, R5, c[0x0][0x1d0], R6 ;  /* 0x0000740005057a24 */ /* 0x000fe200078e0206 */
[----:B-1----:R-:W-:-:S04]  /*d670*/  ULEA UR18, UR18, 0x7f, 0x7 ;  /* 0x0000007f12127891 */ /* 0x002fc8000f8e383f */
[----:B------:R-:W-:-:S07]  /*d680*/  UIMAD.WIDE.U32 UR22, UR18, UR4, URZ ;  /* 0x00000004121672a5 */ /* 0x000fce000f8e003f */
[----:B------:R-:W-:Y:S02]  /*d690*/  @UP2 UMOV UR19, UR23 ;  /* 0x0000001700132c82 */ /* 0x000fe40008000000 */
[----:B------:R-:W-:-:S06]  /*d6a0*/  @UP2 USHF.R.U32.HI UR18, URZ, UR5, UR19 ;  /* 0x000000053f122299 */ /* 0x000fcc0008011613 */
[----:B------:R-:W-:-:S04]  /*d6b0*/  IADD3 R5, R5, UR18, RZ ;  /* 0x0000001205057c10 */ /* 0x000fc8000fffe0ff */
[----:B------:R-:W-:Y:S01]  /*d6c0*/  IADD3 R6, R5, -c[0x0][0x324], RZ ;  /* 0x8000c90005067a10 */ /* 0x000fe20007ffe0ff */
[----:B------:R-:W-:Y:S05]  /*d6d0*/  @P0 BRA `(.L_x_539) ;  /* 0x000000d000000947 */ /* 0x000fea0003800000 */
[----:B------:R-:W-:-:S13]  /*d6e0*/  ISETP.GT.AND P0, PT, R5, -0x1, PT ;  /* 0xffffffff0500780c */ /* 0x000fda0003f04270 */
[----:B------:R-:W-:Y:S05]  /*d6f0*/  @P0 BRA `(.L_x_540) ;  /* 0x0000006000000947 */ /* 0x000fea0003800000 */
[----:B------:R-:W-:Y:S02]  /*d700*/  ISETP.NE.AND P0, PT, R4, c[0x0][0x32c], PT ;  /* 0x0000cb0004007a0c */ /* 0x000fe40003f05270 */
[----:B------:R-:W-:-:S11]  /*d710*/  LOP3.LUT R5, RZ, R5, RZ, 0x33, !PT ;  /* 0x00000005ff057212 */ /* 0x000fd600078e33ff */
[----:B------:R-:W-:-:S05]  /*d720*/  @P0 IMAD.HI.U32 R4, R5, c[0x0][0x330], RZ ;  /* 0x0000cc0005040a27 */ /* 0x000fca00078e00ff */
[----:B------:R-:W-:-:S04]  /*d730*/  @P0 SHF.R.U32.HI R5, RZ, c[0x0][0x334], R4 ;  /* 0x0000cd00ff050a19 */ /* 0x000fc80000011604 */
[----:B------:R-:W-:Y:S01]  /*d740*/  LOP3.LUT R5, RZ, R5, RZ, 0x33, !PT ;  /* 0x00000005ff057212 */ /* 0x000fe200078e33ff */
[----:B------:R-:W-:Y:S05]  /*d750*/  BRA `(.L_x_541) ;  /* 0x0000003000007947 */ /* 0x000fea0003800000 */
.L_x_540:
[----:B------:R-:W-:-:S13]  /*d760*/  ISETP.NE.AND P0, PT, R4, c[0x0][0x32c], PT ;  /* 0x0000cb0004007a0c */ /* 0x000fda0003f05270 */
[----:B------:R-:W-:-:S05]  /*d770*/  @P0 IMAD.HI.U32 R4, R5, c[0x0][0x330], RZ ;  /* 0x0000cc0005040a27 */ /* 0x000fca00078e00ff */
[----:B------:R-:W-:-:S05]  /*d780*/  @P0 SHF.R.U32.HI R5, RZ, c[0x0][0x334], R4 ;  /* 0x0000cd00ff050a19 */ /* 0x000fca0000011604 */
.L_x_541:
[----:B------:R-:W-:-:S05]  /*d790*/  IMAD R5, R5, c[0x0][0x32c], RZ ;  /* 0x0000cb0005057a24 */ /* 0x000fca00078e02ff */
[----:B------:R-:W-:-:S04]  /*d7a0*/  IMNMX R6, R6, R5, !PT ;  /* 0x0000000506067217 */ /* 0x000fc80007800200 */
.L_x_539:
[----:B------:R-:W-:-:S05]  /*d7b0*/  IADD3 R5, R6, 0x5f, RZ ;  /* 0x0000005f06057810 */ /* 0x000fca0007ffe0ff */
[----:B------:R-:W-:-:S05]  /*d7c0*/  IMAD.HI R5, R5, 0x2aaaaaab, RZ ;  /* 0x2aaaaaab05057827 */ /* 0x000fca00078e02ff */
[----:B------:R-:W-:-:S04]  /*d7d0*/  SHF.R.U32.HI R4, RZ, 0x1f, R5 ;  /* 0x0000001fff047819 */ /* 0x000fc80000011605 */
[----:B------:R-:W-:-:S04]  /*d7e0*/  LEA.HI.SX32 R4, R5, R4, 0x1c ;  /* 0x0000000405047211 */ /* 0x000fc800078fe2ff */
[----:B------:R-:W-:-:S04]  /*d7f0*/  IMNMX R245, R230, R4, !PT ;  /* 0x00000004e6f57217 */ /* 0x000fc80007800200 */
[----:B------:R-:W-:-:S13]  /*d800*/  ISETP.GE.AND P0, PT, R244, R245, PT ;  /* 0x000000f5f400720c */ /* 0x000fda0003f06270 */
[----:B------:R-:W-:Y:S05]  /*d810*/  @!P0 BRA `(.L_x_542) ;  /* 0x000038d000008947 */ /* 0x000fea0003800000 */
[----:B------:R-:W-:Y:S01]  /*d820*/  IMAD.MOV.U32 R166, RZ, RZ, R2 ;  /* 0x000000ffffa67224 */ /* 0x000fe200078e0002 */
[----:B------:R-:W-:Y:S01]  /*d830*/  MOV R164, R44 ;  /* 0x0000002c00a47202 */ /* 0x000fe20000000f00 */
[----:B------:R-:W-:Y:S01]  /*d840*/  IMAD.MOV.U32 R167, RZ, RZ, R3 ;  /* 0x000000ffffa77224 */ /* 0x000fe200078e0003 */
[----:B------:R-:W-:Y:S02]  /*d850*/  MOV R165, R0 ;  /* 0x0000000000a57202 */ /* 0x000fe40000000f00 */
.L_x_545:
        /* <DEDUP_REMOVED lines=63> */
.L_x_543:
        /* <DEDUP_REMOVED lines=175> */
.L_x_544:
[----:B------:R-:W-:Y:S01]  /*e740*/  FMNMX.FTZ R169, R8, R165, !PT ;  /* 0x000000a508a97209 */ /* 0x000fe20007810000 */
[----:B-1----:R-:W-:Y:S01]  /*e750*/  LDSM.16.MT88.4 R172, [R220+0x100] ;  /* 0x00010000dcac783b */ /* 0x002fe20000004200 */
[----:B------:R-:W-:Y:S02]  /*e760*/  FMNMX.FTZ R3, R4, R167, !PT ;  /* 0x000000a704037209 */ /* 0x000fe40007810000 */
[----:B------:R-:W-:Y:S02]  /*e770*/  FMNMX.FTZ R169, R9, R169, !PT ;  /* 0x000000a909a97209 */ /* 0x000fe40007810000 */
[----:B------:R-:W-:Y:S02]  /*e780*/  FMNMX.FTZ R170, R6, R166, !PT ;  /* 0x000000a606aa7209 */ /* 0x000fe40007810000 */
[----:B------:R-:W-:Y:S01]  /*e790*/  FMNMX.FTZ R169, R12, R169, !PT ;  /* 0x000000a90ca97209 */ /* 0x000fe20007810000 */
        /* <DEDUP_REMOVED lines=78> */
[----:B------:R-:W-:Y:S01]  /*ec80*/  FMNMX.FTZ R3, R80, R3, !PT ;  /* 0x0000000350037209 */ /* 0x000fe20007810000 */
[----:B------:R-:W1:Y:S01]  /*ec90*/  SHFL.BFLY PT, R2, R170, 0x1, 0x1f ;  /* 0x0c201f00aa027f89 */ /* 0x000e6200000e0000 */
[----:B------:R-:W-:Y:S02]  /*eca0*/  FMNMX.FTZ R169, R93, R169, !PT ;  /* 0x000000a95da97209 */ /* 0x000fe40007810000 */
[----:B------:R-:W-:Y:S02]  /*ecb0*/  FMNMX.FTZ R3, R81, R3, !PT ;  /* 0x0000000351037209 */ /* 0x000fe40007810000 */
[----:B------:R-:W-:Y:S02]  /*ecc0*/  FMNMX.FTZ R0, R63, R0, !PT ;  /* 0x000000003f007209 */ /* 0x000fe40007810000 */
[----:B------:R-:W-:Y:S01]  /*ecd0*/  FMNMX.FTZ R3, R84, R3, !PT ;  /* 0x0000000354037209 */ /* 0x000fe20007810000 */
[----:B------:R-:W2:Y:S01]  /*ece0*/  SHFL.BFLY PT, R168, R169, 0x2, 0x1f ;  /* 0x0c401f00a9a87f89 */ /* 0x000ea200000e0000 */
[----:B------:R-:W-:Y:S02]  /*ecf0*/  FMNMX.FTZ R0, R74, R0, !PT ;  /* 0x000000004a007209 */ /* 0x000fe40007810000 */
[----:B------:R-:W-:Y:S02]  /*ed00*/  FMNMX.FTZ R3, R85, R3, !PT ;  /* 0x0000000355037209 */ /* 0x000fe40007810000 */
[----:B------:R-:W-:Y:S02]  /*ed10*/  ISETP.GT.AND P0, PT, R244, R245, PT ;  /* 0x000000f5f400720c */ /* 0x000fe40003f04270 */
[----:B------:R-:W-:Y:S02]  /*ed20*/  FMNMX.FTZ R3, R96, R3, !PT ;  /* 0x0000000360037209 */ /* 0x000fe40007810000 */
[----:B------:R-:W-:Y:S02]  /*ed30*/  IADD3 R244, R244, -0x1, RZ ;  /* 0xfffffffff4f47810 */ /* 0x000fe40007ffe0ff */
[----:B------:R-:W-:Y:S02]  /*ed40*/  FMNMX.FTZ R3, R97, R3, !PT ;  /* 0x0000000361037209 */ /* 0x000fe40007810000 */
[----:B-1----:R-:W-:Y:S03]  /*ed50*/  FMNMX.FTZ R2, R170, R2, !PT ;  /* 0x00000002aa027209 */ /* 0x002fe60007810000 */
[----:B------:R-:W1:Y:S02]  /*ed60*/  SHFL.BFLY PT, R171, R3, 0x2, 0x1f ;  /* 0x0c401f0003ab7f89 */ /* 0x000e6400000e0000 */
[C---:B------:R-:W-:Y:S02]  /*ed70*/  FMUL.FTZ R204, R2.reuse, c[0x0][0x2d0] ;  /* 0x0000b40002cc7a20 */ /* 0x040fe40000410000 */
[----:B------:R-:W-:Y:S01]  /*ed80*/  FADD.FTZ R166, -R2, R166 ;  /* 0x000000a602a67221 */ /* 0x000fe20000010100 */
[----:B--2---:R-:W-:Y:S01]  /*ed90*/  FMNMX.FTZ R169, R169, R168, !PT ;  /* 0x000000a8a9a97209 */ /* 0x004fe20007810000 */
[--C-:B------:R-:W-:Y:S01]  /*eda0*/  FFMA.FTZ R191, R22, c[0x0][0x2d0], -R204.reuse ;  /* 0x0000b40016bf7a23 */ /* 0x100fe200000108cc */
[----:B------:R-:W-:Y:S01]  /*edb0*/  FMNMX.FTZ R168, R75, R0, !PT ;  /* 0x000000004ba87209 */ /* 0x000fe20007810000 */
[--C-:B------:R-:W-:Y:S02]  /*edc0*/  FFMA.FTZ R192, R23, c[0x0][0x2d0], -R204.reuse ;  /* 0x0000b40017c07a23 */ /* 0x100fe400000108cc */
[--C-:B------:R-:W-:Y:S01]  /*edd0*/  FFMA.FTZ R54, R54, c[0x0][0x2d0], -R204.reuse ;  /* 0x0000b40036367a23 */ /* 0x100fe200000108cc */
[----:B------:R-:W2:Y:S01]  /*ede0*/  SHFL.BFLY PT, R0, R169, 0x1, 0x1f ;  /* 0x0c201f00a9007f89 */ /* 0x000ea200000e0000 */
[----:B------:R-:W-:Y:S01]  /*edf0*/  MUFU.EX2 R191, R191 ;  /* 0x000000bf00bf7308 */ /* 0x000fe20000000800 */
[--C-:B------:R-:W-:Y:S01]  /*ee00*/  FFMA.FTZ R55, R55, c[0x0][0x2d0], -R204.reuse ;  /* 0x0000b40037377a23 */ /* 0x100fe200000108cc */
[----:B------:R-:W-:Y:S01]  /*ee10*/  FMNMX.FTZ R168, R78, R168, !PT ;  /* 0x000000a84ea87209 */ /* 0x000fe20007810000 */
[--C-:B------:R-:W-:Y:S02]  /*ee20*/  FFMA.FTZ R66, R66, c[0x0][0x2d0], -R204.reuse ;  /* 0x0000b40042427a23 */ /* 0x100fe400000108cc */
[--C-:B------:R-:W-:Y:S01]  /*ee30*/  FFMA.FTZ R67, R67, c[0x0][0x2d0], -R204.reuse ;  /* 0x0000b40043437a23 */ /* 0x100fe200000108cc */
[----:B------:R-:W-:Y:S01]  /*ee40*/  FMNMX.FTZ R168, R79, R168, !PT ;  /* 0x000000a84fa87209 */ /* 0x000fe20007810000 */
[--C-:B------:R-:W-:Y:S02]  /*ee50*/  FFMA.FTZ R195, R34, c[0x0][0x2d0], -R204.reuse ;  /* 0x0000b40022c37a23 */ /* 0x100fe400000108cc */
        /* <DEDUP_REMOVED lines=8> */
[--C-:B------:R-:W-:Y:S02]  /*eee0*/  FFMA.FTZ R180, R6, c[0x0][0x2d0], -R204.reuse ;  /* 0x0000b40006b47a23 */ /* 0x100fe400000108cc */
[--C-:B------:R-:W-:Y:S01]  /*eef0*/  FFMA.FTZ R177, R7, c[0x0][0x2d0], -R204.reuse ;  /* 0x0000b40007b17a23 */ /* 0x100fe200000108cc */
[----:B------:R-:W-:Y:S01]  /*ef00*/  MUFU.EX2 R195, R195 ;  /* 0x000000c300c37308 */ /* 0x000fe20000000800 */
[--C-:B------:R-:W-:Y:S01]  /*ef10*/  FFMA.FTZ R178, R18, c[0x0][0x2d0], -R204.reuse ;  /* 0x0000b40012b27a23 */ /* 0x100fe200000108cc */
[----:B------:R-:W1:Y:S01]  /*ef20*/  SHFL.BFLY PT, R171, R3, 0x1, 0x1f ;  /* 0x0c201f0003ab7f89 */ /* 0x000e6200000e0000 */
[----:B--2---:R-:W-:Y:S01]  /*ef30*/  FMNMX.FTZ R0, R169, R0, !PT ;  /* 0x00000000a9007209 */ /* 0x004fe20007810000 */
[--C-:B------:R-:W-:Y:S01]  /*ef40*/  FFMA.FTZ R211, R50, c[0x0][0x2d0], -R204.reuse ;  /* 0x0000b40032d37a23 */ /* 0x100fe200000108cc */
[----:B------:R-:W-:Y:S01]  /*ef50*/  FMNMX.FTZ R168, R94, R168, !PT ;  /* 0x000000a85ea87209 */ /* 0x000fe20007810000 */
[----:B------:R-:W-:Y:S02]  /*ef60*/  FFMA.FTZ R246, R51, c[0x0][0x2d0], -R204 ;  /* 0x0000b40033f67a23 */ /* 0x000fe400000108cc */
[C---:B------:R-:W-:Y:S01]  /*ef70*/  FMUL.FTZ R202, R0.reuse, c[0x0][0x2d0] ;  /* 0x0000b40000ca7a20 */ /* 0x040fe20000410000 */
[----:B------:R-:W-:Y:S01]  /*ef80*/  FMNMX.FTZ R168, R95, R168, !PT ;  /* 0x000000a85fa87209 */ /* 0x000fe20007810000 */
[----:B------:R-:W2:Y:S01]  /*ef90*/  MUFU.EX2 R166, R166 ;  /* 0x000000a600a67308 */ /* 0x000ea20000000800 */
[----:B------:R-:W-:Y:S02]  /*efa0*/  FADD.FTZ R165, -R0, R165 ;  /* 0x000000a500a57221 */ /* 0x000fe40000010100 */
[--C-:B------:R-:W-:Y:S01]  /*efb0*/  FFMA.FTZ R247, R40, c[0x0][0x2d0], -R202.reuse ;  /* 0x0000b40028f77a23 */ /* 0x100fe200000108ca */
[----:B------:R-:W3:Y:S01]  /*efc0*/  SHFL.BFLY PT, R169, R168, 0x2, 0x1f ;  /* 0x0c401f00a8a97f89 */ /* 0x000ee200000e0000 */
[--C-:B------:R-:W-:Y:S02]  /*efd0*/  FFMA.FTZ R248, R45, c[0x0][0x2d0], -R202.reuse ;  /* 0x0000b4002df87a23 */ /* 0x100fe400000108ca */
[--C-:B------:R-:W-:Y:S02]  /*efe0*/  FFMA.FTZ R56, R56, c[0x0][0x2d0], -R202.reuse ;  /* 0x0000b40038387a23 */ /* 0x100fe400000108ca */
[--C-:B------:R-:W-:Y:S01]  /*eff0*/  FFMA.FTZ R57, R57, c[0x0][0x2d0], -R202.reuse ;  /* 0x0000b40039397a23 */ /* 0x100fe200000108ca */
[----:B------:R-:W-:Y:S01]  /*f000*/  MUFU.EX2 R180, R180 ;  /* 0x000000b400b47308 */ /* 0x000fe20000000800 */
[--C-:B------:R-:W-:Y:S02]  /*f010*/  FFMA.FTZ R197, R24, c[0x0][0x2d0], -R202.reuse ;  /* 0x0000b40018c57a23 */ /* 0x100fe400000108ca */
[--C-:B------:R-:W-:Y:S02]  /*f020*/  FFMA.FTZ R198, R25, c[0x0][0x2d0], -R202.reuse ;  /* 0x0000b40019c67a23 */ /* 0x100fe400000108ca */
[--C-:B------:R-:W-:Y:S01]  /*f030*/  FFMA.FTZ R203, R28, c[0x0][0x2d0], -R202.reuse ;  /* 0x0000b4001ccb7a23 */ /* 0x100fe200000108ca */
[----:B-1----:R-:W-:Y:S01]  /*f040*/  FMNMX.FTZ R3, R3, R171, !PT ;  /* 0x000000ab03037209 */ /* 0x002fe20007810000 */
[----:B------:R-:W-:Y:S02]  /*f050*/  FMUL.FTZ R165, R165, c[0x0][0x2d0] ;  /* 0x0000b400a5a57a20 */ /* 0x000fe40000410000 */
[--C-:B------:R-:W-:Y:S01]  /*f060*/  FFMA.FTZ R182, R12, c[0x0][0x2d0], -R202.reuse ;  /* 0x0000b4000cb67a23 */ /* 0x100fe200000108ca */
[----:B------:R-:W-:Y:S01]  /*f070*/  MUFU.EX2 R177, R177 ;  /* 0x000000b100b17308 */ /* 0x000fe20000000800 */
[----:B------:R-:W-:Y:S02]  /*f080*/  FMUL.FTZ R205, R3, c[0x0][0x2d0] ;  /* 0x0000b40003cd7a20 */ /* 0x000fe40000410000 */
[----:B------:R-:W-:Y:S02]  /*f090*/  FFMA.FTZ R183, R13, c[0x0][0x2d0], -R202 ;  /* 0x0000b4000db77a23 */ /* 0x000fe400000108ca */
[--C-:B------:R-:W-:Y:S02]  /*f0a0*/  FFMA.FTZ R189, R20, c[0x0][0x2d0], -R205.reuse ;  /* 0x0000b40014bd7a23 */ /* 0x100fe400000108cd */
[--C-:B------:R-:W-:Y:S01]  /*f0b0*/  FFMA.FTZ R190, R21, c[0x0][0x2d0], -R205.reuse ;  /* 0x0000b40015be7a23 */ /* 0x100fe200000108cd */
[----:B---3--:R-:W-:Y:S01]  /*f0c0*/  FMNMX.FTZ R169, R168, R169, !PT ;  /* 0x000000a9a8a97209 */ /* 0x008fe20007810000 */
[----:B------:R-:W-:Y:S01]  /*f0d0*/  LDSM.16.MT88.4 R20, [R225+0x100] ;  /* 0x00010000e114783b */ /* 0x000fe20000004200 */
[----:B------:R-:W-:Y:S01]  /*f0e0*/  MUFU.EX2 R178, R178 ;  /* 0x000000b200b27308 */ /* 0x000fe20000000800 */
[C---:B--2---:R-:W-:Y:S02]  /*f0f0*/  FMUL.FTZ R38, R166.reuse, R130 ;  /* 0x00000082a6267220 */ /* 0x044fe40000410000 */
[----:B------:R-:W-:Y:S02]  /*f100*/  FMUL.FTZ R39, R166, R131 ;  /* 0x00000083a6277220 */ /* 0x000fe40000410000 */
[--C-:B------:R-:W-:Y:S02]  /*f110*/  FFMA.FTZ R251, R52, c[0x0][0x2d0], -R205.reuse ;  /* 0x0000b40034fb7a23 */ /* 0x100fe400000108cd */
[--C-:B------:R-:W-:Y:S01]  /*f120*/  FFMA.FTZ R252, R53, c[0x0][0x2d0], -R205.reuse ;  /* 0x0000b40035fc7a23 */ /* 0x100fe200000108cd */
[----:B------:R-:W1:Y:S01]  /*f130*/  SHFL.BFLY PT, R168, R169, 0x1, 0x1f ;  /* 0x0c201f00a9a87f89 */ /* 0x000e6200000e0000 */
[--C-:B------:R-:W-:Y:S01]  /*f140*/  FFMA.FTZ R64, R64, c[0x0][0x2d0], -R205.reuse ;  /* 0x0000b40040407a23 */ /* 0x100fe200000108cd */
[----:B------:R-:W2:Y:S01]  /*f150*/  MUFU.EX2 R165, R165 ;  /* 0x000000a500a57308 */ /* 0x000ea20000000800 */
[--C-:B------:R-:W-:Y:S02]  /*f160*/  FFMA.FTZ R65, R65, c[0x0][0x2d0], -R205.reuse ;  /* 0x0000b40041417a23 */ /* 0x100fe400000108cd */
[----:B------:R-:W-:Y:S02]  /*f170*/  FMUL.FTZ R18, R166, R150 ;  /* 0x00000096a6127220 */ /* 0x000fe40000410000 */
[--C-:B------:R-:W-:Y:S02]  /*f180*/  FFMA.FTZ R194, R33, c[0x0][0x2d0], -R205.reuse ;  /* 0x0000b40021c27a23 */ /* 0x100fe400000108cd */
[--C-:B------:R-:W-:Y:S02]  /*f190*/  FFMA.FTZ R206, R37, c[0x0][0x2d0], -R205.reuse ;  /* 0x0000b40025ce7a23 */ /* 0x100fe400000108cd */
[--C-:B------:R-:W-:Y:S01]  /*f1a0*/  FFMA.FTZ R171, R16, c[0x0][0x2d0], -R205.reuse ;  /* 0x0000b40010ab7a23 */ /* 0x100fe200000108cd */
[----:B------:R-:W-:Y:S01]  /*f1b0*/  MUFU.EX2 R182, R182 ;  /* 0x000000b600b67308 */ /* 0x000fe20000000800 */
[--C-:B------:R-:W-:Y:S02]  /*f1c0*/  FFMA.FTZ R176, R17, c[0x0][0x2d0], -R205.reuse ;  /* 0x0000b40011b07a23 */ /* 0x100fe400000108cd */
[C---:B------:R-:W-:Y:S02]  /*f1d0*/  FMUL.FTZ R6, R166.reuse, R162 ;  /* 0x000000a2a6067220 */ /* 0x040fe40000410000 */
[----:B------:R-:W-:Y:S02]  /*f1e0*/  FMUL.FTZ R7, R166, R163 ;  /* 0x000000a3a6077220 */ /* 0x000fe40000410000 */
[----:B------:R-:W-:Y:S02]  /*f1f0*/  FFMA.FTZ R193, R32, c[0x0][0x2d0], -R205 ;  /* 0x0000b40020c17a23 */ /* 0x000fe400000108cd */
[C---:B------:R-:W-:Y:S01]  /*f200*/  FMUL.FTZ R102, R166.reuse, R102 ;  /* 0x00000066a6667220 */ /* 0x040fe20000410000 */
[----:B------:R-:W-:Y:S01]  /*f210*/  MUFU.EX2 R171, R171 ;  /* 0x000000ab00ab7308 */ /* 0x000fe20000000800 */
[----:B------:R-:W-:Y:S01]  /*f220*/  FMUL.FTZ R103, R166, R103 ;  /* 0x00000067a6677220 */ /* 0x000fe20000410000 */
[----:B-1----:R-:W-:Y:S01]  /*f230*/  FMNMX.FTZ R168, R168, R169, !PT ;  /* 0x000000a9a8a87209 */ /* 0x002fe20007810000 */
[----:B------:R-:W-:Y:S02]  /*f240*/  FFMA.FTZ R169, R19, c[0x0][0x2d0], -R204 ;  /* 0x0000b40013a97a23 */ /* 0x000fe400000108cc */
[C---:B--2---:R-:W-:Y:S02]  /*f250*/  FMUL.FTZ R24, R165.reuse, R140 ;  /* 0x0000008ca5187220 */ /* 0x044fe40000410000 */
[C---:B------:R-:W-:Y:S02]  /*f260*/  FMUL.FTZ R25, R165.reuse, R141 ;  /* 0x0000008da5197220 */ /* 0x040fe40000410000 */
[C---:B------:R-:W-:Y:S01]  /*f270*/  FMUL.FTZ R33, R165.reuse, R137 ;  /* 0x00000089a5217220 */ /* 0x040fe20000410000 */
[----:B------:R-:W1:Y:S01]  /*f280*/  MUFU.EX2 R176, R176 ;  /* 0x000000b000b07308 */ /* 0x000e620000000800 */
[----:B------:R-:W-:Y:S02]  /*f290*/  FMUL.FTZ R201, R168, c[0x0][0x2d0] ;  /* 0x0000b400a8c97a20 */ /* 0x000fe40000410000 */
[----:B------:R-:W-:Y:S02]  /*f2a0*/  FMUL.FTZ R12, R165, R152 ;  /* 0x00000098a50c7220 */ /* 0x000fe40000410000 */
[--C-:B------:R-:W-:Y:S02]  /*f2b0*/  FFMA.FTZ R249, R46, c[0x0][0x2d0], -R201.reuse ;  /* 0x0000b4002ef97a23 */ /* 0x100fe400000108c9 */
[--C-:B------:R-:W-:Y:S02]  /*f2c0*/  FFMA.FTZ R250, R47, c[0x0][0x2d0], -R201.reuse ;  /* 0x0000b4002ffa7a23 */ /* 0x100fe400000108c9 */
[--C-:B------:R-:W-:Y:S01]  /*f2d0*/  FFMA.FTZ R58, R58, c[0x0][0x2d0], -R201.reuse ;  /* 0x0000b4003a3a7a23 */ /* 0x100fe200000108c9 */
[----:B------:R-:W2:Y:S01]  /*f2e0*/  MUFU.EX2 R169, R169 ;  /* 0x000000a900a97308 */ /* 0x000ea20000000800 */
[--C-:B------:R-:W-:Y:S02]  /*f2f0*/  FFMA.FTZ R59, R59, c[0x0][0x2d0], -R201.reuse ;  /* 0x0000b4003b3b7a23 */ /* 0x100fe400000108c9 */
[----:B------:R-:W-:Y:S02]  /*f300*/  FMUL.FTZ R13, R165, R153 ;  /* 0x00000099a50d7220 */ /* 0x000fe40000410000 */
[----:B------:R-:W-:Y:S02]  /*f310*/  FMUL.FTZ R19, R166, R151 ;  /* 0x00000097a6137220 */ /* 0x000fe40000410000 */
[--C-:B------:R-:W-:Y:S02]  /*f320*/  FFMA.FTZ R199, R26, c[0x0][0x2d0], -R201.reuse ;  /* 0x0000b4001ac77a23 */ /* 0x100fe400000108c9 */
[--C-:B------:R-:W-:Y:S01]  /*f330*/  FFMA.FTZ R200, R27, c[0x0][0x2d0], -R201.reuse ;  /* 0x0000b4001bc87a23 */ /* 0x100fe200000108c9 */
[----:B------:R-:W-:Y:S01]  /*f340*/  MUFU.EX2 R183, R183 ;  /* 0x000000b700b77308 */ /* 0x000fe20000000800 */
[----:B------:R-:W-:Y:S02]  /*f350*/  FMUL.FTZ R32, R165, R136 ;  /* 0x00000088a5207220 */ /* 0x000fe40000410000 */
[--C-:B------:R-:W-:Y:S01]  /*f360*/  FFMA.FTZ R136, R31, c[0x0][0x2d0], -R201.reuse ;  /* 0x0000b4001f887a23 */ /* 0x100fe200000108c9 */
[----:B-1----:R-:W-:Y:S01]  /*f370*/  F2FP.BF16.PACK_AB R162, R176, R171 ;  /* 0x000000abb0a2723e */ /* 0x002fe200000010ff */
[----:B------:R-:W-:Y:S02]  /*f380*/  FMUL.FTZ R31, R166, R135 ;  /* 0x00000087a61f7220 */ /* 0x000fe40000410000 */
[--C-:B------:R-:W-:Y:S02]  /*f390*/  FFMA.FTZ R185, R14, c[0x0][0x2d0], -R201.reuse ;  /* 0x0000b4000eb97a23 */ /* 0x100fe400000108c9 */
[----:B------:R-:W-:Y:S01]  /*f3a0*/  FFMA.FTZ R186, R15, c[0x0][0x2d0], -R201 ;  /* 0x0000b4000fba7a23 */ /* 0x000fe200000108c9 */
[----:B------:R-:W-:Y:S01]  /*f3b0*/  MUFU.EX2 R189, R189 ;  /* 0x000000bd00bd7308 */ /* 0x000fe20000000800 */
[C---:B------:R-:W-:Y:S02]  /*f3c0*/  FMUL.FTZ R104, R165.reuse, R104 ;  /* 0x00000068a5687220 */ /* 0x040fe40000410000 */
[----:B------:R-:W-:Y:S01]  /*f3d0*/  FMUL.FTZ R105, R165, R105 ;  /* 0x00000069a5697220 */ /* 0x000fe20000410000 */
[----:B--2---:R-:W-:Y:S01]  /*f3e0*/  F2FP.BF16.PACK_AB R163, R169, R178 ;  /* 0x000000b2a9a3723e */ /* 0x004fe200000010ff */
[C---:B------:R-:W-:Y:S02]  /*f3f0*/  FMUL.FTZ R108, R165.reuse, R108 ;  /* 0x0000006ca56c7220 */ /* 0x040fe40000410000 */
[----:B------:R-:W-:Y:S02]  /*f400*/  FMUL.FTZ R109, R165, R109 ;  /* 0x0000006da56d7220 */ /* 0x000fe40000410000 */
[----:B------:R-:W-:Y:S01]  /*f410*/  FMUL.FTZ R114, R166, R114 ;  /* 0x00000072a6727220 */ /* 0x000fe20000410000 */
[----:B------:R-:W-:Y:S01]  /*f420*/  MUFU.EX2 R185, R185 ;  /* 0x000000b900b97308 */ /* 0x000fe20000000800 */
[----:B------:R-:W-:Y:S02]  /*f430*/  FADD.FTZ R167, -R3, R167 ;  /* 0x000000a703a77221 */ /* 0x000fe40000010100 */
[--C-:B------:R-:W-:Y:S02]  /*f440*/  FFMA.FTZ R179, R4, c[0x0][0x2d0], -R205.reuse ;  /* 0x0000b40004b37a23 */ /* 0x100fe400000108cd */
[----:B------:R-:W-:Y:S02]  /*f450*/  FMUL.FTZ R167, R167, c[0x0][0x2d0] ;  /* 0x0000b400a7a77a20 */ /* 0x000fe40000410000 */
[--C-:B------:R-:W-:Y:S02]  /*f460*/  FFMA.FTZ R170, R5, c[0x0][0x2d0], -R205.reuse ;  /* 0x0000b40005aa7a23 */ /* 0x100fe400000108cd */
[----:B------:R-:W-:Y:S01]  /*f470*/  FMUL.FTZ R115, R166, R115 ;  /* 0x00000073a6737220 */ /* 0x000fe20000410000 */
[----:B------:R-:W-:Y:S01]  /*f480*/  MUFU.EX2 R179, R179 ;  /* 0x000000b300b37308 */ /* 0x000fe20000000800 */
[----:B------:R-:W-:Y:S02]  /*f490*/  FADD.FTZ R164, -R168, R164 ;  /* 0x000000a4a8a47221 */ /* 0x000fe40000010100 */
[C---:B------:R-:W-:Y:S02]  /*f4a0*/  FMUL.FTZ R116, R165.reuse, R116 ;  /* 0x00000074a5747220 */ /* 0x040fe40000410000 */
[----:B------:R-:W-:Y:S02]  /*f4b0*/  FMUL.FTZ R164, R164, c[0x0][0x2d0] ;  /* 0x0000b400a4a47a20 */ /* 0x000fe40000410000 */
[C---:B------:R-:W-:Y:S02]  /*f4c0*/  FMUL.FTZ R117, R165.reuse, R117 ;  /* 0x00000075a5757220 */ /* 0x040fe40000410000 */
[C---:B------:R-:W-:Y:S01]  /*f4d0*/  FMUL.FTZ R120, R165.reuse, R120 ;  /* 0x00000078a5787220 */ /* 0x040fe20000410000 */
[----:B------:R-:W1:Y:S01]  /*f4e0*/  MUFU.EX2 R167, R167 ;  /* 0x000000a700a77308 */ /* 0x000e620000000800 */
[----:B------:R-:W-:Y:S02]  /*f4f0*/  FMUL.FTZ R121, R165, R121 ;  /* 0x00000079a5797220 */ /* 0x000fe40000410000 */
[C---:B------:R-:W-:Y:S02]  /*f500*/  FMUL.FTZ R126, R166.reuse, R126 ;  /* 0x0000007ea67e7220 */ /* 0x040fe40000410000 */
[----:B------:R-:W-:Y:S02]  /*f510*/  FMUL.FTZ R127, R166, R127 ;  /* 0x0000007fa67f7220 */ /* 0x000fe40000410000 */
[--C-:B------:R-:W-:Y:S02]  /*f520*/  FFMA.FTZ R209, R48, c[0x0][0x2d0], -R205.reuse ;  /* 0x0000b40030d17a23 */ /* 0x100fe400000108cd */
[----:B------:R-:W-:Y:S01]  /*f530*/  FFMA.FTZ R210, R49, c[0x0][0x2d0], -R205 ;  /* 0x0000b40031d27a23 */ /* 0x000fe200000108cd */
[----:B------:R-:W2:Y:S01]  /*f540*/  MUFU.EX2 R170, R170 ;  /* 0x000000aa00aa7308 */ /* 0x000ea20000000800 */
[--C-:B------:R-:W-:Y:S01]  /*f550*/  FFMA.FTZ R188, R8, c[0x0][0x2d0], -R202.reuse ;  /* 0x0000b40008bc7a23 */ /* 0x100fe200000108ca */
[----:B------:R-:W-:Y:S01]  /*f560*/  F2FP.BF16.PACK_AB R49, R192, R191 ;  /* 0x000000bfc031723e */ /* 0x000fe200000010ff */
[--C-:B------:R-:W-:Y:S02]  /*f570*/  FFMA.FTZ R181, R9, c[0x0][0x2d0], -R202.reuse ;  /* 0x0000b40009b57a23 */ /* 0x100fe400000108ca */
[--C-:B------:R-:W-:Y:S02]  /*f580*/  FFMA.FTZ R187, R10, c[0x0][0x2d0], -R201.reuse ;  /* 0x0000b4000abb7a23 */ /* 0x100fe400000108c9 */
[--C-:B------:R-:W-:Y:S02]  /*f590*/  FFMA.FTZ R184, R11, c[0x0][0x2d0], -R201.reuse ;  /* 0x0000b4000bb87a23 */ /* 0x100fe400000108c9 */
[C---:B------:R-:W-:Y:S01]  /*f5a0*/  FMUL.FTZ R8, R165.reuse, R156 ;  /* 0x0000009ca5087220 */ /* 0x040fe20000410000 */
[----:B------:R-:W3:Y:S01]  /*f5b0*/  MUFU.EX2 R164, R164 ;  /* 0x000000a400a47308 */ /* 0x000ee20000000800 */
[----:B------:R-:W-:Y:S02]  /*f5c0*/  FMUL.FTZ R9, R165, R157 ;  /* 0x0000009da5097220 */ /* 0x000fe40000410000 */
[--C-:B------:R-:W-:Y:S02]  /*f5d0*/  FFMA.FTZ R60, R60, c[0x0][0x2d0], -R202.reuse ;  /* 0x0000b4003c3c7a23 */ /* 0x100fe400000108ca */
[C---:B-1----:R-:W-:Y:S02]  /*f5e0*/  FMUL.FTZ R28, R167.reuse, R132 ;  /* 0x00000084a71c7220 */ /* 0x042fe40000410000 */
[C---:B------:R-:W-:Y:S02]  /*f5f0*/  FMUL.FTZ R37, R167.reuse, R129 ;  /* 0x00000081a7257220 */ /* 0x040fe40000410000 */
[C---:B------:R-:W-:Y:S01]  /*f600*/  FMUL.FTZ R16, R167.reuse, R148 ;  /* 0x00000094a7107220 */ /* 0x040fe20000410000 */
[----:B------:R-:W-:Y:S01]  /*f610*/  MUFU.EX2 R188, R188 ;  /* 0x000000bc00bc7308 */ /* 0x000fe20000000800 */
[C---:B------:R-:W-:Y:S02]  /*f620*/  FMUL.FTZ R17, R167.reuse, R149 ;  /* 0x00000095a7117220 */ /* 0x040fe40000410000 */
[C---:B------:R-:W-:Y:S01]  /*f630*/  FMUL.FTZ R4, R167.reuse, R160 ;  /* 0x000000a0a7047220 */ /* 0x040fe20000410000 */
[----:B--2---:R-:W-:Y:S01]  /*f640*/  F2FP.BF16.PACK_AB R160, R170, R179 ;  /* 0x000000b3aaa0723e */ /* 0x004fe200000010ff */
[----:B------:R-:W-:Y:S01]  /*f650*/  FMUL.FTZ R5, R167, R161 ;  /* 0x000000a1a7057220 */ /* 0x000fe20000410000 */
[----:B------:R-:W-:Y:S01]  /*f660*/  F2FP.BF16.PACK_AB R161, R177, R180 ;  /* 0x000000b4b1a1723e */ /* 0x000fe200000010ff */
[C---:B------:R-:W-:Y:S02]  /*f670*/  FMUL.FTZ R100, R167.reuse, R100 ;  /* 0x00000064a7647220 */ /* 0x040fe40000410000 */
[C---:B------:R-:W-:Y:S01]  /*f680*/  FMUL.FTZ R101, R167.reuse, R101 ;  /* 0x00000065a7657220 */ /* 0x040fe20000410000 */
[----:B------:R-:W1:Y:S01]  /*f690*/  MUFU.EX2 R181, R181 ;  /* 0x000000b500b57308 */ /* 0x000e620000000800 */
[----:B------:R-:W-:Y:S02]  /*f6a0*/  FMUL.FTZ R112, R167, R112 ;  /* 0x00000070a7707220 */ /* 0x000fe40000410000 */
[-C--:B------:R-:W-:Y:S05]  /*f6b0*/  HMMA.16816.F32.BF16 R4, R160, R20.reuse, R4 ;  /* 0x00000014a004723c */ /* 0x080fea0000041804 */
[C---:B---3--:R-:W-:Y:S02]  /*f6c0*/  FMUL.FTZ R26, R164.reuse, R142 ;  /* 0x0000008ea41a7220 */ /* 0x048fe40000410000 */
[----:B------:R-:W-:Y:S01]  /*f6d0*/  MUFU.EX2 R187, R187 ;  /* 0x000000bb00bb7308 */ /* 0x000fe20000000800 */
[C---:B------:R-:W-:Y:S02]  /*f6e0*/  FMUL.FTZ R27, R164.reuse, R143 ;  /* 0x0000008fa41b7220 */ /* 0x040fe40000410000 */
[----:B------:R-:W-:Y:S02]  /*f6f0*/  LDSM.16.MT88.4 R140, [R219+0x900] ;  /* 0x00090000db8c783b */ /* 0x000fe40000004200 */
[C---:B------:R-:W-:Y:S02]  /*f700*/  FMUL.FTZ R34, R164.reuse, R138 ;  /* 0x0000008aa4227220 */ /* 0x040fe40000410000 */
[C---:B------:R-:W-:Y:S02]  /*f710*/  FMUL.FTZ R35, R164.reuse, R139 ;  /* 0x0000008ba4237220 */ /* 0x040fe40000410000 */
[C---:B------:R-:W-:Y:S01]  /*f720*/  FMUL.FTZ R14, R164.reuse, R154 ;  /* 0x0000009aa40e7220 */ /* 0x040fe20000410000 */
[----:B------:R-:W2:Y:S01]  /*f730*/  MUFU.EX2 R184, R184 ;  /* 0x000000b800b87308 */ /* 0x000ea20000000800 */
[C---:B------:R-:W-:Y:S02]  /*f740*/  FMUL.FTZ R15, R164.reuse, R155 ;  /* 0x0000009ba40f7220 */ /* 0x040fe40000410000 */
[C---:B------:R-:W-:Y:S01]  /*f750*/  FMUL.FTZ R10, R164.reuse, R158 ;  /* 0x0000009ea40a7220 */ /* 0x040fe20000410000 */
[----:B-1----:R-:W-:Y:S01]  /*f760*/  F2FP.BF16.PACK_AB R156, R181, R188 ;  /* 0x000000bcb59c723e */ /* 0x002fe200000010ff */
[C---:B------:R-:W-:Y:S01]  /*f770*/  FMUL.FTZ R11, R164.reuse, R159 ;  /* 0x0000009fa40b7220 */ /* 0x040fe20000410000 */
[----:B------:R-:W-:Y:S01]  /*f780*/  F2FP.BF16.PACK_AB R158, R183, R182 ;  /* 0x000000b6b79e723e */ /* 0x000fe200000010ff */
[C---:B------:R-:W-:Y:S02]  /*f790*/  FMUL.FTZ R106, R164.reuse, R106 ;  /* 0x0000006aa46a7220 */ /* 0x040fe40000410000 */
[C---:B------:R-:W-:Y:S01]  /*f7a0*/  FMUL.FTZ R107, R164.reuse, R107 ;  /* 0x0000006ba46b7220 */ /* 0x040fe20000410000 */
[----:B------:R-:W1:Y:S01]  /*f7b0*/  MUFU.EX2 R186, R186 ;  /* 0x000000ba00ba7308 */ /* 0x000e620000000800 */
[C---:B------:R-:W-:Y:S02]  /*f7c0*/  FMUL.FTZ R110, R164.reuse, R110 ;  /* 0x0000006ea46e7220 */ /* 0x040fe40000410000 */
[C---:B------:R-:W-:Y:S02]  /*f7d0*/  FMUL.FTZ R111, R164.reuse, R111 ;  /* 0x0000006fa46f7220 */ /* 0x040fe40000410000 */
[C---:B------:R-:W-:Y:S02]  /*f7e0*/  FMUL.FTZ R113, R167.reuse, R113 ;  /* 0x00000071a7717220 */ /* 0x040fe40000410000 */
[C---:B------:R-:W-:Y:S02]  /*f7f0*/  FMUL.FTZ R118, R164.reuse, R118 ;  /* 0x00000076a4767220 */ /* 0x040fe40000410000 */
[C---:B------:R-:W-:Y:S01]  /*f800*/  FMUL.FTZ R119, R164.reuse, R119 ;  /* 0x00000077a4777220 */ /* 0x040fe20000410000 */
[----:B------:R-:W3:Y:S01]  /*f810*/  MUFU.EX2 R190, R190 ;  /* 0x000000be00be7308 */ /* 0x000ee20000000800 */
[C---:B------:R-:W-:Y:S02]  /*f820*/  FMUL.FTZ R122, R164.reuse, R122 ;  /* 0x0000007aa47a7220 */ /* 0x040fe40000410000 */
[----:B------:R-:W-:Y:S01]  /*f830*/  FMUL.FTZ R123, R164, R123 ;  /* 0x0000007ba47b7220 */ /* 0x000fe20000410000 */
[----:B--2---:R-:W-:Y:S01]  /*f840*/  F2FP.BF16.PACK_AB R157, R184, R187 ;  /* 0x000000bbb89d723e */ /* 0x004fe200000010ff */
[C---:B------:R-:W-:Y:S02]  /*f850*/  FMUL.FTZ R124, R167.reuse, R124 ;  /* 0x0000007ca77c7220 */ /* 0x040fe40000410000 */
[----:B------:R-:W-:Y:S02]  /*f860*/  FMUL.FTZ R125, R167, R125 ;  /* 0x0000007da77d7220 */ /* 0x000fe40000410000 */
[--C-:B------:R-:W-:Y:S01]  /*f870*/  FFMA.FTZ R61, R61, c[0x0][0x2d0], -R202.reuse ;  /* 0x0000b4003d3d7a23 */ /* 0x100fe200000108ca */
[----:B------:R-:W-:Y:S01]  /*f880*/  MUFU.EX2 R152, R54 ;  /* 0x0000003600987308 */ /* 0x000fe20000000800 */
[--C-:B------:R-:W-:Y:S02]  /*f890*/  FFMA.FTZ R62, R62, c[0x0][0x2d0], -R201.reuse ;  /* 0x0000b4003e3e7a23 */ /* 0x100fe400000108c9 */
[--C-:B------:R-:W-:Y:S01]  /*f8a0*/  FFMA.FTZ R63, R63, c[0x0][0x2d0], -R201.reuse ;  /* 0x0000b4003f3f7a23 */ /* 0x100fe200000108c9 */
[----:B-1----:R-:W-:Y:S01]  /*f8b0*/  F2FP.BF16.PACK_AB R159, R186, R185 ;  /* 0x000000b9ba9f723e */ /* 0x002fe200000010ff */
[--C-:B------:R-:W-:Y:S02]  /*f8c0*/  FFMA.FTZ R72, R72, c[0x0][0x2d0], -R202.reuse ;  /* 0x0000b40048487a23 */ /* 0x100fe400000108ca */
[--C-:B------:R-:W-:Y:S02]  /*f8d0*/  FFMA.FTZ R73, R73, c[0x0][0x2d0], -R202.reuse ;  /* 0x0000b40049497a23 */ /* 0x100fe400000108ca */
[--C-:B------:R-:W-:Y:S01]  /*f8e0*/  FFMA.FTZ R74, R74, c[0x0][0x2d0], -R201.reuse ;  /* 0x0000b4004a4a7a23 */ /* 0x100fe200000108c9 */
[----:B------:R1:W-:Y:S01]  /*f8f0*/  MUFU.EX2 R155, R55 ;  /* 0x00000037009b7308 */ /* 0x0003e20000000800 */
[C---:B------:R-:W-:Y:S04]  /*f900*/  HMMA.16816.F32.BF16 R8, R156.reuse, R20, R8 ;  /* 0x000000149c08723c */ /* 0x040fe80000041808 */
[----:B---3--:R-:W-:Y:S01]  /*f910*/  F2FP.BF16.PACK_AB R48, R190, R189 ;  /* 0x000000bdbe30723e */ /* 0x008fe200000010ff */
[--C-:B------:R-:W-:Y:S02]  /*f920*/  FFMA.FTZ R75, R75, c[0x0][0x2d0], -R201.reuse ;  /* 0x0000b4004b4b7a23 */ /* 0x100fe400000108c9 */
[C---:B------:R-:W-:Y:S01]  /*f930*/  FMUL.FTZ R20, R167.reuse, R144 ;  /* 0x00000090a7147220 */ /* 0x040fe20000410000 */
[-C--:B------:R-:W-:Y:S01]  /*f940*/  HMMA.16816.F32.BF16 R12, R156, R22.reuse, R12 ;  /* 0x000000169c0c723c */ /* 0x080fe2000004180c */
[----:B------:R-:W-:Y:S03]  /*f950*/  MUFU.EX2 R150, R64 ;  /* 0x0000004000967308 */ /* 0x000fe60000000800 */
[----:B------:R-:W-:Y:S02]  /*f960*/  FMUL.FTZ R21, R167, R145 ;  /* 0x00000091a7157220 */ /* 0x000fe40000410000 */
[--C-:B------:R-:W-:Y:S02]  /*f970*/  FFMA.FTZ R76, R76, c[0x0][0x2d0], -R202.reuse ;  /* 0x0000b4004c4c7a23 */ /* 0x100fe400000108ca */
[C---:B------:R-:W-:Y:S03]  /*f980*/  HMMA.16816.F32.BF16 R16, R160.reuse, R22, R16 ;  /* 0x00000016a010723c */ /* 0x040fe60000041810 */
[----:B------:R-:W-:Y:S01]  /*f990*/  MUFU.EX2 R151, R66 ;  /* 0x0000004200977308 */ /* 0x000fe20000000800 */
[----:B------:R-:W-:Y:S02]  /*f9a0*/  FFMA.FTZ R77, R77, c[0x0][0x2d0], -R202 ;  /* 0x0000b4004d4d7a23 */ /* 0x000fe400000108ca */
[--C-:B------:R-:W-:Y:S01]  /*f9b0*/  FFMA.FTZ R78, R78, c[0x0][0x2d0], -R201.reuse ;  /* 0x0000b4004e4e7a23 */ /* 0x100fe200000108c9 */
[----:B-1----:R-:W-:Y:S01]  /*f9c0*/  LDSM.16.MT88.4 R52, [R220+0x1100] ;  /* 0x00110000dc34783b */ /* 0x002fe20000004200 */
[C---:B------:R-:W-:Y:S04]  /*f9d0*/  FMUL.FTZ R22, R166.reuse, R146 ;  /* 0x00000092a6167220 */ /* 0x040fe80000410000 */
[C---:B------:R-:W-:Y:S01]  /*f9e0*/  FMUL.FTZ R23, R166.reuse, R147 ;  /* 0x00000093a6177220 */ /* 0x040fe20000410000 */
[----:B------:R-:W-:Y:S01]  /*f9f0*/  MUFU.EX2 R153, R56 ;  /* 0x0000003800997308 */ /* 0x000fe20000000800 */
[----:B------:R-:W-:Y:S01]  /*fa00*/  FFMA.FTZ R79, R79, c[0x0][0x2d0], -R201 ;  /* 0x0000b4004f4f7a23 */ /* 0x000fe200000108c9 */
[----:B------:R-:W1:Y:S01]  /*fa10*/  LDSM.16.MT88.4 R144, [R219+0x100] ;  /* 0x00010000db90783b */ /* 0x000e620000004200 */
[----:B------:R-:W-:Y:S02]  /*fa20*/  FFMA.FTZ R179, R167, R243, R179 ;  /* 0x000000f3a7b37223 */ /* 0x000fe400000100b3 */
[----:B------:R-:W-:Y:S01]  /*fa30*/  FFMA.FTZ R180, R166, R242, R180 ;  /* 0x000000f2a6b47223 */ /* 0x000fe200000100b4 */
[-C--:B------:R-:W-:Y:S03]  /*fa40*/  HMMA.16816.F32.BF16 R20, R160, R172.reuse, R20 ;  /* 0x000000aca014723c */ /* 0x080fe60000041814 */
[----:B------:R-:W-:Y:S01]  /*fa50*/  FFMA.FTZ R188, R165, R241, R188 ;  /* 0x000000f1a5bc7223 */ /* 0x000fe200000100bc */
[----:B------:R-:W-:Y:S01]  /*fa60*/  MUFU.EX2 R148, R57 ;  /* 0x0000003900947308 */ /* 0x000fe20000000800 */
[----:B------:R-:W-:Y:S01]  /*fa70*/  MOV R165, R0 ;  /* 0x0000000000a57202 */ /* 0x000fe20000000f00 */
[----:B------:R-:W-:Y:S01]  /*fa80*/  FFMA.FTZ R187, R164, R240, R187 ;  /* 0x000000f0a4bb7223 */ /* 0x000fe200000100bb */
[----:B------:R-:W-:Y:S01]  /*fa90*/  MOV R164, R168 ;  /* 0x000000a800a47202 */ /* 0x000fe20000000f00 */
[C---:B------:R-:W-:Y:S04]  /*faa0*/  HMMA.16816.F32.BF16 R24, R156.reuse, R172, R24 ;  /* 0x000000ac9c18723c */ /* 0x040fe80000041818 */
[----:B------:R-:W-:Y:S02]  /*fab0*/  FADD.FTZ R179, R170, R179 ;  /* 0x000000b3aab37221 */ /* 0x000fe40000010000 */
[----:B------:R-:W-:Y:S01]  /*fac0*/  MUFU.EX2 R154, R58 ;  /* 0x0000003a009a7308 */ /* 0x000fe20000000800 */
[----:B------:R-:W-:Y:S01]  /*fad0*/  FFMA.FTZ R172, R29, c[0x0][0x2d0], -R202 ;  /* 0x0000b4001dac7a23 */ /* 0x000fe200000108ca */
[-C--:B------:R-:W-:Y:S04]  /*fae0*/  HMMA.16816.F32.BF16 R32, R156, R174.reuse, R32 ;  /* 0x000000ae9c20723c */ /* 0x080fe80000041820 */
[C---:B------:R-:W-:Y:S02]  /*faf0*/  FMUL.FTZ R29, R167.reuse, R133 ;  /* 0x00000085a71d7220 */ /* 0x040fe40000410000 */
[----:B------:R-:W-:Y:S02]  /*fb00*/  FFMA.FTZ R173, R30, c[0x0][0x2d0], -R201 ;  /* 0x0000b4001ead7a23 */ /* 0x000fe400000108c9 */
[C---:B------:R-:W-:Y:S01]  /*fb10*/  HMMA.16816.F32.BF16 R100, R160.reuse, R174, R100 ;  /* 0x000000aea064723c */ /* 0x040fe20000041864 */
[----:B------:R2:W-:Y:S03]  /*fb20*/  MUFU.EX2 R174, R136 ;  /* 0x0000008800ae7308 */ /* 0x0005e60000000800 */
[----:B------:R-:W-:Y:S01]  /*fb30*/  FMUL.FTZ R30, R166, R134 ;  /* 0x00000086a61e7220 */ /* 0x000fe20000410000 */
[----:B------:R-:W-:Y:S01]  /*fb40*/  MOV R166, R2 ;  /* 0x0000000200a67202 */ /* 0x000fe20000000f00 */
[----:B------:R-:W3:Y:S01]  /*fb50*/  LDSM.16.MT88.4 R132, [R218+0x100] ;  /* 0x00010000da84783b */ /* 0x000ee20000004200 */
[----:B------:R-:W-:Y:S02]  /*fb60*/  FFMA.FTZ R175, R36, c[0x0][0x2d0], -R205 ;  /* 0x0000b40024af7a23 */ /* 0x000fe400000108cd */
[----:B------:R-:W-:Y:S02]  /*fb70*/  FMUL.FTZ R36, R167, R128 ;  /* 0x00000080a7247220 */ /* 0x000fe40000410000 */
[----:B------:R4:W-:Y:S01]  /*fb80*/  MUFU.EX2 R149, R59 ;  /* 0x0000003b00957308 */ /* 0x0009e20000000800 */
[-C--:B-1----:R-:W-:Y:S02]  /*fb90*/  HMMA.16816.F32.BF16 R28, R160, R144.reuse, R28 ;  /* 0x00000090a01c723c */ /* 0x082fe4000004181c */
[----:B------:R-:W1:Y:S01]  /*fba0*/  LDSM.16.MT88.4 R128, [R225+0x900] ;  /* 0x00090000e180783b */ /* 0x000e620000004200 */
[----:B------:R-:W-:Y:S01]  /*fbb0*/  FADD.FTZ R180, R177, R180 ;  /* 0x000000b4b1b47221 */ /* 0x000fe20000010000 */
[----:B------:R-:W-:Y:S01]  /*fbc0*/  MOV R167, R3 ;  /* 0x0000000300a77202 */ /* 0x000fe20000000f00 */
[----:B------:R-:W-:Y:S02]  /*fbd0*/  FADD.FTZ R188, R181, R188 ;  /* 0x000000bcb5bc7221 */ /* 0x000fe40000010000 */
[----:B------:R-:W-:Y:S01]  /*fbe0*/  FADD.FTZ R187, R184, R187 ;  /* 0x000000bbb8bb7221 */ /* 0x000fe20000010000 */
[C---:B------:R-:W-:Y:S01]  /*fbf0*/  HMMA.16816.F32.BF16 R104, R156.reuse, R144, R104 ;  /* 0x000000909c68723c */ /* 0x040fe20000041868 */
[----:B------:R-:W-:Y:S03]  /*fc00*/  MUFU.EX2 R145, R65 ;  /* 0x0000004100917308 */ /* 0x000fe60000000800 */
[----:B------:R-:W-:Y:S01]  /*fc10*/  FADD.FTZ R179, R171, R179 ;  /* 0x000000b3abb37221 */ /* 0x000fe20000010000 */
[----:B--2---:R-:W2:Y:S01]  /*fc20*/  LDSM.16.MT88.4 R136, [R220+0x900] ;  /* 0x00090000dc88783b */ /* 0x004ea20000004200 */
[----:B------:R-:W-:Y:S02]  /*fc30*/  FADD.FTZ R180, R178, R180 ;  /* 0x000000b4b2b47221 */ /* 0x000fe40000010000 */
[-C--:B------:R-:W-:Y:S03]  /*fc40*/  HMMA.16816.F32.BF16 R108, R156, R146.reuse, R108 ;  /* 0x000000929c6c723c */ /* 0x080fe6000004186c */
[----:B------:R5:W-:Y:S01]  /*fc50*/  MUFU.EX2 R144, R67 ;  /* 0x0000004300907308 */ /* 0x000be20000000800 */
[----:B------:R-:W-:Y:S02]  /*fc60*/  FADD.FTZ R188, R182, R188 ;  /* 0x000000bcb6bc7221 */ /* 0x000fe40000010000 */
[----:B------:R-:W-:Y:S01]  /*fc70*/  FADD.FTZ R187, R185, R187 ;  /* 0x000000bbb9bb7221 */ /* 0x000fe20000010000 */
[----:B----4-:R-:W-:Y:S01]  /*fc80*/  LDSM.16.MT88.4 R56, [R219+0x1900] ;  /* 0x00190000db38783b */ /* 0x010fe20000004200 */
[C---:B------:R-:W-:Y:S04]  /*fc90*/  HMMA.16816.F32.BF16 R112, R160.reuse, R146, R112 ;  /* 0x00000092a070723c */ /* 0x040fe80000041870 */
[----:B------:R-:W-:Y:S01]  /*fca0*/  FADD.FTZ R179, R176, R179 ;  /* 0x000000b3b0b37221 */ /* 0x000fe20000010000 */
[----:B------:R-:W-:Y:S01]  /*fcb0*/  MUFU.EX2 R247, R247 ;  /* 0x000000f700f77308 */ /* 0x000fe20000000800 */
[----:B------:R-:W-:Y:S02]  /*fcc0*/  FADD.FTZ R180, R169, R180 ;  /* 0x000000b4a9b47221 */ /* 0x000fe40000010000 */
[----:B------:R-:W-:Y:S01]  /*fcd0*/  FADD.FTZ R188, R183, R188 ;  /* 0x000000bcb7bc7221 */ /* 0x000fe20000010000 */
[-C--:B---3--:R-:W-:Y:S03]  /*fce0*/  HMMA.16816.F32.BF16 R36, R160, R132.reuse, R36 ;  /* 0x00000084a024723c */ /* 0x088fe60000041824 */
[----:B------:R-:W-:Y:S03]  /*fcf0*/  FADD.FTZ R187, R186, R187 ;  /* 0x000000bbbabb7221 */ /* 0x000fe60000010000 */
[----:B------:R-:W3:Y:S01]  /*fd00*/  MUFU.EX2 R193, R193 ;  /* 0x000000c100c17308 */ /* 0x000ee20000000800 */
[----:B------:R-:W-:Y:S01]  /*fd10*/  FADD.FTZ R179, R189, R179 ;  /* 0x000000b3bdb37221 */ /* 0x000fe20000010000 */
[C---:B------:R-:W-:Y:S01]  /*fd20*/  HMMA.16816.F32.BF16 R116, R156.reuse, R132, R116 ;  /* 0x000000849c74723c */ /* 0x040fe20000041874 */
[----:B-----5:R-:W-:Y:S03]  /*fd30*/  LDSM.16.MT88.4 R64, [R219+0x1100] ;  /* 0x00110000db40783b */ /* 0x020fe60000004200 */
[----:B------:R-:W-:Y:S02]  /*fd40*/  FADD.FTZ R180, R191, R180 ;  /* 0x000000b4bfb47221 */ /* 0x000fe40000010000 */
[----:B------:R-:W-:Y:S02]  /*fd50*/  FADD.FTZ R179, R190, R179 ;  /* 0x000000b3beb37221 */ /* 0x000fe40000010000 */
[----:B------:R-:W4:Y:S01]  /*fd60*/  MUFU.EX2 R194, R194 ;  /* 0x000000c200c27308 */ /* 0x000f220000000800 */
[-C--:B------:R-:W-:Y:S03]  /*fd70*/  HMMA.16816.F32.BF16 R120, R156, R134.reuse, R120 ;  /* 0x000000869c78723c */ /* 0x080fe60000041878 */
[----:B------:R-:W-:Y:S05]  /*fd80*/  FADD.FTZ R180, R192, R180 ;  /* 0x000000b4c0b47221 */ /* 0x000fea0000010000 */
[----:B------:R-:W-:Y:S01]  /*fd90*/  HMMA.16816.F32.BF16 R124, R160, R134, R124 ;  /* 0x00000086a07c723c */ /* 0x000fe2000004187c */
[----:B------:R-:W5:Y:S03]  /*fda0*/  MUFU.EX2 R196, R196 ;  /* 0x000000c400c47308 */ /* 0x000f660000000800 */
[----:B------:R-:W-:Y:S02]  /*fdb0*/  FADD.FTZ R180, R195, R180 ;  /* 0x000000b4c3b47221 */ /* 0x000fe40000010000 */
[----:B---3--:R-:W-:Y:S05]  /*fdc0*/  FADD.FTZ R179, R193, R179 ;  /* 0x000000b3c1b37221 */ /* 0x008fea0000010000 */
[----:B------:R-:W3:Y:S01]  /*fdd0*/  MUFU.EX2 R197, R197 ;  /* 0x000000c500c57308 */ /* 0x000ee20000000800 */
[C---:B----4-:R-:W-:Y:S01]  /*fde0*/  F2FP.BF16.PACK_AB R50, R194.reuse, R193 ;  /* 0x000000c1c232723e */ /* 0x050fe200000010ff */
[----:B------:R-:W-:Y:S08]  /*fdf0*/  FADD.FTZ R194, R194, R179 ;  /* 0x000000b3c2c27221 */ /* 0x000ff00000010000 */
[----:B------:R-:W4:Y:S01]  /*fe00*/  MUFU.EX2 R198, R198 ;  /* 0x000000c600c67308 */ /* 0x000f220000000800 */
[C---:B-----5:R-:W-:Y:S01]  /*fe10*/  F2FP.BF16.PACK_AB R51, R196.reuse, R195 ;  /* 0x000000c3c433723e */ /* 0x060fe200000010ff */
[----:B------:R-:W-:Y:S08]  /*fe20*/  FADD.FTZ R196, R196, R180 ;  /* 0x000000b4c4c47221 */ /* 0x000ff00000010000 */
[----:B------:R-:W5:Y:S01]  /*fe30*/  MUFU.EX2 R199, R199 ;  /* 0x000000c700c77308 */ /* 0x000f620000000800 */
[-C--:B-1----:R-:W-:Y:S05]  /*fe40*/  HMMA.16816.F32.BF16 R4, R48, R128.reuse, R4 ;  /* 0x000000803004723c */ /* 0x082fea0000041804 */
[----:B---3--:R-:W-:Y:S04]  /*fe50*/  FADD.FTZ R188, R197, R188 ;  /* 0x000000bcc5bc7221 */ /* 0x008fe80000010000 */
[----:B------:R-:W1:Y:S03]  /*fe60*/  MUFU.EX2 R200, R200 ;  /* 0x000000c800c87308 */ /* 0x000e660000000800 */
[C---:B----4-:R-:W-:Y:S01]  /*fe70*/  F2FP.BF16.PACK_AB R132, R198.reuse, R197 ;  /* 0x000000c5c684723e */ /* 0x050fe200000010ff */
[----:B------:R-:W-:Y:S06]  /*fe80*/  FADD.FTZ R188, R198, R188 ;  /* 0x000000bcc6bc7221 */ /* 0x000fec0000010000 */
[----:B------:R-:W3:Y:S01]  /*fe90*/  MUFU.EX2 R203, R203 ;  /* 0x000000cb00cb7308 */ /* 0x000ee20000000800 */
[----:B-----5:R-:W-:Y:S09]  /*fea0*/  FADD.FTZ R187, R199, R187 ;  /* 0x000000bbc7bb7221 */ /* 0x020ff20000010000 */
[----:B------:R-:W4:Y:S01]  /*feb0*/  MUFU.EX2 R172, R172 ;  /* 0x000000ac00ac7308 */ /* 0x000f220000000800 */
[C---:B-1----:R-:W-:Y:S01]  /*fec0*/  F2FP.BF16.PACK_AB R133, R200.reuse, R199 ;  /* 0x000000c7c885723e */ /* 0x042fe200000010ff */
[----:B------:R-:W-:Y:S08]  /*fed0*/  FADD.FTZ R187, R200, R187 ;  /* 0x000000bbc8bb7221 */ /* 0x000ff00000010000 */
[----:B------:R-:W1:Y:S01]  /*fee0*/  MUFU.EX2 R173, R173 ;  /* 0x000000ad00ad7308 */ /* 0x000e620000000800 */
[----:B---3--:R-:W-:Y:S09]  /*fef0*/  FADD.FTZ R188, R203, R188 ;  /* 0x000000bccbbc7221 */ /* 0x008ff20000010000 */
[----:B------:R-:W-:Y:S01]  /*ff00*/  MUFU.EX2 R248, R248 ;  /* 0x000000f800f87308 */ /* 0x000fe20000000800 */
[C---:B----4-:R-:W-:Y:S01]  /*ff10*/  F2FP.BF16.PACK_AB R134, R172.reuse, R203 ;  /* 0x000000cbac86723e */ /* 0x050fe200000010ff */
[----:B------:R-:W-:Y:S04]  /*ff20*/  FADD.FTZ R172, R172, R188 ;  /* 0x000000bcacac7221 */ /* 0x000fe80000010000 */
[----:B------:R-:W-:Y:S04]  /*ff30*/  FADD.FTZ R172, R247, R172 ;  /* 0x000000acf7ac7221 */ /* 0x000fe80000010000 */
[----:B------:R-:W-:Y:S01]  /*ff40*/  MUFU.EX2 R249, R249 ;  /* 0x000000f900f97308 */ /* 0x000fe20000000800 */
[C---:B-1----:R-:W-:Y:S01]  /*ff50*/  F2FP.BF16.PACK_AB R135, R174.reuse, R173 ;  /* 0x000000adae87723e */ /* 0x042fe200000010ff */
[----:B------:R-:W-:Y:S04]  /*ff60*/  FADD.FTZ R187, R173, R187 ;  /* 0x000000bbadbb7221 */ /* 0x000fe80000010000 */
[----:B------:R-:W-:Y:S04]  /*ff70*/  FADD.FTZ R187, R174, R187 ;  /* 0x000000bbaebb7221 */ /* 0x000fe80000010000 */
[----:B------:R-:W-:Y:S01]  /*ff80*/  MUFU.EX2 R250, R250 ;  /* 0x000000fa00fa7308 */ /* 0x000fe20000000800 */
[C---:B------:R-:W-:Y:S07]  /*ff90*/  HMMA.16816.F32.BF16 R8, R132.reuse, R128, R8 ;  /* 0x000000808408723c */ /* 0x040fee0000041808 */
[--C-:B------:R-:W-:Y:S01]  /*ffa0*/  FFMA.FTZ R128, R41, c[0x0][0x2d0], -R202.reuse ;  /* 0x0000b40029807a23 */ /* 0x100fe200000108ca */
[-C--:B------:R-:W-:Y:S01]  /*ffb0*/  HMMA.16816.F32.BF16 R12, R132, R130.reuse, R12 ;  /* 0x00000082840c723c */ /* 0x080fe2000004180c */
[----:B------:R-:W1:Y:S03]  /*ffc0*/  MUFU.EX2 R175, R175 ;  /* 0x000000af00af7308 */ /* 0x000e660000000800 */
[--C-:B------:R-:W-:Y:S04]  /*ffd0*/  FFMA.FTZ R129, R42, c[0x0][0x2d0], -R201.reuse ;  /* 0x0000b4002a817a23 */ /* 0x100fe800000108c9 */
[C---:B------:R-:W-:Y:S03]  /*ffe0*/  HMMA.16816.F32.BF16 R16, R48.reuse, R130, R16 ;  /* 0x000000823010723c */ /* 0x040fe60000041810 */
[----:B------:R-:W3:Y:S04]  /*fff0*/  MUFU.EX2 R128, R128 ;  /* 0x0000008000807308 */ /* 0x000ee80000000800 */
[----:B------:R-:W-:Y:S01]  /*10000*/  FFMA.FTZ R130, R43, c[0x0][0x2d0], -R201 ;  /* 0x0000b4002b827a23 */ /* 0x000fe200000108c9 */
[-C--:B--2---:R-:W-:Y:S01]  /*10010*/  HMMA.16816.F32.BF16 R20, R48, R136.reuse, R20 ;  /* 0x000000883014723c */ /* 0x084fe20000041814 */
[----:B------:R-:W2:Y:S03]  /*10020*/  LDSM.16.MT88.4 R40, [R218+0x900] ;  /* 0x00090000da28783b */ /* 0x000ea60000004200 */
[----:B------:R-:W-:Y:S01]  /*10030*/  FFMA.FTZ R131, R44, c[0x0][0x2d0], -R202 ;  /* 0x0000b4002c837a23 */ /* 0x000fe200000108ca */
[----:B------:R-:W4:Y:S03]  /*10040*/  MUFU.EX2 R129, R129 ;  /* 0x0000008100817308 */ /* 0x000f260000000800 */
[C---:B------:R-:W-:Y:S01]  /*10050*/  HMMA.16816.F32.BF16 R24, R132.reuse, R136, R24 ;  /* 0x000000888418723c */ /* 0x040fe20000041818 */
[----:B------:R-:W5:Y:S03]  /*10060*/  LDSM.16.MT88.4 R44, [R225+0x1100] ;  /* 0x00110000e12c783b */ /* 0x000f660000004200 */
[----:B-1----:R-:W-:Y:S03]  /*10070*/  FADD.FTZ R194, R175, R194 ;  /* 0x000000c2afc27221 */ /* 0x002fe60000010000 */
[----:B------:R-:W1:Y:S01]  /*10080*/  MUFU.EX2 R130, R130 ;  /* 0x0000008200827308 */ /* 0x000e620000000800 */
[-C--:B------:R-:W-:Y:S04]  /*10090*/  HMMA.16816.F32.BF16 R32, R132, R138.reuse, R32 ;  /* 0x0000008a8420723c */ /* 0x080fe80000041820 */
[----:B---3--:R-:W-:Y:S04]  /*100a0*/  FADD.FTZ R172, R128, R172 ;  /* 0x000000ac80ac7221 */ /* 0x008fe80000010000 */
[C---:B------:R-:W-:Y:S01]  /*100b0*/  HMMA.16816.F32.BF16 R100, R48.reuse, R138, R100 ;  /* 0x0000008a3064723c */ /* 0x040fe20000041864 */
[----:B------:R-:W3:Y:S03]  /*100c0*/  MUFU.EX2 R131, R131 ;  /* 0x0000008300837308 */ /* 0x000ee60000000800 */
[----:B----4-:R-:W-:Y:S04]  /*100d0*/  FADD.FTZ R187, R129, R187 ;  /* 0x000000bb81bb7221 */ /* 0x010fe80000010000 */
[-C--:B------:R-:W-:Y:S03]  /*100e0*/  HMMA.16816.F32.BF16 R28, R48, R140.reuse, R28 ;  /* 0x0000008c301c723c */ /* 0x080fe6000004181c */
[----:B------:R-:W4:Y:S01]  /*100f0*/  MUFU.EX2 R206, R206 ;  /* 0x000000ce00ce7308 */ /* 0x000f220000000800 */
[----:B-1----:R-:W-:Y:S04]  /*10100*/  FADD.FTZ R187, R130, R187 ;  /* 0x000000bb82bb7221 */ /* 0x002fe80000010000 */
[C---:B------:R-:W-:Y:S04]  /*10110*/  HMMA.16816.F32.BF16 R104, R132.reuse, R140, R104 ;  /* 0x0000008c8468723c */ /* 0x040fe80000041868 */
[----:B------:R-:W-:Y:S01]  /*10120*/  FADD.FTZ R187, R249, R187 ;  /* 0x000000bbf9bb7221 */ /* 0x000fe20000010000 */
[----:B------:R-:W1:Y:S03]  /*10130*/  MUFU.EX2 R207, R207 ;  /* 0x000000cf00cf7308 */ /* 0x000e660000000800 */
[-C--:B------:R-:W-:Y:S04]  /*10140*/  HMMA.16816.F32.BF16 R108, R132, R142.reuse, R108 ;  /* 0x0000008e846c723c */ /* 0x080fe8000004186c */
[----:B---3--:R-:W-:Y:S02]  /*10150*/  FADD.FTZ R172, R131, R172 ;  /* 0x000000ac83ac7221 */ /* 0x008fe40000010000 */
[----:B------:R-:W-:Y:S01]  /*10160*/  FADD.FTZ R187, R250, R187 ;  /* 0x000000bbfabb7221 */ /* 0x000fe20000010000 */
[----:B------:R-:W3:Y:S01]  /*10170*/  MUFU.EX2 R208, R208 ;  /* 0x000000d000d07308 */ /* 0x000ee20000000800 */
[C---:B------:R-:W-:Y:S04]  /*10180*/  HMMA.16816.F32.BF16 R112, R48.reuse, R142, R112 ;  /* 0x0000008e3070723c */ /* 0x040fe80000041870 */
[----:B----4-:R-:W-:Y:S02]  /*10190*/  FADD.FTZ R194, R206, R194 ;  /* 0x000000c2cec27221 */ /* 0x010fe40000010000 */
[----:B------:R-:W-:Y:S02]  /*101a0*/  FADD.FTZ R172, R248, R172 ;  /* 0x000000acf8ac7221 */ /* 0x000fe40000010000 */
[-C--:B--2---:R-:W-:Y:S01]  /*101b0*/  HMMA.16816.F32.BF16 R36, R48, R40.reuse, R36 ;  /* 0x000000283024723c */ /* 0x084fe20000041824 */
[----:B------:R-:W2:Y:S03]  /*101c0*/  MUFU.EX2 R209, R209 ;  /* 0x000000d100d17308 */ /* 0x000ea60000000800 */
[----:B-1----:R-:W-:Y:S04]  /*101d0*/  FADD.FTZ R196, R207, R196 ;  /* 0x000000c4cfc47221 */ /* 0x002fe80000010000 */
[C---:B------:R-:W-:Y:S03]  /*101e0*/  HMMA.16816.F32.BF16 R116, R132.reuse, R40, R116 ;  /* 0x000000288474723c */ /* 0x040fe60000041874 */
[----:B------:R-:W1:Y:S04]  /*101f0*/  MUFU.EX2 R210, R210 ;  /* 0x000000d200d27308 */ /* 0x000e680000000800 */
[----:B------:R-:W-:Y:S01]  /*10200*/  F2FP.BF16.PACK_AB R40, R206, R175 ;  /* 0x000000afce28723e */ /* 0x000fe200000010ff */
[-C--:B------:R-:W-:Y:S04]  /*10210*/  HMMA.16816.F32.BF16 R120, R132, R42.reuse, R120 ;  /* 0x0000002a8478723c */ /* 0x080fe80000041878 */
[C---:B---3--:R-:W-:Y:S01]  /*10220*/  F2FP.BF16.PACK_AB R41, R208.reuse, R207 ;  /* 0x000000cfd029723e */ /* 0x048fe200000010ff */
[----:B------:R-:W3:Y:S01]  /*10230*/  MUFU.EX2 R211, R211 ;  /* 0x000000d300d37308 */ /* 0x000ee20000000800 */
[----:B------:R-:W-:Y:S02]  /*10240*/  FADD.FTZ R196, R208, R196 ;  /* 0x000000c4d0c47221 */ /* 0x000fe40000010000 */
[----:B------:R-:W-:Y:S04]  /*10250*/  HMMA.16816.F32.BF16 R124, R48, R42, R124 ;  /* 0x0000002a307c723c */ /* 0x000fe8000004187c */
[----:B--2---:R-:W-:Y:S03]  /*10260*/  FADD.FTZ R194, R209, R194 ;  /* 0x000000c2d1c27221 */ /* 0x004fe60000010000 */
[----:B------:R-:W2:Y:S01]  /*10270*/  MUFU.EX2 R246, R246 ;  /* 0x000000f600f67308 */ /* 0x000ea20000000800 */
[----:B------:R-:W-:Y:S04]  /*10280*/  F2FP.BF16.PACK_AB R48, R128, R247 ;  /* 0x000000f78030723e */ /* 0x000fe800000010ff */
[C---:B-1----:R-:W-:Y:S01]  /*10290*/  F2FP.BF16.PACK_AB R42, R210.reuse, R209 ;  /* 0x000000d1d22a723e */ /* 0x042fe200000010ff */
[----:B------:R-:W-:Y:S01]  /*102a0*/  FADD.FTZ R194, R210, R194 ;  /* 0x000000c2d2c27221 */ /* 0x000fe20000010000 */
[----:B------:R-:W-:Y:S02]  /*102b0*/  F2FP.BF16.PACK_AB R49, R130, R129 ;  /* 0x000000818231723e */ /* 0x000fe400000010ff */
[----:B------:R-:W-:Y:S01]  /*102c0*/  F2FP.BF16.PACK_AB R50, R248, R131 ;  /* 0x00000083f832723e */ /* 0x000fe200000010ff */
[----:B------:R-:W1:Y:S01]  /*102d0*/  MUFU.EX2 R251, R251 ;  /* 0x000000fb00fb7308 */ /* 0x000e620000000800 */
[----:B------:R-:W-:Y:S01]  /*102e0*/  F2FP.BF16.PACK_AB R51, R250, R249 ;  /* 0x000000f9fa33723e */ /* 0x000fe200000010ff */
[----:B---3--:R-:W-:Y:S08]  /*102f0*/  FADD.FTZ R196, R211, R196 ;  /* 0x000000c4d3c47221 */ /* 0x008ff00000010000 */
[----:B------:R-:W3:Y:S01]  /*10300*/  MUFU.EX2 R252, R252 ;  /* 0x000000fc00fc7308 */ /* 0x000ee20000000800 */
[C---:B--2---:R-:W-:Y:S01]  /*10310*/  F2FP.BF16.PACK_AB R43, R246.reuse, R211 ;  /* 0x000000d3f62b723e */ /* 0x044fe200000010ff */
[----:B------:R-:W-:Y:S08]  /*10320*/  FADD.FTZ R196, R246, R196 ;  /* 0x000000c4f6c47221 */ /* 0x000ff00000010000 */
[----:B------:R-:W-:Y:S01]  /*10330*/  MUFU.EX2 R60, R60 ;  /* 0x0000003c003c7308 */ /* 0x000fe20000000800 */
[-C--:B-----5:R-:W-:Y:S05]  /*10340*/  HMMA.16816.F32.BF16 R4, R40, R44.reuse, R4 ;  /* 0x0000002c2804723c */ /* 0x0a0fea0000041804 */
[----:B-1----:R-:W-:Y:S03]  /*10350*/  FADD.FTZ R194, R251, R194 ;  /* 0x000000c2fbc27221 */ /* 0x002fe60000010000 */
[C---:B------:R-:W-:Y:S01]  /*10360*/  HMMA.16816.F32.BF16 R8, R48.reuse, R44, R8 ;  /* 0x0000002c3008723c */ /* 0x040fe20000041808 */
[----:B------:R-:W1:Y:S03]  /*10370*/  MUFU.EX2 R61, R61 ;  /* 0x0000003d003d7308 */ /* 0x000e660000000800 */
[----:B---3--:R-:W-:Y:S04]  /*10380*/  FADD.FTZ R194, R252, R194 ;  /* 0x000000c2fcc27221 */ /* 0x008fe80000010000 */
[-C--:B------:R-:W-:Y:S03]  /*10390*/  HMMA.16816.F32.BF16 R12, R48, R46.reuse, R12 ;  /* 0x0000002e300c723c */ /* 0x080fe6000004180c */
[----:B------:R-:W-:Y:S05]  /*103a0*/  MUFU.EX2 R62, R62 ;  /* 0x0000003e003e7308 */ /* 0x000fea0000000800 */
[C---:B------:R-:W-:Y:S01]  /*103b0*/  HMMA.16816.F32.BF16 R16, R40.reuse, R46, R16 ;  /* 0x0000002e2810723c */ /* 0x040fe20000041810 */
[----:B------:R-:W2:Y:S04]  /*103c0*/  LDSM.16.MT88.4 R44, [R218+0x1100] ;  /* 0x00110000da2c783b */ /* 0x000ea80000004200 */
[----:B------:R-:W3:Y:S03]  /*103d0*/  MUFU.EX2 R63, R63 ;  /* 0x0000003f003f7308 */ /* 0x000ee60000000800 */
[-C--:B------:R-:W-:Y:S07]  /*103e0*/  HMMA.16816.F32.BF16 R20, R40, R52.reuse, R20 ;  /* 0x000000342814723c */ /* 0x080fee0000041814 */
[----:B------:R-:W-:Y:S01]  /*103f0*/  MUFU.EX2 R72, R72 ;  /* 0x0000004800487308 */ /* 0x000fe20000000800 */
[C---:B------:R-:W-:Y:S08]  /*10400*/  HMMA.16816.F32.BF16 R24, R48.reuse, R52, R24 ;  /* 0x000000343018723c */ /* 0x040ff00000041818 */
[-C--:B------:R-:W-:Y:S01]  /*10410*/  HMMA.16816.F32.BF16 R32, R48, R54.reuse, R32 ;  /* 0x000000363020723c */ /* 0x080fe20000041820 */
[----:B------:R-:W-:Y:S07]  /*10420*/  MUFU.EX2 R73, R73 ;  /* 0x0000004900497308 */ /* 0x000fee0000000800 */
[C---:B------:R-:W-:Y:S01]  /*10430*/  HMMA.16816.F32.BF16 R100, R40.reuse, R54, R100 ;  /* 0x000000362864723c */ /* 0x040fe20000041864 */
[----:B------:R-:W4:Y:S02]  /*10440*/  LDSM.16.MT88.4 R52, [R225+0x1900] ;  /* 0x00190000e134783b */ /* 0x000f240000004200 */
[----:B------:R-:W-:Y:S05]  /*10450*/  MUFU.EX2 R74, R74 ;  /* 0x0000004a004a7308 */ /* 0x000fea0000000800 */
[-C--:B------:R-:W-:Y:S05]  /*10460*/  HMMA.16816.F32.BF16 R28, R40, R64.reuse, R28 ;  /* 0x00000040281c723c */ /* 0x080fea000004181c */
[----:B------:R-:W-:Y:S03]  /*10470*/  MUFU.EX2 R75, R75 ;  /* 0x0000004b004b7308 */ /* 0x000fe60000000800 */
[C---:B------:R-:W-:Y:S07]  /*10480*/  HMMA.16816.F32.BF16 R104, R48.reuse, R64, R104 ;  /* 0x000000403068723c */ /* 0x040fee0000041868 */
[----:B------:R-:W-:Y:S01]  /*10490*/  MUFU.EX2 R76, R76 ;  /* 0x0000004c004c7308 */ /* 0x000fe20000000800 */
[-C--:B------:R-:W-:Y:S04]  /*104a0*/  HMMA.16816.F32.BF16 R108, R48, R66.reuse, R108 ;  /* 0x00000042306c723c */ /* 0x080fe8000004186c */
[--C-:B------:R-:W-:Y:S02]  /*104b0*/  FFMA.FTZ R64, R68, c[0x0][0x2d0], -R205.reuse ;  /* 0x0000b40044407a23 */ /* 0x100fe400000108cd */
[--C-:B------:R-:W-:Y:S02]  /*104c0*/  FFMA.FTZ R65, R69, c[0x0][0x2d0], -R205.reuse ;  /* 0x0000b40045417a23 */ /* 0x100fe400000108cd */
[C---:B------:R-:W-:Y:S01]  /*104d0*/  HMMA.16816.F32.BF16 R112, R40.reuse, R66, R112 ;  /* 0x000000422870723c */ /* 0x040fe20000041870 */
[----:B------:R-:W-:Y:S03]  /*104e0*/  MUFU.EX2 R77, R77 ;  /* 0x0000004d004d7308 */ /* 0x000fe60000000800 */
[--C-:B------:R-:W-:Y:S02]  /*104f0*/  FFMA.FTZ R68, R80, c[0x0][0x2d0], -R205.reuse ;  /* 0x0000b40050447a23 */ /* 0x100fe400000108cd */
[--C-:B------:R-:W-:Y:S02]  /*10500*/  FFMA.FTZ R69, R81, c[0x0][0x2d0], -R205.reuse ;  /* 0x0000b40051457a23 */ /* 0x100fe400000108cd */
[-C--:B--2---:R-:W-:Y:S03]  /*10510*/  HMMA.16816.F32.BF16 R36, R40, R44.reuse, R36 ;  /* 0x0000002c2824723c */ /* 0x084fe60000041824 */
[----:B------:R-:W2:Y:S01]  /*10520*/  MUFU.EX2 R64, R64 ;  /* 0x0000004000407308 */ /* 0x000ea20000000800 */
[--C-:B------:R-:W-:Y:S02]  /*10530*/  FFMA.FTZ R66, R70, c[0x0][0x2d0], -R204.reuse ;  /* 0x0000b40046427a23 */ /* 0x100fe400000108cc */
[--C-:B------:R-:W-:Y:S02]  /*10540*/  FFMA.FTZ R67, R71, c[0x0][0x2d0], -R204.reuse ;  /* 0x0000b40047437a23 */ /* 0x100fe400000108cc */
[C---:B------:R-:W-:Y:S04]  /*10550*/  HMMA.16816.F32.BF16 R116, R48.reuse, R44, R116 ;  /* 0x0000002c3074723c */ /* 0x040fe80000041874 */
[--C-:B------:R-:W-:Y:S01]  /*10560*/  FFMA.FTZ R70, R82, c[0x0][0x2d0], -R204.reuse ;  /* 0x0000b40052467a23 */ /* 0x100fe200000108cc */
[----:B------:R-:W5:Y:S01]  /*10570*/  MUFU.EX2 R65, R65 ;  /* 0x0000004100417308 */ /* 0x000f620000000800 */
[--C-:B------:R-:W-:Y:S01]  /*10580*/  FFMA.FTZ R71, R83, c[0x0][0x2d0], -R204.reuse ;  /* 0x0000b40053477a23 */ /* 0x100fe200000108cc */
[----:B------:R-:W-:Y:S01]  /*10590*/  F2FP.BF16.PACK_AB R44, R148, R153 ;  /* 0x00000099942c723e */ /* 0x000fe200000010ff */
[-C--:B------:R-:W-:Y:S01]  /*105a0*/  HMMA.16816.F32.BF16 R120, R48, R46.reuse, R120 ;  /* 0x0000002e3078723c */ /* 0x080fe20000041878 */
[----:B------:R-:W2:Y:S03]  /*105b0*/  LDSM.16.MT88.4 R48, [R220+0x1900] ;  /* 0x00190000dc30783b */ /* 0x000ea60000004200 */
[----:B------:R-:W-:Y:S01]  /*105c0*/  F2FP.BF16.PACK_AB R45, R149, R154 ;  /* 0x0000009a952d723e */ /* 0x000fe200000010ff */
[----:B------:R-:W-:Y:S02]  /*105d0*/  FFMA.FTZ R81, R85, c[0x0][0x2d0], -R205 ;  /* 0x0000b40055517a23 */ /* 0x000fe400000108cd */
[--C-:B------:R-:W-:Y:S01]  /*105e0*/  FFMA.FTZ R85, R98, c[0x0][0x2d0], -R204.reuse ;  /* 0x0000b40062557a23 */ /* 0x100fe200000108cc */
[----:B------:R-:W-:Y:S01]  /*105f0*/  HMMA.16816.F32.BF16 R124, R40, R46, R124 ;  /* 0x0000002e287c723c */ /* 0x000fe2000004187c */
[----:B------:R-:W-:Y:S03]  /*10600*/  MUFU.EX2 R66, R66 ;  /* 0x0000004200427308 */ /* 0x000fe60000000800 */
[-C--:B------:R-:W-:Y:S01]  /*10610*/  MOV R98, R151.reuse ;  /* 0x0000009700627202 */ /* 0x080fe20000000f00 */
[--C-:B------:R-:W-:Y:S02]  /*10620*/  FFMA.FTZ R82, R86, c[0x0][0x2d0], -R204.reuse ;  /* 0x0000b40056527a23 */ /* 0x100fe400000108cc */
[----:B------:R-:W-:Y:S01]  /*10630*/  F2FP.BF16.PACK_AB R42, R145, R150 ;  /* 0x00000096912a723e */ /* 0x000fe200000010ff */
[--C-:B------:R-:W-:Y:S01]  /*10640*/  FFMA.FTZ R83, R87, c[0x0][0x2d0], -R204.reuse ;  /* 0x0000b40057537a23 */ /* 0x100fe200000108cc */
[----:B------:R-:W-:Y:S02]  /*10650*/  F2FP.BF16.PACK_AB R43, R144, R151 ;  /* 0x00000097902b723e */ /* 0x000fe400000010ff */
[----:B------:R-:W-:Y:S01]  /*10660*/  MUFU.EX2 R67, R67 ;  /* 0x0000004300437308 */ /* 0x000fe20000000800 */
[----:B------:R-:W-:Y:S01]  /*10670*/  F2FP.BF16.PACK_AB R40, R252, R251 ;  /* 0x000000fbfc28723e */ /* 0x000fe200000010ff */
[----:B------:R-:W-:Y:S01]  /*10680*/  FFMA.FTZ R204, R99, c[0x0][0x2d0], -R204 ;  /* 0x0000b40063cc7a23 */ /* 0x000fe200000108cc */
[----:B------:R-:W-:Y:S01]  /*10690*/  F2FP.BF16.PACK_AB R41, R155, R152 ;  /* 0x000000989b29723e */ /* 0x000fe200000010ff */
[--C-:B------:R-:W-:Y:S01]  /*106a0*/  FFMA.FTZ R87, R89, c[0x0][0x2d0], -R202.reuse ;  /* 0x0000b40059577a23 */ /* 0x100fe200000108ca */
[----:B------:R-:W-:Y:S01]  /*106b0*/  MOV R99, R150 ;  /* 0x0000009600637202 */ /* 0x000fe20000000f00 */
[--C-:B------:R-:W-:Y:S01]  /*106c0*/  FFMA.FTZ R89, R91, c[0x0][0x2d0], -R201.reuse ;  /* 0x0000b4005b597a23 */ /* 0x100fe200000108c9 */
[----:B------:R-:W-:Y:S01]  /*106d0*/  MOV R91, R149 ;  /* 0x00000095005b7202 */ /* 0x000fe20000000f00 */
[--C-:B------:R-:W-:Y:S01]  /*106e0*/  FFMA.FTZ R86, R88, c[0x0][0x2d0], -R202.reuse ;  /* 0x0000b40058567a23 */ /* 0x100fe200000108ca */
[----:B-1----:R-:W-:Y:S01]  /*106f0*/  F2FP.BF16.PACK_AB R46, R61, R60 ;  /* 0x0000003c3d2e723e */ /* 0x002fe200000010ff */
[-C--:B----4-:R-:W-:Y:S01]  /*10700*/  HMMA.16816.F32.BF16 R4, R40, R52.reuse, R4 ;  /* 0x000000342804723c */ /* 0x090fe20000041804 */
[----:B------:R-:W1:Y:S02]  /*10710*/  MUFU.EX2 R68, R68 ;  /* 0x0000004400447308 */ /* 0x000e640000000800 */
[----:B---3--:R-:W-:Y:S01]  /*10720*/  F2FP.BF16.PACK_AB R47, R63, R62 ;  /* 0x0000003e3f2f723e */ /* 0x008fe200000010ff */
[----:B------:R-:W-:Y:S02]  /*10730*/  FFMA.FTZ R88, R90, c[0x0][0x2d0], -R201 ;  /* 0x0000b4005a587a23 */ /* 0x000fe400000108c9 */
[--C-:B------:R-:W-:Y:S01]  /*10740*/  FFMA.FTZ R90, R92, c[0x0][0x2d0], -R202.reuse ;  /* 0x0000b4005c5a7a23 */ /* 0x100fe200000108ca */
[----:B------:R-:W-:Y:S01]  /*10750*/  MOV R92, R148 ;  /* 0x00000094005c7202 */ /* 0x000fe20000000f00 */
[--C-:B------:R-:W-:Y:S01]  /*10760*/  FFMA.FTZ R80, R84, c[0x0][0x2d0], -R205.reuse ;  /* 0x0000b40054507a23 */ /* 0x100fe200000108cd */
[----:B------:R-:W-:Y:S01]  /*10770*/  LDSM.16.MT88.4 R148, [R225+0x2900] ;  /* 0x00290000e194783b */ /* 0x000fe20000004200 */
[C---:B------:R-:W-:Y:S01]  /*10780*/  HMMA.16816.F32.BF16 R8, R44.reuse, R52, R8 ;  /* 0x000000342c08723c */ /* 0x040fe20000041808 */
[----:B------:R-:W3:Y:S03]  /*10790*/  MUFU.EX2 R69, R69 ;  /* 0x0000004500457308 */ /* 0x000ee60000000800 */
[--C-:B------:R-:W-:Y:S01]  /*107a0*/  FFMA.FTZ R84, R96, c[0x0][0x2d0], -R205.reuse ;  /* 0x0000b40060547a23 */ /* 0x100fe200000108cd */
[----:B------:R-:W-:Y:S01]  /*107b0*/  MOV R96, R144 ;  /* 0x0000009000607202 */ /* 0x000fe20000000f00 */
[----:B------:R-:W-:Y:S01]  /*107c0*/  FFMA.FTZ R205, R97, c[0x0][0x2d0], -R205 ;  /* 0x0000b40061cd7a23 */ /* 0x000fe200000108cd */
[----:B------:R-:W-:Y:S01]  /*107d0*/  MOV R97, R145 ;  /* 0x0000009100617202 */ /* 0x000fe20000000f00 */
[-C--:B------:R-:W-:Y:S03]  /*107e0*/  HMMA.16816.F32.BF16 R12, R44, R54.reuse, R12 ;  /* 0x000000362c0c723c */ /* 0x080fe6000004180c */
[----:B------:R-:W-:Y:S01]  /*107f0*/  MUFU.EX2 R70, R70 ;  /* 0x0000004600467308 */ /* 0x000fe20000000800 */
[----:B------:R-:W-:Y:S01]  /*10800*/  FFMA.FTZ R202, R93, c[0x0][0x2d0], -R202 ;  /* 0x0000b4005dca7a23 */ /* 0x000fe200000108ca */
[----:B------:R-:W-:Y:S01]  /*10810*/  MOV R93, R155 ;  /* 0x0000009b005d7202 */ /* 0x000fe20000000f00 */
[----:B------:R-:W-:Y:S02]  /*10820*/  FADD.FTZ R194, R99, R194 ;  /* 0x000000c263c27221 */ /* 0x000fe40000010000 */
[C---:B------:R-:W-:Y:S01]  /*10830*/  HMMA.16816.F32.BF16 R16, R40.reuse, R54, R16 ;  /* 0x000000362810723c */ /* 0x040fe20000041810 */
[----:B------:R-:W4:Y:S03]  /*10840*/  LDSM.16.MT88.4 R52, [R218+0x1900] ;  /* 0x00190000da34783b */ /* 0x000f260000004200 */
[----:B------:R-:W-:Y:S01]  /*10850*/  FADD.FTZ R194, R97, R194 ;  /* 0x000000c261c27221 */ /* 0x000fe20000010000 */
[----:B------:R-:W-:Y:S03]  /*10860*/  MUFU.EX2 R71, R71 ;  /* 0x0000004700477308 */ /* 0x000fe60000000800 */
[-C--:B--2---:R-:W-:Y:S04]  /*10870*/  HMMA.16816.F32.BF16 R20, R40, R48.reuse, R20 ;  /* 0x000000302814723c */ /* 0x084fe80000041814 */
[----:B------:R-:W-:Y:S03]  /*10880*/  FADD.FTZ R194, R64, R194 ;  /* 0x000000c240c27221 */ /* 0x000fe60000010000 */
[----:B------:R-:W-:Y:S01]  /*10890*/  MUFU.EX2 R78, R78 ;  /* 0x0000004e004e7308 */ /* 0x000fe20000000800 */
[C---:B------:R-:W-:Y:S04]  /*108a0*/  HMMA.16816.F32.BF16 R24, R44.reuse, R48, R24 ;  /* 0x000000302c18723c */ /* 0x040fe80000041818 */
[----:B-----5:R-:W-:Y:S04]  /*108b0*/  FADD.FTZ R194, R65, R194 ;  /* 0x000000c241c27221 */ /* 0x020fe80000010000 */
[-C--:B------:R-:W-:Y:S01]  /*108c0*/  HMMA.16816.F32.BF16 R32, R44, R50.reuse, R32 ;  /* 0x000000322c20723c */ /* 0x080fe20000041820 */
[----:B------:R-:W-:Y:S03]  /*108d0*/  MUFU.EX2 R79, R79 ;  /* 0x0000004f004f7308 */ /* 0x000fe60000000800 */
[----:B-1----:R-:W-:Y:S04]  /*108e0*/  FADD.FTZ R194, R68, R194 ;  /* 0x000000c244c27221 */ /* 0x002fe80000010000 */
[C---:B------:R-:W-:Y:S01]  /*108f0*/  HMMA.16816.F32.BF16 R100, R40.reuse, R50, R100 ;  /* 0x000000322864723c */ /* 0x040fe20000041864 */
[----:B------:R-:W1:Y:S02]  /*10900*/  LDSM.16.MT88.4 R48, [R225+0x2100] ;  /* 0x00210000e130783b */ /* 0x000e640000004200 */
[----:B------:R-:W2:Y:S01]  /*10910*/  MUFU.EX2 R80, R80 ;  /* 0x0000005000507308 */ /* 0x000ea20000000800 */
[----:B---3--:R-:W-:Y:S04]  /*10920*/  FADD.FTZ R194, R69, R194 ;  /* 0x000000c245c27221 */ /* 0x008fe80000010000 */
[-C--:B------:R-:W-:Y:S05]  /*10930*/  HMMA.16816.F32.BF16 R28, R40, R56.reuse, R28 ;  /* 0x00000038281c723c */ /* 0x080fea000004181c */
[----:B------:R-:W3:Y:S03]  /*10940*/  MUFU.EX2 R81, R81 ;  /* 0x0000005100517308 */ /* 0x000ee60000000800 */
[C---:B------:R-:W-:Y:S07]  /*10950*/  HMMA.16816.F32.BF16 R104, R44.reuse, R56, R104 ;  /* 0x000000382c68723c */ /* 0x040fee0000041868 */
[----:B------:R-:W-:Y:S01]  /*10960*/  MUFU.EX2 R82, R82 ;  /* 0x0000005200527308 */ /* 0x000fe20000000800 */
[-C--:B------:R-:W-:Y:S04]  /*10970*/  HMMA.16816.F32.BF16 R108, R44, R58.reuse, R108 ;  /* 0x0000003a2c6c723c */ /* 0x080fe8000004186c */
[----:B--2---:R-:W-:Y:S04]  /*10980*/  FADD.FTZ R194, R80, R194 ;  /* 0x000000c250c27221 */ /* 0x004fe80000010000 */
[C---:B------:R-:W-:Y:S01]  /*10990*/  HMMA.16816.F32.BF16 R112, R40.reuse, R58, R112 ;  /* 0x0000003a2870723c */ /* 0x040fe20000041870 */
[----:B------:R-:W-:Y:S01]  /*109a0*/  LDSM.16.MT88.4 R56, [R219+0x2100] ;  /* 0x00210000db38783b */ /* 0x000fe20000004200 */
[----:B------:R-:W-:Y:S02]  /*109b0*/  MUFU.EX2 R83, R83 ;  /* 0x0000005300537308 */ /* 0x000fe40000000800 */
[----:B---3--:R-:W-:Y:S04]  /*109c0*/  FADD.FTZ R194, R81, R194 ;  /* 0x000000c251c27221 */ /* 0x008fe80000010000 */
[-C--:B----4-:R-:W-:Y:S04]  /*109d0*/  HMMA.16816.F32.BF16 R36, R40, R52.reuse, R36 ;  /* 0x000000342824723c */ /* 0x090fe80000041824 */
[----:B------:R-:W2:Y:S04]  /*109e0*/  MUFU.EX2 R84, R84 ;  /* 0x0000005400547308 */ /* 0x000ea80000000800 */
[C---:B------:R-:W-:Y:S06]  /*109f0*/  HMMA.16816.F32.BF16 R116, R44.reuse, R52, R116 ;  /* 0x000000342c74723c */ /* 0x040fec0000041874 */
[----:B------:R-:W3:Y:S02]  /*10a00*/  MUFU.EX2 R205, R205 ;  /* 0x000000cd00cd7308 */ /* 0x000ee40000000800 */
[-C--:B------:R-:W-:Y:S07]  /*10a10*/  HMMA.16816.F32.BF16 R120, R44, R54.reuse, R120 ;  /* 0x000000362c78723c */ /* 0x080fee0000041878 */
[----:B------:R-:W-:Y:S01]  /*10a20*/  F2FP.BF16.PACK_AB R44, R73, R72 ;  /* 0x00000048492c723e */ /* 0x000fe200000010ff */
[----:B------:R-:W-:Y:S01]  /*10a30*/  HMMA.16816.F32.BF16 R124, R40, R54, R124 ;  /* 0x00000036287c723c */ /* 0x000fe2000004187c */
[----:B------:R-:W4:Y:S01]  /*10a40*/  LDSM.16.MT88.4 R52, [R220+0x2100] ;  /* 0x00210000dc34783b */ /* 0x000f220000004200 */
[----:B------:R-:W-:Y:S02]  /*10a50*/  MUFU.EX2 R85, R85 ;  /* 0x0000005500557308 */ /* 0x000fe40000000800 */
[----:B------:R-:W-:Y:S01]  /*10a60*/  F2FP.BF16.PACK_AB R45, R75, R74 ;  /* 0x0000004a4b2d723e */ /* 0x000fe200000010ff */
[----:B--2---:R-:W-:Y:S01]  /*10a70*/  FADD.FTZ R194, R84, R194 ;  /* 0x000000c254c27221 */ /* 0x004fe20000010000 */
[----:B------:R-:W-:Y:S02]  /*10a80*/  F2FP.BF16.PACK_AB R46, R77, R76 ;  /* 0x0000004c4d2e723e */ /* 0x000fe400000010ff */
[----:B------:R-:W-:Y:S04]  /*10a90*/  F2FP.BF16.PACK_AB R40, R65, R64 ;  /* 0x000000404128723e */ /* 0x000fe800000010ff */
[----:B------:R-:W-:Y:S01]  /*10aa0*/  F2FP.BF16.PACK_AB R41, R67, R66 ;  /* 0x000000424329723e */ /* 0x000fe200000010ff */
[----:B------:R-:W-:Y:S01]  /*10ab0*/  MUFU.EX2 R204, R204 ;  /* 0x000000cc00cc7308 */ /* 0x000fe20000000800 */
[----:B------:R-:W-:Y:S01]  /*10ac0*/  F2FP.BF16.PACK_AB R42, R69, R68 ;  /* 0x00000044452a723e */ /* 0x000fe200000010ff */
[----:B---3--:R-:W-:Y:S01]  /*10ad0*/  FADD.FTZ R243, R205, R194 ;  /* 0x000000c2cdf37221 */ /* 0x008fe20000010000 */
[----:B------:R-:W-:Y:S02]  /*10ae0*/  F2FP.BF16.PACK_AB R43, R71, R70 ;  /* 0x00000046472b723e */ /* 0x000fe400000010ff */
[----:B------:R-:W-:Y:S05]  /*10af0*/  F2FP.BF16.PACK_AB R47, R79, R78 ;  /* 0x0000004e4f2f723e */ /* 0x000fea00000010ff */
[-C--:B-1----:R-:W-:Y:S01]  /*10b00*/  HMMA.16816.F32.BF16 R4, R40, R48.reuse, R4 ;  /* 0x000000302804723c */ /* 0x082fe20000041804 */
[----:B------:R-:W-:Y:S07]  /*10b10*/  MUFU.EX2 R86, R86 ;  /* 0x0000005600567308 */ /* 0x000fee0000000800 */
[C---:B------:R-:W-:Y:S03]  /*10b20*/  HMMA.16816.F32.BF16 R8, R44.reuse, R48, R8 ;  /* 0x000000302c08723c */ /* 0x040fe60000041808 */
[----:B------:R-:W1:Y:S05]  /*10b30*/  MUFU.EX2 R87, R87 ;  /* 0x0000005700577308 */ /* 0x000e6a0000000800 */
[-C--:B------:R-:W-:Y:S05]  /*10b40*/  HMMA.16816.F32.BF16 R12, R44, R50.reuse, R12 ;  /* 0x000000322c0c723c */ /* 0x080fea000004180c */
[----:B------:R-:W-:Y:S03]  /*10b50*/  MUFU.EX2 R88, R88 ;  /* 0x0000005800587308 */ /* 0x000fe60000000800 */
[C---:B------:R-:W-:Y:S01]  /*10b60*/  HMMA.16816.F32.BF16 R16, R40.reuse, R50, R16 ;  /* 0x000000322810723c */ /* 0x040fe20000041810 */
[----:B------:R-:W2:Y:S06]  /*10b70*/  LDSM.16.MT88.4 R48, [R218+0x2100] ;  /* 0x00210000da30783b */ /* 0x000eac0000004200 */
[----:B------:R-:W3:Y:S01]  /*10b80*/  MUFU.EX2 R89, R89 ;  /* 0x0000005900597308 */ /* 0x000ee20000000800 */
[-C--:B----4-:R-:W-:Y:S08]  /*10b90*/  HMMA.16816.F32.BF16 R20, R40, R52.reuse, R20 ;  /* 0x000000342814723c */ /* 0x090ff00000041814 */
[C---:B------:R-:W-:Y:S01]  /*10ba0*/  HMMA.16816.F32.BF16 R24, R44.reuse, R52, R24 ;  /* 0x000000342c18723c */ /* 0x040fe20000041818 */
[----:B------:R-:W-:Y:S07]  /*10bb0*/  MUFU.EX2 R90, R90 ;  /* 0x0000005a005a7308 */ /* 0x000fee0000000800 */
[-C--:B------:R-:W-:Y:S03]  /*10bc0*/  HMMA.16816.F32.BF16 R32, R44, R54.reuse, R32 ;  /* 0x000000362c20723c */ /* 0x080fe60000041820 */
[----:B------:R-:W4:Y:S05]  /*10bd0*/  MUFU.EX2 R202, R202 ;  /* 0x000000ca00ca7308 */ /* 0x000f2a0000000800 */
[C---:B------:R-:W-:Y:S01]  /*10be0*/  HMMA.16816.F32.BF16 R100, R40.reuse, R54, R100 ;  /* 0x000000362864723c */ /* 0x040fe20000041864 */
[----:B------:R-:W5:Y:S07]  /*10bf0*/  LDSM.16.MT88.4 R52, [R220+0x2900] ;  /* 0x00290000dc34783b */ /* 0x000f6e0000004200 */
[-C--:B------:R-:W-:Y:S08]  /*10c00*/  HMMA.16816.F32.BF16 R28, R40, R56.reuse, R28 ;  /* 0x00000038281c723c */ /* 0x080ff0000004181c */
[C---:B------:R-:W-:Y:S07]  /*10c10*/  HMMA.16816.F32.BF16 R104, R44.reuse, R56, R104 ;  /* 0x000000382c68723c */ /* 0x040fee0000041868 */
[--C-:B------:R-:W-:Y:S01]  /*10c20*/  FFMA.FTZ R56, R94, c[0x0][0x2d0], -R201.reuse ;  /* 0x0000b4005e387a23 */ /* 0x100fe200000108c9 */
[-C--:B------:R-:W-:Y:S04]  /*10c30*/  HMMA.16816.F32.BF16 R108, R44, R58.reuse, R108 ;  /* 0x0000003a2c6c723c */ /* 0x080fe8000004186c */
[----:B------:R-:W-:Y:S01]  /*10c40*/  FFMA.FTZ R201, R95, c[0x0][0x2d0], -R201 ;  /* 0x0000b4005fc97a23 */ /* 0x000fe200000108c9 */
[----:B------:R-:W-:Y:S01]  /*10c50*/  MUFU.EX2 R56, R56 ;  /* 0x0000003800387308 */ /* 0x000fe20000000800 */
[----:B------:R-:W-:Y:S02]  /*10c60*/  MOV R57, R154 ;  /* 0x0000009a00397202 */ /* 0x000fe40000000f00 */
[C---:B------:R-:W-:Y:S04]  /*10c70*/  HMMA.16816.F32.BF16 R112, R40.reuse, R58, R112 ;  /* 0x0000003a2870723c */ /* 0x040fe80000041870 */
[----:B------:R-:W-:Y:S01]  /*10c80*/  FADD.FTZ R187, R57, R187 ;  /* 0x000000bb39bb7221 */ /* 0x000fe20000010000 */
[----:B------:R-:W-:Y:S02]  /*10c90*/  MOV R94, R153 ;  /* 0x00000099005e7202 */ /* 0x000fe40000000f00 */
[----:B------:R-:W1:Y:S01]  /*10ca0*/  MUFU.EX2 R201, R201 ;  /* 0x000000c900c97308 */ /* 0x000e620000000800 */
[-C--:B--2---:R-:W-:Y:S04]  /*10cb0*/  HMMA.16816.F32.BF16 R36, R40, R48.reuse, R36 ;  /* 0x000000302824723c */ /* 0x084fe80000041824 */
[----:B------:R-:W-:Y:S01]  /*10cc0*/  MOV R95, R152 ;  /* 0x00000098005f7202 */ /* 0x000fe20000000f00 */
[----:B------:R-:W-:Y:S02]  /*10cd0*/  FADD.FTZ R172, R94, R172 ;  /* 0x000000ac5eac7221 */ /* 0x000fe40000010000 */
[----:B------:R-:W-:Y:S01]  /*10ce0*/  FADD.FTZ R187, R91, R187 ;  /* 0x000000bb5bbb7221 */ /* 0x000fe20000010000 */
[C---:B------:R-:W-:Y:S04]  /*10cf0*/  HMMA.16816.F32.BF16 R116, R44.reuse, R48, R116 ;  /* 0x000000302c74723c */ /* 0x040fe80000041874 */
[----:B------:R-:W-:Y:S02]  /*10d00*/  FADD.FTZ R196, R95, R196 ;  /* 0x000000c45fc47221 */ /* 0x000fe40000010000 */
[----:B------:R-:W-:Y:S02]  /*10d10*/  FADD.FTZ R172, R92, R172 ;  /* 0x000000ac5cac7221 */ /* 0x000fe40000010000 */
[-C--:B------:R-:W-:Y:S04]  /*10d20*/  HMMA.16816.F32.BF16 R120, R44, R50.reuse, R120 ;  /* 0x000000322c78723c */ /* 0x080fe80000041878 */
[----:B------:R-:W-:Y:S02]  /*10d30*/  FADD.FTZ R196, R93, R196 ;  /* 0x000000c45dc47221 */ /* 0x000fe40000010000 */
[----:B------:R-:W-:Y:S01]  /*10d40*/  FADD.FTZ R172, R60, R172 ;  /* 0x000000ac3cac7221 */ /* 0x000fe20000010000 */
[----:B-1----:R-:W-:Y:S01]  /*10d50*/  F2FP.BF16.PACK_AB R44, R87, R86 ;  /* 0x00000056572c723e */ /* 0x002fe200000010ff */
[----:B------:R-:W-:Y:S04]  /*10d60*/  HMMA.16816.F32.BF16 R124, R40, R50, R124 ;  /* 0x00000032287c723c */ /* 0x000fe8000004187c */
[----:B---3--:R-:W-:Y:S01]  /*10d70*/  F2FP.BF16.PACK_AB R45, R89, R88 ;  /* 0x00000058592d723e */ /* 0x008fe200000010ff */
[----:B------:R-:W-:Y:S01]  /*10d80*/  FADD.FTZ R196, R98, R196 ;  /* 0x000000c462c47221 */ /* 0x000fe20000010000 */
[----:B----4-:R-:W-:Y:S01]  /*10d90*/  F2FP.BF16.PACK_AB R46, R202, R90 ;  /* 0x0000005aca2e723e */ /* 0x010fe200000010ff */
[----:B------:R-:W-:Y:S01]  /*10da0*/  FADD.FTZ R187, R62, R187 ;  /* 0x000000bb3ebb7221 */ /* 0x000fe20000010000 */
[----:B------:R-:W-:Y:S01]  /*10db0*/  F2FP.BF16.PACK_AB R40, R81, R80 ;  /* 0x000000505128723e */ /* 0x000fe200000010ff */
[----:B------:R-:W-:Y:S03]  /*10dc0*/  FADD.FTZ R196, R96, R196 ;  /* 0x000000c460c47221 */ /* 0x000fe60000010000 */
[----:B------:R-:W-:Y:S01]  /*10dd0*/  F2FP.BF16.PACK_AB R41, R83, R82 ;  /* 0x000000525329723e */ /* 0x000fe200000010ff */
[----:B------:R-:W-:Y:S01]  /*10de0*/  FADD.FTZ R172, R61, R172 ;  /* 0x000000ac3dac7221 */ /* 0x000fe20000010000 */
[----:B------:R-:W-:Y:S01]  /*10df0*/  F2FP.BF16.PACK_AB R42, R205, R84 ;  /* 0x00000054cd2a723e */ /* 0x000fe200000010ff */
[----:B------:R-:W-:Y:S01]  /*10e00*/  FADD.FTZ R187, R63, R187 ;  /* 0x000000bb3fbb7221 */ /* 0x000fe20000010000 */
[----:B------:R-:W-:Y:S01]  /*10e10*/  F2FP.BF16.PACK_AB R43, R204, R85 ;  /* 0x00000055cc2b723e */ /* 0x000fe200000010ff */
[----:B------:R-:W-:Y:S01]  /*10e20*/  FADD.FTZ R196, R66, R196 ;  /* 0x000000c442c47221 */ /* 0x000fe20000010000 */
[----:B------:R-:W-:Y:S01]  /*10e30*/  F2FP.BF16.PACK_AB R47, R201, R56 ;  /* 0x00000038c92f723e */ /* 0x000fe200000010ff */
[----:B------:R-:W-:Y:S02]  /*10e40*/  FADD.FTZ R172, R72, R172 ;  /* 0x000000ac48ac7221 */ /* 0x000fe40000010000 */
[----:B------:R-:W-:Y:S02]  /*10e50*/  FADD.FTZ R187, R74, R187 ;  /* 0x000000bb4abb7221 */ /* 0x000fe40000010000 */
[-C--:B------:R-:W-:Y:S01]  /*10e60*/  HMMA.16816.F32.BF16 R160, R40, R148.reuse, R4 ;  /* 0x0000009428a0723c */ /* 0x080fe20000041804 */
[----:B------:R-:W1:Y:S02]  /*10e70*/  LDSM.16.MT88.4 R4, [R219+0x2900] ;  /* 0x00290000db04783b */ /* 0x000e640000004200 */
[----:B------:R-:W-:Y:S02]  /*10e80*/  FADD.FTZ R196, R67, R196 ;  /* 0x000000c443c47221 */ /* 0x000fe40000010000 */
[----:B------:R-:W-:Y:S02]  /*10e90*/  FADD.FTZ R172, R73, R172 ;  /* 0x000000ac49ac7221 */ /* 0x000fe40000010000 */
[----:B------:R-:W-:Y:S01]  /*10ea0*/  FADD.FTZ R187, R75, R187 ;  /* 0x000000bb4bbb7221 */ /* 0x000fe20000010000 */
[C---:B------:R-:W-:Y:S01]  /*10eb0*/  HMMA.16816.F32.BF16 R156, R44.reuse, R148, R8 ;  /* 0x000000942c9c723c */ /* 0x040fe20000041808 */
[----:B------:R-:W2:Y:S03]  /*10ec0*/  LDSM.16.MT88.4 R8, [R218+0x2900] ;  /* 0x00290000da08783b */ /* 0x000ea60000004200 */
        /* <DEDUP_REMOVED lines=8> */
[-C--:B-----5:R-:W-:Y:S04]  /*10f50*/  HMMA.16816.F32.BF16 R144, R40, R52.reuse, R20 ;  /* 0x000000342890723c */ /* 0x0a0fe80000041814 */
        /* <DEDUP_REMOVED lines=11> */
[-C--:B-1----:R-:W-:Y:S04]  /*11010*/  HMMA.16816.F32.BF16 R132, R40, R4.reuse, R28 ;  /* 0x000000042884723c */ /* 0x082fe8000004181c */
[----:B------:R-:W-:Y:S02]  /*11020*/  FADD.FTZ R187, R56, R187 ;  /* 0x000000bb38bb7221 */ /* 0x000fe40000010000 */
[----:B------:R-:W-:Y:S02]  /*11030*/  FADD.FTZ R242, R204, R196 ;  /* 0x000000c4ccf27221 */ /* 0x000fe40000010000 */
[C---:B------:R-:W-:Y:S04]  /*11040*/  HMMA.16816.F32.BF16 R104, R44.reuse, R4, R104 ;  /* 0x000000042c68723c */ /* 0x040fe80000041868 */
[----:B------:R-:W-:Y:S02]  /*11050*/  FADD.FTZ R241, R202, R172 ;  /* 0x000000accaf17221 */ /* 0x000fe40000010000 */
[----:B------:R-:W-:Y:S02]  /*11060*/  FADD.FTZ R240, R201, R187 ;  /* 0x000000bbc9f07221 */ /* 0x000fe40000010000 */
[-C--:B------:R-:W-:Y:S08]  /*11070*/  HMMA.16816.F32.BF16 R108, R44, R6.reuse, R108 ;  /* 0x000000062c6c723c */ /* 0x080ff0000004186c */
[C---:B------:R-:W-:Y:S08]  /*11080*/  HMMA.16816.F32.BF16 R112, R40.reuse, R6, R112 ;  /* 0x000000062870723c */ /* 0x040ff00000041870 */
[-C--:B--2---:R-:W-:Y:S08]  /*11090*/  HMMA.16816.F32.BF16 R128, R40, R8.reuse, R36 ;  /* 0x000000082880723c */ /* 0x084ff00000041824 */
[C---:B------:R-:W-:Y:S08]  /*110a0*/  HMMA.16816.F32.BF16 R116, R44.reuse, R8, R116 ;  /* 0x000000082c74723c */ /* 0x040ff00000041874 */
[-C--:B------:R-:W-:Y:S07]  /*110b0*/  HMMA.16816.F32.BF16 R120, R44, R10.reuse, R120 ;  /* 0x0000000a2c78723c */ /* 0x080fee0000041878 */
[----:B------:R-:W-:Y:S01]  /*110c0*/  MOV R44, R168 ;  /* 0x000000a8002c7202 */ /* 0x000fe20000000f00 */
[----:B------:R-:W-:Y:S01]  /*110d0*/  HMMA.16816.F32.BF16 R124, R40, R10, R124 ;  /* 0x0000000a287c723c */ /* 0x000fe2000004187c */
[----:B------:R-:W-:-:S07]  /*110e0*/  @P0 BRA `(.L_x_545) ;  /* 0xffffc77000000947 */ /* 0x000fce000383ffff */
.L_x_542:
[----:B------:R-:W-:-:S13]  /*110f0*/  ISETP.GE.AND P0, PT, R244, R230, PT ;  /* 0x000000e6f400720c */ /* 0x000fda0003f06270 */
[----:B------:R-:W-:Y:S05]  /*11100*/  @!P0 BRA `(.L_x_546) ;  /* 0x00005ac000008947 */ /* 0x000fea0003800000 */
[----:B------:R-:W-:Y:S01]  /*11110*/  IMAD.MOV.U32 R166, RZ, RZ, R2 ;  /* 0x000000ffffa67224 */ /* 0x000fe200078e0002 */
[----:B------:R-:W-:Y:S01]  /*11120*/  MOV R164, R44 ;  /* 0x0000002c00a47202 */ /* 0x000fe20000000f00 */
[----:B------:R-:W-:Y:S01]  /*11130*/  IMAD.MOV.U32 R167, RZ, RZ, R3 ;  /* 0x000000ffffa77224 */ /* 0x000fe200078e0003 */
[----:B------:R-:W-:Y:S02]  /*11140*/  MOV R165, R0 ;  /* 0x0000000000a57202 */ /* 0x000fe40000000f00 */
.L_x_564:
[----:B------:R-:W-:Y:S04]  /*11150*/  DEPBAR.LE SB0, 0x0 ;  /* 0x000080000000791a */ /* 0x000fe80000000000 */
[----:B------:R-:W-:Y:S01]  /*11160*/  BAR.SYNC.DEFER_BLOCKING 0x0 ;  /* 0x0000000000007b1d */ /* 0x000fe20000010000 */
[----:B------:R-:W-:Y:S01]  /*11170*/  IMAD.WIDE.U32 R2, R232, c[0x0][0x208], RZ ;  /* 0x00008200e8027a25 */ /* 0x000fe200078e00ff */
[----:B------:R-:W-:Y:S05]  /*11180*/  SHF.R.S32.HI R0, RZ, 0x1f, R232 ;  /* 0x0000001fff007819 */ /* 0x000fea00000114e8 */
[----:B------:R-:W-:Y:S04]  /*11190*/  IMAD R0, R0, c[0x0][0x208], RZ ;  /* 0x0000820000007a24 */ /* 0x000fe800078e02ff */
[----:B------:R-:W-:Y:S04]  /*111a0*/  IMAD R0, R232, c[0x0][0x20c], R0 ;  /* 0x00008300e8007a24 */ /* 0x000fe800078e0200 */
[----:B------:R-:W-:Y:S01]  /*111b0*/  IMAD.IADD R3, R3, 0x1, R0 ;  /* 0x0000000103037824 */ /* 0x000fe200078e0200 */
[----:B------:R-:W-:Y:S03]  /*111c0*/  SHF.R.S32.HI R0, RZ, 0x1f, R231 ;  /* 0x0000001fff007819 */ /* 0x000fe600000114e7 */
[C---:B------:R-:W-:Y:S04]  /*111d0*/  IMAD.WIDE.U32 R2, R231.reuse, c[0x0][0x218], R2 ;  /* 0x00008600e7027a25 */ /* 0x040fe800078e0002 */
[----:B------:R-:W-:Y:S01]  /*111e0*/  IMAD R0, R0, c[0x0][0x218], RZ ;  /* 0x0000860000007a24 */ /* 0x000fe200078e02ff */
[----:B------:R-:W-:Y:S01]  /*111f0*/  LDSM.16.M88.4 R96, [R228+0x6100] ;  /* 0x00610000e460783b */ /* 0x000fe20000000200 */
[----:B------:R-:W-:Y:S02]  /*11200*/  IADD3 R188, P0, R2, UR20, RZ ;  /* 0x0000001402bc7c10 */ /* 0x000fe4000ff1e0ff */
[----:B------:R-:W-:Y:S03]  /*11210*/  IMAD R0, R231, c[0x0][0x21c], R0 ;  /* 0x00008700e7007a24 */ /* 0x000fe600078e0200 */
[----:B------:R-:W1:Y:S02]  /*11220*/  LDSM.16.M88.4 R16, [R227+0x3100] ;  /* 0x00310000e310783b */ /* 0x000e640000000200 */
[----:B------:R-:W-:Y:S02]  /*11230*/  IADD3.X R2, R3, UR12, R0, P0, !PT ;  /* 0x0000000c03027c10 */ /* 0x000fe400087fe400 */
[C---:B------:R-:W-:Y:S02]  /*11240*/  LEA R0, P0, R188.reuse, c[0x0][0x1f8], 0x1 ;  /* 0x00007e00bc007a11 */ /* 0x040fe400078008ff */
[----:B------:R-:W2:Y:S02]  /*11250*/  LDSM.16.M88.4 R92, [R228+0x8100] ;  /* 0x00810000e45c783b */ /* 0x000ea40000000200 */
[----:B------:R-:W-:Y:S04]  /*11260*/  LEA.HI.X R188, R188, c[0x0][0x1fc], R2, 0x1, P0 ;  /* 0x00007f00bcbc7a11 */ /* 0x000fe800000f0c02 */
[----:B------:R-:W3:Y:S06]  /*11270*/  LDSM.16.M88.4 R32, [R227+0x3900] ;  /* 0x00390000e320783b */ /* 0x000eec0000000200 */
[----:B------:R-:W-:Y:S06]  /*11280*/  LDSM.16.M88.4 R48, [R227+0x4100] ;  /* 0x00410000e330783b */ /* 0x000fec0000000200 */
[----:B------:R-:W-:Y:S06]  /*11290*/  LDSM.16.M88.4 R64, [R227+0x4900] ;  /* 0x00490000e340783b */ /* 0x000fec0000000200 */
[----:B------:R-:W-:Y:S06]  /*112a0*/  LDSM.16.M88.4 R80, [R227+0x5100] ;  /* 0x00510000e350783b */ /* 0x000fec0000000200 */
[----:B------:R-:W-:Y:S01]  /*112b0*/  LDSM.16.M88.4 R168, [R227+0x5900] ;  /* 0x00590000e3a8783b */ /* 0x000fe20000000200 */
[-C--:B-1----:R-:W-:Y:S05]  /*112c0*/  HMMA.16816.F32.BF16 R4, R96, R16.reuse, RZ ;  /* 0x000000106004723c */ /* 0x082fea00000418ff */
[----:B------:R-:W-:Y:S03]  /*112d0*/  LDSM.16.M88.4 R172, [R224+0x6100] ;  /* 0x00610000e0ac783b */ /* 0x000fe60000000200 */
[C---:B--2---:R-:W-:Y:S03]  /*112e0*/  HMMA.16816.F32.BF16 R8, R92.reuse, R16, RZ ;  /* 0x000000105c08723c */ /* 0x044fe600000418ff */
[----:B------:R-:W-:Y:S06]  /*112f0*/  LDSM.16.M88.4 R176, [R226] ;  /* 0x00000000e2b0783b */ /* 0x000fec0000000200 */
[----:B------:R-:W-:Y:S01]  /*11300*/  LDSM.16.M88.4 R180, [R224+0x8100] ;  /* 0x00810000e0b4783b */ /* 0x000fe20000000200 */
[-C--:B------:R-:W-:Y:S05]  /*11310*/  HMMA.16816.F32.BF16 R12, R92, R18.reuse, RZ ;  /* 0x000000125c0c723c */ /* 0x080fea00000418ff */
[----:B------:R-:W-:Y:S03]  /*11320*/  LDSM.16.M88.4 R184, [R217] ;  /* 0x00000000d9b8783b */ /* 0x000fe60000000200 */
[C---:B------:R-:W-:Y:S03]  /*11330*/  HMMA.16816.F32.BF16 R16, R96.reuse, R18, RZ ;  /* 0x000000126010723c */ /* 0x040fe600000418ff */
[----:B------:R-:W1:Y:S05]  /*11340*/  SHFL.IDX PT, R190, R0, RZ, 0x181f ;  /* 0x00181fff00be7589 */ /* 0x000e6a00000e0000 */
[-C--:B---3--:R-:W-:Y:S01]  /*11350*/  HMMA.16816.F32.BF16 R20, R96, R32.reuse, RZ ;  /* 0x000000206014723c */ /* 0x088fe200000418ff */
[----:B------:R-:W2:Y:S06]  /*11360*/  SHFL.IDX PT, R189, R0, 0x1, 0x181f ;  /* 0x00381f0000bd7f89 */ /* 0x000eac00000e0000 */
[----:B------:R-:W3:Y:S01]  /*11370*/  SHFL.IDX PT, R191, R188, RZ, 0x181f ;  /* 0x00181fffbcbf7589 */ /* 0x000ee200000e0000 */
[C---:B------:R-:W-:Y:S05]  /*11380*/  HMMA.16816.F32.BF16 R24, R92.reuse, R32, RZ ;  /* 0x000000205c18723c */ /* 0x040fea00000418ff */
[----:B------:R-:W4:Y:S03]  /*11390*/  SHFL.IDX PT, R195, R188, 0x1, 0x181f ;  /* 0x00381f00bcc37f89 */ /* 0x000f2600000e0000 */
[-C--:B------:R-:W-:Y:S03]  /*113a0*/  HMMA.16816.F32.BF16 R28, R92, R34.reuse, RZ ;  /* 0x000000225c1c723c */ /* 0x080fe600000418ff */
[----:B------:R-:W-:Y:S01]  /*113b0*/  SHFL.IDX PT, R194, R188, 0x2, 0x181f ;  /* 0x00581f00bcc27f89 */ /* 0x000fe200000e0000 */
[-C--:B-1----:R-:W-:Y:S04]  /*113c0*/  IADD3 R198, P1, R190, R236.reuse, RZ ;  /* 0x000000ecbec67210 */ /* 0x082fe80007f3e0ff */
[C---:B------:R-:W-:Y:S01]  /*113d0*/  HMMA.16816.F32.BF16 R32, R96.reuse, R34, RZ ;  /* 0x000000226020723c */ /* 0x040fe200000418ff */
[----:B------:R-:W-:Y:S03]  /*113e0*/  SHFL.IDX PT, R3, R188, 0x3, 0x181f ;  /* 0x00781f00bc037f89 */ /* 0x000fe600000e0000 */
[-C--:B--2---:R-:W-:Y:S01]  /*113f0*/  IADD3 R200, P0, R189, R236.reuse, RZ ;  /* 0x000000ecbdc87210 */ /* 0x084fe20007f1e0ff */
[--C-:B---3--:R-:W-:Y:S03]  /*11400*/  IMAD.X R199, R191, 0x1, R235.reuse, P1 ;  /* 0x00000001bfc77824 */ /* 0x108fe600008e06eb */
[-C--:B------:R-:W-:Y:S01]  /*11410*/  HMMA.16816.F32.BF16 R36, R96, R48.reuse, RZ ;  /* 0x000000306024723c */ /* 0x080fe200000418ff */
[----:B------:R-:W-:Y:S03]  /*11420*/  SHFL.IDX PT, R196, R188, 0x4, 0x181f ;  /* 0x00981f00bcc47f89 */ /* 0x000fe600000e0000 */
[--C-:B----4-:R-:W-:Y:S03]  /*11430*/  IMAD.X R201, R195, 0x1, R235.reuse, P0 ;  /* 0x00000001c3c97824 */ /* 0x110fe600000e06eb */
[----:B------:R-:W-:Y:S01]  /*11440*/  SHFL.IDX PT, R197, R188, 0x5, 0x181f ;  /* 0x00b81f00bcc57f89 */ /* 0x000fe200000e0000 */
[C---:B------:R-:W-:Y:S05]  /*11450*/  HMMA.16816.F32.BF16 R40, R92.reuse, R48, RZ ;  /* 0x000000305c28723c */ /* 0x040fea00000418ff */
[----:B------:R-:W-:Y:S03]  /*11460*/  LDSM.16.M88.4 R188, [R213] ;  /* 0x00000000d5bc783b */ /* 0x000fe60000000200 */
[-C--:B------:R-:W-:Y:S03]  /*11470*/  HMMA.16816.F32.BF16 R44, R92, R50.reuse, RZ ;  /* 0x000000325c2c723c */ /* 0x080fe600000418ff */
[----:B------:R-:W-:Y:S05]  /*11480*/  SHFL.IDX PT, R192, R0, 0x2, 0x181f ;  /* 0x00581f0000c07f89 */ /* 0x000fea00000e0000 */
[C---:B------:R-:W-:Y:S01]  /*11490*/  HMMA.16816.F32.BF16 R48, R96.reuse, R50, RZ ;  /* 0x000000326030723c */ /* 0x040fe200000418ff */
[----:B------:R-:W-:Y:S06]  /*114a0*/  SHFL.IDX PT, R193, R0, 0x3, 0x181f ;  /* 0x00781f0000c17f89 */ /* 0x000fec00000e0000 */
[----:B------:R-:W1:Y:S01]  /*114b0*/  SHFL.IDX PT, R2, R0, 0x4, 0x181f ;  /* 0x00981f0000027f89 */ /* 0x000e6200000e0000 */
[-C--:B------:R-:W-:Y:S05]  /*114c0*/  HMMA.16816.F32.BF16 R52, R96, R64.reuse, RZ ;  /* 0x000000406034723c */ /* 0x080fea00000418ff */
[----:B------:R-:W-:Y:S03]  /*114d0*/  SHFL.IDX PT, R0, R0, 0x5, 0x181f ;  /* 0x00b81f0000007f89 */ /* 0x000fe600000e0000 */
[C---:B------:R-:W-:Y:S08]  /*114e0*/  HMMA.16816.F32.BF16 R56, R92.reuse, R64, RZ ;  /* 0x000000405c38723c */ /* 0x040ff000000418ff */
[-C--:B------:R-:W-:Y:S01]  /*114f0*/  HMMA.16816.F32.BF16 R60, R92, R66.reuse, RZ ;  /* 0x000000425c3c723c */ /* 0x080fe200000418ff */
[-C--:B-1----:R-:W-:Y:S07]  /*11500*/  IADD3 R2, P1, R2, R236.reuse, RZ ;  /* 0x000000ec02027210 */ /* 0x082fee0007f3e0ff */
        /* <DEDUP_REMOVED lines=9> */
[----:B------:R-:W1:Y:S07]  /*115a0*/  LDSM.16.M88.4 R168, [R216] ;  /* 0x00000000d8a8783b */ /* 0x000e6e0000000200 */
        /* <DEDUP_REMOVED lines=9> */
[----:B------:R-:W3:Y:S06]  /*11640*/  LDSM.16.M88.4 R184, [R214] ;  /* 0x00000000d6b8783b */ /* 0x000eec0000000200 */
[----:B------:R-:W-:Y:S01]  /*11650*/  @!PT LDS RZ, [RZ] ;  /* 0x00000000fffff984 */ /* 0x000fe20000000800 */
[----:B------:R-:W-:Y:S01]  /*11660*/  @!PT LDS RZ, [RZ] ;  /* 0x00000000fffff984 */ /* 0x000fe20000000800 */
[----:B------:R-:W-:Y:S01]  /*11670*/  @!PT LDS RZ, [RZ] ;  /* 0x00000000fffff984 */ /* 0x000fe20000000800 */
[----:B------:R4:W-:Y:S01]  /*11680*/  LDGSTS.E.BYPASS.LTC128B.128 [R239], [R198.64], !P4 ;  /* 0x00000000c6ef7fae */ /* 0x0009e2000e101d50 */
[-C--:B-1----:R-:W-:Y:S05]  /*11690*/  HMMA.16816.F32.BF16 R36, R172, R168.reuse, R36 ;  /* 0x000000a8ac24723c */ /* 0x082fea0000041824 */
[----:B------:R1:W-:Y:S03]  /*116a0*/  LDGSTS.E.BYPASS.LTC128B.128 [R239+0x800], [R200.64], !P4 ;  /* 0x00800000c8ef7fae */ /* 0x0003e6000e101d50 */
[C---:B------:R-:W-:Y:S08]  /*116b0*/  HMMA.16816.F32.BF16 R40, R180.reuse, R168, R40 ;  /* 0x000000a8b428723c */ /* 0x040ff00000041828 */
[-C--:B------:R-:W-:Y:S08]  /*116c0*/  HMMA.16816.F32.BF16 R44, R180, R170.reuse, R44 ;  /* 0x000000aab42c723c */ /* 0x080ff0000004182c */
[C---:B------:R-:W-:Y:S04]  /*116d0*/  HMMA.16816.F32.BF16 R48, R172.reuse, R170, R48 ;  /* 0x000000aaac30723c */ /* 0x040fe80000041830 */
[-C--:B----4-:R-:W-:Y:S02]  /*116e0*/  IADD3 R198, P0, R192, R236.reuse, RZ ;  /* 0x000000ecc0c67210 */ /* 0x090fe40007f1e0ff */
[-C--:B------:R-:W-:Y:S02]  /*116f0*/  IADD3 R192, P2, R193, R236.reuse, RZ ;  /* 0x000000ecc1c07210 */ /* 0x080fe40007f5e0ff */
[-C--:B--2---:R-:W-:Y:S04]  /*11700*/  HMMA.16816.F32.BF16 R52, R172, R176.reuse, R52 ;  /* 0x000000b0ac34723c */ /* 0x084fe80000041834 */
[--C-:B------:R-:W-:Y:S01]  /*11710*/  IMAD.X R199, R194, 0x1, R235.reuse, P0 ;  /* 0x00000001c2c77824 */ /* 0x100fe200000e06eb */
[----:B------:R-:W-:Y:S01]  /*11720*/  IADD3 R168, P0, R0, R236, RZ ;  /* 0x000000ec00a87210 */ /* 0x000fe20007f1e0ff */
[--C-:B------:R-:W-:Y:S02]  /*11730*/  IMAD.X R193, R3, 0x1, R235.reuse, P2 ;  /* 0x0000000103c17824 */ /* 0x100fe400010e06eb */
[C---:B------:R-:W-:Y:S01]  /*11740*/  HMMA.16816.F32.BF16 R56, R180.reuse, R176, R56 ;  /* 0x000000b0b438723c */ /* 0x040fe20000041838 */
[----:B------:R2:W-:Y:S03]  /*11750*/  LDGSTS.E.BYPASS.LTC128B.128 [R239+0x1000], [R198.64], !P4 ;  /* 0x01000000c6ef7fae */ /* 0x0005e6000e101d50 */
[--C-:B------:R-:W-:Y:S02]  /*11760*/  IMAD.X R3, R196, 0x1, R235.reuse, P1 ;  /* 0x00000001c4037824 */ /* 0x100fe400008e06eb */
[----:B------:R-:W-:Y:S01]  /*11770*/  IMAD.X R169, R197, 0x1, R235, P0 ;  /* 0x00000001c5a97824 */ /* 0x000fe200000e06eb */
[----:B------:R4:W-:Y:S01]  /*11780*/  LDGSTS.E.BYPASS.LTC128B.128 [R239+0x1800], [R192.64], !P4 ;  /* 0x01800000c0ef7fae */ /* 0x0009e2000e101d50 */
[-C--:B------:R-:W-:Y:S03]  /*11790*/  HMMA.16816.F32.BF16 R60, R180, R178.reuse, R60 ;  /* 0x000000b2b43c723c */ /* 0x080fe6000004183c */
[----:B------:R-:W-:Y:S02]  /*117a0*/  ISETP.GT.AND P0, PT, R244, R230, PT ;  /* 0x000000e6f400720c */ /* 0x000fe40003f04270 */
[----:B------:R2:W-:Y:S03]  /*117b0*/  LDGSTS.E.BYPASS.LTC128B.128 [R239+0x2000], [R2.64], !P4 ;  /* 0x0200000002ef7fae */ /* 0x0005e6000e101d50 */
[C---:B------:R-:W-:Y:S03]  /*117c0*/  HMMA.16816.F32.BF16 R64, R172.reuse, R178, R64 ;  /* 0x000000b2ac40723c */ /* 0x040fe60000041840 */
[----:B------:R5:W-:Y:S05]  /*117d0*/  LDGSTS.E.BYPASS.LTC128B.128 [R239+0x2800], [R168.64], !P4 ;  /* 0x02800000a8ef7fae */ /* 0x000bea000e101d50 */
[-C--:B---3--:R-:W-:Y:S01]  /*117e0*/  HMMA.16816.F32.BF16 R68, R172, R184.reuse, R68 ;  /* 0x000000b8ac44723c */ /* 0x088fe20000041844 */
[----:B-1----:R-:W-:Y:S06]  /*117f0*/  LDSM.16.M88.4 R200, [R222+0x3900] ;  /* 0x00390000dec8783b */ /* 0x002fec0000000200 */
[----:B------:R-:W0:Y:S01]  /*11800*/  LDGDEPBAR ;  /* 0x00000000000079af */ /* 0x000e220000000000 */
[C---:B------:R-:W-:Y:S05]  /*11810*/  HMMA.16816.F32.BF16 R72, R180.reuse, R184, R72 ;  /* 0x000000b8b448723c */ /* 0x040fea0000041848 */
[----:B----4-:R-:W-:Y:S03]  /*11820*/  LDSM.16.M88.4 R192, [R223+0x6100] ;  /* 0x00610000dfc0783b */ /* 0x010fe60000000200 */
[-C--:B------:R-:W-:Y:S03]  /*11830*/  HMMA.16816.F32.BF16 R76, R180, R186.reuse, R76 ;  /* 0x000000bab44c723c */ /* 0x080fe6000004184c */
[----:B--2---:R-:W-:Y:S05]  /*11840*/  LDSM.16.M88.4 R196, [R223+0x8100] ;  /* 0x00810000dfc4783b */ /* 0x004fea0000000200 */
[C---:B------:R-:W-:Y:S01]  /*11850*/  HMMA.16816.F32.BF16 R80, R172.reuse, R186, R80 ;  /* 0x000000baac50723c */ /* 0x040fe20000041850 */
[----:B-----5:R-:W1:Y:S06]  /*11860*/  LDSM.16.M88.4 R168, [R222+0x3100] ;  /* 0x00310000dea8783b */ /* 0x020e6c0000000200 */
[----:B------:R-:W2:Y:S01]  /*11870*/  LDSM.16.M88.4 R204, [R222+0x4100] ;  /* 0x00410000decc783b */ /* 0x000ea20000000200 */
[-C--:B------:R-:W-:Y:S05]  /*11880*/  HMMA.16816.F32.BF16 R84, R172, R188.reuse, R84 ;  /* 0x000000bcac54723c */ /* 0x080fea0000041854 */
[----:B------:R-:W3:Y:S03]  /*11890*/  LDSM.16.M88.4 R208, [R222+0x4900] ;  /* 0x00490000ded0783b */ /* 0x000ee60000000200 */
[C---:B------:R-:W-:Y:S03]  /*118a0*/  HMMA.16816.F32.BF16 R88, R180.reuse, R188, R88 ;  /* 0x000000bcb458723c */ /* 0x040fe60000041858 */
[----:B------:R-:W-:Y:S05]  /*118b0*/  LDSM.16.M88.4 R176, [R221+0x6100] ;  /* 0x00610000ddb0783b */ /* 0x000fea0000000200 */
[-C--:B------:R-:W-:Y:S01]  /*118c0*/  HMMA.16816.F32.BF16 R92, R180, R190.reuse, R92 ;  /* 0x000000beb45c723c */ /* 0x080fe2000004185c */
[----:B------:R-:W-:Y:S06]  /*118d0*/  LDSM.16.M88.4 R180, [R212] ;  /* 0x00000000d4b4783b */ /* 0x000fec0000000200 */
[----:B------:R-:W-:Y:S01]  /*118e0*/  LDSM.16.M88.4 R184, [R221+0x8100] ;  /* 0x00810000ddb8783b */ /* 0x000fe20000000200 */
[----:B------:R-:W-:Y:S05]  /*118f0*/  HMMA.16816.F32.BF16 R96, R172, R190, R96 ;  /* 0x000000beac60723c */ /* 0x000fea0000041860 */
[----:B------:R-:W4:Y:S03]  /*11900*/  LDSM.16.M88.4 R172, [R222+0x5100] ;  /* 0x00510000deac783b */ /* 0x000f260000000200 */
[-C--:B-1----:R-:W-:Y:S03]  /*11910*/  HMMA.16816.F32.BF16 R4, R192, R168.reuse, R4 ;  /* 0x000000a8c004723c */ /* 0x082fe60000041804 */
[----:B------:R-:W-:Y:S05]  /*11920*/  LDSM.16.M88.4 R188, [R212+0x800] ;  /* 0x00080000d4bc783b */ /* 0x000fea0000000200 */
        /* <DEDUP_REMOVED lines=8> */
[----:B------:R-:W5:Y:S07]  /*119b0*/  LDSM.16.M88.4 R200, [R212+0x1000] ;  /* 0x00100000d4c8783b */ /* 0x000f6e0000000200 */
[-C--:B--2---:R-:W-:Y:S08]  /*119c0*/  HMMA.16816.F32.BF16 R36, R192, R204.reuse, R36 ;  /* 0x000000ccc024723c */ /* 0x084ff00000041824 */
[C---:B------:R-:W-:Y:S08]  /*119d0*/  HMMA.16816.F32.BF16 R40, R196.reuse, R204, R40 ;  /* 0x000000ccc428723c */ /* 0x040ff00000041828 */
[-C--:B------:R-:W-:Y:S08]  /*119e0*/  HMMA.16816.F32.BF16 R44, R196, R206.reuse, R44 ;  /* 0x000000cec42c723c */ /* 0x080ff0000004182c */
[C---:B------:R-:W-:Y:S01]  /*119f0*/  HMMA.16816.F32.BF16 R48, R192.reuse, R206, R48 ;  /* 0x000000cec030723c */ /* 0x040fe20000041830 */
[----:B------:R-:W2:Y:S07]  /*11a00*/  LDSM.16.M88.4 R204, [R212+0x1800] ;  /* 0x00180000d4cc783b */ /* 0x000eae0000000200 */
[-C--:B---3--:R-:W-:Y:S08]  /*11a10*/  HMMA.16816.F32.BF16 R52, R192, R208.reuse, R52 ;  /* 0x000000d0c034723c */ /* 0x088ff00000041834 */
[C---:B------:R-:W-:Y:S08]  /*11a20*/  HMMA.16816.F32.BF16 R56, R196.reuse, R208, R56 ;  /* 0x000000d0c438723c */ /* 0x040ff00000041838 */
[-C--:B------:R-:W-:Y:S08]  /*11a30*/  HMMA.16816.F32.BF16 R60, R196, R210.reuse, R60 ;  /* 0x000000d2c43c723c */ /* 0x080ff0000004183c */
[C---:B------:R-:W-:Y:S01]  /*11a40*/  HMMA.16816.F32.BF16 R64, R192.reuse, R210, R64 ;  /* 0x000000d2c040723c */ /* 0x040fe20000041840 */
[----:B------:R-:W3:Y:S07]  /*11a50*/  LDSM.16.M88.4 R208, [R212+0x2000] ;  /* 0x00200000d4d0783b */ /* 0x000eee0000000200 */
[-C--:B----4-:R-:W-:Y:S08]  /*11a60*/  HMMA.16816.F32.BF16 R68, R192, R172.reuse, R68 ;  /* 0x000000acc044723c */ /* 0x090ff00000041844 */
[C---:B------:R-:W-:Y:S08]  /*11a70*/  HMMA.16816.F32.BF16 R72, R196.reuse, R172, R72 ;  /* 0x000000acc448723c */ /* 0x040ff00000041848 */
[-C--:B------:R-:W-:Y:S08]  /*11a80*/  HMMA.16816.F32.BF16 R76, R196, R174.reuse, R76 ;  /* 0x000000aec44c723c */ /* 0x080ff0000004184c */
[C---:B------:R-:W-:Y:S01]  /*11a90*/  HMMA.16816.F32.BF16 R80, R192.reuse, R174, R80 ;  /* 0x000000aec050723c */ /* 0x040fe20000041850 */
[----:B------:R-:W4:Y:S01]  /*11aa0*/  LDSM.16.M88.4 R172, [R212+0x2800] ;  /* 0x00280000d4ac783b */ /* 0x000f220000000200 */
[----:B------:R-:W-:Y:S05]  /*11ab0*/  DEPBAR.LE SB0, 0x0 ;  /* 0x000080000000791a */ /* 0x000fea0000000000 */
[----:B------:R-:W-:Y:S01]  /*11ac0*/  BAR.SYNC.DEFER_BLOCKING 0x0 ;  /* 0x0000000000007b1d */ /* 0x000fe20000010000 */
[-C--:B-1----:R-:W-:Y:S08]  /*11ad0*/  HMMA.16816.F32.BF16 R84, R192, R168.reuse, R84 ;  /* 0x000000a8c054723c */ /* 0x082ff00000041854 */
[C---:B------:R-:W-:Y:S08]  /*11ae0*/  HMMA.16816.F32.BF16 R88, R196.reuse, R168, R88 ;  /* 0x000000a8c458723c */ /* 0x040ff00000041858 */
[-C--:B------:R-:W-:Y:S08]  /*11af0*/  HMMA.16816.F32.BF16 R92, R196, R170.reuse, R92 ;  /* 0x000000aac45c723c */ /* 0x080ff0000004185c */
[----:B------:R-:W-:Y:S08]  /*11b00*/  HMMA.16816.F32.BF16 R96, R192, R170, R96 ;  /* 0x000000aac060723c */ /* 0x000ff00000041860 */
        /* <DEDUP_REMOVED lines=8> */
[-C--:B-----5:R-:W-:Y:S08]  /*11b90*/  HMMA.16816.F32.BF16 R36, R176, R200.reuse, R36 ;  /* 0x000000c8b024723c */ /* 0x0a0ff00000041824 */
[C---:B------:R-:W-:Y:S08]  /*11ba0*/  HMMA.16816.F32.BF16 R40, R184.reuse, R200, R40 ;  /* 0x000000c8b828723c */ /* 0x040ff00000041828 */
[-C--:B------:R-:W-:Y:S08]  /*11bb0*/  HMMA.16816.F32.BF16 R44, R184, R202.reuse, R44 ;  /* 0x000000cab82c723c */ /* 0x080ff0000004182c */
[C---:B------:R-:W-:Y:S08]  /*11bc0*/  HMMA.16816.F32.BF16 R48, R176.reuse, R202, R48 ;  /* 0x000000cab030723c */ /* 0x040ff00000041830 */
[-C--:B--2---:R-:W-:Y:S08]  /*11bd0*/  HMMA.16816.F32.BF16 R52, R176, R204.reuse, R52 ;  /* 0x000000ccb034723c */ /* 0x084ff00000041834 */
[C---:B------:R-:W-:Y:S08]  /*11be0*/  HMMA.16816.F32.BF16 R56, R184.reuse, R204, R56 ;  /* 0x000000ccb838723c */ /* 0x040ff00000041838 */
[-C--:B------:R-:W-:Y:S08]  /*11bf0*/  HMMA.16816.F32.BF16 R60, R184, R206.reuse, R60 ;  /* 0x000000ceb83c723c */ /* 0x080ff0000004183c */
[C---:B------:R-:W-:Y:S08]  /*11c00*/  HMMA.16816.F32.BF16 R64, R176.reuse, R206, R64 ;  /* 0x000000ceb040723c */ /* 0x040ff00000041840 */
[-C--:B---3--:R-:W-:Y:S08]  /*11c10*/  HMMA.16816.F32.BF16 R68, R176, R208.reuse, R68 ;  /* 0x000000d0b044723c */ /* 0x088ff00000041844 */
        /* <DEDUP_REMOVED lines=66> */
.L_x_547:
[----:B-1----:R-:W-:Y:S01]  /*12040*/  IMAD.MOV.U32 R174, RZ, RZ, R237 ;  /* 0x000000ffffae7224 */ /* 0x002fe200078e00ed */
[----:B------:R-:W-:Y:S01]  /*12050*/  PLOP3.LUT P1, PT, PT, PT, UP2, 0x80, 0x0 ;  /* 0x000000000000781c */ /* 0x000fe20003f2f028 */
[----:B------:R-:W0:Y:S01]  /*12060*/  LDGDEPBAR ;  /* 0x00000000000079af */ /* 0x000e220000000000 */
[----:B------:R-:W-:Y:S01]  /*12070*/  PLOP3.LUT P0, PT, PT, PT, UP2, 0x80, 0x0 ;  /* 0x000000000000781c */ /* 0x000fe20003f0f028 */
[----:B------:R-:W-:Y:S02]  /*12080*/  IMAD R169, R244, -0x60, RZ ;  /* 0xffffffa0f4a97824 */ /* 0x000fe400078e02ff */
[----:B------:R-:W-:Y:S02]  /*12090*/  IMAD.U32 R170, RZ, RZ, UR8 ;  /* 0x00000008ffaa7e24 */ /* 0x000fe4000f8e00ff */
[----:B------:R-:W-:Y:S06]  /*120a0*/  IMAD.IADD R3, R169, 0x1, -R238 ;  /* 0x00000001a9037824 */ /* 0x000fec00078e0aee */
[----:B------:R-:W-:Y:S05]  /*120b0*/  @P1 IMAD.HI.U32 R0, R237, c[0x0][0x2c8], RZ ;  /* 0x0000b200ed001a27 */ /* 0x000fea00078e00ff */
[----:B------:R-:W-:Y:S02]  /*120c0*/  @P0 SHF.R.U32.HI R174, RZ, c[0x0][0x2cc], R0 ;  /* 0x0000b300ffae0a19 */ /* 0x000fe40000011600 */
[----:B------:R-:W-:Y:S02]  /*120d0*/  PLOP3.LUT P0, PT, PT, PT, UP1, 0x40, 0x0 ;  /* 0x000000000000781c */ /* 0x000fe40003f0e818 */
[----:B------:R-:W-:Y:S01]  /*120e0*/  IADD3 R0, -R238, 0x1, R169 ;  /* 0x00000001ee007810 */ /* 0x000fe20007ffe1a9 */
[----:B------:R-:W1:Y:S03]  /*120f0*/  SHFL.IDX PT, R2, R174, RZ, 0x1c1f ;  /* 0x001c1fffae027589 */ /* 0x000e6600000e0000 */
[----:B------:R-:W-:Y:S04]  /*12100*/  IADD3 R170, R0, -c[0x0][0x168], R170 ;  /* 0x80005a0000aa7a10 */ /* 0x000fe80007ffe0aa */
        /* <DEDUP_REMOVED lines=20> */
.L_x_550:
[----:B------:R-:W-:Y:S04]  /*12250*/  MOV R0, c[0x0][0x32c] ;  /* 0x0000cb0000007a02 */ /* 0x000fe80000000f00 */
[----:B------:R-:W-:Y:S11]  /*12260*/  ISETP.NE.AND P0, PT, R0, 0x1, PT ;  /* 0x000000010000780c */ /* 0x000ff60003f05270 */
[----:B------:R-:W-:Y:S02]  /*12270*/  @!UPT UIADD3 URZ, URZ, URZ, URZ ;  /* 0x0000003f3f3ff290 */ /* 0x000fe4000fffe03f */
[----:B------:R-:W-:Y:S05]  /*12280*/  @P0 IMAD.HI.U32 R0, R2, c[0x0][0x330], RZ ;  /* 0x0000cc0002000a27 */ /* 0x000fea00078e00ff */
[----:B------:R-:W-:Y:S02]  /*12290*/  @P0 SHF.R.U32.HI R2, RZ, c[0x0][0x334], R0 ;  /* 0x0000cd00ff020a19 */ /* 0x000fe40000011600 */
.L_x_551:
[----:B------:R-:W-:Y:S05]  /*122a0*/  BSYNC B0 ;  /* 0x0000000000007941 */ /* 0x000fea0003800000 */
.L_x_549:
[----:B------:R-:W-:Y:S05]  /*122b0*/  IMAD R2, R2, c[0x0][0x32c], R3 ;  /* 0x0000cb0002027a24 */ /* 0x000fea00078e0203 */
[----:B------:R-:W-:Y:S02]  /*122c0*/  IADD3 R0, R2, c[0x0][0x32c], RZ ;  /* 0x0000cb0002007a10 */ /* 0x000fe40007ffe0ff */
[----:B------:R-:W-:Y:S02]  /*122d0*/  IMNMX R171, R171, R2, !PT ;  /* 0x00000002abab7217 */ /* 0x000fe40007800200 */
[----:B------:R-:W-:Y:S02]  /*122e0*/  IMNMX R177, R177, R0, PT ;  /* 0x00000000b1b17217 */ /* 0x000fe40003800200 */
.L_x_548:
        /* <DEDUP_REMOVED lines=20> */
.L_x_554:
[----:B------:R-:W-:Y:S04]  /*12430*/  MOV R0, 0x1 ;  /* 0x0000000100007802 */ /* 0x000fe80000000f00 */
[----:B------:R-:W-:Y:S11]  /*12440*/  ISETP.NE.AND P0, PT, R0, c[0x0][0x32c], PT ;  /* 0x0000cb0000007a0c */ /* 0x000ff60003f05270 */
[----:B------:R-:W-:Y:S02]  /*12450*/  @!UPT UIADD3 URZ, URZ, URZ, URZ ;  /* 0x0000003f3f3ff290 */ /* 0x000fe4000fffe03f */
[----:B------:R-:W-:Y:S05]  /*12460*/  @P0 IMAD.HI.U32 R0, R2, c[0x0][0x330], RZ ;  /* 0x0000cc0002000a27 */ /* 0x000fea00078e00ff */
[----:B------:R-:W-:Y:S02]  /*12470*/  @P0 SHF.R.U32.HI R2, RZ, c[0x0][0x334], R0 ;  /* 0x0000cd00ff020a19 */ /* 0x000fe40000011600 */
.L_x_555:
[----:B------:R-:W-:Y:S05]  /*12480*/  BSYNC B0 ;  /* 0x0000000000007941 */ /* 0x000fea0003800000 */
.L_x_553:
[----:B------:R-:W-:Y:S05]  /*12490*/  IMAD R2, R2, c[0x0][0x32c], R3 ;  /* 0x0000cb0002027a24 */ /* 0x000fea00078e0203 */
[----:B------:R-:W-:Y:S02]  /*124a0*/  IADD3 R0, R2, c[0x0][0x32c], RZ ;  /* 0x0000cb0002007a10 */ /* 0x000fe40007ffe0ff */
[----:B------:R-:W-:Y:S02]  /*124b0*/  IMNMX R180, R180, R2, !PT ;  /* 0x00000002b4b47217 */ /* 0x000fe40007800200 */
[----:B------:R-:W-:Y:S02]  /*124c0*/  IMNMX R182, R182, R0, PT ;  /* 0x00000000b6b67217 */ /* 0x000fe40003800200 */
.L_x_552:
[C---:B------:R-:W-:Y:S02]  /*124d0*/  ISETP.GE.AND P0, PT, R169.reuse, 0x2, PT ;  /* 0x00000002a900780c */ /* 0x040fe40003f06270 */
[----:B------:R-:W-:Y:S02]  /*124e0*/  ISETP.GE.AND P2, PT, R169, 0xa, PT ;  /* 0x0000000aa900780c */ /* 0x000fe40003f46270 */
[----:B------:R-:W-:Y:S02]  /*124f0*/  P2R R181, PR, RZ, 0x1 ;  /* 0x00000001ffb57803 */ /* 0x000fe40000000000 */
[----:B------:R-:W-:Y:S02]  /*12500*/  ISETP.GT.AND P0, PT, R171, 0x1, !P0 ;  /* 0x00000001ab00780c */ /* 0x000fe40004704270 */
[----:B------:R-:W-:Y:S02]  /*12510*/  ISETP.GE.AND P1, PT, R169, 0x9, PT ;  /* 0x00000009a900780c */ /* 0x000fe40003f26270 */
[----:B------:R-:W-:Y:S02]  /*12520*/  ISETP.LT.OR P0, PT, R177, 0x2, P0 ;  /* 0x00000002b100780c */ /* 0x000fe40000701670 */
[----:B------:R-:W-:Y:S02]  /*12530*/  P2R R179, PR, RZ, 0x2 ;  /* 0x00000002ffb37803 */ /* 0x000fe40000000000 */
[----:B------:R-:W-:Y:S02]  /*12540*/  FSEL R2, R5, -INF , !P0 ;  /* 0xff80000005027808 */ /* 0x000fe40004000000 */
[C---:B------:R-:W-:Y:S02]  /*12550*/  ISETP.GT.AND P0, PT, R171.reuse, 0x9, !P2 ;  /* 0x00000009ab00780c */ /* 0x040fe40005704270 */
[----:B------:R-:W-:Y:S02]  /*12560*/  ISETP.GT.AND P1, PT, R171, 0x8, !P1 ;  /* 0x00000008ab00780c */ /* 0x000fe40004f24270 */
[----:B------:R-:W-:Y:S02]  /*12570*/  P2R R183, PR, RZ, 0x4 ;  /* 0x00000004ffb77803 */ /* 0x000fe40000000000 */
[----:B------:R-:W-:Y:S02]  /*12580*/  ISETP.LT.OR P0, PT, R177, 0xa, P0 ;  /* 0x0000000ab100780c */ /* 0x000fe40000701670 */
[----:B------:R-:W-:Y:S02]  /*12590*/  ISETP.GE.AND P2, PT, R169, 0x11, PT ;  /* 0x00000011a900780c */ /* 0x000fe40003f46270 */
[----:B------:R-:W-:Y:S02]  /*125a0*/  ISETP.LT.OR P1, PT, R177, 0x9, P1 ;  /* 0x00000009b100780c */ /* 0x000fe40000f21670 */
[----:B------:R-:W-:Y:S02]  /*125b0*/  FSEL R0, R17, -INF , !P0 ;  /* 0xff80000011007808 */ /* 0x000fe40004000000 */
[----:B------:R-:W-:Y:S02]  /*125c0*/  ISETP.GT.AND P0, PT, R171, 0x10, !P2 ;  /* 0x00000010ab00780c */ /* 0x000fe40005704270 */
[----:B------:R-:W-:Y:S02]  /*125d0*/  FSEL R5, R16, -INF , !P1 ;  /* 0xff80000010057808 */ /* 0x000fe40004800000 */
[----:B------:R-:W-:Y:S02]  /*125e0*/  ISETP.LT.OR P0, PT, R177, 0x11, P0 ;  /* 0x00000011b100780c */ /* 0x000fe40000701670 */
[----:B------:R-:W-:Y:S02]  /*125f0*/  ISETP.GE.AND P1, PT, R169, 0x12, PT ;  /* 0x00000012a900780c */ /* 0x000fe40003f26270 */
[----:B------:R-:W-:Y:S02]  /*12600*/  FSEL R20, R20, -INF , !P0 ;  /* 0xff80000014147808 */ /* 0x000fe40004000000 */
[----:B------:R-:W-:Y:S02]  /*12610*/  ISETP.GT.AND P0, PT, R171, 0x11, !P1 ;  /* 0x00000011ab00780c */ /* 0x000fe40004f04270 */
[----:B------:R-:W-:Y:S02]  /*12620*/  P2R R245, PR, RZ, 0x2 ;  /* 0x00000002fff57803 */ /* 0x000fe40000000000 */
[----:B------:R-:W-:Y:S02]  /*12630*/  ISETP.LT.OR P0, PT, R177, 0x12, P0 ;  /* 0x00000012b100780c */ /* 0x000fe40000701670 */
[----:B------:R-:W-:Y:S02]  /*12640*/  ISETP.GE.AND P1, PT, R169, 0x19, PT ;  /* 0x00000019a900780c */ /* 0x000fe40003f26270 */
[----:B------:R-:W-:Y:S02]  /*12650*/  FSEL R16, R21, -INF , !P0 ;  /* 0xff80000015107808 */ /* 0x000fe40004000000 */
[----:B------:R-:W-:Y:S02]  /*12660*/  ISETP.GT.AND P0, PT, R171, 0x18, !P1 ;  /* 0x00000018ab00780c */ /* 0x000fe40004f04270 */
[----:B------:R-:W-:Y:S01]  /*12670*/  P2R R211, PR, RZ, 0x2 ;  /* 0x00000002ffd37803 */ /* 0x000fe20000000000 */
[----:B------:R1:W-:Y:S01]  /*12680*/  STL [R1+0x8], R16 ;  /* 0x0000081001007387 */ /* 0x0003e20000100800 */
[----:B------:R-:W-:Y:S02]  /*12690*/  ISETP.LT.OR P0, PT, R177, 0x19, P0 ;  /* 0x00000019b100780c */ /* 0x000fe40000701670 */
[C---:B------:R-:W-:Y:S02]  /*126a0*/  ISETP.GE.AND P1, PT, R169.reuse, 0x1a, PT ;  /* 0x0000001aa900780c */ /* 0x040fe40003f26270 */
[C---:B------:R-:W-:Y:S02]  /*126b0*/  ISETP.GE.AND P6, PT, R169.reuse, 0x52, PT ;  /* 0x00000052a900780c */ /* 0x040fe40003fc6270 */
[----:B------:R-:W-:Y:S02]  /*126c0*/  P2R R209, PR, RZ, 0x2 ;  /* 0x00000002ffd17803 */ /* 0x000fe40000000000 */
[C---:B------:R-:W-:Y:S02]  /*126d0*/  ISETP.GE.AND P5, PT, R169.reuse, 0x59, PT ;  /* 0x00000059a900780c */ /* 0x040fe40003fa6270 */
[----:B------:R-:W-:Y:S02]  /*126e0*/  P2R R249, PR, RZ, 0x4 ;  /* 0x00000004fff97803 */ /* 0x000fe40000000000 */
[----:B------:R-:W-:Y:S02]  /*126f0*/  ISETP.GE.AND P2, PT, R169, 0x1, PT ;  /* 0x00000001a900780c */ /* 0x000fe40003f46270 */
[----:B-1----:R-:W-:Y:S02]  /*12700*/  FSEL R16, R32, -INF , !P0 ;  /* 0xff80000020107808 */ /* 0x002fe40004000000 */
[----:B------:R-:W-:Y:S02]  /*12710*/  ISETP.GT.AND P0, PT, R171, 0x19, !P1 ;  /* 0x00000019ab00780c */ /* 0x000fe40004f04270 */
[----:B------:R-:W-:Y:S02]  /*12720*/  ISETP.GE.AND P1, PT, R169, 0x21, PT ;  /* 0x00000021a900780c */ /* 0x000fe40003f26270 */
[----:B------:R-:W-:Y:S02]  /*12730*/  ISETP.LT.OR P0, PT, R177, 0x1a, P0 ;  /* 0x0000001ab100780c */ /* 0x000fe40000701670 */
[----:B------:R-:W-:Y:S02]  /*12740*/  P2R R203, PR, RZ, 0x2 ;  /* 0x00000002ffcb7803 */ /* 0x000fe40000000000 */
        /* <DEDUP_REMOVED lines=9> */
[----:B------:R-:W-:Y:S01]  /*127e0*/  STL [R1], R17 ;  /* 0x0000001101007387 */ /* 0x000fe20000100800 */
[----:B------:R-:W-:Y:S02]  /*127f0*/  ISETP.LT.OR P0, PT, R177, 0x22, P0 ;  /* 0x00000022b100780c */ /* 0x000fe40000701670 */
[----:B------:R-:W-:Y:S01]  /*12800*/  P2R R208, PR, RZ, 0x2 ;  /* 0x00000002ffd07803 */ /* 0x000fe20000000000 */
[----:B------:R-:W1:Y:S01]  /*12810*/  SHFL.IDX PT, R17, R174, 0x2, 0x1c1f ;  /* 0x005c1f00ae117f89 */ /* 0x000e6200000e0000 */
        /* <DEDUP_REMOVED lines=13> */
[----:B------:R-:W-:Y:S04]  /*128f0*/  ISETP.LT.OR P0, PT, R177, 0x31, P0 ;  /* 0x00000031b100780c */ /* 0x000fe80000701670 */
[----:B------:R-:W-:Y:S02]  /*12900*/  FSEL R201, R52, -INF , !P0 ;  /* 0xff80000034c97808 */ /* 0x000fe40004000000 */
[----:B------:R-:W-:Y:S02]  /*12910*/  ISETP.GT.AND P0, PT, R171, 0x31, !P1 ;  /* 0x00000031ab00780c */ /* 0x000fe40004f04270 */
[----:B------:R-:W-:Y:S02]  /*12920*/  P2R R52, PR, RZ, 0x2 ;  /* 0x00000002ff347803 */ /* 0x000fe40000000000 */
        /* <DEDUP_REMOVED lines=22> */
[----:B------:R-:W-:Y:S01]  /*12a90*/  FSEL R185, R69, -INF , !P0 ;  /* 0xff80000045b97808 */ /* 0x000fe20004000000 */
[--C-:B-1----:R-:W-:Y:S01]  /*12aa0*/  IMAD.IADD R69, R170, 0x1, R17.reuse ;  /* 0x00000001aa457824 */ /* 0x102fe200078e0211 */
[----:B------:R-:W-:Y:S02]  /*12ab0*/  ISETP.GT.AND P0, PT, R171, 0x48, !P1 ;  /* 0x00000048ab00780c */ /* 0x000fe40004f04270 */
[----:B------:R-:W-:Y:S02]  /*12ac0*/  P2R R32, PR, RZ, 0x2 ;  /* 0x00000002ff207803 */ /* 0x000fe40000000000 */
[----:B------:R-:W-:Y:S02]  /*12ad0*/  ISETP.LT.OR P0, PT, R177, 0x49, P0 ;  /* 0x00000049b100780c */ /* 0x000fe40000701670 */
[----:B------:R-:W-:Y:S02]  /*12ae0*/  ISETP.GE.AND P1, PT, R169, 0x4a, PT ;  /* 0x0000004aa900780c */ /* 0x000fe40003f26270 */
[----:B------:R-:W-:Y:S01]  /*12af0*/  FSEL R176, R80, -INF , !P0 ;  /* 0xff80000050b07808 */ /* 0x000fe20004000000 */
[----:B------:R-:W-:Y:S01]  /*12b00*/  IMAD.IADD R80, R173, 0x1, R17 ;  /* 0x00000001ad507824 */ /* 0x000fe200078e0211 */
[----:B------:R-:W-:Y:S02]  /*12b10*/  ISETP.GT.AND P0, PT, R171, 0x49, !P1 ;  /* 0x00000049ab00780c */ /* 0x000fe40004f04270 */
[----:B------:R-:W-:Y:S02]  /*12b20*/  P2R R21, PR, RZ, 0x2 ;  /* 0x00000002ff157803 */ /* 0x000fe40000000000 */
[----:B------:R-:W-:Y:S02]  /*12b30*/  ISETP.LT.OR P0, PT, R177, 0x4a, P0 ;  /* 0x0000004ab100780c */ /* 0x000fe40000701670 */
[----:B------:R-:W-:Y:S02]  /*12b40*/  ISETP.GE.AND P1, PT, R169, 0x51, PT ;  /* 0x00000051a900780c */ /* 0x000fe40003f26270 */
[----:B------:R-:W-:Y:S02]  /*12b50*/  FSEL R175, R81, -INF , !P0 ;  /* 0xff80000051af7808 */ /* 0x000fe40004000000 */
[----:B------:R-:W-:Y:S02]  /*12b60*/  ISETP.GT.AND P0, PT, R171, 0x50, !P1 ;  /* 0x00000050ab00780c */ /* 0x000fe40004f04270 */
[----:B------:R-:W-:Y:S02]  /*12b70*/  P2R R68, PR, RZ, 0x4 ;  /* 0x00000004ff447803 */ /* 0x000fe40000000000 */
        /* <DEDUP_REMOVED lines=11> */
[----:B------:R-:W-:Y:S04]  /*12c30*/  ISETP.GE.AND P0, PT, R169, 0x5a, PT ;  /* 0x0000005aa900780c */ /* 0x000fe80003f06270 */
        /* <DEDUP_REMOVED lines=21> */
.L_x_558:
[----:B------:R-:W-:Y:S04]  /*12d90*/  MOV R4, c[0x0][0x32c] ;  /* 0x0000cb0000047a02 */ /* 0x000fe80000000f00 */
[----:B------:R-:W-:Y:S11]  /*12da0*/  ISETP.NE.AND P2, PT, R4, 0x1, PT ;  /* 0x000000010400780c */ /* 0x000ff60003f45270 */
[----:B------:R-:W-:Y:S02]  /*12db0*/  @!UPT UIADD3 URZ, URZ, URZ, URZ ;  /* 0x0000003f3f3ff290 */ /* 0x000fe4000fffe03f */
[----:B------:R-:W-:Y:S05]  /*12dc0*/  @P2 IMAD.HI.U32 R4, R17, c[0x0][0x330], RZ ;  /* 0x0000cc0011042a27 */ /* 0x000fea00078e00ff */
[----:B------:R-:W-:Y:S02]  /*12dd0*/  @P2 SHF.R.U32.HI R17, RZ, c[0x0][0x334], R4 ;  /* 0x0000cd00ff112a19 */ /* 0x000fe40000011604 */
.L_x_559:
[----:B------:R-:W-:Y:S05]  /*12de0*/  BSYNC B0 ;  /* 0x0000000000007941 */ /* 0x000fea0003800000 */
.L_x_557:
[----:B------:R-:W-:Y:S05]  /*12df0*/  IMAD R17, R17, c[0x0][0x32c], R3 ;  /* 0x0000cb0011117a24 */ /* 0x000fea00078e0203 */
[----:B------:R-:W-:Y:S02]  /*12e00*/  IADD3 R4, R17, c[0x0][0x32c], RZ ;  /* 0x0000cb0011047a10 */ /* 0x000fe40007ffe0ff */
[----:B------:R-:W-:Y:S02]  /*12e10*/  IMNMX R69, R69, R17, !PT ;  /* 0x0000001145457217 */ /* 0x000fe40007800200 */
[----:B------:R-:W-:Y:S02]  /*12e20*/  IMNMX R80, R80, R4, PT ;  /* 0x0000000450507217 */ /* 0x000fe40003800200 */
.L_x_556:
[----:B------:R-:W-:Y:S02]  /*12e30*/  ISETP.NE.AND P2, PT, R179, RZ, PT ;  /* 0x000000ffb300720c */ /* 0x000fe40003f45270 */
[----:B------:R-:W-:Y:S02]  /*12e40*/  P2R R84, PR, RZ, 0x10 ;  /* 0x00000010ff547803 */ /* 0x000fe40000000000 */
[----:B------:R-:W-:Y:S02]  /*12e50*/  ISETP.GT.AND P2, PT, R180, 0x8, !P2 ;  /* 0x00000008b400780c */ /* 0x000fe40005744270 */
[----:B------:R-:W-:Y:S02]  /*12e60*/  ISETP.NE.AND P4, PT, R32, RZ, PT ;  /* 0x000000ff2000720c */ /* 0x000fe40003f85270 */
[----:B------:R-:W-:Y:S02]  /*12e70*/  ISETP.LT.OR P2, PT, R182, 0x9, P2 ;  /* 0x00000009b600780c */ /* 0x000fe40001741670 */
[----:B------:R-:W-:Y:S02]  /*12e80*/  P2R R81, PR, RZ, 0x8 ;  /* 0x00000008ff517803 */ /* 0x000fe40000000000 */
[----:B------:R-:W-:Y:S02]  /*12e90*/  FSEL R4, R18, -INF , !P2 ;  /* 0xff80000012047808 */ /* 0x000fe40005000000 */
[----:B------:R-:W-:Y:S02]  /*12ea0*/  ISETP.NE.AND P2, PT, R183, RZ, PT ;  /* 0x000000ffb700720c */ /* 0x000fe40003f45270 */
[----:B------:R-:W-:Y:S02]  /*12eb0*/  ISETP.NE.AND P3, PT, R21, RZ, PT ;  /* 0x000000ff1500720c */ /* 0x000fe40003f65270 */
[----:B------:R-:W-:Y:S04]  /*12ec0*/  ISETP.GT.AND P2, PT, R180, 0x9, !P2 ;  /* 0x00000009b400780c */ /* 0x000fe80005744270 */
[----:B------:R-:W-:Y:S04]  /*12ed0*/  ISETP.LT.OR P2, PT, R182, 0xa, P2 ;  /* 0x0000000ab600780c */ /* 0x000fe80001741670 */
[----:B------:R-:W-:Y:S02]  /*12ee0*/  FSEL R19, R19, -INF , !P2 ;  /* 0xff80000013137808 */ /* 0x000fe40005000000 */
[----:B------:R-:W-:Y:S04]  /*12ef0*/  ISETP.NE.AND P2, PT, R249, RZ, PT ;  /* 0x000000fff900720c */ /* 0x000fe80003f45270 */
[----:B------:R-:W-:Y:S04]  /*12f00*/  ISETP.GT.AND P2, PT, R180, 0x10, !P2 ;  /* 0x00000010b400780c */ /* 0x000fe80005744270 */
[----:B------:R-:W-:Y:S04]  /*12f10*/  ISETP.LT.OR P2, PT, R182, 0x11, P2 ;  /* 0x00000011b600780c */ /* 0x000fe80001741670 */
[----:B------:R-:W-:Y:S02]  /*12f20*/  FSEL R18, R22, -INF , !P2 ;  /* 0xff80000016127808 */ /* 0x000fe40005000000 */
[----:B------:R-:W-:Y:S02]  /*12f30*/  ISETP.NE.AND P2, PT, R245, RZ, PT ;  /* 0x000000fff500720c */ /* 0x000fe40003f45270 */
[----:B------:R-:W-:Y:S02]  /*12f40*/  P2R R22, PR, RZ, 0x10 ;  /* 0x00000010ff167803 */ /* 0x000fe40000000000 */
        /* <DEDUP_REMOVED lines=53> */
[----:B------:R-:W-:Y:S02]  /*132a0*/  ISETP.GT.AND P2, PT, R180, 0x48, !P4 ;  /* 0x00000048b400780c */ /* 0x000fe40006744270 */
[----:B------:R-:W-:Y:S02]  /*132b0*/  ISETP.NE.AND P4, PT, R68, RZ, PT ;  /* 0x000000ff4400720c */ /* 0x000fe40003f85270 */
        /* <DEDUP_REMOVED lines=11> */
[----:B------:R-:W-:Y:S04]  /*13370*/  ISETP.NE.AND P2, PT, R181, RZ, PT ;  /* 0x000000ffb500720c */ /* 0x000fe80003f45270 */
[----:B------:R-:W-:Y:S04]  /*13380*/  ISETP.GT.AND P2, PT, R180, 0x1, !P2 ;  /* 0x00000001b400780c */ /* 0x000fe80005744270 */
[----:B------:R-:W-:Y:S04]  /*13390*/  ISETP.LT.OR P2, PT, R182, 0x2, P2 ;  /* 0x00000002b600780c */ /* 0x000fe80001741670 */
[----:B------:R-:W-:Y:S02]  /*133a0*/  FSEL R7, R7, -INF , !P2 ;  /* 0xff80000007077808 */ /* 0x000fe40005000000 */
[----:B------:R-:W-:Y:S04]  /*133b0*/  ISETP.GT.AND P2, PT, R180, RZ, !P4 ;  /* 0x000000ffb400720c */ /* 0x000fe80006744270 */
        /* <DEDUP_REMOVED lines=8> */
[----:B------:R-:W-:Y:S02]  /*13440*/  ISETP.GT.AND P2, PT, R69, RZ, !P4 ;  /* 0x000000ff4500720c */ /* 0x000fe40006744270 */
[----:B------:R-:W-:Y:S01]  /*13450*/  ISETP.NE.AND P4, PT, R22, RZ, PT ;  /* 0x000000ff1600720c */ /* 0x000fe20003f85270 */
[----:B------:R-:W-:Y:S01]  /*13460*/  IMAD.IADD R22, R173, 0x1, R23 ;  /* 0x00000001ad167824 */ /* 0x000fe200078e0217 */
        /* <DEDUP_REMOVED lines=74> */
[----:B------:R-:W-:Y:S02]  /*13910*/  ISETP.GT.AND P2, PT, R69, 0x49, !P3 ;  /* 0x000000494500780c */ /* 0x000fe40005f44270 */
[----:B------:R-:W-:Y:S02]  /*13920*/  ISETP.NE.AND P3, PT, R81, RZ, PT ;  /* 0x000000ff5100720c */ /* 0x000fe40003f65270 */
        /* <DEDUP_REMOVED lines=32> */
.L_x_562:
[----:B------:R-:W-:Y:S04]  /*13b30*/  MOV R23, c[0x0][0x32c] ;  /* 0x0000cb0000177a02 */ /* 0x000fe80000000f00 */
[----:B------:R-:W-:Y:S11]  /*13b40*/  ISETP.NE.AND P2, PT, R23, 0x1, PT ;  /* 0x000000011700780c */ /* 0x000ff60003f45270 */
[----:B------:R-:W-:Y:S02]  /*13b50*/  @!UPT UIADD3 URZ, URZ, URZ, URZ ;  /* 0x0000003f3f3ff290 */ /* 0x000fe4000fffe03f */
[----:B------:R-:W-:Y:S05]  /*13b60*/  @P2 IMAD.HI.U32 R23, R24, c[0x0][0x330], RZ ;  /* 0x0000cc0018172a27 */ /* 0x000fea00078e00ff */
[----:B------:R-:W-:Y:S02]  /*13b70*/  @P2 SHF.R.U32.HI R24, RZ, c[0x0][0x334], R23 ;  /* 0x0000cd00ff182a19 */ /* 0x000fe40000011617 */
.L_x_563:
[----:B------:R-:W-:Y:S05]  /*13b80*/  BSYNC B0 ;  /* 0x0000000000007941 */ /* 0x000fea0003800000 */
.L_x_561:
[----:B------:R-:W-:Y:S05]  /*13b90*/  IMAD R3, R24, c[0x0][0x32c], R3 ;  /* 0x0000cb0018037a24 */ /* 0x000fea00078e0203 */
[----:B------:R-:W-:Y:S02]  /*13ba0*/  IADD3 R23, R3, c[0x0][0x32c], RZ ;  /* 0x0000cb0003177a10 */ /* 0x000fe40007ffe0ff */
[----:B------:R-:W-:Y:S02]  /*13bb0*/  IMNMX R170, R170, R3, !PT ;  /* 0x00000003aaaa7217 */ /* 0x000fe40007800200 */
[----:B------:R-:W-:Y:S02]  /*13bc0*/  IMNMX R22, R22, R23, PT ;  /* 0x0000001716167217 */ /* 0x000fe40003800200 */
.L_x_560:
[----:B------:R-:W2:Y:S01]  /*13bd0*/  LDL.LU R39, [R1+0x4] ;  /* 0x0000040001277983 */ /* 0x000ea20000300800 */
[----:B------:R-:W-:Y:S02]  /*13be0*/  ISETP.NE.AND P2, PT, R68, RZ, PT ;  /* 0x000000ff4400720c */ /* 0x000fe40003f45270 */
[----:B------:R-:W-:Y:S01]  /*13bf0*/  FMNMX.FTZ R24, R6, R166, !PT ;  /* 0x000000a606187209 */ /* 0x000fe20007810000 */
[----:B------:R-:W3:Y:S01]  /*13c00*/  LDL.LU R34, [R1+0x8] ;  /* 0x0000080001227983 */ /* 0x000ee20000300800 */
[----:B------:R-:W-:Y:S02]  /*13c10*/  ISETP.GT.AND P2, PT, R170, RZ, !P2 ;  /* 0x000000ffaa00720c */ /* 0x000fe40005744270 */
[----:B------:R-:W-:Y:S01]  /*13c20*/  FMNMX.FTZ R24, R7, R24, !PT ;  /* 0x0000001807187209 */ /* 0x000fe20007810000 */
[----:B------:R-:W4:Y:S01]  /*13c30*/  LDL.LU R3, [R1] ;  /* 0x0000000001037983 */ /* 0x000f220000300800 */
        /* <DEDUP_REMOVED lines=29> */
[----:B------:R-:W-:Y:S02]  /*13e10*/  MOV R56, R28 ;  /* 0x0000001c00387202 */ /* 0x000fe40000000f00 */
[----:B------:R-:W-:Y:S02]  /*13e20*/  FSEL R61, R26, -INF , !P2 ;  /* 0xff8000001a3d7808 */ /* 0x000fe40005000000 */
[----:B------:R-:W-:Y:S02]  /*13e30*/  ISETP.NE.AND P2, PT, R245, RZ, PT ;  /* 0x000000fff500720c */ /* 0x000fe40003f45270 */
[----:B------:R-:W-:Y:S02]  /*13e40*/  MOV R28, R85 ;  /* 0x00000055001c7202 */ /* 0x000fe40000000f00 */
[----:B------:R-:W-:Y:S02]  /*13e50*/  ISETP.GT.AND P2, PT, R170, 0x11, !P2 ;  /* 0x00000011aa00780c */ /* 0x000fe40005744270 */
[----:B------:R-:W-:Y:S02]  /*13e60*/  FMNMX.FTZ R24, R248, R24, !PT ;  /* 0x00000018f8187209 */ /* 0x000fe40007810000 */
[----:B------:R-:W-:Y:S02]  /*13e70*/  ISETP.LT.OR P2, PT, R22, 0x12, P2 ;  /* 0x000000121600780c */ /* 0x000fe40001741670 */
[----:B------:R-:W-:Y:S02]  /*13e80*/  MOV R57, R25 ;  /* 0x0000001900397202 */ /* 0x000fe40000000f00 */
        /* <DEDUP_REMOVED lines=25> */
[----:B------:R-:W-:Y:S01]  /*14020*/  FMNMX.FTZ R26, R10, R164, !PT ;  /* 0x000000a40a1a7209 */ /* 0x000fe20007810000 */
[----:B------:R-:W1:Y:S01]  /*14030*/  SHFL.BFLY PT, R25, R24, 0x2, 0x1f ;  /* 0x0c401f0018197f89 */ /* 0x000e6200000e0000 */
        /* <DEDUP_REMOVED lines=25> */
[C---:B------:R-:W-:Y:S02]  /*141d0*/  ISETP.GT.AND P1, PT, R170.reuse, 0x50, !P1 ;  /* 0x00000050aa00780c */ /* 0x040fe40004f24270 */
[----:B------:R-:W-:Y:S02]  /*141e0*/  ISETP.GT.AND P2, PT, R170, 0x31, !P2 ;  /* 0x00000031aa00780c */ /* 0x000fe40005744270 */
[C---:B------:R-:W-:Y:S02]  /*141f0*/  ISETP.LT.OR P1, PT, R22.reuse, 0x51, P1 ;  /* 0x000000511600780c */ /* 0x040fe40000f21670 */
[----:B------:R-:W-:Y:S02]  /*14200*/  ISETP.LT.OR P2, PT, R22, 0x32, P2 ;  /* 0x000000321600780c */ /* 0x000fe40001741670 */
[----:B------:R-:W-:Y:S02]  /*14210*/  ISETP.GT.AND P6, PT, R170, 0x51, !P6 ;  /* 0x00000051aa00780c */ /* 0x000fe400077c4270 */
[----:B------:R-:W-:Y:S02]  /*14220*/  FSEL R245, R59, -INF , !P2 ;  /* 0xff8000003bf57808 */ /* 0x000fe40005000000 */
[----:B------:R-:W-:Y:S02]  /*14230*/  ISETP.NE.AND P2, PT, R49, RZ, PT ;  /* 0x000000ff3100720c */ /* 0x000fe40003f45270 */
[----:B------:R-:W-:Y:S02]  /*14240*/  ISETP.LT.OR P6, PT, R22, 0x52, P6 ;  /* 0x000000521600780c */ /* 0x000fe400037c1670 */
[C---:B------:R-:W-:Y:S02]  /*14250*/  ISETP.GT.AND P2, PT, R170.reuse, 0x38, !P2 ;  /* 0x00000038aa00780c */ /* 0x040fe40005744270 */
[----:B------:R-:W-:Y:S02]  /*14260*/  ISETP.GT.AND P5, PT, R170, 0x58, !P5 ;  /* 0x00000058aa00780c */ /* 0x000fe40006fa4270 */
[C---:B------:R-:W-:Y:S02]  /*14270*/  ISETP.LT.OR P2, PT, R22.reuse, 0x39, P2 ;  /* 0x000000391600780c */ /* 0x040fe40001741670 */
[----:B------:R-:W-:Y:S02]  /*14280*/  ISETP.LT.OR P5, PT, R22, 0x59, P5 ;  /* 0x000000591600780c */ /* 0x000fe40002fa1670 */
[----:B------:R-:W-:Y:S02]  /*14290*/  FSEL R209, R62, -INF , !P2 ;  /* 0xff8000003ed17808 */ /* 0x000fe40005000000 */
[----:B------:R-:W-:Y:S02]  /*142a0*/  ISETP.NE.AND P2, PT, R48, RZ, PT ;  /* 0x000000ff3000720c */ /* 0x000fe40003f45270 */
[C---:B------:R-:W-:Y:S02]  /*142b0*/  ISETP.GT.AND P0, PT, R170.reuse, 0x59, !P0 ;  /* 0x00000059aa00780c */ /* 0x040fe40004704270 */
[----:B------:R-:W-:Y:S02]  /*142c0*/  ISETP.GT.AND P2, PT, R170, 0x39, !P2 ;  /* 0x00000039aa00780c */ /* 0x000fe40005744270 */
[C---:B------:R-:W-:Y:S02]  /*142d0*/  ISETP.LT.OR P0, PT, R22.reuse, 0x5a, P0 ;  /* 0x0000005a1600780c */ /* 0x040fe40000701670 */
[----:B------:R-:W-:Y:S02]  /*142e0*/  ISETP.LT.OR P2, PT, R22, 0x3a, P2 ;  /* 0x0000003a1600780c */ /* 0x000fe40001741670 */
[----:B------:R-:W-:Y:S02]  /*142f0*/  FSEL R90, R90, -INF , !P1 ;  /* 0xff8000005a5a7808 */ /* 0x000fe40004800000 */
[----:B------:R-:W-:Y:S02]  /*14300*/  FSEL R206, R63, -INF , !P2 ;  /* 0xff8000003fce7808 */ /* 0x000fe40005000000 */
[----:B------:R-:W-:Y:S02]  /*14310*/  ISETP.NE.AND P2, PT, R37, RZ, PT ;  /* 0x000000ff2500720c */ /* 0x000fe40003f45270 */
[----:B------:R-:W-:Y:S02]  /*14320*/  FSEL R91, R91, -INF , !P6 ;  /* 0xff8000005b5b7808 */ /* 0x000fe40007000000 */
[----:B------:R-:W-:Y:S02]  /*14330*/  ISETP.GT.AND P2, PT, R170, 0x40, !P2 ;  /* 0x00000040aa00780c */ /* 0x000fe40005744270 */
[----:B------:R-:W-:Y:S02]  /*14340*/  FSEL R94, R94, -INF , !P5 ;  /* 0xff8000005e5e7808 */ /* 0x000fe40006800000 */
[----:B------:R-:W-:Y:S02]  /*14350*/  ISETP.LT.OR P2, PT, R22, 0x41, P2 ;  /* 0x000000411600780c */ /* 0x000fe40001741670 */
[----:B------:R-:W-:Y:S02]  /*14360*/  FSEL R45, R95, -INF , !P0 ;  /* 0xff8000005f2d7808 */ /* 0x000fe40004000000 */
[----:B------:R-:W-:Y:S02]  /*14370*/  FSEL R187, R74, -INF , !P2 ;  /* 0xff8000004abb7808 */ /* 0x000fe40005000000 */
[----:B------:R-:W-:Y:S02]  /*14380*/  ISETP.NE.AND P2, PT, R33, RZ, PT ;  /* 0x000000ff2100720c */ /* 0x000fe40003f45270 */
[----:B------:R-:W-:Y:S02]  /*14390*/  FMNMX.FTZ R26, R211, R26, !PT ;  /* 0x0000001ad31a7209 */ /* 0x000fe40007810000 */
[----:B------:R-:W-:Y:S02]  /*143a0*/  ISETP.GT.AND P2, PT, R170, 0x41, !P2 ;  /* 0x00000041aa00780c */ /* 0x000fe40005744270 */
[----:B------:R-:W-:Y:S02]  /*143b0*/  FMNMX.FTZ R26, R249, R26, !PT ;  /* 0x0000001af91a7209 */ /* 0x000fe40007810000 */
[----:B------:R-:W-:Y:S04]  /*143c0*/  ISETP.LT.OR P2, PT, R22, 0x42, P2 ;  /* 0x000000421600780c */ /* 0x000fe80001741670 */
[----:B------:R-:W-:Y:S02]  /*143d0*/  FSEL R183, R75, -INF , !P2 ;  /* 0xff8000004bb77808 */ /* 0x000fe40005000000 */
[----:B------:R-:W-:Y:S04]  /*143e0*/  ISETP.NE.AND P2, PT, R32, RZ, PT ;  /* 0x000000ff2000720c */ /* 0x000fe80003f45270 */
[----:B------:R-:W-:Y:S04]  /*143f0*/  ISETP.GT.AND P2, PT, R170, 0x48, !P2 ;  /* 0x00000048aa00780c */ /* 0x000fe80005744270 */
[----:B------:R-:W-:Y:S04]  /*14400*/  ISETP.LT.OR P2, PT, R22, 0x49, P2 ;  /* 0x000000491600780c */ /* 0x000fe80001741670 */
        /* <DEDUP_REMOVED lines=8> */
[----:B------:R-:W-:Y:S04]  /*14490*/  FMNMX.FTZ R21, R13, R21, !PT ;  /* 0x000000150d157209 */ /* 0x000fe80007810000 */
[----:B------:R-:W-:Y:S04]  /*144a0*/  FMNMX.FTZ R21, R28, R21, !PT ;  /* 0x000000151c157209 */ /* 0x000fe80007810000 */
[----:B------:R-:W-:Y:S04]  /*144b0*/  FMNMX.FTZ R21, R57, R21, !PT ;  /* 0x0000001539157209 */ /* 0x000fe80007810000 */
[----:B------:R-:W-:Y:S04]  /*144c0*/  FMNMX.FTZ R21, R56, R21, !PT ;  /* 0x0000001538157209 */ /* 0x000fe80007810000 */
[----:B------:R-:W-:Y:S04]  /*144d0*/  FMNMX.FTZ R21, R38, R21, !PT ;  /* 0x0000001526157209 */ /* 0x000fe80007810000 */
[----:B------:R-:W-:Y:S04]  /*144e0*/  FMNMX.FTZ R21, R195, R21, !PT ;  /* 0x00000015c3157209 */ /* 0x000fe80007810000 */
[----:B------:R-:W-:Y:S02]  /*144f0*/  FMNMX.FTZ R21, R197, R21, !PT ;  /* 0x00000015c5157209 */ /* 0x000fe40007810000 */
[----:B----4-:R-:W-:Y:S02]  /*14500*/  MOV R63, R3 ;  /* 0x00000003003f7202 */ /* 0x010fe40000000f00 */
        /* <DEDUP_REMOVED lines=10> */
[----:B---3--:R-:W-:Y:S02]  /*145b0*/  FMNMX.FTZ R3, R34, R3, !PT ;  /* 0x0000000322037209 */ /* 0x008fe40007810000 */
[----:B------:R-:W-:Y:S02]  /*145c0*/  FMNMX.FTZ R21, R207, R21, !PT ;  /* 0x00000015cf157209 */ /* 0x000fe40007810000 */
[----:B------:R-:W-:Y:S02]  /*145d0*/  FMNMX.FTZ R3, R16, R3, !PT ;  /* 0x0000000310037209 */ /* 0x000fe40007810000 */
[----:B------:R-:W-:Y:S02]  /*145e0*/  FMNMX.FTZ R21, R188, R21, !PT ;  /* 0x00000015bc157209 */ /* 0x000fe40007810000 */
        /* <DEDUP_REMOVED lines=14> */
[----:B------:R-:W-:Y:S01]  /*146d0*/  SHFL.BFLY PT, R25, R24, 0x1, 0x1f ;  /* 0x0c201f0018197f89 */ /* 0x000fe200000e0000 */
[----:B------:R-:W-:Y:S02]  /*146e0*/  FMNMX.FTZ R3, R200, R3, !PT ;  /* 0x00000003c8037209 */ /* 0x000fe40007810000 */
[----:B------:R-:W-:Y:S02]  /*146f0*/  FMNMX.FTZ R21, R93, R21, !PT ;  /* 0x000000155d157209 */ /* 0x000fe40007810000 */
[----:B------:R-:W-:Y:S04]  /*14700*/  FMNMX.FTZ R3, R196, R3, !PT ;  /* 0x00000003c4037209 */ /* 0x000fe80007810000 */
[----:B------:R-:W-:Y:S04]  /*14710*/  FMNMX.FTZ R3, R190, R3, !PT ;  /* 0x00000003be037209 */ /* 0x000fe80007810000 */
[----:B------:R-:W-:Y:S04]  /*14720*/  FMNMX.FTZ R3, R185, R3, !PT ;  /* 0x00000003b9037209 */ /* 0x000fe80007810000 */
[----:B------:R-:W-:Y:S04]  /*14730*/  FMNMX.FTZ R3, R176, R3, !PT ;  /* 0x00000003b0037209 */ /* 0x000fe80007810000 */
[----:B------:R-:W-:Y:S04]  /*14740*/  FMNMX.FTZ R3, R175, R3, !PT ;  /* 0x00000003af037209 */ /* 0x000fe80007810000 */
[----:B------:R-:W-:Y:S04]  /*14750*/  FMNMX.FTZ R3, R172, R3, !PT ;  /* 0x00000003ac037209 */ /* 0x000fe80007810000 */
[----:B------:R-:W-:Y:S04]  /*14760*/  FMNMX.FTZ R3, R168, R3, !PT ;  /* 0x00000003a8037209 */ /* 0x000fe80007810000 */
[----:B------:R-:W-:Y:S04]  /*14770*/  FMNMX.FTZ R3, R96, R3, !PT ;  /* 0x0000000360037209 */ /* 0x000fe80007810000 */
[----:B------:R-:W-:Y:S05]  /*14780*/  FMNMX.FTZ R3, R97, R3, !PT ;  /* 0x0000000361037209 */ /* 0x000fea0007810000 */
[----:B------:R-:W1:Y:S02]  /*14790*/  SHFL.BFLY PT, R23, R3, 0x2, 0x1f ;  /* 0x0c401f0003177f89 */ /* 0x000e6400000e0000 */
[----:B-1----:R-:W-:Y:S06]  /*147a0*/  FMNMX.FTZ R3, R3, R23, !PT ;  /* 0x0000001703037209 */ /* 0x002fec0007810000 */
[----:B------:R-:W1:Y:S02]  /*147b0*/  SHFL.BFLY PT, R23, R3, 0x1, 0x1f ;  /* 0x0c201f0003177f89 */ /* 0x000e6400000e0000 */
[----:B-1----:R-:W-:Y:S06]  /*147c0*/  FMNMX.FTZ R3, R3, R23, !PT ;  /* 0x0000001703037209 */ /* 0x002fec0007810000 */
[----:B------:R-:W1:Y:S01]  /*147d0*/  SHFL.BFLY PT, R23, R21, 0x2, 0x1f ;  /* 0x0c401f0015177f89 */ /* 0x000e6200000e0000 */
[C---:B------:R-:W-:Y:S01]  /*147e0*/  FSETP.NEU.FTZ.AND P2, PT, R3.reuse, -INF , PT ;  /* 0xff8000000300780b */ /* 0x040fe20003f5d000 */
[----:B------:R-:W-:Y:S05]  /*147f0*/  FMUL.FTZ R174, R3, c[0x0][0x2d0] ;  /* 0x0000b40003ae7a20 */ /* 0x000fea0000410000 */
[----:B------:R-:W-:Y:S05]  /*14800*/  FSEL R174, R174, RZ, P2 ;  /* 0x000000ffaeae7208 */ /* 0x000fea0001000000 */
[--C-:B------:R-:W-:Y:S02]  /*14810*/  FFMA.FTZ R75, R20, c[0x0][0x2d0], -R174.reuse ;  /* 0x0000b400144b7a23 */ /* 0x100fe400000108ae */
[--C-:B------:R-:W-:Y:S02]  /*14820*/  FFMA.FTZ R84, R34, c[0x0][0x2d0], -R174.reuse ;  /* 0x0000b40022547a23 */ /* 0x100fe400000108ae */
[----:B------:R-:W-:Y:S01]  /*14830*/  LDSM.16.MT88.4 R32, [R220+0x100] ;  /* 0x00010000dc20783b */ /* 0x000fe20000004200 */
[--C-:B------:R-:W-:Y:S01]  /*14840*/  FFMA.FTZ R87, R39, c[0x0][0x2d0], -R174.reuse ;  /* 0x0000b40027577a23 */ /* 0x100fe200000108ae */
[----:B------:R-:W-:Y:S01]  /*14850*/  MUFU.EX2 R75, R75 ;  /* 0x0000004b004b7308 */ /* 0x000fe20000000800 */
[--C-:B------:R-:W-:Y:S01]  /*14860*/  FFMA.FTZ R69, R2, c[0x0][0x2d0], -R174.reuse ;  /* 0x0000b40002457a23 */ /* 0x100fe200000108ae */
[----:B------:R-:W-:Y:S01]  /*14870*/  FMNMX.FTZ R2, R24, R25, !PT ;  /* 0x0000001918027209 */ /* 0x000fe20007810000 */
[--C-:B------:R-:W-:Y:S01]  /*14880*/  FFMA.FTZ R46, R5, c[0x0][0x2d0], -R174.reuse ;  /* 0x0000b400052e7a23 */ /* 0x100fe200000108ae */
[----:B------:R-:W-:Y:S01]  /*14890*/  FMNMX.FTZ R24, R245, R26, !PT ;  /* 0x0000001af5187209 */ /* 0x000fe20007810000 */
[--C-:B------:R-:W-:Y:S01]  /*148a0*/  FFMA.FTZ R86, R16, c[0x0][0x2d0], -R174.reuse ;  /* 0x0000b40010567a23 */ /* 0x100fe200000108ae */
[----:B-1----:R-:W-:Y:S01]  /*148b0*/  FMNMX.FTZ R5, R21, R23, !PT ;  /* 0x0000001715057209 */ /* 0x002fe20007810000 */
[C---:B------:R-:W-:Y:S01]  /*148c0*/  FMUL.FTZ R173, R2.reuse, c[0x0][0x2d0] ;  /* 0x0000b40002ad7a20 */ /* 0x040fe20000410000 */
[----:B------:R-:W-:Y:S01]  /*148d0*/  FMNMX.FTZ R24, R209, R24, !PT ;  /* 0x00000018d1187209 */ /* 0x000fe20007810000 */
[--C-:B------:R-:W-:Y:S01]  /*148e0*/  FFMA.FTZ R76, R53, c[0x0][0x2d0], -R174.reuse ;  /* 0x0000b400354c7a23 */ /* 0x100fe200000108ae */
[----:B------:R-:W-:Y:S01]  /*148f0*/  MUFU.EX2 R69, R69 ;  /* 0x0000004500457308 */ /* 0x000fe20000000800 */
[----:B------:R-:W-:Y:S01]  /*14900*/  FSETP.NEU.FTZ.AND P1, PT, R2, -INF , PT ;  /* 0xff8000000200780b */ /* 0x000fe20003f3d000 */
[--C-:B------:R-:W-:Y:S01]  /*14910*/  FFMA.FTZ R47, R0, c[0x0][0x2d0], -R174.reuse ;  /* 0x0000b400002f7a23 */ /* 0x100fe200000108ae */
[----:B------:R-:W-:Y:S01]  /*14920*/  FMNMX.FTZ R21, R206, R24, !PT ;  /* 0x00000018ce157209 */ /* 0x000fe20007810000 */
[--C-:B------:R-:W-:Y:S01]  /*14930*/  FFMA.FTZ R191, R191, c[0x0][0x2d0], -R174.reuse ;  /* 0x0000b400bfbf7a23 */ /* 0x100fe200000108ae */
[----:B------:R-:W-:Y:S01]  /*14940*/  FSEL R173, R173, RZ, P1 ;  /* 0x000000ffadad7208 */ /* 0x000fe20000800000 */
[--C-:B------:R-:W-:Y:S01]  /*14950*/  FFMA.FTZ R192, R192, c[0x0][0x2d0], -R174.reuse ;  /* 0x0000b400c0c07a23 */ /* 0x100fe200000108ae */
[----:B------:R-:W-:Y:S01]  /*14960*/  FMNMX.FTZ R21, R187, R21, !PT ;  /* 0x00000015bb157209 */ /* 0x000fe20007810000 */
[--C-:B------:R-:W-:Y:S01]  /*14970*/  FFMA.FTZ R201, R201, c[0x0][0x2d0], -R174.reuse ;  /* 0x0000b400c9c97a23 */ /* 0x100fe200000108ae */
[----:B------:R-:W1:Y:S01]  /*14980*/  SHFL.BFLY PT, R0, R5, 0x1, 0x1f ;  /* 0x0c201f0005007f89 */ /* 0x000e6200000e0000 */
[----:B------:R-:W2:Y:S01]  /*14990*/  MUFU.EX2 R76, R76 ;  /* 0x0000004c004c7308 */ /* 0x000ea20000000800 */
[--C-:B------:R-:W-:Y:S01]  /*149a0*/  FFMA.FTZ R78, R6, c[0x0][0x2d0], -R173.reuse ;  /* 0x0000b400064e7a23 */ /* 0x100fe200000108ad */
[----:B------:R-:W-:Y:S01]  /*149b0*/  FMNMX.FTZ R6, R183, R21, !PT ;  /* 0x00000015b7067209 */ /* 0x000fe20007810000 */
[--C-:B------:R-:W-:Y:S02]  /*149c0*/  FFMA.FTZ R72, R19, c[0x0][0x2d0], -R173.reuse ;  /* 0x0000b40013487a23 */ /* 0x100fe400000108ad */
[--C-:B------:R-:W-:Y:S01]  /*149d0*/  FFMA.FTZ R83, R18, c[0x0][0x2d0], -R173.reuse ;  /* 0x0000b40012537a23 */ /* 0x100fe200000108ad */
[----:B------:R-:W-:Y:S01]  /*149e0*/  FMNMX.FTZ R6, R181, R6, !PT ;  /* 0x00000006b5067209 */ /* 0x000fe20007810000 */
[----:B------:R-:W-:Y:S01]  /*149f0*/  LDSM.16.MT88.4 R20, [R225+0x100] ;  /* 0x00010000e114783b */ /* 0x000fe20000004200 */
[--C-:B------:R-:W-:Y:S02]  /*14a00*/  FFMA.FTZ R85, R17, c[0x0][0x2d0], -R173.reuse ;  /* 0x0000b40011557a23 */ /* 0x100fe400000108ad */
[----:B------:R-:W-:Y:S01]  /*14a10*/  MUFU.EX2 R46, R46 ;  /* 0x0000002e002e7308 */ /* 0x000fe20000000800 */
[----:B------:R-:W-:Y:S01]  /*14a20*/  FMNMX.FTZ R6, R179, R6, !PT ;  /* 0x00000006b3067209 */ /* 0x000fe20007810000 */
[--C-:B------:R-:W-:Y:S02]  /*14a30*/  FFMA.FTZ R73, R7, c[0x0][0x2d0], -R173.reuse ;  /* 0x0000b40007497a23 */ /* 0x100fe400000108ad */
[--C-:B------:R-:W-:Y:S01]  /*14a40*/  FFMA.FTZ R68, R4, c[0x0][0x2d0], -R173.reuse ;  /* 0x0000b40004447a23 */ /* 0x100fe200000108ad */
[----:B------:R-:W-:Y:S01]  /*14a50*/  FMNMX.FTZ R6, R90, R6, !PT ;  /* 0x000000065a067209 */ /* 0x000fe20007810000 */
[--C-:B------:R-:W-:Y:S02]  /*14a60*/  FFMA.FTZ R193, R193, c[0x0][0x2d0], -R173.reuse ;  /* 0x0000b400c1c17a23 */ /* 0x100fe400000108ad */
[--C-:B------:R-:W-:Y:S01]  /*14a70*/  FFMA.FTZ R194, R194, c[0x0][0x2d0], -R173.reuse ;  /* 0x0000b400c2c27a23 */ /* 0x100fe200000108ad */
[----:B------:R-:W-:Y:S01]  /*14a80*/  FMNMX.FTZ R6, R91, R6, !PT ;  /* 0x000000065b067209 */ /* 0x000fe20007810000 */
[----:B------:R-:W3:Y:S01]  /*14a90*/  MUFU.EX2 R47, R47 ;  /* 0x0000002f002f7308 */ /* 0x000ee20000000800 */
[--C-:B------:R-:W-:Y:S02]  /*14aa0*/  FFMA.FTZ R247, R247, c[0x0][0x2d0], -R174.reuse ;  /* 0x0000b400f7f77a23 */ /* 0x100fe400000108ae */
[----:B------:R-:W-:Y:S01]  /*14ab0*/  FMNMX.FTZ R4, R94, R6, !PT ;  /* 0x000000065e047209 */ /* 0x000fe20007810000 */
[--C-:B------:R-:W-:Y:S01]  /*14ac0*/  FFMA.FTZ R251, R251, c[0x0][0x2d0], -R173.reuse ;  /* 0x0000b400fbfb7a23 */ /* 0x100fe200000108ad */
[----:B--2---:R-:W-:Y:S01]  /*14ad0*/  F2FP.BF16.PACK_AB R48, R69, R76 ;  /* 0x0000004c4530723e */ /* 0x004fe200000010ff */
[--C-:B------:R-:W-:Y:S01]  /*14ae0*/  FFMA.FTZ R248, R248, c[0x0][0x2d0], -R173.reuse ;  /* 0x0000b400f8f87a23 */ /* 0x100fe200000108ad */
[----:B------:R-:W-:Y:S01]  /*14af0*/  FMNMX.FTZ R4, R45, R4, !PT ;  /* 0x000000042d047209 */ /* 0x000fe20007810000 */
[--C-:B------:R-:W-:Y:S01]  /*14b00*/  FFMA.FTZ R200, R200, c[0x0][0x2d0], -R174.reuse ;  /* 0x0000b400c8c87a23 */ /* 0x100fe200000108ae */
[----:B-1----:R-:W-:Y:S01]  /*14b10*/  FMNMX.FTZ R0, R5, R0, !PT ;  /* 0x0000000005007209 */ /* 0x002fe20007810000 */
[----:B------:R-:W-:Y:S01]  /*14b20*/  MUFU.EX2 R78, R78 ;  /* 0x0000004e004e7308 */ /* 0x000fe20000000800 */
[--C-:B------:R-:W-:Y:S01]  /*14b30*/  FFMA.FTZ R196, R196, c[0x0][0x2d0], -R174.reuse ;  /* 0x0000b400c4c47a23 */ /* 0x100fe200000108ae */
[----:B------:R-:W1:Y:S01]  /*14b40*/  SHFL.BFLY PT, R5, R4, 0x2, 0x1f ;  /* 0x0c401f0004057f89 */ /* 0x000e6200000e0000 */
[C---:B------:R-:W-:Y:S01]  /*14b50*/  FSETP.NEU.FTZ.AND P0, PT, R0.reuse, -INF , PT ;  /* 0xff8000000000780b */ /* 0x040fe20003f1d000 */
[----:B------:R-:W-:Y:S02]  /*14b60*/  FMUL.FTZ R170, R0, c[0x0][0x2d0] ;  /* 0x0000b40000aa7a20 */ /* 0x000fe40000410000 */
[--C-:B------:R-:W-:Y:S02]  /*14b70*/  FFMA.FTZ R204, R204, c[0x0][0x2d0], -R173.reuse ;  /* 0x0000b400cccc7a23 */ /* 0x100fe400000108ad */
[----:B------:R-:W-:Y:S01]  /*14b80*/  FFMA.FTZ R202, R202, c[0x0][0x2d0], -R173 ;  /* 0x0000b400caca7a23 */ /* 0x000fe200000108ad */
[----:B------:R-:W-:Y:S01]  /*14b90*/  FSEL R170, R170, RZ, P0 ;  /* 0x000000ffaaaa7208 */ /* 0x000fe20000000000 */
[----:B------:R-:W2:Y:S01]  /*14ba0*/  MUFU.EX2 R73, R73 ;  /* 0x0000004900497308 */ /* 0x000ea20000000800 */
[--C-:B------:R-:W-:Y:S02]  /*14bb0*/  FFMA.FTZ R190, R190, c[0x0][0x2d0], -R174.reuse ;  /* 0x0000b400bebe7a23 */ /* 0x100fe400000108ae */
[----:B------:R-:W-:Y:S01]  /*14bc0*/  FFMA.FTZ R185, R185, c[0x0][0x2d0], -R174 ;  /* 0x0000b400b9b97a23 */ /* 0x000fe200000108ae */
[----:B---3--:R-:W-:Y:S01]  /*14bd0*/  F2FP.BF16.PACK_AB R50, R47, R46 ;  /* 0x0000002e2f32723e */ /* 0x008fe200000010ff */
        /* <DEDUP_REMOVED lines=8> */
[--C-:B------:R-:W-:Y:S01]  /*14c60*/  FFMA.FTZ R197, R197, c[0x0][0x2d0], -R170.reuse ;  /* 0x0000b400c5c57a23 */ /* 0x100fe200000108aa */
[----:B------:R-:W-:Y:S01]  /*14c70*/  FSEL R5, R3, RZ, P2 ;  /* 0x000000ff03057208 */ /* 0x000fe20001000000 */
[--C-:B------:R-:W-:Y:S01]  /*14c80*/  FFMA.FTZ R198, R198, c[0x0][0x2d0], -R170.reuse ;  /* 0x0000b400c6c67a23 */ /* 0x100fe200000108aa */
[----:B------:R-:W1:Y:S01]  /*14c90*/  MUFU.EX2 R72, R72 ;  /* 0x0000004800487308 */ /* 0x000e620000000800 */
[----:B------:R-:W3:Y:S01]  /*14ca0*/  SHFL.BFLY PT, R44, R4, 0x1, 0x1f ;  /* 0x0c201f00042c7f89 */ /* 0x000ee200000e0000 */
[--C-:B------:R-:W-:Y:S02]  /*14cb0*/  FFMA.FTZ R199, R199, c[0x0][0x2d0], -R170.reuse ;  /* 0x0000b400c7c77a23 */ /* 0x100fe400000108aa */
[----:B------:R-:W-:Y:S01]  /*14cc0*/  FADD.FTZ R43, -R5, R167 ;  /* 0x000000a7052b7221 */ /* 0x000fe20000010100 */
[----:B------:R-:W-:Y:S01]  /*14cd0*/  MOV R167, R38 ;  /* 0x0000002600a77202 */ /* 0x000fe20000000f00 */
[--C-:B------:R-:W-:Y:S01]  /*14ce0*/  FFMA.FTZ R250, R250, c[0x0][0x2d0], -R170.reuse ;  /* 0x0000b400fafa7a23 */ /* 0x100fe200000108aa */
[----:B--2---:R-:W-:Y:S01]  /*14cf0*/  F2FP.BF16.PACK_AB R49, R73, R78 ;  /* 0x0000004e4931723e */ /* 0x004fe200000010ff */
[----:B------:R-:W-:Y:S01]  /*14d00*/  FMUL.FTZ R43, R43, c[0x0][0x2d0] ;  /* 0x0000b4002b2b7a20 */ /* 0x000fe20000410000 */
[----:B------:R-:W-:Y:S01]  /*14d10*/  FSEL R5, R2, RZ, P1 ;  /* 0x000000ff02057208 */ /* 0x000fe20000800000 */
[----:B------:R-:W-:Y:S01]  /*14d20*/  MUFU.EX2 R77, R77 ;  /* 0x0000004d004d7308 */ /* 0x000fe20000000800 */
[--C-:B------:R-:W-:Y:S02]  /*14d30*/  FFMA.FTZ R246, R246, c[0x0][0x2d0], -R170.reuse ;  /* 0x0000b400f6f67a23 */ /* 0x100fe400000108aa */
[----:B------:R-:W-:Y:S02]  /*14d40*/  FFMA.FTZ R210, R210, c[0x0][0x2d0], -R170 ;  /* 0x0000b400d2d27a23 */ /* 0x000fe400000108aa */
[----:B------:R-:W-:Y:S01]  /*14d50*/  FADD.FTZ R42, -R5, R166 ;  /* 0x000000a6052a7221 */ /* 0x000fe20000010100 */
[----:B------:R-:W-:Y:S01]  /*14d60*/  FSEL R5, R0, RZ, P0 ;  /* 0x000000ff00057208 */ /* 0x000fe20000000000 */
[----:B------:R-:W-:Y:S02]  /*14d70*/  FFMA.FTZ R166, R65, c[0x0][0x2d0], -R173 ;  /* 0x0000b40041a67a23 */ /* 0x000fe400000108ad */
[----:B------:R-:W-:Y:S01]  /*14d80*/  FMUL.FTZ R42, R42, c[0x0][0x2d0] ;  /* 0x0000b4002a2a7a20 */ /* 0x000fe20000410000 */
[----:B------:R-:W2:Y:S01]  /*14d90*/  MUFU.EX2 R43, R43 ;  /* 0x0000002b002b7308 */ /* 0x000ea20000000800 */
[----:B------:R-:W-:Y:S02]  /*14da0*/  FADD.FTZ R5, -R5, R165 ;  /* 0x000000a505057221 */ /* 0x000fe40000010100 */
[--C-:B------:R-:W-:Y:S01]  /*14db0*/  FFMA.FTZ R165, R29, c[0x0][0x2d0], -R173.reuse ;  /* 0x0000b4001da57a23 */ /* 0x100fe200000108ad */
[----:B-1----:R-:W-:Y:S01]  /*14dc0*/  F2FP.BF16.PACK_AB R51, R72, R68 ;  /* 0x000000444833723e */ /* 0x002fe200000010ff */
[----:B------:R-:W-:Y:S01]  /*14dd0*/  FMUL.FTZ R5, R5, c[0x0][0x2d0] ;  /* 0x0000b40005057a20 */ /* 0x000fe20000410000 */
[----:B---3--:R-:W-:Y:S01]  /*14de0*/  FMNMX.FTZ R44, R44, R4, !PT ;  /* 0x000000042c2c7209 */ /* 0x008fe20007810000 */
[----:B------:R-:W-:Y:S02]  /*14df0*/  FFMA.FTZ R207, R207, c[0x0][0x2d0], -R170 ;  /* 0x0000b400cfcf7a23 */ /* 0x000fe400000108aa */
[--C-:B------:R-:W-:Y:S01]  /*14e00*/  FFMA.FTZ R189, R189, c[0x0][0x2d0], -R173.reuse ;  /* 0x0000b400bdbd7a23 */ /* 0x100fe200000108ad */
[----:B------:R-:W1:Y:S01]  /*14e10*/  MUFU.EX2 R42, R42 ;  /* 0x0000002a002a7308 */ /* 0x000e620000000800 */
[C---:B------:R-:W-:Y:S01]  /*14e20*/  FSETP.NEU.FTZ.AND P0, PT, R44.reuse, -INF , PT ;  /* 0xff8000002c00780b */ /* 0x040fe20003f1d000 */
[----:B------:R-:W-:Y:S02]  /*14e30*/  FMUL.FTZ R95, R44, c[0x0][0x2d0] ;  /* 0x0000b4002c5f7a20 */ /* 0x000fe40000410000 */
[----:B------:R-:W-:Y:S01]  /*14e40*/  FFMA.FTZ R186, R186, c[0x0][0x2d0], -R173 ;  /* 0x0000b400baba7a23 */ /* 0x000fe200000108ad */
[----:B------:R-:W-:Y:S01]  /*14e50*/  FSEL R4, R44, RZ, P0 ;  /* 0x000000ff2c047208 */ /* 0x000fe20000000000 */
[--C-:B------:R-:W-:Y:S01]  /*14e60*/  FFMA.FTZ R176, R176, c[0x0][0x2d0], -R174.reuse ;  /* 0x0000b400b0b07a23 */ /* 0x100fe200000108ae */
[----:B------:R-:W-:Y:S01]  /*14e70*/  FSEL R95, R95, RZ, P0 ;  /* 0x000000ff5f5f7208 */ /* 0x000fe20000000000 */
[----:B------:R-:W-:Y:S01]  /*14e80*/  FFMA.FTZ R175, R175, c[0x0][0x2d0], -R174 ;  /* 0x0000b400afaf7a23 */ /* 0x000fe200000108ae */
[----:B------:R-:W-:Y:S01]  /*14e90*/  ISETP.GT.AND P0, PT, R244, R230, PT ;  /* 0x000000e6f400720c */ /* 0x000fe20003f04270 */
[----:B------:R3:W4:Y:S01]  /*14ea0*/  MUFU.EX2 R41, R5 ;  /* 0x0000000500297308 */ /* 0x0007220000000800 */
[----:B------:R-:W-:Y:S01]  /*14eb0*/  FADD.FTZ R4, -R4, R164 ;  /* 0x000000a404047221 */ /* 0x000fe20000010100 */
[----:B------:R-:W-:Y:S01]  /*14ec0*/  IADD3 R244, R244, -0x1, RZ ;  /* 0xfffffffff4f47810 */ /* 0x000fe20007ffe0ff */
[--C-:B------:R-:W-:Y:S02]  /*14ed0*/  FFMA.FTZ R82, R10, c[0x0][0x2d0], -R95.reuse ;  /* 0x0000b4000a527a23 */ /* 0x100fe4000001085f */
[----:B------:R-:W-:Y:S02]  /*14ee0*/  FMUL.FTZ R4, R4, c[0x0][0x2d0] ;  /* 0x0000b40004047a20 */ /* 0x000fe40000410000 */
[C---:B--2---:R-:W-:Y:S02]  /*14ef0*/  FMUL.FTZ R16, R43.reuse, R148 ;  /* 0x000000942b107220 */ /* 0x044fe40000410000 */
[----:B------:R-:W-:Y:S01]  /*14f00*/  FMUL.FTZ R17, R43, R149 ;  /* 0x000000952b117220 */ /* 0x000fe20000410000 */
[----:B------:R2:W5:Y:S01]  /*14f10*/  MUFU.EX2 R40, R4 ;  /* 0x0000000400287308 */ /* 0x0005620000000800 */
[--C-:B------:R-:W-:Y:S02]  /*14f20*/  FFMA.FTZ R81, R11, c[0x0][0x2d0], -R95.reuse ;  /* 0x0000b4000b517a23 */ /* 0x100fe4000001085f */
[--C-:B------:R-:W-:Y:S02]  /*14f30*/  FFMA.FTZ R80, R14, c[0x0][0x2d0], -R95.reuse ;  /* 0x0000b4000e507a23 */ /* 0x100fe4000001085f */
[----:B------:R-:W-:Y:S02]  /*14f40*/  FFMA.FTZ R79, R15, c[0x0][0x2d0], -R95 ;  /* 0x0000b4000f4f7a23 */ /* 0x000fe4000001085f */
[C---:B-1----:R-:W-:Y:S02]  /*14f50*/  FMUL.FTZ R18, R42.reuse, R150 ;  /* 0x000000962a127220 */ /* 0x042fe40000410000 */
[----:B------:R-:W-:Y:S01]  /*14f60*/  FMUL.FTZ R19, R42, R151 ;  /* 0x000000972a137220 */ /* 0x000fe20000410000 */
[----:B------:R-:W1:Y:S01]  /*14f70*/  MUFU.EX2 R71, R71 ;  /* 0x0000004700477308 */ /* 0x000e620000000800 */
[----:B------:R-:W-:Y:S01]  /*14f80*/  LDSM.16.MT88.4 R148, [R225+0x2900] ;  /* 0x00290000e194783b */ /* 0x000fe20000004200 */
[----:B------:R-:W-:Y:S02]  /*14f90*/  FFMA.FTZ R164, R36, c[0x0][0x2d0], -R173 ;  /* 0x0000b40024a47a23 */ /* 0x000fe400000108ad */
[----:B---3--:R-:W-:Y:S02]  /*14fa0*/  FMUL.FTZ R5, R43, R161 ;  /* 0x000000a12b057220 */ /* 0x008fe40000410000 */
[C---:B------:R-:W-:Y:S02]  /*14fb0*/  FMUL.FTZ R6, R42.reuse, R162 ;  /* 0x000000a22a067220 */ /* 0x040fe40000410000 */
[----:B------:R-:W-:Y:S01]  /*14fc0*/  FMUL.FTZ R7, R42, R163 ;  /* 0x000000a32a077220 */ /* 0x000fe20000410000 */
[----:B------:R-:W3:Y:S01]  /*14fd0*/  LDSM.16.MT88.4 R36, [R219+0x100] ;  /* 0x00010000db24783b */ /* 0x000ee20000004200 */
[----:B------:R-:W-:Y:S01]  /*14fe0*/  MUFU.EX2 R70, R70 ;  /* 0x0000004600467308 */ /* 0x000fe20000000800 */
[C---:B----4-:R-:W-:Y:S02]  /*14ff0*/  FMUL.FTZ R8, R41.reuse, R156 ;  /* 0x0000009c29087220 */ /* 0x050fe40000410000 */
[----:B------:R-:W-:Y:S02]  /*15000*/  FMUL.FTZ R9, R41, R157 ;  /* 0x0000009d29097220 */ /* 0x000fe40000410000 */
[----:B--2---:R-:W-:Y:S02]  /*15010*/  FMUL.FTZ R4, R43, R160 ;  /* 0x000000a02b047220 */ /* 0x004fe40000410000 */
[C---:B-----5:R-:W-:Y:S02]  /*15020*/  FMUL.FTZ R10, R40.reuse, R158 ;  /* 0x0000009e280a7220 */ /* 0x060fe40000410000 */
[C---:B------:R-:W-:Y:S01]  /*15030*/  FMUL.FTZ R11, R40.reuse, R159 ;  /* 0x0000009f280b7220 */ /* 0x040fe20000410000 */
[----:B------:R-:W2:Y:S01]  /*15040*/  MUFU.EX2 R74, R74 ;  /* 0x0000004a004a7308 */ /* 0x000ea20000000800 */
[----:B------:R-:W-:Y:S01]  /*15050*/  FMUL.FTZ R29, R41, R137 ;  /* 0x00000089291d7220 */ /* 0x000fe20000410000 */
[-C--:B------:R-:W-:Y:S05]  /*15060*/  HMMA.16816.F32.BF16 R4, R48, R20.reuse, R4 ;  /* 0x000000143004723c */ /* 0x080fea0000041804 */
[--C-:B------:R-:W-:Y:S01]  /*15070*/  FFMA.FTZ R137, R57, c[0x0][0x2d0], -R170.reuse ;  /* 0x0000b40039897a23 */ /* 0x100fe200000108aa */
[----:B-1----:R-:W-:Y:S01]  /*15080*/  F2FP.BF16.PACK_AB R52, R71, R77 ;  /* 0x0000004d4734723e */ /* 0x002fe200000010ff */
[----:B------:R-:W1:Y:S01]  /*15090*/  LDSM.16.MT88.4 R56, [R218+0x100] ;  /* 0x00010000da38783b */ /* 0x000e620000004200 */
[----:B------:R-:W-:Y:S01]  /*150a0*/  MUFU.EX2 R82, R82 ;  /* 0x0000005200527308 */ /* 0x000fe20000000800 */
[C---:B------:R-:W-:Y:S03]  /*150b0*/  FMUL.FTZ R116, R41.reuse, R116 ;  /* 0x0000007429747220 */ /* 0x040fe60000410000 */
[C---:B------:R-:W-:Y:S02]  /*150c0*/  FMUL.FTZ R117, R41.reuse, R117 ;  /* 0x0000007529757220 */ /* 0x040fe40000410000 */
[C---:B------:R-:W-:Y:S02]  /*150d0*/  FMUL.FTZ R118, R40.reuse, R118 ;  /* 0x0000007628767220 */ /* 0x040fe40000410000 */
[----:B------:R-:W-:Y:S02]  /*150e0*/  FMUL.FTZ R119, R40, R119 ;  /* 0x0000007728777220 */ /* 0x000fe40000410000 */
[----:B------:R-:W4:Y:S01]  /*150f0*/  MUFU.EX2 R81, R81 ;  /* 0x0000005100517308 */ /* 0x000f220000000800 */
[C---:B------:R-:W-:Y:S02]  /*15100*/  FMUL.FTZ R120, R41.reuse, R120 ;  /* 0x0000007829787220 */ /* 0x040fe40000410000 */
[----:B------:R-:W-:Y:S01]  /*15110*/  FMUL.FTZ R121, R41, R121 ;  /* 0x0000007929797220 */ /* 0x000fe20000410000 */
[----:B--2---:R-:W-:Y:S01]  /*15120*/  F2FP.BF16.PACK_AB R54, R74, R70 ;  /* 0x000000464a36723e */ /* 0x004fe200000010ff */
[C---:B------:R-:W-:Y:S02]  /*15130*/  FMUL.FTZ R122, R40.reuse, R122 ;  /* 0x0000007a287a7220 */ /* 0x040fe40000410000 */
[----:B------:R-:W-:Y:S02]  /*15140*/  FMUL.FTZ R123, R40, R123 ;  /* 0x0000007b287b7220 */ /* 0x000fe40000410000 */
[C---:B------:R-:W-:Y:S01]  /*15150*/  FMUL.FTZ R124, R43.reuse, R124 ;  /* 0x0000007c2b7c7220 */ /* 0x040fe20000410000 */
[----:B------:R-:W-:Y:S01]  /*15160*/  MUFU.EX2 R80, R80 ;  /* 0x0000005000507308 */ /* 0x000fe20000000800 */
[----:B------:R-:W-:Y:S02]  /*15170*/  FMUL.FTZ R125, R43, R125 ;  /* 0x0000007d2b7d7220 */ /* 0x000fe40000410000 */
[C---:B------:R-:W-:Y:S02]  /*15180*/  FMUL.FTZ R126, R42.reuse, R126 ;  /* 0x0000007e2a7e7220 */ /* 0x040fe40000410000 */
[----:B------:R-:W-:Y:S02]  /*15190*/  FMUL.FTZ R127, R42, R127 ;  /* 0x0000007f2a7f7220 */ /* 0x000fe40000410000 */
[C---:B------:R-:W-:Y:S02]  /*151a0*/  FMUL.FTZ R12, R41.reuse, R152 ;  /* 0x00000098290c7220 */ /* 0x040fe40000410000 */
[----:B------:R-:W-:Y:S01]  /*151b0*/  FMUL.FTZ R13, R41, R153 ;  /* 0x00000099290d7220 */ /* 0x000fe20000410000 */
[----:B------:R-:W2:Y:S01]  /*151c0*/  MUFU.EX2 R79, R79 ;  /* 0x0000004f004f7308 */ /* 0x000ea20000000800 */
[C---:B------:R-:W-:Y:S02]  /*151d0*/  FMUL.FTZ R14, R40.reuse, R154 ;  /* 0x0000009a280e7220 */ /* 0x040fe40000410000 */
[C---:B------:R-:W-:Y:S01]  /*151e0*/  FMUL.FTZ R15, R40.reuse, R155 ;  /* 0x0000009b280f7220 */ /* 0x040fe20000410000 */
[----:B----4-:R-:W-:Y:S01]  /*151f0*/  F2FP.BF16.PACK_AB R53, R81, R82 ;  /* 0x000000525135723e */ /* 0x010fe200000010ff */
[C---:B------:R-:W-:Y:S02]  /*15200*/  FMUL.FTZ R24, R41.reuse, R140 ;  /* 0x0000008c29187220 */ /* 0x040fe40000410000 */
[----:B------:R-:W-:Y:S02]  /*15210*/  FMUL.FTZ R25, R41, R141 ;  /* 0x0000008d29197220 */ /* 0x000fe40000410000 */
[C---:B------:R-:W-:Y:S01]  /*15220*/  FMUL.FTZ R26, R40.reuse, R142 ;  /* 0x0000008e281a7220 */ /* 0x040fe20000410000 */
[----:B------:R-:W-:Y:S01]  /*15230*/  MUFU.EX2 R84, R84 ;  /* 0x0000005400547308 */ /* 0x000fe20000000800 */
[C---:B------:R-:W-:Y:S02]  /*15240*/  FMUL.FTZ R27, R40.reuse, R143 ;  /* 0x0000008f281b7220 */ /* 0x040fe40000410000 */
[C---:B------:R-:W-:Y:S02]  /*15250*/  FMUL.FTZ R30, R40.reuse, R138 ;  /* 0x0000008a281e7220 */ /* 0x040fe40000410000 */
[----:B------:R-:W-:Y:S02]  /*15260*/  FMUL.FTZ R31, R40, R139 ;  /* 0x0000008b281f7220 */ /* 0x000fe40000410000 */
[C---:B------:R-:W-:Y:S02]  /*15270*/  FMUL.FTZ R100, R43.reuse, R100 ;  /* 0x000000642b647220 */ /* 0x040fe40000410000 */
[----:B------:R-:W-:Y:S01]  /*15280*/  FMUL.FTZ R101, R43, R101 ;  /* 0x000000652b657220 */ /* 0x000fe20000410000 */
[----:B------:R-:W-:Y:S01]  /*15290*/  MUFU.EX2 R83, R83 ;  /* 0x0000005300537308 */ /* 0x000fe20000000800 */
[C---:B------:R-:W-:Y:S02]  /*152a0*/  FMUL.FTZ R102, R42.reuse, R102 ;  /* 0x000000662a667220 */ /* 0x040fe40000410000 */
[----:B------:R-:W-:Y:S01]  /*152b0*/  FMUL.FTZ R103, R42, R103 ;  /* 0x000000672a677220 */ /* 0x000fe20000410000 */
[----:B--2---:R-:W-:Y:S01]  /*152c0*/  F2FP.BF16.PACK_AB R55, R79, R80 ;  /* 0x000000504f37723e */ /* 0x004fe200000010ff */
[C---:B------:R-:W-:Y:S02]  /*152d0*/  FMUL.FTZ R104, R41.reuse, R104 ;  /* 0x0000006829687220 */ /* 0x040fe40000410000 */
[C---:B------:R-:W-:Y:S02]  /*152e0*/  FMUL.FTZ R105, R41.reuse, R105 ;  /* 0x0000006929697220 */ /* 0x040fe40000410000 */
[C---:B------:R-:W-:Y:S01]  /*152f0*/  FMUL.FTZ R106, R40.reuse, R106 ;  /* 0x0000006a286a7220 */ /* 0x040fe20000410000 */
[----:B------:R-:W-:Y:S01]  /*15300*/  MUFU.EX2 R85, R85 ;  /* 0x0000005500557308 */ /* 0x000fe20000000800 */
[C---:B------:R-:W-:Y:S04]  /*15310*/  HMMA.16816.F32.BF16 R8, R52.reuse, R20, R8 ;  /* 0x000000143408723c */ /* 0x040fe80000041808 */
[C---:B------:R-:W-:Y:S02]  /*15320*/  FMUL.FTZ R107, R40.reuse, R107 ;  /* 0x0000006b286b7220 */ /* 0x040fe40000410000 */
[----:B------:R-:W-:Y:S02]  /*15330*/  FMUL.FTZ R108, R41, R108 ;  /* 0x0000006c296c7220 */ /* 0x000fe40000410000 */
[-C--:B------:R-:W-:Y:S01]  /*15340*/  HMMA.16816.F32.BF16 R12, R52, R22.reuse, R12 ;  /* 0x00000016340c723c */ /* 0x080fe2000004180c */
[----:B------:R-:W-:Y:S03]  /*15350*/  MUFU.EX2 R86, R86 ;  /* 0x0000005600567308 */ /* 0x000fe60000000800 */
[C---:B------:R-:W-:Y:S02]  /*15360*/  FMUL.FTZ R20, R43.reuse, R144 ;  /* 0x000000902b147220 */ /* 0x040fe40000410000 */
[----:B------:R-:W-:Y:S02]  /*15370*/  FMUL.FTZ R21, R43, R145 ;  /* 0x000000912b157220 */ /* 0x000fe40000410000 */
[C---:B------:R-:W-:Y:S03]  /*15380*/  HMMA.16816.F32.BF16 R16, R48.reuse, R22, R16 ;  /* 0x000000163010723c */ /* 0x040fe60000041810 */
[----:B------:R-:W-:Y:S01]  /*15390*/  MUFU.EX2 R87, R87 ;  /* 0x0000005700577308 */ /* 0x000fe20000000800 */
[----:B------:R-:W-:Y:S02]  /*153a0*/  FMUL.FTZ R109, R41, R109 ;  /* 0x0000006d296d7220 */ /* 0x000fe40000410000 */
[----:B------:R-:W-:Y:S02]  /*153b0*/  FMUL.FTZ R110, R40, R110 ;  /* 0x0000006e286e7220 */ /* 0x000fe40000410000 */
[C---:B------:R-:W-:Y:S04]  /*153c0*/  FMUL.FTZ R22, R42.reuse, R146 ;  /* 0x000000922a167220 */ /* 0x040fe80000410000 */
[----:B------:R-:W-:Y:S01]  /*153d0*/  FMUL.FTZ R23, R42, R147 ;  /* 0x000000932a177220 */ /* 0x000fe20000410000 */
[----:B------:R-:W-:Y:S01]  /*153e0*/  MUFU.EX2 R164, R164 ;  /* 0x000000a400a47308 */ /* 0x000fe20000000800 */
[----:B------:R-:W-:Y:S02]  /*153f0*/  FMUL.FTZ R111, R40, R111 ;  /* 0x0000006f286f7220 */ /* 0x000fe40000410000 */
[C---:B------:R-:W-:Y:S02]  /*15400*/  FMUL.FTZ R112, R43.reuse, R112 ;  /* 0x000000702b707220 */ /* 0x040fe40000410000 */
[----:B------:R-:W-:Y:S01]  /*15410*/  FMUL.FTZ R113, R43, R113 ;  /* 0x000000712b717220 */ /* 0x000fe20000410000 */
[-C--:B------:R-:W-:Y:S03]  /*15420*/  HMMA.16816.F32.BF16 R20, R48, R32.reuse, R20 ;  /* 0x000000203014723c */ /* 0x080fe60000041814 */
[C---:B------:R-:W-:Y:S01]  /*15430*/  FMUL.FTZ R114, R42.reuse, R114 ;  /* 0x000000722a727220 */ /* 0x040fe20000410000 */
[----:B------:R-:W-:Y:S01]  /*15440*/  MUFU.EX2 R165, R165 ;  /* 0x000000a500a57308 */ /* 0x000fe20000000800 */
[----:B------:R-:W-:Y:S02]  /*15450*/  FMUL.FTZ R115, R42, R115 ;  /* 0x000000732a737220 */ /* 0x000fe40000410000 */
[--C-:B------:R-:W-:Y:S01]  /*15460*/  FFMA.FTZ R203, R203, c[0x0][0x2d0], -R95.reuse ;  /* 0x0000b400cbcb7a23 */ /* 0x100fe2000001085f */
[C---:B------:R-:W-:Y:S04]  /*15470*/  HMMA.16816.F32.BF16 R24, R52.reuse, R32, R24 ;  /* 0x000000203418723c */ /* 0x040fe80000041818 */
[----:B------:R-:W-:Y:S02]  /*15480*/  FFMA.FTZ R205, R205, c[0x0][0x2d0], -R95 ;  /* 0x0000b400cdcd7a23 */ /* 0x000fe4000001085f */
[----:B------:R-:W-:Y:S01]  /*15490*/  MUFU.EX2 R137, R137 ;  /* 0x0000008900897308 */ /* 0x000fe20000000800 */
[--C-:B------:R-:W-:Y:S02]  /*154a0*/  FFMA.FTZ R32, R28, c[0x0][0x2d0], -R170.reuse ;  /* 0x0000b4001c207a23 */ /* 0x100fe400000108aa */
[----:B------:R-:W-:Y:S03]  /*154b0*/  FMUL.FTZ R28, R41, R136 ;  /* 0x00000088291c7220 */ /* 0x000fe60000410000 */
[----:B------:R-:W-:Y:S02]  /*154c0*/  FMUL.FTZ R33, R43, R133 ;  /* 0x000000852b217220 */ /* 0x000fe40000410000 */
[----:B------:R-:W-:Y:S02]  /*154d0*/  FFMA.FTZ R133, R167, c[0x0][0x2d0], -R170 ;  /* 0x0000b400a7857a23 */ /* 0x000fe400000108aa */
[-C--:B------:R-:W-:Y:S01]  /*154e0*/  HMMA.16816.F32.BF16 R28, R52, R34.reuse, R28 ;  /* 0x00000022341c723c */ /* 0x080fe2000004181c */
[----:B------:R2:W4:Y:S02]  /*154f0*/  MUFU.EX2 R136, R32 ;  /* 0x0000002000887308 */ /* 0x0005240000000800 */
[----:B------:R-:W-:Y:S02]  /*15500*/  FFMA.FTZ R167, R64, c[0x0][0x2d0], -R173 ;  /* 0x0000b40040a77a23 */ /* 0x000fe400000108ad */
[--C-:B------:R-:W-:Y:S02]  /*15510*/  FFMA.FTZ R208, R208, c[0x0][0x2d0], -R95.reuse ;  /* 0x0000b400d0d07a23 */ /* 0x100fe4000001085f */
[--C-:B------:R-:W-:Y:S01]  /*15520*/  FFMA.FTZ R211, R211, c[0x0][0x2d0], -R95.reuse ;  /* 0x0000b400d3d37a23 */ /* 0x100fe2000001085f */
[C---:B------:R-:W-:Y:S03]  /*15530*/  HMMA.16816.F32.BF16 R100, R48.reuse, R34, R100 ;  /* 0x000000223064723c */ /* 0x040fe60000041864 */
[----:B------:R-:W-:Y:S01]  /*15540*/  MUFU.EX2 R133, R133 ;  /* 0x0000008500857308 */ /* 0x000fe20000000800 */
[--C-:B------:R-:W-:Y:S02]  /*15550*/  FFMA.FTZ R249, R249, c[0x0][0x2d0], -R95.reuse ;  /* 0x0000b400f9f97a23 */ /* 0x100fe4000001085f */
[--C-:B------:R-:W-:Y:S02]  /*15560*/  FFMA.FTZ R245, R245, c[0x0][0x2d0], -R95.reuse ;  /* 0x0000b400f5f57a23 */ /* 0x100fe4000001085f */
[C---:B------:R-:W-:Y:S04]  /*15570*/  FMUL.FTZ R34, R42.reuse, R134 ;  /* 0x000000862a227220 */ /* 0x040fe80000410000 */
[----:B------:R-:W-:Y:S01]  /*15580*/  FMUL.FTZ R35, R42, R135 ;  /* 0x000000872a237220 */ /* 0x000fe20000410000 */
[----:B------:R-:W-:Y:S01]  /*15590*/  MUFU.EX2 R166, R166 ;  /* 0x000000a600a67308 */ /* 0x000fe20000000800 */
[----:B------:R-:W-:Y:S02]  /*155a0*/  FFMA.FTZ R134, R63, c[0x0][0x2d0], -R174 ;  /* 0x0000b4003f867a23 */ /* 0x000fe400000108ae */
[--C-:B------:R-:W-:Y:S02]  /*155b0*/  FFMA.FTZ R135, R61, c[0x0][0x2d0], -R95.reuse ;  /* 0x0000b4003d877a23 */ /* 0x100fe4000001085f */
[----:B--2---:R-:W-:Y:S02]  /*155c0*/  FMUL.FTZ R32, R43, R132 ;  /* 0x000000842b207220 */ /* 0x004fe40000410000 */
[--C-:B------:R-:W-:Y:S02]  /*155d0*/  FFMA.FTZ R209, R209, c[0x0][0x2d0], -R95.reuse ;  /* 0x0000b400d1d17a23 */ /* 0x100fe4000001085f */
[----:B------:R-:W-:Y:S01]  /*155e0*/  FFMA.FTZ R206, R206, c[0x0][0x2d0], -R95 ;  /* 0x0000b400cece7a23 */ /* 0x000fe2000001085f */
[----:B------:R2:W5:Y:S01]  /*155f0*/  MUFU.EX2 R132, R62 ;  /* 0x0000003e00847308 */ /* 0x0005620000000800 */
[--C-:B------:R-:W-:Y:S01]  /*15600*/  FFMA.FTZ R178, R178, c[0x0][0x2d0], -R173.reuse ;  /* 0x0000b400b2b27a23 */ /* 0x100fe200000108ad */
[-C--:B---3--:R-:W-:Y:S03]  /*15610*/  HMMA.16816.F32.BF16 R32, R48, R36.reuse, R32 ;  /* 0x000000243020723c */ /* 0x088fe60000041820 */
[----:B------:R-:W-:Y:S02]  /*15620*/  FFMA.FTZ R177, R177, c[0x0][0x2d0], -R173 ;  /* 0x0000b400b1b17a23 */ /* 0x000fe400000108ad */
[--C-:B------:R-:W-:Y:S02]  /*15630*/  FFMA.FTZ R188, R188, c[0x0][0x2d0], -R170.reuse ;  /* 0x0000b400bcbc7a23 */ /* 0x100fe400000108aa */
[--C-:B------:R-:W-:Y:S01]  /*15640*/  FFMA.FTZ R184, R184, c[0x0][0x2d0], -R170.reuse ;  /* 0x0000b400b8b87a23 */ /* 0x100fe200000108aa */
[C---:B------:R-:W-:Y:S01]  /*15650*/  HMMA.16816.F32.BF16 R104, R52.reuse, R36, R104 ;  /* 0x000000243468723c */ /* 0x040fe20000041868 */
[----:B------:R-:W-:Y:S03]  /*15660*/  MUFU.EX2 R135, R135 ;  /* 0x0000008700877308 */ /* 0x000fe60000000800 */
[--C-:B------:R-:W-:Y:S02]  /*15670*/  FFMA.FTZ R182, R182, c[0x0][0x2d0], -R170.reuse ;  /* 0x0000b400b6b67a23 */ /* 0x100fe400000108aa */
[----:B------:R-:W-:Y:S02]  /*15680*/  FFMA.FTZ R180, R180, c[0x0][0x2d0], -R170 ;  /* 0x0000b400b4b47a23 */ /* 0x000fe400000108aa */
[-C--:B------:R-:W-:Y:S03]  /*15690*/  HMMA.16816.F32.BF16 R108, R52, R38.reuse, R108 ;  /* 0x00000026346c723c */ /* 0x080fe6000004186c */
[----:B------:R-:W-:Y:S01]  /*156a0*/  MUFU.EX2 R134, R134 ;  /* 0x0000008600867308 */ /* 0x000fe20000000800 */
[C---:B------:R-:W-:Y:S02]  /*156b0*/  FMUL.FTZ R36, R43.reuse, R128 ;  /* 0x000000802b247220 */ /* 0x040fe40000410000 */
[--C-:B------:R-:W-:Y:S02]  /*156c0*/  FFMA.FTZ R128, R60, c[0x0][0x2d0], -R95.reuse ;  /* 0x0000b4003c807a23 */ /* 0x100fe4000001085f */
[C---:B------:R-:W-:Y:S01]  /*156d0*/  HMMA.16816.F32.BF16 R112, R48.reuse, R38, R112 ;  /* 0x000000263070723c */ /* 0x040fe20000041870 */
[----:B--2---:R-:W2:Y:S03]  /*156e0*/  LDSM.16.MT88.4 R60, [R225+0x900] ;  /* 0x00090000e13c783b */ /* 0x004ea60000004200 */
[----:B------:R-:W-:Y:S01]  /*156f0*/  FMUL.FTZ R37, R43, R129 ;  /* 0x000000812b257220 */ /* 0x000fe20000410000 */
[----:B------:R-:W3:Y:S01]  /*15700*/  MUFU.EX2 R128, R128 ;  /* 0x0000008000807308 */ /* 0x000ee20000000800 */
[--C-:B------:R-:W-:Y:S02]  /*15710*/  FFMA.FTZ R129, R67, c[0x0][0x2d0], -R95.reuse ;  /* 0x0000b40043817a23 */ /* 0x100fe4000001085f */
[C---:B------:R-:W-:Y:S04]  /*15720*/  FMUL.FTZ R38, R42.reuse, R130 ;  /* 0x000000822a267220 */ /* 0x040fe80000410000 */
[----:B------:R-:W-:Y:S02]  /*15730*/  FMUL.FTZ R39, R42, R131 ;  /* 0x000000832a277220 */ /* 0x000fe40000410000 */
[--C-:B------:R-:W-:Y:S01]  /*15740*/  FFMA.FTZ R130, R66, c[0x0][0x2d0], -R95.reuse ;  /* 0x0000b40042827a23 */ /* 0x100fe2000001085f */
[----:B------:R-:W-:Y:S01]  /*15750*/  MUFU.EX2 R129, R129 ;  /* 0x0000008100817308 */ /* 0x000fe20000000800 */
[----:B------:R-:W-:Y:S01]  /*15760*/  LDSM.16.MT88.4 R64, [R219+0x900] ;  /* 0x00090000db40783b */ /* 0x000fe20000004200 */
[--C-:B------:R-:W-:Y:S02]  /*15770*/  FFMA.FTZ R131, R252, c[0x0][0x2d0], -R174.reuse ;  /* 0x0000b400fc837a23 */ /* 0x100fe400000108ae */
[-C--:B-1----:R-:W-:Y:S03]  /*15780*/  HMMA.16816.F32.BF16 R36, R48, R56.reuse, R36 ;  /* 0x000000383024723c */ /* 0x082fe60000041824 */
[--C-:B------:R-:W-:Y:S02]  /*15790*/  FFMA.FTZ R187, R187, c[0x0][0x2d0], -R95.reuse ;  /* 0x0000b400bbbb7a23 */ /* 0x100fe4000001085f */
[--C-:B------:R-:W-:Y:S01]  /*157a0*/  FFMA.FTZ R183, R183, c[0x0][0x2d0], -R95.reuse ;  /* 0x0000b400b7b77a23 */ /* 0x100fe2000001085f */
[----:B------:R-:W1:Y:S01]  /*157b0*/  MUFU.EX2 R130, R130 ;  /* 0x0000008200827308 */ /* 0x000e620000000800 */
[--C-:B------:R-:W-:Y:S01]  /*157c0*/  FFMA.FTZ R181, R181, c[0x0][0x2d0], -R95.reuse ;  /* 0x0000b400b5b57a23 */ /* 0x100fe2000001085f */
[C---:B------:R-:W-:Y:S04]  /*157d0*/  HMMA.16816.F32.BF16 R116, R52.reuse, R56, R116 ;  /* 0x000000383474723c */ /* 0x040fe80000041874 */
[----:B------:R-:W-:Y:S02]  /*157e0*/  FFMA.FTZ R179, R179, c[0x0][0x2d0], -R95 ;  /* 0x0000b400b3b37a23 */ /* 0x000fe4000001085f */
[--C-:B------:R-:W-:Y:S02]  /*157f0*/  FFMA.FTZ R172, R172, c[0x0][0x2d0], -R174.reuse ;  /* 0x0000b400acac7a23 */ /* 0x100fe400000108ae */
[-C--:B------:R-:W-:Y:S01]  /*15800*/  HMMA.16816.F32.BF16 R120, R52, R58.reuse, R120 ;  /* 0x0000003a3478723c */ /* 0x080fe20000041878 */
[----:B------:R-:W-:Y:S03]  /*15810*/  MUFU.EX2 R131, R131 ;  /* 0x0000008300837308 */ /* 0x000fe60000000800 */
[--C-:B------:R-:W-:Y:S02]  /*15820*/  FFMA.FTZ R168, R168, c[0x0][0x2d0], -R174.reuse ;  /* 0x0000b400a8a87a23 */ /* 0x100fe400000108ae */
[--C-:B------:R-:W-:Y:S01]  /*15830*/  FFMA.FTZ R171, R171, c[0x0][0x2d0], -R173.reuse ;  /* 0x0000b400abab7a23 */ /* 0x100fe200000108ad */
[----:B----4-:R-:W-:Y:S01]  /*15840*/  F2FP.BF16.PACK_AB R52, R137, R136 ;  /* 0x000000888934723e */ /* 0x010fe200000010ff */
[----:B------:R-:W-:Y:S01]  /*15850*/  HMMA.16816.F32.BF16 R124, R48, R58, R124 ;  /* 0x0000003a307c723c */ /* 0x000fe2000004187c */
[----:B------:R-:W4:Y:S02]  /*15860*/  LDSM.16.MT88.4 R56, [R220+0x900] ;  /* 0x00090000dc38783b */ /* 0x000f240000004200 */
[----:B------:R-:W-:Y:S01]  /*15870*/  MUFU.EX2 R167, R167 ;  /* 0x000000a700a77308 */ /* 0x000fe20000000800 */
[----:B-----5:R-:W-:Y:S01]  /*15880*/  F2FP.BF16.PACK_AB R54, R133, R132 ;  /* 0x000000848536723e */ /* 0x020fe200000010ff */
[--C-:B------:R-:W-:Y:S01]  /*15890*/  FFMA.FTZ R169, R169, c[0x0][0x2d0], -R173.reuse ;  /* 0x0000b400a9a97a23 */ /* 0x100fe200000108ad */
[----:B---3--:R-:W-:Y:S01]  /*158a0*/  F2FP.BF16.PACK_AB R53, R128, R135 ;  /* 0x000000878035723e */ /* 0x008fe200000010ff */
[--C-:B------:R-:W-:Y:S01]  /*158b0*/  FFMA.FTZ R96, R96, c[0x0][0x2d0], -R174.reuse ;  /* 0x0000b40060607a23 */ /* 0x100fe200000108ae */
[----:B------:R-:W-:Y:S01]  /*158c0*/  F2FP.BF16.PACK_AB R48, R84, R75 ;  /* 0x0000004b5430723e */ /* 0x000fe200000010ff */
[----:B------:R-:W-:Y:S03]  /*158d0*/  FFMA.FTZ R174, R97, c[0x0][0x2d0], -R174 ;  /* 0x0000b40061ae7a23 */ /* 0x000fe600000108ae */
[----:B------:R-:W-:Y:S01]  /*158e0*/  F2FP.BF16.PACK_AB R49, R85, R83 ;  /* 0x000000535531723e */ /* 0x000fe200000010ff */
[----:B------:R-:W-:Y:S01]  /*158f0*/  MUFU.EX2 R191, R191 ;  /* 0x000000bf00bf7308 */ /* 0x000fe20000000800 */
[----:B------:R-:W-:Y:S01]  /*15900*/  F2FP.BF16.PACK_AB R50, R87, R86 ;  /* 0x000000565732723e */ /* 0x000fe200000010ff */
[--C-:B------:R-:W-:Y:S01]  /*15910*/  FFMA.FTZ R97, R98, c[0x0][0x2d0], -R173.reuse ;  /* 0x0000b40062617a23 */ /* 0x100fe200000108ad */
[----:B------:R-:W-:Y:S01]  /*15920*/  F2FP.BF16.PACK_AB R51, R165, R164 ;  /* 0x000000a4a533723e */ /* 0x000fe200000010ff */
[----:B------:R-:W-:Y:S01]  /*15930*/  FFMA.FTZ R173, R99, c[0x0][0x2d0], -R173 ;  /* 0x0000b40063ad7a23 */ /* 0x000fe200000108ad */
[----:B-1----:R-:W-:Y:S01]  /*15940*/  F2FP.BF16.PACK_AB R55, R130, R129 ;  /* 0x000000818237723e */ /* 0x002fe200000010ff */
[--C-:B------:R-:W-:Y:S02]  /*15950*/  FFMA.FTZ R88, R88, c[0x0][0x2d0], -R170.reuse ;  /* 0x0000b40058587a23 */ /* 0x100fe400000108aa */
[--C-:B------:R-:W-:Y:S02]  /*15960*/  FFMA.FTZ R89, R89, c[0x0][0x2d0], -R170.reuse ;  /* 0x0000b40059597a23 */ /* 0x100fe400000108aa */
[-C--:B--2---:R-:W-:Y:S01]  /*15970*/  HMMA.16816.F32.BF16 R4, R48, R60.reuse, R4 ;  /* 0x0000003c3004723c */ /* 0x084fe20000041804 */
[----:B------:R-:W-:Y:S02]  /*15980*/  MUFU.EX2 R192, R192 ;  /* 0x000000c000c07308 */ /* 0x000fe40000000800 */
[--C-:B------:R-:W-:Y:S02]  /*15990*/  FFMA.FTZ R92, R92, c[0x0][0x2d0], -R170.reuse ;  /* 0x0000b4005c5c7a23 */ /* 0x100fe400000108aa */
[----:B------:R-:W-:Y:S02]  /*159a0*/  FFMA.FTZ R170, R93, c[0x0][0x2d0], -R170 ;  /* 0x0000b4005daa7a23 */ /* 0x000fe400000108aa */
[----:B------:R-:W-:Y:S01]  /*159b0*/  FFMA.FTZ R76, R43, R243, R76 ;  /* 0x000000f32b4c7223 */ /* 0x000fe2000001004c */
[C---:B------:R-:W-:Y:S03]  /*159c0*/  HMMA.16816.F32.BF16 R8, R52.reuse, R60, R8 ;  /* 0x0000003c3408723c */ /* 0x040fe60000041808 */
[----:B------:R-:W-:Y:S01]  /*159d0*/  MUFU.EX2 R193, R193 ;  /* 0x000000c100c17308 */ /* 0x000fe20000000800 */
[----:B------:R-:W-:Y:S02]  /*159e0*/  FFMA.FTZ R77, R41, R241, R77 ;  /* 0x000000f1294d7223 */ /* 0x000fe4000001004d */
[----:B------:R-:W-:Y:S02]  /*159f0*/  FADD.FTZ R76, R69, R76 ;  /* 0x0000004c454c7221 */ /* 0x000fe40000010000 */
[-C--:B------:R-:W-:Y:S04]  /*15a00*/  HMMA.16816.F32.BF16 R12, R52, R62.reuse, R12 ;  /* 0x0000003e340c723c */ /* 0x080fe8000004180c */
[----:B------:R-:W-:Y:S01]  /*15a10*/  FADD.FTZ R77, R71, R77 ;  /* 0x0000004d474d7221 */ /* 0x000fe20000010000 */
[----:B------:R-:W-:Y:S01]  /*15a20*/  MUFU.EX2 R194, R194 ;  /* 0x000000c200c27308 */ /* 0x000fe20000000800 */
[----:B------:R-:W-:Y:S02]  /*15a30*/  FADD.FTZ R76, R46, R76 ;  /* 0x0000004c2e4c7221 */ /* 0x000fe40000010000 */
[C---:B------:R-:W-:Y:S01]  /*15a40*/  HMMA.16816.F32.BF16 R16, R48.reuse, R62, R16 ;  /* 0x0000003e3010723c */ /* 0x040fe20000041810 */
[----:B------:R-:W1:Y:S03]  /*15a50*/  LDSM.16.MT88.4 R60, [R218+0x900] ;  /* 0x00090000da3c783b */ /* 0x000e660000004200 */
[----:B------:R-:W-:Y:S02]  /*15a60*/  FADD.FTZ R77, R70, R77 ;  /* 0x0000004d464d7221 */ /* 0x000fe40000010000 */
[----:B------:R-:W-:Y:S01]  /*15a70*/  FFMA.FTZ R82, R40, R240, R82 ;  /* 0x000000f028527223 */ /* 0x000fe20000010052 */
[----:B------:R-:W2:Y:S01]  /*15a80*/  MUFU.EX2 R195, R195 ;  /* 0x000000c300c37308 */ /* 0x000ea20000000800 */
[-C--:B----4-:R-:W-:Y:S04]  /*15a90*/  HMMA.16816.F32.BF16 R20, R48, R56.reuse, R20 ;  /* 0x000000383014723c */ /* 0x090fe80000041814 */
[----:B------:R-:W-:Y:S02]  /*15aa0*/  FADD.FTZ R76, R47, R76 ;  /* 0x0000004c2f4c7221 */ /* 0x000fe40000010000 */
[----:B------:R-:W-:Y:S02]  /*15ab0*/  FADD.FTZ R77, R74, R77 ;  /* 0x0000004d4a4d7221 */ /* 0x000fe40000010000 */
[C---:B------:R-:W-:Y:S01]  /*15ac0*/  HMMA.16816.F32.BF16 R24, R52.reuse, R56, R24 ;  /* 0x000000383418723c */ /* 0x040fe20000041818 */
[----:B------:R-:W3:Y:S03]  /*15ad0*/  MUFU.EX2 R197, R197 ;  /* 0x000000c500c57308 */ /* 0x000ee60000000800 */
[----:B------:R-:W-:Y:S02]  /*15ae0*/  FADD.FTZ R82, R81, R82 ;  /* 0x0000005251527221 */ /* 0x000fe40000010000 */
[----:B------:R-:W-:Y:S02]  /*15af0*/  FADD.FTZ R76, R75, R76 ;  /* 0x0000004c4b4c7221 */ /* 0x000fe40000010000 */
[-C--:B------:R-:W-:Y:S03]  /*15b00*/  HMMA.16816.F32.BF16 R28, R52, R58.reuse, R28 ;  /* 0x0000003a341c723c */ /* 0x080fe6000004181c */
[----:B------:R-:W-:Y:S01]  /*15b10*/  MUFU.EX2 R198, R198 ;  /* 0x000000c600c67308 */ /* 0x000fe20000000800 */
[----:B------:R-:W-:Y:S02]  /*15b20*/  FADD.FTZ R77, R136, R77 ;  /* 0x0000004d884d7221 */ /* 0x000fe40000010000 */
[----:B------:R-:W-:Y:S02]  /*15b30*/  FFMA.FTZ R78, R42, R242, R78 ;  /* 0x000000f22a4e7223 */ /* 0x000fe4000001004e */
[C---:B------:R-:W-:Y:S01]  /*15b40*/  HMMA.16816.F32.BF16 R100, R48.reuse, R58, R100 ;  /* 0x0000003a3064723c */ /* 0x040fe20000041864 */
[----:B------:R-:W4:Y:S03]  /*15b50*/  LDSM.16.MT88.4 R56, [R225+0x1100] ;  /* 0x00110000e138783b */ /* 0x000f260000004200 */
[----:B------:R-:W-:Y:S01]  /*15b60*/  FADD.FTZ R82, R80, R82 ;  /* 0x0000005250527221 */ /* 0x000fe20000010000 */
[----:B------:R-:W5:Y:S01]  /*15b70*/  MUFU.EX2 R199, R199 ;  /* 0x000000c700c77308 */ /* 0x000f620000000800 */
[----:B------:R-:W-:Y:S02]  /*15b80*/  FADD.FTZ R76, R84, R76 ;  /* 0x0000004c544c7221 */ /* 0x000fe40000010000 */
[-C--:B------:R-:W-:Y:S04]  /*15b90*/  HMMA.16816.F32.BF16 R32, R48, R64.reuse, R32 ;  /* 0x000000403020723c */ /* 0x080fe80000041820 */
[----:B------:R-:W-:Y:S02]  /*15ba0*/  FADD.FTZ R77, R137, R77 ;  /* 0x0000004d894d7221 */ /* 0x000fe40000010000 */
[----:B------:R-:W-:Y:S01]  /*15bb0*/  FADD.FTZ R78, R73, R78 ;  /* 0x0000004e494e7221 */ /* 0x000fe20000010000 */
[----:B------:R-:W-:Y:S01]  /*15bc0*/  MUFU.EX2 R203, R203 ;  /* 0x000000cb00cb7308 */ /* 0x000fe20000000800 */
[C---:B------:R-:W-:Y:S04]  /*15bd0*/  HMMA.16816.F32.BF16 R104, R52.reuse, R64, R104 ;  /* 0x000000403468723c */ /* 0x040fe80000041868 */
[----:B------:R-:W-:Y:S02]  /*15be0*/  FADD.FTZ R82, R79, R82 ;  /* 0x000000524f527221 */ /* 0x000fe40000010000 */
[----:B------:R-:W-:Y:S02]  /*15bf0*/  FADD.FTZ R76, R86, R76 ;  /* 0x0000004c564c7221 */ /* 0x000fe40000010000 */
[-C--:B------:R-:W-:Y:S01]  /*15c00*/  HMMA.16816.F32.BF16 R108, R52, R66.reuse, R108 ;  /* 0x00000042346c723c */ /* 0x080fe2000004186c */
[----:B------:R-:W2:Y:S03]  /*15c10*/  MUFU.EX2 R205, R205 ;  /* 0x000000cd00cd7308 */ /* 0x000ea60000000800 */
[----:B------:R-:W-:Y:S02]  /*15c20*/  FADD.FTZ R77, R132, R77 ;  /* 0x0000004d844d7221 */ /* 0x000fe40000010000 */
[----:B------:R-:W-:Y:S02]  /*15c30*/  FADD.FTZ R78, R68, R78 ;  /* 0x0000004e444e7221 */ /* 0x000fe40000010000 */
[C---:B------:R-:W-:Y:S01]  /*15c40*/  HMMA.16816.F32.BF16 R112, R48.reuse, R66, R112 ;  /* 0x000000423070723c */ /* 0x040fe20000041870 */
[----:B------:R-:W-:Y:S02]  /*15c50*/  LDSM.16.MT88.4 R64, [R219+0x1100] ;  /* 0x00110000db40783b */ /* 0x000fe40000004200 */
[----:B------:R-:W-:Y:S01]  /*15c60*/  MUFU.EX2 R208, R208 ;  /* 0x000000d000d07308 */ /* 0x000fe20000000800 */
[----:B------:R-:W-:Y:S02]  /*15c70*/  FADD.FTZ R82, R135, R82 ;  /* 0x0000005287527221 */ /* 0x000fe40000010000 */
[----:B------:R-:W-:Y:S02]  /*15c80*/  FADD.FTZ R76, R87, R76 ;  /* 0x0000004c574c7221 */ /* 0x000fe40000010000 */
[-C--:B-1----:R-:W-:Y:S04]  /*15c90*/  HMMA.16816.F32.BF16 R36, R48, R60.reuse, R36 ;  /* 0x0000003c3024723c */ /* 0x082fe80000041824 */
[----:B------:R-:W-:Y:S01]  /*15ca0*/  FADD.FTZ R133, R133, R77 ;  /* 0x0000004d85857221 */ /* 0x000fe20000010000 */
[----:B------:R-:W1:Y:S01]  /*15cb0*/  MUFU.EX2 R211, R211 ;  /* 0x000000d300d37308 */ /* 0x000e620000000800 */
[----:B------:R-:W-:Y:S02]  /*15cc0*/  FADD.FTZ R78, R72, R78 ;  /* 0x0000004e484e7221 */ /* 0x000fe40000010000 */
[C---:B------:R-:W-:Y:S04]  /*15cd0*/  HMMA.16816.F32.BF16 R116, R52.reuse, R60, R116 ;  /* 0x0000003c3474723c */ /* 0x040fe80000041874 */
[----:B------:R-:W-:Y:S02]  /*15ce0*/  FADD.FTZ R128, R128, R82 ;  /* 0x0000005280807221 */ /* 0x000fe40000010000 */
[----:B--2---:R-:W-:Y:S01]  /*15cf0*/  FADD.FTZ R133, R195, R133 ;  /* 0x00000085c3857221 */ /* 0x004fe20000010000 */
[----:B------:R-:W2:Y:S01]  /*15d00*/  MUFU.EX2 R201, R201 ;  /* 0x000000c900c97308 */ /* 0x000ea20000000800 */
[-C--:B------:R-:W-:Y:S04]  /*15d10*/  HMMA.16816.F32.BF16 R120, R52, R62.reuse, R120 ;  /* 0x0000003e3478723c */ /* 0x080fe80000041878 */
[----:B------:R-:W-:Y:S02]  /*15d20*/  FADD.FTZ R78, R83, R78 ;  /* 0x0000004e534e7221 */ /* 0x000fe40000010000 */
[----:B------:R-:W-:Y:S01]  /*15d30*/  FADD.FTZ R128, R129, R128 ;  /* 0x0000008081807221 */ /* 0x000fe20000010000 */
[----:B---3--:R-:W-:Y:S01]  /*15d40*/  F2FP.BF16.PACK_AB R52, R197, R195 ;  /* 0x000000c3c534723e */ /* 0x008fe200000010ff */
[----:B------:R-:W-:Y:S01]  /*15d50*/  HMMA.16816.F32.BF16 R124, R48, R62, R124 ;  /* 0x0000003e307c723c */ /* 0x000fe2000004187c */
[----:B------:R-:W3:Y:S01]  /*15d60*/  LDSM.16.MT88.4 R60, [R220+0x1100] ;  /* 0x00110000dc3c783b */ /* 0x000ee20000004200 */
[----:B------:R-:W2:Y:S02]  /*15d70*/  MUFU.EX2 R247, R247 ;  /* 0x000000f700f77308 */ /* 0x000ea40000000800 */
[----:B-----5:R-:W-:Y:S01]  /*15d80*/  F2FP.BF16.PACK_AB R54, R199, R198 ;  /* 0x000000c6c736723e */ /* 0x020fe200000010ff */
[----:B------:R-:W-:Y:S01]  /*15d90*/  FADD.FTZ R197, R197, R133 ;  /* 0x00000085c5c57221 */ /* 0x000fe20000010000 */
[----:B------:R-:W-:Y:S01]  /*15da0*/  F2FP.BF16.PACK_AB R53, R205, R203 ;  /* 0x000000cbcd35723e */ /* 0x000fe200000010ff */
[----:B------:R-:W-:Y:S01]  /*15db0*/  FADD.FTZ R78, R85, R78 ;  /* 0x0000004e554e7221 */ /* 0x000fe20000010000 */
[----:B------:R-:W-:Y:S01]  /*15dc0*/  F2FP.BF16.PACK_AB R48, R131, R134 ;  /* 0x000000868330723e */ /* 0x000fe200000010ff */
[----:B------:R-:W-:Y:S03]  /*15dd0*/  FADD.FTZ R134, R134, R76 ;  /* 0x0000004c86867221 */ /* 0x000fe60000010000 */
[----:B------:R-:W-:Y:S01]  /*15de0*/  F2FP.BF16.PACK_AB R49, R167, R166 ;  /* 0x000000a6a731723e */ /* 0x000fe200000010ff */
[----:B------:R-:W-:Y:S01]  /*15df0*/  MUFU.EX2 R251, R251 ;  /* 0x000000fb00fb7308 */ /* 0x000fe20000000800 */
[----:B------:R-:W-:Y:S01]  /*15e00*/  F2FP.BF16.PACK_AB R50, R192, R191 ;  /* 0x000000bfc032723e */ /* 0x000fe200000010ff */
[----:B------:R-:W-:Y:S01]  /*15e10*/  FADD.FTZ R131, R131, R134 ;  /* 0x0000008683837221 */ /* 0x000fe20000010000 */
[----:B------:R-:W-:Y:S01]  /*15e20*/  F2FP.BF16.PACK_AB R51, R194, R193 ;  /* 0x000000c1c233723e */ /* 0x000fe200000010ff */
[----:B------:R-:W-:Y:S01]  /*15e30*/  FADD.FTZ R128, R130, R128 ;  /* 0x0000008082807221 */ /* 0x000fe20000010000 */
[----:B-1----:R-:W-:Y:S01]  /*15e40*/  F2FP.BF16.PACK_AB R55, R211, R208 ;  /* 0x000000d0d337723e */ /* 0x002fe200000010ff */
[----:B------:R-:W-:Y:S01]  /*15e50*/  FADD.FTZ R78, R164, R78 ;  /* 0x0000004ea44e7221 */ /* 0x000fe20000010000 */
[----:B------:R-:W-:Y:S01]  /*15e60*/  MOV R164, R44 ;  /* 0x0000002c00a47202 */ /* 0x000fe20000000f00 */
[----:B------:R-:W-:Y:S02]  /*15e70*/  FADD.FTZ R131, R191, R131 ;  /* 0x00000083bf837221 */ /* 0x000fe40000010000 */
[-C--:B----4-:R-:W-:Y:S01]  /*15e80*/  HMMA.16816.F32.BF16 R4, R48, R56.reuse, R4 ;  /* 0x000000383004723c */ /* 0x090fe20000041804 */
[----:B------:R-:W-:Y:S02]  /*15e90*/  MUFU.EX2 R248, R248 ;  /* 0x000000f800f87308 */ /* 0x000fe40000000800 */
[----:B------:R-:W-:Y:S02]  /*15ea0*/  FADD.FTZ R128, R203, R128 ;  /* 0x00000080cb807221 */ /* 0x000fe40000010000 */
[----:B------:R-:W-:Y:S01]  /*15eb0*/  FADD.FTZ R78, R165, R78 ;  /* 0x0000004ea54e7221 */ /* 0x000fe20000010000 */
[----:B------:R-:W-:Y:S01]  /*15ec0*/  MOV R165, R0 ;  /* 0x0000000000a57202 */ /* 0x000fe20000000f00 */
[----:B------:R-:W-:Y:S01]  /*15ed0*/  FADD.FTZ R131, R192, R131 ;  /* 0x00000083c0837221 */ /* 0x000fe20000010000 */
[C---:B------:R-:W-:Y:S03]  /*15ee0*/  HMMA.16816.F32.BF16 R8, R52.reuse, R56, R8 ;  /* 0x000000383408723c */ /* 0x040fe60000041808 */
[----:B------:R-:W1:Y:S01]  /*15ef0*/  MUFU.EX2 R200, R200 ;  /* 0x000000c800c87308 */ /* 0x000e620000000800 */
[----:B------:R-:W-:Y:S02]  /*15f00*/  FADD.FTZ R128, R205, R128 ;  /* 0x00000080cd807221 */ /* 0x000fe40000010000 */
[----:B------:R-:W-:Y:S01]  /*15f10*/  FADD.FTZ R78, R166, R78 ;  /* 0x0000004ea64e7221 */ /* 0x000fe20000010000 */
[----:B------:R-:W-:Y:S01]  /*15f20*/  MOV R166, R2 ;  /* 0x0000000200a67202 */ /* 0x000fe20000000f00 */
[-C--:B------:R-:W-:Y:S04]  /*15f30*/  HMMA.16816.F32.BF16 R12, R52, R58.reuse, R12 ;  /* 0x0000003a340c723c */ /* 0x080fe8000004180c */
[----:B--2---:R-:W-:Y:S01]  /*15f40*/  FADD.FTZ R131, R201, R131 ;  /* 0x00000083c9837221 */ /* 0x004fe20000010000 */
[----:B------:R-:W2:Y:S01]  /*15f50*/  MUFU.EX2 R196, R196 ;  /* 0x000000c400c47308 */ /* 0x000ea20000000800 */
[----:B------:R-:W-:Y:S02]  /*15f60*/  FADD.FTZ R128, R208, R128 ;  /* 0x00000080d0807221 */ /* 0x000fe40000010000 */
[C---:B------:R-:W-:Y:S01]  /*15f70*/  HMMA.16816.F32.BF16 R16, R48.reuse, R58, R16 ;  /* 0x0000003a3010723c */ /* 0x040fe20000041810 */
[----:B------:R-:W4:Y:S03]  /*15f80*/  LDSM.16.MT88.4 R56, [R218+0x1100] ;  /* 0x00110000da38783b */ /* 0x000f260000004200 */
[----:B------:R-:W-:Y:S01]  /*15f90*/  FADD.FTZ R78, R167, R78 ;  /* 0x0000004ea74e7221 */ /* 0x000fe20000010000 */
[----:B------:R-:W-:Y:S01]  /*15fa0*/  MOV R167, R3 ;  /* 0x0000000300a77202 */ /* 0x000fe20000000f00 */
[----:B------:R-:W-:Y:S01]  /*15fb0*/  FADD.FTZ R131, R247, R131 ;  /* 0x00000083f7837221 */ /* 0x000fe20000010000 */
[----:B------:R-:W-:Y:S01]  /*15fc0*/  MUFU.EX2 R204, R204 ;  /* 0x000000cc00cc7308 */ /* 0x000fe20000000800 */
[-C--:B---3--:R-:W-:Y:S04]  /*15fd0*/  HMMA.16816.F32.BF16 R20, R48, R60.reuse, R20 ;  /* 0x0000003c3014723c */ /* 0x088fe80000041814 */
[----:B------:R-:W-:Y:S02]  /*15fe0*/  FADD.FTZ R128, R211, R128 ;  /* 0x00000080d3807221 */ /* 0x000fe40000010000 */
[----:B------:R-:W-:Y:S02]  /*15ff0*/  FADD.FTZ R78, R193, R78 ;  /* 0x0000004ec14e7221 */ /* 0x000fe40000010000 */
[C---:B------:R-:W-:Y:S01]  /*16000*/  HMMA.16816.F32.BF16 R24, R52.reuse, R60, R24 ;  /* 0x0000003c3418723c */ /* 0x040fe20000041818 */
[----:B------:R-:W-:Y:S03]  /*16010*/  MUFU.EX2 R202, R202 ;  /* 0x000000ca00ca7308 */ /* 0x000fe60000000800 */
[----:B------:R-:W-:Y:S02]  /*16020*/  FADD.FTZ R197, R198, R197 ;  /* 0x000000c5c6c57221 */ /* 0x000fe40000010000 */
[----:B-1----:R-:W-:Y:S02]  /*16030*/  FADD.FTZ R131, R200, R131 ;  /* 0x00000083c8837221 */ /* 0x002fe40000010000 */
[-C--:B------:R-:W-:Y:S03]  /*16040*/  HMMA.16816.F32.BF16 R28, R52, R62.reuse, R28 ;  /* 0x0000003e341c723c */ /* 0x080fe6000004181c */
[----:B------:R-:W1:Y:S01]  /*16050*/  MUFU.EX2 R250, R250 ;  /* 0x000000fa00fa7308 */ /* 0x000e620000000800 */
[----:B------:R-:W-:Y:S02]  /*16060*/  FADD.FTZ R78, R194, R78 ;  /* 0x0000004ec24e7221 */ /* 0x000fe40000010000 */
[----:B------:R-:W-:Y:S02]  /*16070*/  FADD.FTZ R197, R199, R197 ;  /* 0x000000c5c7c57221 */ /* 0x000fe40000010000 */
[C---:B------:R-:W-:Y:S01]  /*16080*/  HMMA.16816.F32.BF16 R100, R48.reuse, R62, R100 ;  /* 0x0000003e3064723c */ /* 0x040fe20000041864 */
[----:B------:R-:W3:Y:S03]  /*16090*/  LDSM.16.MT88.4 R60, [R225+0x1900] ;  /* 0x00190000e13c783b */ /* 0x000ee60000004200 */
[----:B--2---:R-:W-:Y:S01]  /*160a0*/  FADD.FTZ R131, R196, R131 ;  /* 0x00000083c4837221 */ /* 0x004fe20000010000 */
[----:B------:R-:W2:Y:S01]  /*160b0*/  MUFU.EX2 R246, R246 ;  /* 0x000000f600f67308 */ /* 0x000ea20000000800 */
[----:B------:R-:W-:Y:S02]  /*160c0*/  FADD.FTZ R78, R251, R78 ;  /* 0x0000004efb4e7221 */ /* 0x000fe40000010000 */
[-C--:B------:R-:W-:Y:S04]  /*160d0*/  HMMA.16816.F32.BF16 R32, R48, R64.reuse, R32 ;  /* 0x000000403020723c */ /* 0x080fe80000041820 */
[----:B------:R-:W-:Y:S03]  /*160e0*/  FADD.FTZ R78, R248, R78 ;  /* 0x0000004ef84e7221 */ /* 0x000fe60000010000 */
[----:B------:R-:W5:Y:S01]  /*160f0*/  MUFU.EX2 R210, R210 ;  /* 0x000000d200d27308 */ /* 0x000f620000000800 */
[C---:B------:R-:W-:Y:S04]  /*16100*/  HMMA.16816.F32.BF16 R104, R52.reuse, R64, R104 ;  /* 0x000000403468723c */ /* 0x040fe80000041868 */
[----:B-1----:R-:W-:Y:S02]  /*16110*/  FADD.FTZ R197, R250, R197 ;  /* 0x000000c5fac57221 */ /* 0x002fe40000010000 */
[----:B------:R-:W-:Y:S02]  /*16120*/  FADD.FTZ R78, R204, R78 ;  /* 0x0000004ecc4e7221 */ /* 0x000fe40000010000 */
[-C--:B------:R-:W-:Y:S01]  /*16130*/  HMMA.16816.F32.BF16 R108, R52, R66.reuse, R108 ;  /* 0x00000042346c723c */ /* 0x080fe2000004186c */
[----:B------:R-:W1:Y:S03]  /*16140*/  MUFU.EX2 R207, R207 ;  /* 0x000000cf00cf7308 */ /* 0x000e660000000800 */
[----:B------:R-:W-:Y:S02]  /*16150*/  FADD.FTZ R78, R202, R78 ;  /* 0x0000004eca4e7221 */ /* 0x000fe40000010000 */
[----:B--2---:R-:W-:Y:S02]  /*16160*/  FADD.FTZ R197, R246, R197 ;  /* 0x000000c5f6c57221 */ /* 0x004fe40000010000 */
[C---:B------:R-:W-:Y:S01]  /*16170*/  HMMA.16816.F32.BF16 R112, R48.reuse, R66, R112 ;  /* 0x000000423070723c */ /* 0x040fe20000041870 */
[----:B------:R-:W-:Y:S02]  /*16180*/  LDSM.16.MT88.4 R64, [R219+0x1900] ;  /* 0x00190000db40783b */ /* 0x000fe40000004200 */
[----:B------:R-:W2:Y:S01]  /*16190*/  MUFU.EX2 R249, R249 ;  /* 0x000000f900f97308 */ /* 0x000ea20000000800 */
[----:B-----5:R-:W-:Y:S04]  /*161a0*/  FADD.FTZ R197, R210, R197 ;  /* 0x000000c5d2c57221 */ /* 0x020fe80000010000 */
[-C--:B----4-:R-:W-:Y:S05]  /*161b0*/  HMMA.16816.F32.BF16 R36, R48, R56.reuse, R36 ;  /* 0x000000383024723c */ /* 0x090fea0000041824 */
[----:B------:R-:W4:Y:S03]  /*161c0*/  MUFU.EX2 R245, R245 ;  /* 0x000000f500f57308 */ /* 0x000f260000000800 */
[C---:B------:R-:W-:Y:S04]  /*161d0*/  HMMA.16816.F32.BF16 R116, R52.reuse, R56, R116 ;  /* 0x000000383474723c */ /* 0x040fe80000041874 */
[----:B-1----:R-:W-:Y:S03]  /*161e0*/  FADD.FTZ R197, R207, R197 ;  /* 0x000000c5cfc57221 */ /* 0x002fe60000010000 */
[----:B------:R-:W-:Y:S01]  /*161f0*/  MUFU.EX2 R209, R209 ;  /* 0x000000d100d17308 */ /* 0x000fe20000000800 */
[-C--:B------:R-:W-:Y:S04]  /*16200*/  HMMA.16816.F32.BF16 R120, R52, R58.reuse, R120 ;  /* 0x0000003a3478723c */ /* 0x080fe80000041878 */
[----:B--2---:R-:W-:Y:S03]  /*16210*/  FADD.FTZ R128, R249, R128 ;  /* 0x00000080f9807221 */ /* 0x004fe60000010000 */
[----:B------:R-:W-:Y:S01]  /*16220*/  F2FP.BF16.PACK_AB R52, R246, R250 ;  /* 0x000000faf634723e */ /* 0x000fe200000010ff */
[----:B------:R-:W-:Y:S01]  /*16230*/  HMMA.16816.F32.BF16 R124, R48, R58, R124 ;  /* 0x0000003a307c723c */ /* 0x000fe2000004187c */
[----:B------:R-:W1:Y:S01]  /*16240*/  MUFU.EX2 R206, R206 ;  /* 0x000000ce00ce7308 */ /* 0x000e620000000800 */
[----:B------:R-:W2:Y:S02]  /*16250*/  LDSM.16.MT88.4 R56, [R220+0x1900] ;  /* 0x00190000dc38783b */ /* 0x000ea40000004200 */
[----:B------:R-:W-:Y:S01]  /*16260*/  F2FP.BF16.PACK_AB R54, R207, R210 ;  /* 0x000000d2cf36723e */ /* 0x000fe200000010ff */
[C---:B----4-:R-:W-:Y:S01]  /*16270*/  FADD.FTZ R128, R245.reuse, R128 ;  /* 0x00000080f5807221 */ /* 0x050fe20000010000 */
[----:B------:R-:W-:Y:S02]  /*16280*/  F2FP.BF16.PACK_AB R53, R245, R249 ;  /* 0x000000f9f535723e */ /* 0x000fe400000010ff */
[----:B------:R-:W-:Y:S03]  /*16290*/  F2FP.BF16.PACK_AB R48, R247, R201 ;  /* 0x000000c9f730723e */ /* 0x000fe600000010ff */
[----:B------:R-:W-:Y:S01]  /*162a0*/  MUFU.EX2 R190, R190 ;  /* 0x000000be00be7308 */ /* 0x000fe20000000800 */
[----:B------:R-:W-:Y:S02]  /*162b0*/  F2FP.BF16.PACK_AB R49, R248, R251 ;  /* 0x000000fbf831723e */ /* 0x000fe400000010ff */
[----:B------:R-:W-:Y:S02]  /*162c0*/  F2FP.BF16.PACK_AB R50, R196, R200 ;  /* 0x000000c8c432723e */ /* 0x000fe400000010ff */
[----:B------:R-:W-:Y:S05]  /*162d0*/  F2FP.BF16.PACK_AB R51, R202, R204 ;  /* 0x000000ccca33723e */ /* 0x000fea00000010ff */
[----:B------:R-:W-:Y:S02]  /*162e0*/  MUFU.EX2 R185, R185 ;  /* 0x000000b900b97308 */ /* 0x000fe40000000800 */
[-C--:B---3--:R-:W-:Y:S03]  /*162f0*/  HMMA.16816.F32.BF16 R4, R48, R60.reuse, R4 ;  /* 0x0000003c3004723c */ /* 0x088fe60000041804 */
[C---:B-1----:R-:W-:Y:S01]  /*16300*/  F2FP.BF16.PACK_AB R55, R206.reuse, R209 ;  /* 0x000000d1ce37723e */ /* 0x042fe200000010ff */
[----:B------:R-:W-:Y:S04]  /*16310*/  FADD.FTZ R209, R209, R128 ;  /* 0x00000080d1d17221 */ /* 0x000fe80000010000 */
[----:B------:R-:W1:Y:S01]  /*16320*/  MUFU.EX2 R189, R189 ;  /* 0x000000bd00bd7308 */ /* 0x000e620000000800 */
[----:B------:R-:W-:Y:S01]  /*16330*/  FADD.FTZ R209, R206, R209 ;  /* 0x000000d1ced17221 */ /* 0x000fe20000010000 */
[C---:B------:R-:W-:Y:S08]  /*16340*/  HMMA.16816.F32.BF16 R8, R52.reuse, R60, R8 ;  /* 0x0000003c3408723c */ /* 0x040ff00000041808 */
[-C--:B------:R-:W-:Y:S01]  /*16350*/  HMMA.16816.F32.BF16 R12, R52, R62.reuse, R12 ;  /* 0x0000003e340c723c */ /* 0x080fe2000004180c */
[----:B------:R-:W3:Y:S07]  /*16360*/  MUFU.EX2 R186, R186 ;  /* 0x000000ba00ba7308 */ /* 0x000eee0000000800 */
[C---:B------:R-:W-:Y:S01]  /*16370*/  HMMA.16816.F32.BF16 R16, R48.reuse, R62, R16 ;  /* 0x0000003e3010723c */ /* 0x040fe20000041810 */
[----:B------:R-:W4:Y:S02]  /*16380*/  LDSM.16.MT88.4 R60, [R218+0x1900] ;  /* 0x00190000da3c783b */ /* 0x000f240000004200 */
[----:B------:R-:W-:Y:S01]  /*16390*/  MUFU.EX2 R176, R176 ;  /* 0x000000b000b07308 */ /* 0x000fe20000000800 */
[----:B-1----:R-:W-:Y:S04]  /*163a0*/  FADD.FTZ R78, R189, R78 ;  /* 0x0000004ebd4e7221 */ /* 0x002fe80000010000 */
[-C--:B--2---:R-:W-:Y:S05]  /*163b0*/  HMMA.16816.F32.BF16 R20, R48, R56.reuse, R20 ;  /* 0x000000383014723c */ /* 0x084fea0000041814 */
[----:B------:R-:W-:Y:S03]  /*163c0*/  MUFU.EX2 R175, R175 ;  /* 0x000000af00af7308 */ /* 0x000fe60000000800 */
[C---:B------:R-:W-:Y:S04]  /*163d0*/  HMMA.16816.F32.BF16 R24, R52.reuse, R56, R24 ;  /* 0x000000383418723c */ /* 0x040fe80000041818 */
[----:B---3--:R-:W-:Y:S03]  /*163e0*/  FADD.FTZ R78, R186, R78 ;  /* 0x0000004eba4e7221 */ /* 0x008fe60000010000 */
[----:B------:R-:W1:Y:S01]  /*163f0*/  MUFU.EX2 R178, R178 ;  /* 0x000000b200b27308 */ /* 0x000e620000000800 */
[-C--:B------:R-:W-:Y:S08]  /*16400*/  HMMA.16816.F32.BF16 R28, R52, R58.reuse, R28 ;  /* 0x0000003a341c723c */ /* 0x080ff0000004181c */
[C---:B------:R-:W-:Y:S01]  /*16410*/  HMMA.16816.F32.BF16 R100, R48.reuse, R58, R100 ;  /* 0x0000003a3064723c */ /* 0x040fe20000041864 */
[----:B------:R-:W2:Y:S01]  /*16420*/  LDSM.16.MT88.4 R56, [R225+0x2100] ;  /* 0x00210000e138783b */ /* 0x000ea20000004200 */
[----:B------:R-:W3:Y:S06]  /*16430*/  MUFU.EX2 R177, R177 ;  /* 0x000000b100b17308 */ /* 0x000eec0000000800 */
[-C--:B------:R-:W-:Y:S04]  /*16440*/  HMMA.16816.F32.BF16 R32, R48, R64.reuse, R32 ;  /* 0x000000403020723c */ /* 0x080fe80000041820 */
[----:B------:R-:W5:Y:S01]  /*16450*/  MUFU.EX2 R188, R188 ;  /* 0x000000bc00bc7308 */ /* 0x000f620000000800 */
[----:B-1----:R-:W-:Y:S03]  /*16460*/  FADD.FTZ R78, R178, R78 ;  /* 0x0000004eb24e7221 */ /* 0x002fe60000010000 */
[C---:B------:R-:W-:Y:S06]  /*16470*/  HMMA.16816.F32.BF16 R104, R52.reuse, R64, R104 ;  /* 0x000000403468723c */ /* 0x040fec0000041868 */
[----:B------:R-:W1:Y:S02]  /*16480*/  MUFU.EX2 R184, R184 ;  /* 0x000000b800b87308 */ /* 0x000e640000000800 */
[-C--:B------:R-:W-:Y:S04]  /*16490*/  HMMA.16816.F32.BF16 R108, R52, R66.reuse, R108 ;  /* 0x00000042346c723c */ /* 0x080fe8000004186c */
[----:B---3--:R-:W-:Y:S04]  /*164a0*/  FADD.FTZ R78, R177, R78 ;  /* 0x0000004eb14e7221 */ /* 0x008fe80000010000 */
[C---:B------:R-:W-:Y:S01]  /*164b0*/  HMMA.16816.F32.BF16 R112, R48.reuse, R66, R112 ;  /* 0x000000423070723c */ /* 0x040fe20000041870 */
[----:B------:R-:W-:Y:S01]  /*164c0*/  LDSM.16.MT88.4 R64, [R219+0x2100] ;  /* 0x00210000db40783b */ /* 0x000fe20000004200 */
[----:B------:R-:W3:Y:S02]  /*164d0*/  MUFU.EX2 R182, R182 ;  /* 0x000000b600b67308 */ /* 0x000ee40000000800 */
[----:B-----5:R-:W-:Y:S04]  /*164e0*/  FADD.FTZ R197, R188, R197 ;  /* 0x000000c5bcc57221 */ /* 0x020fe80000010000 */
[-C--:B----4-:R-:W-:Y:S04]  /*164f0*/  HMMA.16816.F32.BF16 R36, R48, R60.reuse, R36 ;  /* 0x0000003c3024723c */ /* 0x090fe80000041824 */
[----:B------:R-:W4:Y:S01]  /*16500*/  MUFU.EX2 R180, R180 ;  /* 0x000000b400b47308 */ /* 0x000f220000000800 */
[----:B-1----:R-:W-:Y:S03]  /*16510*/  FADD.FTZ R197, R184, R197 ;  /* 0x000000c5b8c57221 */ /* 0x002fe60000010000 */
[C---:B------:R-:W-:Y:S06]  /*16520*/  HMMA.16816.F32.BF16 R116, R52.reuse, R60, R116 ;  /* 0x0000003c3474723c */ /* 0x040fec0000041874 */
[----:B------:R-:W1:Y:S02]  /*16530*/  MUFU.EX2 R187, R187 ;  /* 0x000000bb00bb7308 */ /* 0x000e640000000800 */
[-C--:B------:R-:W-:Y:S04]  /*16540*/  HMMA.16816.F32.BF16 R120, R52, R62.reuse, R120 ;  /* 0x0000003e3478723c */ /* 0x080fe80000041878 */
[----:B---3--:R-:W-:Y:S03]  /*16550*/  FADD.FTZ R197, R182, R197 ;  /* 0x000000c5b6c57221 */ /* 0x008fe60000010000 */
[----:B------:R-:W-:Y:S01]  /*16560*/  F2FP.BF16.PACK_AB R52, R184, R188 ;  /* 0x000000bcb834723e */ /* 0x000fe200000010ff */
[----:B------:R-:W-:Y:S01]  /*16570*/  HMMA.16816.F32.BF16 R124, R48, R62, R124 ;  /* 0x0000003e307c723c */ /* 0x000fe2000004187c */
[----:B------:R-:W3:Y:S01]  /*16580*/  MUFU.EX2 R183, R183 ;  /* 0x000000b700b77308 */ /* 0x000ee20000000800 */
[----:B------:R-:W5:Y:S02]  /*16590*/  LDSM.16.MT88.4 R60, [R220+0x2100] ;  /* 0x00210000dc3c783b */ /* 0x000f640000004200 */
[C---:B----4-:R-:W-:Y:S01]  /*165a0*/  F2FP.BF16.PACK_AB R54, R180.reuse, R182 ;  /* 0x000000b6b436723e */ /* 0x050fe200000010ff */
[----:B------:R-:W-:Y:S02]  /*165b0*/  FADD.FTZ R197, R180, R197 ;  /* 0x000000c5b4c57221 */ /* 0x000fe40000010000 */
[----:B------:R-:W-:Y:S01]  /*165c0*/  F2FP.BF16.PACK_AB R48, R185, R190 ;  /* 0x000000beb930723e */ /* 0x000fe200000010ff */
[----:B------:R-:W-:Y:S01]  /*165d0*/  FADD.FTZ R190, R190, R131 ;  /* 0x00000083bebe7221 */ /* 0x000fe20000010000 */
[----:B------:R-:W-:Y:S02]  /*165e0*/  F2FP.BF16.PACK_AB R49, R186, R189 ;  /* 0x000000bdba31723e */ /* 0x000fe400000010ff */
[----:B------:R-:W4:Y:S01]  /*165f0*/  MUFU.EX2 R181, R181 ;  /* 0x000000b500b57308 */ /* 0x000f220000000800 */
[----:B------:R-:W-:Y:S01]  /*16600*/  F2FP.BF16.PACK_AB R50, R175, R176 ;  /* 0x000000b0af32723e */ /* 0x000fe200000010ff */
[----:B------:R-:W-:Y:S01]  /*16610*/  FADD.FTZ R190, R185, R190 ;  /* 0x000000beb9be7221 */ /* 0x000fe20000010000 */
[----:B------:R-:W-:Y:S01]  /*16620*/  F2FP.BF16.PACK_AB R51, R177, R178 ;  /* 0x000000b2b133723e */ /* 0x000fe200000010ff */
[----:B-1----:R-:W-:Y:S02]  /*16630*/  FADD.FTZ R209, R187, R209 ;  /* 0x000000d1bbd17221 */ /* 0x002fe40000010000 */
[----:B------:R-:W-:Y:S04]  /*16640*/  FADD.FTZ R190, R176, R190 ;  /* 0x000000beb0be7221 */ /* 0x000fe80000010000 */
[-C--:B--2---:R-:W-:Y:S01]  /*16650*/  HMMA.16816.F32.BF16 R4, R48, R56.reuse, R4 ;  /* 0x000000383004723c */ /* 0x084fe20000041804 */
[----:B------:R-:W1:Y:S02]  /*16660*/  MUFU.EX2 R179, R179 ;  /* 0x000000b300b37308 */ /* 0x000e640000000800 */
[----:B------:R-:W-:Y:S01]  /*16670*/  FADD.FTZ R190, R175, R190 ;  /* 0x000000beafbe7221 */ /* 0x000fe20000010000 */
[C---:B---3--:R-:W-:Y:S01]  /*16680*/  F2FP.BF16.PACK_AB R53, R183.reuse, R187 ;  /* 0x000000bbb735723e */ /* 0x048fe200000010ff */
[----:B------:R-:W-:Y:S06]  /*16690*/  FADD.FTZ R209, R183, R209 ;  /* 0x000000d1b7d17221 */ /* 0x000fec0000010000 */
[----:B------:R-:W2:Y:S01]  /*166a0*/  MUFU.EX2 R172, R172 ;  /* 0x000000ac00ac7308 */ /* 0x000ea20000000800 */
[----:B----4-:R-:W-:Y:S09]  /*166b0*/  FADD.FTZ R209, R181, R209 ;  /* 0x000000d1b5d17221 */ /* 0x010ff20000010000 */
[----:B------:R-:W3:Y:S01]  /*166c0*/  MUFU.EX2 R168, R168 ;  /* 0x000000a800a87308 */ /* 0x000ee20000000800 */
[C---:B-1----:R-:W-:Y:S01]  /*166d0*/  F2FP.BF16.PACK_AB R55, R179.reuse, R181 ;  /* 0x000000b5b337723e */ /* 0x042fe200000010ff */
[----:B------:R-:W-:Y:S08]  /*166e0*/  FADD.FTZ R209, R179, R209 ;  /* 0x000000d1b3d17221 */ /* 0x000ff00000010000 */
[----:B------:R-:W1:Y:S01]  /*166f0*/  MUFU.EX2 R171, R171 ;  /* 0x000000ab00ab7308 */ /* 0x000e620000000800 */
[C---:B------:R-:W-:Y:S04]  /*16700*/  HMMA.16816.F32.BF16 R8, R52.reuse, R56, R8 ;  /* 0x000000383408723c */ /* 0x040fe80000041808 */
[----:B--2---:R-:W-:Y:S04]  /*16710*/  FADD.FTZ R190, R172, R190 ;  /* 0x000000beacbe7221 */ /* 0x004fe80000010000 */
[-C--:B------:R-:W-:Y:S01]  /*16720*/  HMMA.16816.F32.BF16 R12, R52, R58.reuse, R12 ;  /* 0x0000003a340c723c */ /* 0x080fe2000004180c */
[----:B------:R-:W2:Y:S03]  /*16730*/  MUFU.EX2 R169, R169 ;  /* 0x000000a900a97308 */ /* 0x000ea60000000800 */
[----:B---3--:R-:W-:Y:S04]  /*16740*/  FADD.FTZ R190, R168, R190 ;  /* 0x000000bea8be7221 */ /* 0x008fe80000010000 */
[C---:B------:R-:W-:Y:S01]  /*16750*/  HMMA.16816.F32.BF16 R16, R48.reuse, R58, R16 ;  /* 0x0000003a3010723c */ /* 0x040fe20000041810 */
[----:B------:R-:W3:Y:S02]  /*16760*/  LDSM.16.MT88.4 R56, [R218+0x2100] ;  /* 0x00210000da38783b */ /* 0x000ee40000004200 */
[----:B------:R-:W4:Y:S01]  /*16770*/  MUFU.EX2 R96, R96 ;  /* 0x0000006000607308 */ /* 0x000f220000000800 */
[----:B-1----:R-:W-:Y:S04]  /*16780*/  FADD.FTZ R78, R171, R78 ;  /* 0x0000004eab4e7221 */ /* 0x002fe80000010000 */
[-C--:B-----5:R-:W-:Y:S05]  /*16790*/  HMMA.16816.F32.BF16 R20, R48, R60.reuse, R20 ;  /* 0x0000003c3014723c */ /* 0x0a0fea0000041814 */
[----:B------:R-:W1:Y:S03]  /*167a0*/  MUFU.EX2 R174, R174 ;  /* 0x000000ae00ae7308 */ /* 0x000e660000000800 */
[C---:B------:R-:W-:Y:S04]  /*167b0*/  HMMA.16816.F32.BF16 R24, R52.reuse, R60, R24 ;  /* 0x0000003c3418723c */ /* 0x040fe80000041818 */
[----:B--2---:R-:W-:Y:S03]  /*167c0*/  FADD.FTZ R78, R169, R78 ;  /* 0x0000004ea94e7221 */ /* 0x004fe60000010000 */
[----:B------:R-:W2:Y:S01]  /*167d0*/  MUFU.EX2 R97, R97 ;  /* 0x0000006100617308 */ /* 0x000ea20000000800 */
[-C--:B------:R-:W-:Y:S04]  /*167e0*/  HMMA.16816.F32.BF16 R28, R52, R62.reuse, R28 ;  /* 0x0000003e341c723c */ /* 0x080fe8000004181c */
[----:B----4-:R-:W-:Y:S04]  /*167f0*/  FADD.FTZ R190, R96, R190 ;  /* 0x000000be60be7221 */ /* 0x010fe80000010000 */
[C---:B------:R-:W-:Y:S01]  /*16800*/  HMMA.16816.F32.BF16 R100, R48.reuse, R62, R100 ;  /* 0x0000003e3064723c */ /* 0x040fe20000041864 */
[----:B------:R-:W4:Y:S01]  /*16810*/  LDSM.16.MT88.4 R60, [R220+0x2900] ;  /* 0x00290000dc3c783b */ /* 0x000f220000004200 */
[----:B------:R-:W5:Y:S02]  /*16820*/  MUFU.EX2 R173, R173 ;  /* 0x000000ad00ad7308 */ /* 0x000f640000000800 */
[----:B-1----:R-:W-:Y:S04]  /*16830*/  FADD.FTZ R243, R174, R190 ;  /* 0x000000beaef37221 */ /* 0x002fe80000010000 */
[-C--:B------:R-:W-:Y:S04]  /*16840*/  HMMA.16816.F32.BF16 R32, R48, R64.reuse, R32 ;  /* 0x000000403020723c */ /* 0x080fe80000041820 */
[----:B------:R-:W1:Y:S01]  /*16850*/  MUFU.EX2 R88, R88 ;  /* 0x0000005800587308 */ /* 0x000e620000000800 */
[----:B--2---:R-:W-:Y:S03]  /*16860*/  FADD.FTZ R78, R97, R78 ;  /* 0x0000004e614e7221 */ /* 0x004fe60000010000 */
[C---:B------:R-:W-:Y:S06]  /*16870*/  HMMA.16816.F32.BF16 R104, R52.reuse, R64, R104 ;  /* 0x000000403468723c */ /* 0x040fec0000041868 */
[----:B------:R-:W2:Y:S01]  /*16880*/  MUFU.EX2 R89, R89 ;  /* 0x0000005900597308 */ /* 0x000ea20000000800 */
[--C-:B------:R-:W-:Y:S01]  /*16890*/  FFMA.FTZ R64, R90, c[0x0][0x2d0], -R95.reuse ;  /* 0x0000b4005a407a23 */ /* 0x100fe2000001085f */
[-C--:B------:R-:W-:Y:S04]  /*168a0*/  HMMA.16816.F32.BF16 R108, R52, R66.reuse, R108 ;  /* 0x00000042346c723c */ /* 0x080fe8000004186c */
[----:B------:R-:W-:Y:S02]  /*168b0*/  FFMA.FTZ R65, R91, c[0x0][0x2d0], -R95 ;  /* 0x0000b4005b417a23 */ /* 0x000fe4000001085f */
[----:B-----5:R-:W-:Y:S02]  /*168c0*/  FADD.FTZ R242, R173, R78 ;  /* 0x0000004eadf27221 */ /* 0x020fe40000010000 */
[C---:B------:R-:W-:Y:S01]  /*168d0*/  HMMA.16816.F32.BF16 R112, R48.reuse, R66, R112 ;  /* 0x000000423070723c */ /* 0x040fe20000041870 */
[----:B------:R-:W5:Y:S03]  /*168e0*/  MUFU.EX2 R92, R92 ;  /* 0x0000005c005c7308 */ /* 0x000f660000000800 */
[----:B-1----:R-:W-:Y:S03]  /*168f0*/  FADD.FTZ R197, R88, R197 ;  /* 0x000000c558c57221 */ /* 0x002fe60000010000 */
[--C-:B------:R-:W-:Y:S01]  /*16900*/  FFMA.FTZ R66, R94, c[0x0][0x2d0], -R95.reuse ;  /* 0x0000b4005e427a23 */ /* 0x100fe2000001085f */
[-C--:B---3--:R-:W-:Y:S03]  /*16910*/  HMMA.16816.F32.BF16 R36, R48, R56.reuse, R36 ;  /* 0x000000383024723c */ /* 0x088fe60000041824 */
[----:B------:R-:W1:Y:S01]  /*16920*/  MUFU.EX2 R170, R170 ;  /* 0x000000aa00aa7308 */ /* 0x000e620000000800 */
[----:B------:R-:W-:Y:S02]  /*16930*/  FFMA.FTZ R95, R45, c[0x0][0x2d0], -R95 ;  /* 0x0000b4002d5f7a23 */ /* 0x000fe4000001085f */
[C---:B--2---:R-:W-:Y:S02]  /*16940*/  FADD.FTZ R197, R89.reuse, R197 ;  /* 0x000000c559c57221 */ /* 0x044fe40000010000 */
[C---:B------:R-:W-:Y:S05]  /*16950*/  HMMA.16816.F32.BF16 R116, R52.reuse, R56, R116 ;  /* 0x000000383474723c */ /* 0x040fea0000041874 */
[----:B------:R-:W2:Y:S03]  /*16960*/  MUFU.EX2 R64, R64 ;  /* 0x0000004000407308 */ /* 0x000ea60000000800 */
[-C--:B------:R-:W-:Y:S04]  /*16970*/  HMMA.16816.F32.BF16 R120, R52, R58.reuse, R120 ;  /* 0x0000003a3478723c */ /* 0x080fe80000041878 */
[----:B-----5:R-:W-:Y:S03]  /*16980*/  FADD.FTZ R197, R92, R197 ;  /* 0x000000c55cc57221 */ /* 0x020fe60000010000 */
[----:B------:R-:W3:Y:S01]  /*16990*/  MUFU.EX2 R65, R65 ;  /* 0x0000004100417308 */ /* 0x000ee20000000800 */
[----:B------:R-:W-:Y:S04]  /*169a0*/  HMMA.16816.F32.BF16 R124, R48, R58, R124 ;  /* 0x0000003a307c723c */ /* 0x000fe8000004187c */
[----:B------:R-:W-:Y:S01]  /*169b0*/  F2FP.BF16.PACK_AB R52, R89, R88 ;  /* 0x000000585934723e */ /* 0x000fe200000010ff */
[C---:B-1----:R-:W-:Y:S01]  /*169c0*/  FADD.FTZ R241, R170.reuse, R197 ;  /* 0x000000c5aaf17221 */ /* 0x042fe20000010000 */
[----:B------:R-:W-:Y:S02]  /*169d0*/  F2FP.BF16.PACK_AB R54, R170, R92 ;  /* 0x0000005caa36723e */ /* 0x000fe400000010ff */
[----:B------:R-:W-:Y:S01]  /*169e0*/  F2FP.BF16.PACK_AB R48, R168, R172 ;  /* 0x000000aca830723e */ /* 0x000fe200000010ff */
[----:B------:R-:W1:Y:S03]  /*169f0*/  MUFU.EX2 R66, R66 ;  /* 0x0000004200427308 */ /* 0x000e660000000800 */
[----:B------:R-:W-:Y:S01]  /*16a00*/  F2FP.BF16.PACK_AB R49, R169, R171 ;  /* 0x000000aba931723e */ /* 0x000fe200000010ff */
[----:B--2---:R-:W-:Y:S01]  /*16a10*/  FADD.FTZ R209, R64, R209 ;  /* 0x000000d140d17221 */ /* 0x004fe20000010000 */
[----:B------:R-:W-:Y:S02]  /*16a20*/  F2FP.BF16.PACK_AB R50, R174, R96 ;  /* 0x00000060ae32723e */ /* 0x000fe400000010ff */
[----:B------:R-:W-:Y:S03]  /*16a30*/  F2FP.BF16.PACK_AB R51, R173, R97 ;  /* 0x00000061ad33723e */ /* 0x000fe600000010ff */
[----:B------:R-:W2:Y:S04]  /*16a40*/  MUFU.EX2 R95, R95 ;  /* 0x0000005f005f7308 */ /* 0x000ea80000000800 */
[-C--:B------:R-:W-:Y:S01]  /*16a50*/  HMMA.16816.F32.BF16 R160, R48, R148.reuse, R4 ;  /* 0x0000009430a0723c */ /* 0x080fe20000041804 */
[----:B------:R-:W5:Y:S02]  /*16a60*/  LDSM.16.MT88.4 R4, [R219+0x2900] ;  /* 0x00290000db04783b */ /* 0x000f640000004200 */
[C---:B---3--:R-:W-:Y:S01]  /*16a70*/  F2FP.BF16.PACK_AB R53, R65.reuse, R64 ;  /* 0x000000404135723e */ /* 0x048fe200000010ff */
[----:B------:R-:W-:Y:S04]  /*16a80*/  FADD.FTZ R209, R65, R209 ;  /* 0x000000d141d17221 */ /* 0x000fe80000010000 */
[----:B-1----:R-:W-:Y:S01]  /*16a90*/  FADD.FTZ R209, R66, R209 ;  /* 0x000000d142d17221 */ /* 0x002fe20000010000 */
[C---:B--2---:R-:W-:Y:S03]  /*16aa0*/  F2FP.BF16.PACK_AB R55, R95.reuse, R66 ;  /* 0x000000425f37723e */ /* 0x044fe600000010ff */
[----:B------:R-:W-:Y:S04]  /*16ab0*/  FADD.FTZ R240, R95, R209 ;  /* 0x000000d15ff07221 */ /* 0x000fe80000010000 */
[C---:B------:R-:W-:Y:S01]  /*16ac0*/  HMMA.16816.F32.BF16 R156, R52.reuse, R148, R8 ;  /* 0x00000094349c723c */ /* 0x040fe20000041808 */
[----:B------:R-:W1:Y:S07]  /*16ad0*/  LDSM.16.MT88.4 R8, [R218+0x2900] ;  /* 0x00290000da08783b */ /* 0x000e6e0000004200 */
        /* <DEDUP_REMOVED lines=9> */
[C---:B------:R-:W-:Y:S08]  /*16b70*/  HMMA.16816.F32.BF16 R112, R48.reuse, R6, R112 ;  /* 0x000000063070723c */ /* 0x040ff00000041870 */
[-C--:B-1----:R-:W-:Y:S08]  /*16b80*/  HMMA.16816.F32.BF16 R128, R48, R8.reuse, R36 ;  /* 0x000000083080723c */ /* 0x082ff00000041824 */
[C---:B------:R-:W-:Y:S08]  /*16b90*/  HMMA.16816.F32.BF16 R116, R52.reuse, R8, R116 ;  /* 0x000000083474723c */ /* 0x040ff00000041874 */
[-C--:B------:R-:W-:Y:S08]  /*16ba0*/  HMMA.16816.F32.BF16 R120, R52, R10.reuse, R120 ;  /* 0x0000000a3478723c */ /* 0x080ff00000041878 */
[----:B------:R-:W-:Y:S01]  /*16bb0*/  HMMA.16816.F32.BF16 R124, R48, R10, R124 ;  /* 0x0000000a307c723c */ /* 0x000fe2000004187c */
[----:B------:R-:W-:-:S07]  /*16bc0*/  @P0 BRA `(.L_x_564) ;  /* 0xffffa58000000947 */ /* 0x000fce000383ffff */
.L_x_546:
[----:B------:R-:W1:Y:S01]  /*16bd0*/  SHFL.BFLY PT, R7, R243, 0x2, 0x1f ;  /* 0x0c401f00f3077f89 */ /* 0x000e6200000e0000 */
[----:B------:R-:W-:-:S02]  /*16be0*/  MOV R10, RZ ;  /* 0x000000ff000a7202 */ /* 0x000fc40000000f00 */
[----:B------:R-:W-:Y:S01]  /*16bf0*/  PLOP3.LUT P4, PT, PT, PT, PT, 0x8, 0x0 ;  /* 0x000000000000781c */ /* 0x000fe20003f8e170 */
        /* <DEDUP_REMOVED lines=10> */
[----:B------:R-:W4:Y:S01]  /*16ca0*/  SHFL.BFLY PT, R4, R240, 0x1, 0x1f ;  /* 0x0c201f00f0047f89 */ /* 0x000f2200000e0000 */
[----:B-1----:R-:W-:Y:S01]  /*16cb0*/  FADD.FTZ R7, R7, R8 ;  /* 0x0000000807077221 */ /* 0x002fe20000010000 */
[----:B------:R-:W-:Y:S01]  /*16cc0*/  MOV R8, RZ ;  /* 0x000000ff00087202 */ /* 0x000fe20000000f00 */
[----:B--2---:R-:W-:-:S03]  /*16cd0*/  FADD.FTZ R6, R242, R6 ;  /* 0x00000006f2067221 */ /* 0x004fc60000010000 */
[----:B------:R-:W-:Y:S01]  /*16ce0*/  FSETP.NE.FTZ.AND P3, PT, R7, RZ, PT ;  /* 0x000000ff0700720b */ /* 0x000fe20003f75000 */
[----:B---3--:R-:W-:Y:S01]  /*16cf0*/  FADD.FTZ R5, R5, R9 ;  /* 0x0000000905057221 */ /* 0x008fe20000010000 */
[----:B------:R-:W-:Y:S02]  /*16d00*/  FSETP.NE.FTZ.AND P2, PT, R6, RZ, PT ;  /* 0x000000ff0600720b */ /* 0x000fe40003f55000 */
[----:B------:R-:W-:Y:S01]  /*16d10*/  MOV R9, RZ ;  /* 0x000000ff00097202 */ /* 0x000fe20000000f00 */
[----:B----4-:R-:W-:Y:S01]  /*16d20*/  FADD.FTZ R4, R4, R240 ;  /* 0x000000f004047221 */ /* 0x010fe20000010000 */
[----:B------:R-:W-:-:S04]  /*16d30*/  FSETP.NE.FTZ.AND P1, PT, R5, RZ, PT ;  /* 0x000000ff0500720b */ /* 0x000fc80003f35000 */
[----:B------:R-:W-:-:S03]  /*16d40*/  FSETP.NE.FTZ.AND P0, PT, R4, RZ, PT ;  /* 0x000000ff0400720b */ /* 0x000fc60003f15000 */
[----:B------:R-:W1:Y:S01]  /*16d50*/  @P3 MUFU.RCP R8, R7 ;  /* 0x0000000700083308 */ /* 0x000e620000001000 */
[----:B------:R-:W-:Y:S02]  /*16d60*/  @P3 MOV R14, 0x3f317218 ;  /* 0x3f317218000e3802 */ /* 0x000fe40000000f00 */
[----:B------:R-:W-:-:S03]  /*16d70*/  @P2 MOV R13, 0x3f317218 ;  /* 0x3f317218000d2802 */ /* 0x000fc60000000f00 */
[----:B------:R-:W-:Y:S02]  /*16d80*/  @P3 FMUL.FTZ R14, R14, c[0x0][0x2d0] ;  /* 0x0000b4000e0e3a20 */ /* 0x000fe40000410000 */
[----:B------:R-:W2:Y:S01]  /*16d90*/  @P2 MUFU.RCP R10, R6 ;  /* 0x00000006000a2308 */ /* 0x000ea20000001000 */
[----:B------:R-:W-:Y:S01]  /*16da0*/  @P1 MOV R12, 0x3f317218 ;  /* 0x3f317218000c1802 */ /* 0x000fe20000000f00 */
[----:B------:R-:W-:Y:S01]  /*16db0*/  @P2 FMUL.FTZ R13, R13, c[0x0][0x2d0] ;  /* 0x0000b4000d0d2a20 */ /* 0x000fe20000410000 */
[----:B------:R-:W-:-:S03]  /*16dc0*/  @P0 MOV R11, 0x3f317218 ;  /* 0x3f317218000b0802 */ /* 0x000fc60000000f00 */
[----:B------:R-:W-:Y:S02]  /*16dd0*/  @P1 FMUL.FTZ R12, R12, c[0x0][0x2d0] ;  /* 0x0000b4000c0c1a20 */ /* 0x000fe40000410000 */
[C---:B-1----:R-:W-:Y:S01]  /*16de0*/  FMUL.FTZ R160, R8.reuse, R160 ;  /* 0x000000a008a07220 */ /* 0x042fe20000410000 */
[----:B------:R-:W1:Y:S01]  /*16df0*/  @P3 MUFU.LG2 R7, R7 ;  /* 0x0000000700073308 */ /* 0x000e620000000c00 */
[C---:B------:R-:W-:Y:S02]  /*16e00*/  FMUL.FTZ R161, R8.reuse, R161 ;  /* 0x000000a108a17220 */ /* 0x040fe40000410000 */
[C---:B------:R-:W-:Y:S02]  /*16e10*/  FMUL.FTZ R148, R8.reuse, R148 ;  /* 0x0000009408947220 */ /* 0x040fe40000410000 */
[C---:B------:R-:W-:Y:S02]  /*16e20*/  FMUL.FTZ R149, R8.reuse, R149 ;  /* 0x0000009508957220 */ /* 0x040fe40000410000 */
[C---:B------:R-:W-:Y:S01]  /*16e30*/  FMUL.FTZ R144, R8.reuse, R144 ;  /* 0x0000009008907220 */ /* 0x040fe20000410000 */
[----:B------:R-:W3:Y:S01]  /*16e40*/  @P2 MUFU.LG2 R6, R6 ;  /* 0x0000000600062308 */ /* 0x000ee20000000c00 */
[----:B------:R-:W-:-:S02]  /*16e50*/  FMUL.FTZ R145, R8, R145 ;  /* 0x0000009108917220 */ /* 0x000fc40000410000 */
[C---:B------:R-:W-:Y:S02]  /*16e60*/  FMUL.FTZ R100, R8.reuse, R100 ;  /* 0x0000006408647220 */ /* 0x040fe40000410000 */
[C---:B------:R-:W-:Y:S02]  /*16e70*/  FMUL.FTZ R101, R8.reuse, R101 ;  /* 0x0000006508657220 */ /* 0x040fe40000410000 */
[C---:B------:R-:W-:Y:S01]  /*16e80*/  FMUL.FTZ R132, R8.reuse, R132 ;  /* 0x0000008408847220 */ /* 0x040fe20000410000 */
[----:B------:R-:W4:Y:S01]  /*16e90*/  @P0 MUFU.LG2 R15, R4 ;  /* 0x00000004000f0308 */ /* 0x000f220000000c00 */
[C---:B------:R-:W-:Y:S02]  /*16ea0*/  FMUL.FTZ R133, R8.reuse, R133 ;  /* 0x0000008508857220 */ /* 0x040fe40000410000 */
[C---:B------:R-:W-:Y:S02]  /*16eb0*/  FMUL.FTZ R112, R8.reuse, R112 ;  /* 0x0000007008707220 */ /* 0x040fe40000410000 */
[----:B------:R-:W-:-:S02]  /*16ec0*/  FMUL.FTZ R113, R8, R113 ;  /* 0x0000007108717220 */ /* 0x000fc40000410000 */
[C---:B------:R-:W-:Y:S01]  /*16ed0*/  FMUL.FTZ R128, R8.reuse, R128 ;  /* 0x0000008008807220 */ /* 0x040fe20000410000 */
[----:B------:R-:W5:Y:S01]  /*16ee0*/  @P1 MUFU.RCP R9, R5 ;  /* 0x0000000500091308 */ /* 0x000f620000001000 */
[C---:B------:R-:W-:Y:S02]  /*16ef0*/  FMUL.FTZ R129, R8.reuse, R129 ;  /* 0x0000008108817220 */ /* 0x040fe40000410000 */
[C---:B------:R-:W-:Y:S02]  /*16f00*/  FMUL.FTZ R124, R8.reuse, R124 ;  /* 0x0000007c087c7220 */ /* 0x040fe40000410000 */
[----:B------:R-:W-:Y:S01]  /*16f10*/  FMUL.FTZ R125, R8, R125 ;  /* 0x0000007d087d7220 */ /* 0x000fe20000410000 */
[----:B------:R-:W-:Y:S01]  /*16f20*/  MOV R8, RZ ;  /* 0x000000ff00087202 */ /* 0x000fe20000000f00 */
[C---:B--2---:R-:W-:Y:S02]  /*16f30*/  FMUL.FTZ R162, R10.reuse, R162 ;  /* 0x000000a20aa27220 */ /* 0x044fe40000410000 */
[----:B------:R-:W-:-:S02]  /*16f40*/  FMUL.FTZ R163, R10, R163 ;  /* 0x000000a30aa37220 */ /* 0x000fc40000410000 */
[C---:B------:R-:W-:Y:S01]  /*16f50*/  FMUL.FTZ R150, R10.reuse, R150 ;  /* 0x000000960a967220 */ /* 0x040fe20000410000 */
[----:B------:R2:W-:Y:S01]  /*16f60*/  @P0 MUFU.RCP R8, R4 ;  /* 0x0000000400080308 */ /* 0x0005e20000001000 */
[C---:B------:R-:W-:Y:S02]  /*16f70*/  FMUL.FTZ R151, R10.reuse, R151 ;  /* 0x000000970a977220 */ /* 0x040fe40000410000 */
[C---:B------:R-:W-:Y:S02]  /*16f80*/  FMUL.FTZ R146, R10.reuse, R146 ;  /* 0x000000920a927220 */ /* 0x040fe40000410000 */
[C---:B------:R-:W-:Y:S02]  /*16f90*/  FMUL.FTZ R147, R10.reuse, R147 ;  /* 0x000000930a937220 */ /* 0x040fe40000410000 */
[C---:B------:R-:W-:Y:S02]  /*16fa0*/  FMUL.FTZ R102, R10.reuse, R102 ;  /* 0x000000660a667220 */ /* 0x040fe40000410000 */
[----:B------:R-:W-:-:S02]  /*16fb0*/  FMUL.FTZ R103, R10, R103 ;  /* 0x000000670a677220 */ /* 0x000fc40000410000 */
[C---:B------:R-:W-:Y:S02]  /*16fc0*/  FMUL.FTZ R134, R10.reuse, R134 ;  /* 0x000000860a867220 */ /* 0x040fe40000410000 */
[C---:B------:R-:W-:Y:S02]  /*16fd0*/  FMUL.FTZ R135, R10.reuse, R135 ;  /* 0x000000870a877220 */ /* 0x040fe40000410000 */
[C---:B------:R-:W-:Y:S01]  /*16fe0*/  FMUL.FTZ R114, R10.reuse, R114 ;  /* 0x000000720a727220 */ /* 0x040fe20000410000 */
[----:B--2---:R-:W-:Y:S01]  /*16ff0*/  MOV R4, 0xff800000 ;  /* 0xff80000000047802 */ /* 0x004fe20000000f00 */
[C---:B------:R-:W-:Y:S02]  /*17000*/  FMUL.FTZ R115, R10.reuse, R115 ;  /* 0x000000730a737220 */ /* 0x040fe40000410000 */
[C---:B------:R-:W-:Y:S02]  /*17010*/  FMUL.FTZ R130, R10.reuse, R130 ;  /* 0x000000820a827220 */ /* 0x040fe40000410000 */
[----:B------:R-:W-:-:S02]  /*17020*/  FMUL.FTZ R131, R10, R131 ;  /* 0x000000830a837220 */ /* 0x000fc40000410000 */
[C---:B------:R-:W-:Y:S02]  /*17030*/  FMUL.FTZ R126, R10.reuse, R126 ;  /* 0x0000007e0a7e7220 */ /* 0x040fe40000410000 */
[----:B------:R-:W-:Y:S02]  /*17040*/  FMUL.FTZ R127, R10, R127 ;  /* 0x0000007f0a7f7220 */ /* 0x000fe40000410000 */
[----:B------:R2:W2:Y:S01]  /*17050*/  @P1 MUFU.LG2 R10, R5 ;  /* 0x00000005000a1308 */ /* 0x0004a20000000c00 */
[----:B-1----:R-:W-:Y:S02]  /*17060*/  @P3 FMUL.FTZ R7, R7, 0.69314718246459960938 ;  /* 0x3f31721807073820 */ /* 0x002fe40000410000 */
[----:B---3--:R-:W-:Y:S02]  /*17070*/  @P2 FMUL.FTZ R6, R6, 0.69314718246459960938 ;  /* 0x3f31721806062820 */ /* 0x008fe40000410000 */
[----:B----4-:R-:W-:Y:S02]  /*17080*/  @P0 FMUL.FTZ R15, R15, 0.69314718246459960938 ;  /* 0x3f3172180f0f0820 */ /* 0x010fe40000410000 */
[----:B------:R-:W-:-:S02]  /*17090*/  @P0 FMUL.FTZ R11, R11, c[0x0][0x2d0] ;  /* 0x0000b4000b0b0a20 */ /* 0x000fc40000410000 */
[C---:B-----5:R-:W-:Y:S02]  /*170a0*/  FMUL.FTZ R156, R9.reuse, R156 ;  /* 0x0000009c099c7220 */ /* 0x060fe40000410000 */
[C---:B------:R-:W-:Y:S02]  /*170b0*/  FMUL.FTZ R157, R9.reuse, R157 ;  /* 0x0000009d099d7220 */ /* 0x040fe40000410000 */
[C---:B------:R-:W-:Y:S02]  /*170c0*/  FMUL.FTZ R152, R9.reuse, R152 ;  /* 0x0000009809987220 */ /* 0x040fe40000410000 */
[C---:B------:R-:W-:Y:S01]  /*170d0*/  FMUL.FTZ R153, R9.reuse, R153 ;  /* 0x0000009909997220 */ /* 0x040fe20000410000 */
[----:B--2---:R-:W-:Y:S01]  /*170e0*/  MOV R5, 0xff800000 ;  /* 0xff80000000057802 */ /* 0x004fe20000000f00 */
[----:B------:R-:W-:Y:S02]  /*170f0*/  @P1 FMUL.FTZ R10, R10, 0.69314718246459960938 ;  /* 0x3f3172180a0a1820 */ /* 0x000fe40000410000 */
        /* <DEDUP_REMOVED lines=12> */
[----:B------:R-:W-:Y:S01]  /*171c0*/  MOV R9, 0xff800000 ;  /* 0xff80000000097802 */ /* 0x000fe20000000f00 */
        /* <DEDUP_REMOVED lines=16> */
[----:B------:R-:W-:Y:S01]  /*172d0*/  MOV R8, 0xff800000 ;  /* 0xff80000000087802 */ /* 0x000fe20000000f00 */
[----:B------:R-:W-:Y:S02]  /*172e0*/  @P3 FFMA.FTZ R4, R14, R3, R7 ;  /* 0x000000030e043223 */ /* 0x000fe40000010007 */
[----:B------:R-:W-:Y:S02]  /*172f0*/  @P2 FFMA.FTZ R5, R13, R2, R6 ;  /* 0x000000020d052223 */ /* 0x000fe40000010006 */
[----:B------:R-:W-:-:S02]  /*17300*/  @P1 FFMA.FTZ R8, R12, R0, R10 ;  /* 0x000000000c081223 */ /* 0x000fc4000001000a */
[----:B------:R-:W-:Y:S02]  /*17310*/  @P0 FFMA.FTZ R9, R11, R44, R15 ;  /* 0x0000002c0b090223 */ /* 0x000fe4000001000f */
.L_x_484:
[----:B------:R-:W-:Y:S05]  /*17320*/  @P4 BRA `(.L_x_565) ;  /* 0x0000149000004947 */ /* 0x000fea0003800000 */
[----:B------:R-:W1:Y:S01]  /*17330*/  S2R R7, SR_TID.X ;  /* 0x0000000000077919 */ /* 0x000e620000002100 */
[----:B------:R-:W-:Y:S01]  /*17340*/  IMAD R16, RZ, RZ, -UR9 ;  /* 0x80000009ff107e24 */ /* 0x000fe2000f8e02ff */
[----:B------:R-:W-:Y:S01]  /*17350*/  USHF.R.S32.HI UR6, URZ, 0x1f, UR9 ;  /* 0x0000001f3f067899 */ /* 0x000fe20008011409 */
[----:B------:R-:W-:Y:S01]  /*17360*/  IMAD.MOV.U32 R12, RZ, RZ, c[0x0][0x4e8] ;  /* 0x00013a00ff0c7624 */ /* 0x000fe200078e00ff */
[----:B------:R-:W2:Y:S01]  /*17370*/  S2R R0, SR_CTAID.Y ;  /* 0x0000000000007919 */ /* 0x000ea20000002600 */
[----:B------:R-:W-:Y:S01]  /*17380*/  ULDC.64 UR4, c[0x0][0x4d0] ;  /* 0x0001340000047ab9 */ /* 0x000fe20000000a00 */
[----:B------:R-:W-:Y:S01]  /*17390*/  BSSY B0, `(.L_x_566) ;  /* 0x00000ac000007945 */ /* 0x000fe20003800000 */
[----:B------:R-:W-:Y:S01]  /*173a0*/  UIMAD UR7, UR6, UR4, URZ ;  /* 0x00000004060772a4 */ /* 0x000fe2000f8e023f */
[----:B------:R-:W3:Y:S01]  /*173b0*/  S2R R20, SR_CTAID.Z ;  /* 0x0000000000147919 */ /* 0x000ee20000002700 */
[----:B------:R-:W-:-:S03]  /*173c0*/  UIMAD.WIDE.U32 UR10, UR9, UR4, URZ ;  /* 0x00000004090a72a5 */ /* 0x000fc6000f8e003f */
[----:B------:R-:W-:Y:S01]  /*173d0*/  BAR.SYNC.DEFER_BLOCKING 0x1, 0x80 ;  /* 0x0042000000007b1d */ /* 0x000fe20000010000 */
[----:B------:R-:W-:Y:S01]  /*173e0*/  UIMAD UR5, UR9, UR5, UR7 ;  /* 0x00000005090572a4 */ /* 0x000fe2000f8e0207 */
[C---:B------:R-:W-:Y:S01]  /*173f0*/  ISETP.NE.AND P0, PT, R12.reuse, 0x1, PT ;  /* 0x000000010c00780c */ /* 0x040fe20003f05270 */
[----:B------:R-:W-:Y:S02]  /*17400*/  IMAD.U32 R23, RZ, RZ, UR11 ;  /* 0x0000000bff177e24 */ /* 0x000fe4000f8e00ff */
[----:B------:R-:W-:Y:S01]  /*17410*/  UIADD3 UR5, UR11, UR5, URZ ;  /* 0x000000050b057290 */ /* 0x000fe2000fffe03f */
[----:B------:R-:W4:Y:S01]  /*17420*/  S2R R13, SR_CTAID.X ;  /* 0x00000000000d7919 */ /* 0x000f220000002500 */
[----:B------:R-:W-:Y:S02]  /*17430*/  IMAD.U32 R22, RZ, RZ, UR10 ;  /* 0x0000000aff167e24 */ /* 0x000fe4000f8e00ff */
[----:B------:R-:W-:Y:S02]  /*17440*/  IMAD R12, R12, c[0x0][0x388], RZ ;  /* 0x0000e2000c0c7a24 */ /* 0x000fe400078e02ff */
[----:B------:R-:W-:Y:S01]  /*17450*/  IMAD.U32 R23, RZ, RZ, UR5 ;  /* 0x00000005ff177e24 */ /* 0x000fe2000f8e00ff */
[----:B-1----:R-:W-:Y:S01]  /*17460*/  SHF.R.S32.HI R3, RZ, 0x1f, R7 ;  /* 0x0000001fff037819 */ /* 0x002fe20000011407 */
[----:B------:R-:W-:-:S02]  /*17470*/  ULDC.64 UR4, c[0x0][0x438] ;  /* 0x00010e0000047ab9 */ /* 0x000fc40000000a00 */
[----:B------:R-:W-:Y:S01]  /*17480*/  UIMAD UR6, UR6, UR4, URZ ;  /* 0x00000004060672a4 */ /* 0x000fe2000f8e023f */
[CC--:B------:R-:W-:Y:S01]  /*17490*/  LEA.HI R6, R3.reuse, R7.reuse, RZ, 0x2 ;  /* 0x0000000703067211 */ /* 0x0c0fe200078f10ff */
[----:B--2---:R-:W-:Y:S01]  /*174a0*/  IMAD R16, R16, c[0x0][0x550], R0 ;  /* 0x0001540010107a24 */ /* 0x004fe200078e0200 */
[-C--:B------:R-:W-:Y:S01]  /*174b0*/  LEA.HI R3, R3, R7.reuse, RZ, 0x5 ;  /* 0x0000000703037211 */ /* 0x080fe200078f28ff */
[----:B------:R-:W-:Y:S01]  /*174c0*/  UIMAD.WIDE.U32 UR10, UR9, UR4, URZ ;  /* 0x00000004090a72a5 */ /* 0x000fe2000f8e003f */
[----:B------:R-:W-:Y:S01]  /*174d0*/  LOP3.LUT R6, R6, 0xfffffffc, RZ, 0xc0, !PT ;  /* 0xfffffffc06067812 */ /* 0x000fe200078ec0ff */
[----:B------:R-:W-:Y:S01]  /*174e0*/  UIMAD UR4, UR9, UR5, UR6 ;  /* 0x00000005090472a4 */ /* 0x000fe2000f8e0206 */
[----:B------:R-:W-:Y:S01]  /*174f0*/  LOP3.LUT R2, R3, 0xffffffe0, RZ, 0xc0, !PT ;  /* 0xffffffe003027812 */ /* 0x000fe200078ec0ff */
[----:B---3--:R-:W-:Y:S01]  /*17500*/  IMAD.WIDE.U32 R22, R20, c[0x0][0x4d8], R22 ;  /* 0x0001360014167a25 */ /* 0x008fe200078e0016 */
[----:B------:R-:W-:Y:S01]  /*17510*/  IADD3 R6, -R6, R7, RZ ;  /* 0x0000000706067210 */ /* 0x000fe20007ffe1ff */
[----:B------:R-:W-:Y:S01]  /*17520*/  UIADD3 UR4, UR11, UR4, URZ ;  /* 0x000000040b047290 */ /* 0x000fe2000fffe03f */
[--C-:B------:R-:W-:Y:S01]  /*17530*/  SHF.R.S32.HI R10, RZ, 0x5, R3.reuse ;  /* 0x00000005ff0a7819 */ /* 0x100fe20000011403 */
[----:B------:R-:W-:Y:S01]  /*17540*/  IMAD.IADD R2, R7, 0x1, -R2 ;  /* 0x0000000107027824 */ /* 0x000fe200078e0a02 */
[----:B------:R-:W-:Y:S01]  /*17550*/  LEA.HI R0, R6, R6, RZ, 0x1 ;  /* 0x0000000606007211 */ /* 0x000fe200078f08ff */
[----:B------:R-:W-:Y:S01]  /*17560*/  IMAD.U32 R19, RZ, RZ, UR11 ;  /* 0x0000000bff137e24 */ /* 0x000fe2000f8e00ff */
[----:B------:R-:W-:Y:S01]  /*17570*/  SHF.R.S32.HI R3, RZ, 0x1f, R3 ;  /* 0x0000001fff037819 */ /* 0x000fe20000011403 */
[----:B------:R-:W-:Y:S01]  /*17580*/  IMAD.U32 R11, RZ, RZ, UR4 ;  /* 0x00000004ff0b7e24 */ /* 0x000fe2000f8e00ff */
[----:B------:R-:W-:-:S02]  /*17590*/  LOP3.LUT R7, R0, 0x1ffffffe, RZ, 0xc0, !PT ;  /* 0x1ffffffe00077812 */ /* 0x000fc400078ec0ff */
[----:B------:R-:W-:Y:S02]  /*175a0*/  SHF.L.U32 R15, R0, 0x5, RZ ;  /* 0x00000005000f7819 */ /* 0x000fe400000006ff */
[----:B------:R-:W-:Y:S01]  /*175b0*/  SHF.R.S32.HI R0, RZ, 0x1f, R2 ;  /* 0x0000001fff007819 */ /* 0x000fe20000011402 */
[----:B------:R-:W-:Y:S01]  /*175c0*/  IMAD.IADD R6, R6, 0x1, -R7 ;  /* 0x0000000106067824 */ /* 0x000fe200078e0a07 */
[----:B------:R-:W-:Y:S02]  /*175d0*/  LEA.HI R7, R3, R10, RZ, 0x2 ;  /* 0x0000000a03077211 */ /* 0x000fe400078f10ff */
[----:B------:R-:W-:Y:S02]  /*175e0*/  LOP3.LUT R15, R15, 0xffffffc0, RZ, 0xc0, !PT ;  /* 0xffffffc00f0f7812 */ /* 0x000fe400078ec0ff */
[----:B------:R-:W-:Y:S02]  /*175f0*/  LOP3.LUT R7, R7, 0xffffffc, RZ, 0xc0, !PT ;  /* 0x0ffffffc07077812 */ /* 0x000fe400078ec0ff */
[----:B------:R-:W-:Y:S01]  /*17600*/  LEA.HI R0, R0, R2, RZ, 0x2 ;  /* 0x0000000200007211 */ /* 0x000fe200078f10ff */
[----:B------:R-:W-:Y:S01]  /*17610*/  IMAD R15, R6, 0x8, R15 ;  /* 0x00000008060f7824 */ /* 0x000fe200078e020f */
[----:B------:R-:W-:Y:S01]  /*17620*/  SHF.R.S32.HI R3, RZ, 0x1f, R20 ;  /* 0x0000001fff037819 */ /* 0x000fe20000011414 */
[----:B------:R-:W-:Y:S01]  /*17630*/  IMAD.IADD R10, R10, 0x1, -R7 ;  /* 0x000000010a0a7824 */ /* 0x000fe200078e0a07 */
[----:B------:R-:W-:-:S02]  /*17640*/  SHF.R.S32.HI R6, RZ, 0x2, R0 ;  /* 0x00000002ff067819 */ /* 0x000fc40000011400 */
[----:B------:R-:W-:Y:S01]  /*17650*/  MOV R18, UR10 ;  /* 0x0000000a00127c02 */ /* 0x000fe20008000f00 */
[C---:B------:R-:W-:Y:S01]  /*17660*/  IMAD R7, R3.reuse, c[0x0][0x4d8], RZ ;  /* 0x0001360003077a24 */ /* 0x040fe200078e02ff */
[----:B------:R-:W-:Y:S01]  /*17670*/  LEA R6, R10, R6, 0x4 ;  /* 0x000000060a067211 */ /* 0x000fe200078e20ff */
[----:B------:R-:W-:Y:S01]  /*17680*/  IMAD R3, R3, c[0x0][0x440], RZ ;  /* 0x0001100003037a24 */ /* 0x000fe200078e02ff */
[----:B------:R-:W-:Y:S01]  /*17690*/  SHF.R.S32.HI R14, RZ, 0x1f, R16 ;  /* 0x0000001fff0e7819 */ /* 0x000fe20000011410 */
[----:B------:R-:W-:Y:S01]  /*176a0*/  IMAD.MOV.U32 R10, RZ, RZ, R18 ;  /* 0x000000ffff0a7224 */ /* 0x000fe200078e0012 */
[----:B------:R-:W-:Y:S01]  /*176b0*/  IADD3 R15, R6, R15, RZ ;  /* 0x0000000f060f7210 */ /* 0x000fe20007ffe0ff */
[----:B------:R-:W-:Y:S01]  /*176c0*/  IMAD R7, R20, c[0x0][0x4dc], R7 ;  /* 0x0001370014077a24 */ /* 0x000fe200078e0207 */
[----:B------:R-:W-:Y:S01]  /*176d0*/  LOP3.LUT P1, RZ, R2, 0x3, RZ, 0xc0, !PT ;  /* 0x0000000302ff7812 */ /* 0x000fe2000782c0ff */
[----:B------:R-:W-:Y:S01]  /*176e0*/  IMAD R3, R20, c[0x0][0x444], R3 ;  /* 0x0001110014037a24 */ /* 0x000fe200078e0203 */
[----:B------:R-:W-:Y:S01]  /*176f0*/  LOP3.LUT R0, R0, 0x7ffffffc, RZ, 0xc0, !PT ;  /* 0x7ffffffc00007812 */ /* 0x000fe200078ec0ff */
[----:B----4-:R-:W-:-:S02]  /*17700*/  IMAD R15, R13, 0x80, R15 ;  /* 0x000000800d0f7824 */ /* 0x010fc400078e020f */
[----:B------:R-:W-:Y:S01]  /*17710*/  IMAD.WIDE.U32 R20, R20, c[0x0][0x440], R10 ;  /* 0x0001100014147a25 */ /* 0x000fe200078e000a */
[----:B------:R-:W-:-:S03]  /*17720*/  IADD3 R0, R2, -R0, RZ ;  /* 0x8000000002007210 */ /* 0x000fc60007ffe0ff */
[----:B------:R-:W-:-:S04]  /*17730*/  @P0 IMAD.HI.U32 R17, R15, c[0x0][0x4ec], RZ ;  /* 0x00013b000f110a27 */ /* 0x000fc800078e00ff */
[----:B------:R-:W-:-:S04]  /*17740*/  @P0 IMAD.HI.U32 R10, R15, c[0x0][0x4ec], RZ ;  /* 0x00013b000f0a0a27 */ /* 0x000fc800078e00ff */
[----:B------:R-:W-:Y:S01]  /*17750*/  IMAD.IADD R21, R21, 0x1, R3 ;  /* 0x0000000115157824 */ /* 0x000fe200078e0203 */
[----:B------:R-:W-:Y:S01]  /*17760*/  MOV R3, R15 ;  /* 0x0000000f00037202 */ /* 0x000fe20000000f00 */
[----:B------:R-:W-:Y:S01]  /*17770*/  IMAD.IADD R23, R23, 0x1, R7 ;  /* 0x0000000117177824 */ /* 0x000fe200078e0207 */
[----:B------:R-:W-:Y:S01]  /*17780*/  @P0 SHF.R.U32.HI R3, RZ, c[0x0][0x4f0], R17 ;  /* 0x00013c00ff030a19 */ /* 0x000fe20000011611 */
[----:B------:R-:W-:Y:S01]  /*17790*/  IMAD.MOV.U32 R7, RZ, RZ, R15 ;  /* 0x000000ffff077224 */ /* 0x000fe200078e000f */
[----:B------:R-:W-:Y:S01]  /*177a0*/  @P0 SHF.R.U32.HI R7, RZ, c[0x0][0x4f0], R10 ;  /* 0x00013c00ff070a19 */ /* 0x000fe2000001160a */
[C---:B------:R-:W-:Y:S02]  /*177b0*/  IMAD R11, R14.reuse, c[0x0][0x448], RZ ;  /* 0x000112000e0b7a24 */ /* 0x040fe400078e02ff */
[----:B------:R-:W-:Y:S01]  /*177c0*/  IMAD R10, R14, c[0x0][0x4e0], RZ ;  /* 0x000138000e0a7a24 */ /* 0x000fe200078e02ff */
[----:B------:R-:W-:Y:S01]  /*177d0*/  SHF.R.S32.HI R14, RZ, 0x1f, R7 ;  /* 0x0000001fff0e7819 */ /* 0x000fe20000011407 */
[----:B------:R-:W-:-:S02]  /*177e0*/  IMAD.MOV R18, RZ, RZ, -R3 ;  /* 0x000000ffff127224 */ /* 0x000fc400078e0a03 */
[C---:B------:R-:W-:Y:S02]  /*177f0*/  IMAD R11, R16.reuse, c[0x0][0x44c], R11 ;  /* 0x00011300100b7a24 */ /* 0x040fe400078e020b */
[----:B------:R-:W-:-:S04]  /*17800*/  IMAD.WIDE.U32 R20, R16, c[0x0][0x448], R20 ;  /* 0x0001120010147a25 */ /* 0x000fc800078e0014 */
[C---:B------:R-:W-:Y:S01]  /*17810*/  IMAD R10, R16.reuse, c[0x0][0x4e4], R10 ;  /* 0x00013900100a7a24 */ /* 0x040fe200078e020a */
[----:B------:R-:W-:Y:S01]  /*17820*/  IADD3 R21, R21, R11, RZ ;  /* 0x0000000b15157210 */ /* 0x000fe20007ffe0ff */
[----:B------:R-:W-:Y:S01]  /*17830*/  IMAD.WIDE.U32 R16, R16, c[0x0][0x4e0], R22 ;  /* 0x0001380010107a25 */ /* 0x000fe200078e0016 */
[----:B------:R-:W-:-:S03]  /*17840*/  SHF.R.S32.HI R11, RZ, 0x1f, R3 ;  /* 0x0000001fff0b7819 */ /* 0x000fc60000011403 */
[----:B------:R-:W-:Y:S01]  /*17850*/  IMAD R18, R18, c[0x0][0x4e8], R15 ;  /* 0x00013a0012127a24 */ /* 0x000fe200078e020f */
[----:B------:R-:W-:Y:S01]  /*17860*/  IADD3 R16, P0, R3, R16, RZ ;  /* 0x0000001003107210 */ /* 0x000fe20007f1e0ff */
[----:B------:R-:W-:Y:S02]  /*17870*/  IMAD R14, R14, c[0x0][0x430], RZ ;  /* 0x00010c000e0e7a24 */ /* 0x000fe400078e02ff */
[----:B------:R-:W-:Y:S01]  /*17880*/  IMAD R13, R13, 0x80, R6 ;  /* 0x000000800d0d7824 */ /* 0x000fe200078e0206 */
[----:B------:R-:W-:Y:S01]  /*17890*/  SHF.R.S32.HI R3, RZ, 0x1f, R18 ;  /* 0x0000001fff037819 */ /* 0x000fe20000011412 */
[----:B------:R-:W-:Y:S01]  /*178a0*/  IMAD R14, R7, c[0x0][0x434], R14 ;  /* 0x00010d00070e7a24 */ /* 0x000fe200078e020e */
[----:B------:R-:W-:Y:S01]  /*178b0*/  IADD3.X R17, R11, R17, R10, P0, !PT ;  /* 0x000000110b117210 */ /* 0x000fe200007fe40a */
[----:B------:R-:W-:Y:S01]  /*178c0*/  IMAD.WIDE.U32 R10, R7, c[0x0][0x430], R20 ;  /* 0x00010c00070a7a25 */ /* 0x000fe200078e0014 */
[----:B------:R-:W-:-:S03]  /*178d0*/  ISETP.GE.OR P4, PT, R13, R12, P1 ;  /* 0x0000000c0d00720c */ /* 0x000fc60000f86670 */
[----:B------:R-:W-:Y:S02]  /*178e0*/  IMAD R3, R3, c[0x0][0x4c8], RZ ;  /* 0x0001320003037a24 */ /* 0x000fe400078e02ff */
[----:B------:R-:W-:Y:S02]  /*178f0*/  IMAD.MOV R7, RZ, RZ, -R7 ;  /* 0x000000ffff077224 */ /* 0x000fe400078e0a07 */
[----:B------:R-:W-:-:S04]  /*17900*/  IMAD.WIDE.U32 R16, R18, c[0x0][0x4c8], R16 ;  /* 0x0001320012107a25 */ /* 0x000fc800078e0010 */
[----:B------:R-:W-:Y:S02]  /*17910*/  IMAD R3, R18, c[0x0][0x4cc], R3 ;  /* 0x0001330012037a24 */ /* 0x000fe400078e0203 */
[----:B------:R-:W-:Y:S02]  /*17920*/  IMAD R7, R7, c[0x0][0x4e8], R15 ;  /* 0x00013a0007077a24 */ /* 0x000fe400078e020f */
[----:B------:R-:W-:Y:S01]  /*17930*/  IMAD.IADD R11, R11, 0x1, R14 ;  /* 0x000000010b0b7824 */ /* 0x000fe200078e020e */
[----:B------:R-:W-:Y:S01]  /*17940*/  LEA R14, P0, R16, c[0x0][0x4a8], 0x2 ;  /* 0x00012a00100e7a11 */ /* 0x000fe200078010ff */
[----:B------:R-:W-:Y:S01]  /*17950*/  IMAD.SHL.U32 R0, R0, 0x2, RZ ;  /* 0x0000000200007824 */ /* 0x000fe200078e00ff */
[----:B------:R-:W-:Y:S01]  /*17960*/  IADD3 R15, R17, R3, RZ ;  /* 0x00000003110f7210 */ /* 0x000fe20007ffe0ff */
[----:B------:R-:W-:Y:S01]  /*17970*/  IMAD.WIDE.U32 R22, R7, c[0x0][0x428], R10 ;  /* 0x00010a0007167a25 */ /* 0x000fe200078e000a */
[----:B------:R-:W-:Y:S01]  /*17980*/  SHF.R.S32.HI R3, RZ, 0x1f, R7 ;  /* 0x0000001fff037819 */ /* 0x000fe20000011407 */
[----:B------:R-:W-:Y:S01]  /*17990*/  SHFL.IDX PT, R20, R14, RZ, 0x1c1f ;  /* 0x001c1fff0e147589 */ /* 0x000fe200000e0000 */
[----:B------:R-:W-:-:S02]  /*179a0*/  LEA.HI.X R6, R16, c[0x0][0x4ac], R15, 0x2, P0 ;  /* 0x00012b0010067a11 */ /* 0x000fc400000f140f */
[----:B------:R-:W-:Y:S01]  /*179b0*/  IADD3 R11, R13, 0x8, RZ ;  /* 0x000000080d0b7810 */ /* 0x000fe20007ffe0ff */
[----:B------:R-:W-:Y:S01]  /*179c0*/  SHFL.IDX PT, R18, R14, 0x1, 0x1c1f ;  /* 0x003c1f000e127f89 */ /* 0x000fe200000e0000 */
[----:B------:R-:W-:Y:S01]  /*179d0*/  IMAD R3, R3, c[0x0][0x428], RZ ;  /* 0x00010a0003037a24 */ /* 0x000fe200078e02ff */
[----:B------:R-:W-:Y:S02]  /*179e0*/  IADD3 R10, R13, 0x40, RZ ;  /* 0x000000400d0a7810 */ /* 0x000fe40007ffe0ff */
[----:B------:R-:W1:Y:S01]  /*179f0*/  SHFL.IDX PT, R21, R6, RZ, 0x1c1f ;  /* 0x001c1fff06157589 */ /* 0x000e6200000e0000 */
[----:B------:R-:W-:Y:S01]  /*17a00*/  IMAD R3, R7, c[0x0][0x42c], R3 ;  /* 0x00010b0007037a24 */ /* 0x000fe200078e0203 */
[----:B------:R-:W-:Y:S02]  /*17a10*/  IADD3 R7, R13, 0x48, RZ ;  /* 0x000000480d077810 */ /* 0x000fe40007ffe0ff */
[----:B------:R-:W2:Y:S01]  /*17a20*/  SHFL.IDX PT, R19, R6, 0x1, 0x1c1f ;  /* 0x003c1f0006137f89 */ /* 0x000ea200000e0000 */
[-C--:B------:R-:W-:Y:S01]  /*17a30*/  ISETP.GE.OR P3, PT, R11, R12.reuse, P1 ;  /* 0x0000000c0b00720c */ /* 0x080fe20000f66670 */
[----:B------:R-:W-:Y:S01]  /*17a40*/  IMAD.IADD R3, R23, 0x1, R3 ;  /* 0x0000000117037824 */ /* 0x000fe200078e0203 */
[-C--:B------:R-:W-:Y:S01]  /*17a50*/  ISETP.GE.OR P2, PT, R10, R12.reuse, P1 ;  /* 0x0000000c0a00720c */ /* 0x080fe20000f46670 */
[----:B------:R-:W-:Y:S01]  /*17a60*/  SHFL.IDX PT, R16, R14, 0x2, 0x1c1f ;  /* 0x005c1f000e107f89 */ /* 0x000fe200000e0000 */
[----:B------:R-:W-:-:S02]  /*17a70*/  ISETP.GE.OR P1, PT, R7, R12, P1 ;  /* 0x0000000c0700720c */ /* 0x000fc40000f26670 */
[-C--:B------:R-:W-:Y:S01]  /*17a80*/  ISETP.GE.AND P5, PT, R10, R12.reuse, PT ;  /* 0x0000000c0a00720c */ /* 0x080fe20003fa6270 */
[----:B------:R-:W3:Y:S01]  /*17a90*/  SHFL.IDX PT, R17, R6, 0x2, 0x1c1f ;  /* 0x005c1f0006117f89 */ /* 0x000ee200000e0000 */
[----:B------:R-:W-:-:S03]  /*17aa0*/  ISETP.GE.AND P6, PT, R7, R12, PT ;  /* 0x0000000c0700720c */ /* 0x000fc60003fc6270 */
[----:B------:R-:W-:Y:S04]  /*17ab0*/  SHFL.IDX PT, R14, R14, 0x3, 0x1c1f ;  /* 0x007c1f000e0e7f89 */ /* 0x000fe800000e0000 */
[----:B------:R4:W4:Y:S04]  /*17ac0*/  SHFL.IDX PT, R15, R6, 0x3, 0x1c1f ;  /* 0x007c1f00060f7f89 */ /* 0x00092800000e0000 */
[----:B-1----:R1:W-:Y:S04]  /*17ad0*/  @!P4 ST.E [R20.64], R4 ;  /* 0x000000041400c985 */ /* 0x0023e8000c101910 */
[----:B--2---:R1:W-:Y:S04]  /*17ae0*/  @!P3 ST.E [R18.64], R5 ;  /* 0x000000051200b985 */ /* 0x0043e8000c101910 */
[----:B---3--:R1:W-:Y:S01]  /*17af0*/  @!P2 ST.E [R16.64], R8 ;  /* 0x000000081000a985 */ /* 0x0083e2000c101910 */
[----:B----4-:R-:W-:-:S03]  /*17b00*/  LEA R6, P0, R22, c[0x0][0x400], 0x2 ;  /* 0x0001000016067a11 */ /* 0x010fc600078010ff */
[----:B------:R1:W-:Y:S01]  /*17b10*/  @!P1 ST.E [R14.64], R9 ;  /* 0x000000090e009985 */ /* 0x0003e2000c101910 */
[-C--:B------:R-:W-:Y:S02]  /*17b20*/  ISETP.GE.AND P1, PT, R13, R12.reuse, PT ;  /* 0x0000000c0d00720c */ /* 0x080fe40003f26270 */
[----:B------:R-:W-:Y:S01]  /*17b30*/  LEA.HI.X R3, R22, c[0x0][0x404], R3, 0x2, P0 ;  /* 0x0001010016037a11 */ /* 0x000fe200000f1403 */
[----:B------:R1:W2:Y:S01]  /*17b40*/  SHFL.IDX PT, R20, R6, RZ, 0x1c1f ;  /* 0x001c1fff06147589 */ /* 0x0002a200000e0000 */
[----:B------:R-:W-:-:S03]  /*17b50*/  ISETP.GE.AND P0, PT, R11, R12, PT ;  /* 0x0000000c0b00720c */ /* 0x000fc60003f06270 */
[----:B------:R1:W3:Y:S06]  /*17b60*/  SHFL.IDX PT, R21, R3, RZ, 0x1c1f ;  /* 0x001c1fff03157589 */ /* 0x0002ec00000e0000 */
[----:B------:R-:W-:Y:S05]  /*17b70*/  @P1 BRA `(.L_x_567) ;  /* 0x000002d000001947 */ /* 0x000fea0003800000 */
[C---:B-1----:R-:W-:Y:S02]  /*17b80*/  IADD3 R5, R0.reuse, 0x8, RZ ;  /* 0x0000000800057810 */ /* 0x042fe40007ffe0ff */
[----:B------:R-:W-:Y:S02]  /*17b90*/  IADD3 R4, R0, 0x10, RZ ;  /* 0x0000001000047810 */ /* 0x000fe40007ffe0ff */
[----:B------:R-:W-:-:S02]  /*17ba0*/  ISETP.GE.AND P3, PT, R5, c[0x0][0x3c8], PT ;  /* 0x0000f20005007a0c */ /* 0x000fc40003f66270 */
[----:B------:R-:W-:Y:S02]  /*17bb0*/  IADD3 R2, R0, 0x18, RZ ;  /* 0x0000001800027810 */ /* 0x000fe40007ffe0ff */
[----:B------:R-:W-:Y:S02]  /*17bc0*/  ISETP.GE.AND P2, PT, R4, c[0x0][0x3c8], PT ;  /* 0x0000f20004007a0c */ /* 0x000fe40003f46270 */
[----:B------:R-:W-:Y:S02]  /*17bd0*/  ISETP.GE.AND P1, PT, R2, c[0x0][0x3c8], PT ;  /* 0x0000f20002007a0c */ /* 0x000fe40003f26270 */
[C---:B------:R-:W-:Y:S02]  /*17be0*/  ISETP.GE.AND P4, PT, R0.reuse, c[0x0][0x3c8], PT ;  /* 0x0000f20000007a0c */ /* 0x040fe40003f86270 */
[----:B------:R-:W-:-:S03]  /*17bf0*/  IADD3 R7, R0, 0x30, RZ ;  /* 0x0000003000077810 */ /* 0x000fc60007ffe0ff */
[----:B------:R-:W-:-:S04]  /*17c00*/  @!P3 LEA.HI R5, R5, R5, RZ, 0x1 ;  /* 0x000000050505b211 */ /* 0x000fc800078f08ff */
[----:B------:R-:W-:Y:S02]  /*17c10*/  @!P2 LEA.HI R4, R4, R4, RZ, 0x1 ;  /* 0x000000040404a211 */ /* 0x000fe400078f08ff */
[----:B------:R-:W-:Y:S02]  /*17c20*/  @!P3 LOP3.LUT R5, R5, 0xfffffffe, RZ, 0xc0, !PT ;  /* 0xfffffffe0505b812 */ /* 0x000fe400078ec0ff */
[----:B------:R-:W-:Y:S01]  /*17c30*/  @!P1 LEA.HI R2, R2, R2, RZ, 0x1 ;  /* 0x0000000202029211 */ /* 0x000fe200078f08ff */
[--C-:B--23--:R-:W-:Y:S01]  /*17c40*/  @!P4 IMAD.WIDE R8, R0, 0x4, R20.reuse ;  /* 0x000000040008c825 */ /* 0x10cfe200078e0214 */
[----:B------:R-:W-:Y:S02]  /*17c50*/  @!P2 LOP3.LUT R4, R4, 0xfffffffe, RZ, 0xc0, !PT ;  /* 0xfffffffe0404a812 */ /* 0x000fe400078ec0ff */
[----:B------:R-:W-:Y:S01]  /*17c60*/  @!P1 LOP3.LUT R2, R2, 0xfffffffe, RZ, 0xc0, !PT ;  /* 0xfffffffe02029812 */ /* 0x000fe200078ec0ff */
[--C-:B------:R-:W-:Y:S01]  /*17c70*/  @!P3 IMAD.WIDE R10, R5, 0x4, R20.reuse ;  /* 0x00000004050ab825 */ /* 0x100fe200078e0214 */
[----:B------:R1:W-:Y:S03]  /*17c80*/  @!P4 ST.E.64 [R8.64], R160 ;  /* 0x000000a00800c985 */ /* 0x0003e6000c101b10 */
[----:B------:R-:W-:Y:S01]  /*17c90*/  @!P2 IMAD.WIDE R4, R4, 0x4, R20 ;  /* 0x000000040404a825 */ /* 0x000fe200078e0214 */
[----:B------:R-:W-:Y:S04]  /*17ca0*/  @!P3 ST.E.64 [R10.64], R148 ;  /* 0x000000940a00b985 */ /* 0x000fe8000c101b10 */
[----:B------:R2:W-:Y:S01]  /*17cb0*/  @!P2 ST.E.64 [R4.64], R144 ;  /* 0x000000900400a985 */ /* 0x0005e2000c101b10 */
[----:B------:R-:W-:-:S13]  /*17cc0*/  ISETP.GE.AND P2, PT, R7, c[0x0][0x3c8], PT ;  /* 0x0000f20007007a0c */ /* 0x000fda0003f46270 */
[----:B------:R-:W-:-:S04]  /*17cd0*/  @!P2 LEA.HI R7, R7, R7, RZ, 0x1 ;  /* 0x000000070707a211 */ /* 0x000fc800078f08ff */
[----:B------:R-:W-:Y:S01]  /*17ce0*/  @!P2 LOP3.LUT R7, R7, 0xfffffffe, RZ, 0xc0, !PT ;  /* 0xfffffffe0707a812 */ /* 0x000fe200078ec0ff */
[----:B-1----:R-:W-:Y:S01]  /*17cf0*/  @!P1 IMAD.WIDE R8, R2, 0x4, R20 ;  /* 0x0000000402089825 */ /* 0x002fe200078e0214 */
[----:B------:R-:W-:-:S03]  /*17d00*/  IADD3 R2, R0, 0x20, RZ ;  /* 0x0000002000027810 */ /* 0x000fc60007ffe0ff */
[----:B------:R-:W-:Y:S01]  /*17d10*/  @!P2 IMAD.WIDE R12, R7, 0x4, R20 ;  /* 0x00000004070ca825 */ /* 0x000fe200078e0214 */
[----:B------:R-:W-:Y:S01]  /*17d20*/  ISETP.GE.AND P4, PT, R2, c[0x0][0x3c8], PT ;  /* 0x0000f20002007a0c */ /* 0x000fe20003f86270 */
[----:B------:R1:W-:Y:S01]  /*17d30*/  @!P1 ST.E.64 [R8.64], R100 ;  /* 0x0000006408009985 */ /* 0x0003e2000c101b10 */
[C---:B--2---:R-:W-:Y:S02]  /*17d40*/  IADD3 R4, R0.reuse, 0x28, RZ ;  /* 0x0000002800047810 */ /* 0x044fe40007ffe0ff */
[----:B------:R-:W-:Y:S02]  /*17d50*/  IADD3 R5, R0, 0x38, RZ ;  /* 0x0000003800057810 */ /* 0x000fe40007ffe0ff */
[----:B------:R-:W-:Y:S02]  /*17d60*/  ISETP.GE.AND P3, PT, R4, c[0x0][0x3c8], PT ;  /* 0x0000f20004007a0c */ /* 0x000fe40003f66270 */
[----:B------:R-:W-:-:S05]  /*17d70*/  ISETP.GE.AND P1, PT, R5, c[0x0][0x3c8], PT ;  /* 0x0000f20005007a0c */ /* 0x000fca0003f26270 */
[----:B------:R-:W-:-:S04]  /*17d80*/  @!P4 LEA.HI R2, R2, R2, RZ, 0x1 ;  /* 0x000000020202c211 */ /* 0x000fc800078f08ff */
[----:B------:R-:W-:Y:S02]  /*17d90*/  @!P4 LOP3.LUT R2, R2, 0xfffffffe, RZ, 0xc0, !PT ;  /* 0xfffffffe0202c812 */ /* 0x000fe400078ec0ff */
[----:B------:R-:W-:Y:S02]  /*17da0*/  @!P3 LEA.HI R4, R4, R4, RZ, 0x1 ;  /* 0x000000040404b211 */ /* 0x000fe400078f08ff */
[----:B------:R-:W-:Y:S02]  /*17db0*/  @!P1 LEA.HI R5, R5, R5, RZ, 0x1 ;  /* 0x0000000505059211 */ /* 0x000fe400078f08ff */
[----:B------:R-:W-:Y:S02]  /*17dc0*/  @!P3 LOP3.LUT R4, R4, 0xfffffffe, RZ, 0xc0, !PT ;  /* 0xfffffffe0404b812 */ /* 0x000fe400078ec0ff */
[----:B------:R-:W-:-:S03]  /*17dd0*/  @!P1 LOP3.LUT R5, R5, 0xfffffffe, RZ, 0xc0, !PT ;  /* 0xfffffffe05059812 */ /* 0x000fc600078ec0ff */
[----:B------:R-:W-:-:S04]  /*17de0*/  @!P3 IMAD.WIDE R10, R4, 0x4, R20 ;  /* 0x00000004040ab825 */ /* 0x000fc800078e0214 */
[----:B-1----:R-:W-:-:S04]  /*17df0*/  @!P4 IMAD.WIDE R8, R2, 0x4, R20 ;  /* 0x000000040208c825 */ /* 0x002fc800078e0214 */
[----:B------:R-:W-:Y:S01]  /*17e00*/  @!P1 IMAD.WIDE R20, R5, 0x4, R20 ;  /* 0x0000000405149825 */ /* 0x000fe200078e0214 */
[----:B------:R1:W-:Y:S04]  /*17e10*/  @!P4 ST.E.64 [R8.64], R132 ;  /* 0x000000840800c985 */ /* 0x0003e8000c101b10 */
[----:B------:R1:W-:Y:S04]  /*17e20*/  @!P3 ST.E.64 [R10.64], R112 ;  /* 0x000000700a00b985 */ /* 0x0003e8000c101b10 */
[----:B------:R1:W-:Y:S04]  /*17e30*/  @!P2 ST.E.64 [R12.64], R128 ;  /* 0x000000800c00a985 */ /* 0x0003e8000c101b10 */
[----:B------:R1:W-:Y:S02]  /*17e40*/  @!P1 ST.E.64 [R20.64], R124 ;  /* 0x0000007c14009985 */ /* 0x0003e4000c101b10 */
.L_x_567:
[----:B------:R-:W-:Y:S05]  /*17e50*/  BSYNC B0 ;  /* 0x0000000000007941 */ /* 0x000fea0003800000 */
.L_x_566:
[----:B-1----:R1:W4:Y:S01]  /*17e60*/  SHFL.IDX PT, R9, R3, 0x1, 0x1c1f ;  /* 0x003c1f0003097f89 */ /* 0x00232200000e0000 */
[----:B------:R-:W-:Y:S03]  /*17e70*/  BSSY B0, `(.L_x_568) ;  /* 0x0000030000007945 */ /* 0x000fe60003800000 */
[----:B------:R1:W3:Y:S01]  /*17e80*/  SHFL.IDX PT, R8, R6, 0x1, 0x1c1f ;  /* 0x003c1f0006087f89 */ /* 0x0002e200000e0000 */
[----:B------:R-:W-:Y:S05]  /*17e90*/  @P0 BRA `(.L_x_569) ;  /* 0x000002d000000947 */ /* 0x000fea0003800000 */
[C---:B------:R-:W-:Y:S02]  /*17ea0*/  IADD3 R4, R0.reuse, 0x8, RZ ;  /* 0x0000000800047810 */ /* 0x040fe40007ffe0ff */
[----:B------:R-:W-:-:S02]  /*17eb0*/  IADD3 R2, R0, 0x10, RZ ;  /* 0x0000001000027810 */ /* 0x000fc40007ffe0ff */
[----:B------:R-:W-:Y:S02]  /*17ec0*/  ISETP.GE.AND P1, PT, R4, c[0x0][0x3c8], PT ;  /* 0x0000f20004007a0c */ /* 0x000fe40003f26270 */
[----:B------:R-:W-:Y:S02]  /*17ed0*/  ISETP.GE.AND P0, PT, R2, c[0x0][0x3c8], PT ;  /* 0x0000f20002007a0c */ /* 0x000fe40003f06270 */
[C---:B------:R-:W-:Y:S02]  /*17ee0*/  ISETP.GE.AND P2, PT, R0.reuse, c[0x0][0x3c8], PT ;  /* 0x0000f20000007a0c */ /* 0x040fe40003f46270 */
[----:B------:R-:W-:-:S07]  /*17ef0*/  IADD3 R7, R0, 0x30, RZ ;  /* 0x0000003000077810 */ /* 0x000fce0007ffe0ff */
[----:B------:R-:W-:Y:S02]  /*17f00*/  @!P1 LEA.HI R4, R4, R4, RZ, 0x1 ;  /* 0x0000000404049211 */ /* 0x000fe400078f08ff */
[----:B------:R-:W-:Y:S02]  /*17f10*/  @!P0 LEA.HI R2, R2, R2, RZ, 0x1 ;  /* 0x0000000202028211 */ /* 0x000fe400078f08ff */
[----:B------:R-:W-:Y:S01]  /*17f20*/  @!P1 LOP3.LUT R4, R4, 0xfffffffe, RZ, 0xc0, !PT ;  /* 0xfffffffe04049812 */ /* 0x000fe200078ec0ff */
[----:B---34-:R-:W-:Y:S01]  /*17f30*/  @!P2 IMAD.WIDE R10, R0, 0x4, R8 ;  /* 0x00000004000aa825 */ /* 0x018fe200078e0208 */
[----:B------:R-:W-:-:S03]  /*17f40*/  @!P0 LOP3.LUT R2, R2, 0xfffffffe, RZ, 0xc0, !PT ;  /* 0xfffffffe02028812 */ /* 0x000fc600078ec0ff */
[--C-:B------:R-:W-:Y:S01]  /*17f50*/  @!P1 IMAD.WIDE R4, R4, 0x4, R8.reuse ;  /* 0x0000000404049825 */ /* 0x100fe200078e0208 */
[----:B------:R3:W-:Y:S03]  /*17f60*/  @!P2 ST.E.64 [R10.64], R162 ;  /* 0x000000a20a00a985 */ /* 0x0007e6000c101b10 */
[----:B------:R-:W-:Y:S01]  /*17f70*/  @!P0 IMAD.WIDE R12, R2, 0x4, R8 ;  /* 0x00000004020c8825 */ /* 0x000fe200078e0208 */
[----:B------:R-:W-:Y:S01]  /*17f80*/  IADD3 R2, R0, 0x18, RZ ;  /* 0x0000001800027810 */ /* 0x000fe20007ffe0ff */
[----:B------:R4:W-:Y:S01]  /*17f90*/  @!P1 ST.E.64 [R4.64], R150 ;  /* 0x0000009604009985 */ /* 0x0009e2000c101b10 */
[C---:B------:R-:W-:Y:S02]  /*17fa0*/  ISETP.GE.AND P1, PT, R7.reuse, c[0x0][0x3c8], PT ;  /* 0x0000f20007007a0c */ /* 0x040fe40003f26270 */
[----:B------:R-:W-:Y:S01]  /*17fb0*/  ISETP.GE.AND P4, PT, R2, c[0x0][0x3c8], PT ;  /* 0x0000f20002007a0c */ /* 0x000fe20003f86270 */
[----:B------:R1:W-:Y:S10]  /*17fc0*/  @!P0 ST.E.64 [R12.64], R146 ;  /* 0x000000920c008985 */ /* 0x0003f4000c101b10 */
[----:B------:R-:W-:-:S02]  /*17fd0*/  @!P1 LEA.HI R7, R7, R7, RZ, 0x1 ;  /* 0x0000000707079211 */ /* 0x000fc400078f08ff */
[----:B------:R-:W-:Y:S02]  /*17fe0*/  @!P4 LEA.HI R2, R2, R2, RZ, 0x1 ;  /* 0x000000020202c211 */ /* 0x000fe400078f08ff */
[----:B------:R-:W-:Y:S02]  /*17ff0*/  @!P1 LOP3.LUT R7, R7, 0xfffffffe, RZ, 0xc0, !PT ;  /* 0xfffffffe07079812 */ /* 0x000fe400078ec0ff */
[----:B------:R-:W-:-:S03]  /*18000*/  @!P4 LOP3.LUT R2, R2, 0xfffffffe, RZ, 0xc0, !PT ;  /* 0xfffffffe0202c812 */ /* 0x000fc600078ec0ff */
[----:B------:R-:W-:Y:S01]  /*18010*/  @!P1 IMAD.WIDE R16, R7, 0x4, R8 ;  /* 0x0000000407109825 */ /* 0x000fe200078e0208 */
[----:B---3--:R-:W-:-:S04]  /*18020*/  IADD3 R10, R0, 0x28, RZ ;  /* 0x00000028000a7810 */ /* 0x008fc80007ffe0ff */
[----:B------:R-:W-:Y:S02]  /*18030*/  ISETP.GE.AND P2, PT, R10, c[0x0][0x3c8], PT ;  /* 0x0000f2000a007a0c */ /* 0x000fe40003f46270 */
[C---:B----4-:R-:W-:Y:S02]  /*18040*/  IADD3 R4, R0.reuse, 0x20, RZ ;  /* 0x0000002000047810 */ /* 0x050fe40007ffe0ff */
[----:B------:R-:W-:Y:S01]  /*18050*/  IADD3 R5, R0, 0x38, RZ ;  /* 0x0000003800057810 */ /* 0x000fe20007ffe0ff */
[----:B-1----:R-:W-:Y:S01]  /*18060*/  @!P4 IMAD.WIDE R12, R2, 0x4, R8 ;  /* 0x00000004020cc825 */ /* 0x002fe200078e0208 */
[----:B------:R-:W-:Y:S02]  /*18070*/  ISETP.GE.AND P3, PT, R4, c[0x0][0x3c8], PT ;  /* 0x0000f20004007a0c */ /* 0x000fe40003f66270 */
[----:B------:R-:W-:Y:S02]  /*18080*/  ISETP.GE.AND P0, PT, R5, c[0x0][0x3c8], PT ;  /* 0x0000f20005007a0c */ /* 0x000fe40003f06270 */
[----:B------:R1:W-:Y:S03]  /*18090*/  @!P4 ST.E.64 [R12.64], R102 ;  /* 0x000000660c00c985 */ /* 0x0003e6000c101b10 */
[----:B------:R-:W-:-:S04]  /*180a0*/  @!P2 LEA.HI R10, R10, R10, RZ, 0x1 ;  /* 0x0000000a0a0aa211 */ /* 0x000fc800078f08ff */
[----:B------:R-:W-:Y:S02]  /*180b0*/  @!P2 LOP3.LUT R10, R10, 0xfffffffe, RZ, 0xc0, !PT ;  /* 0xfffffffe0a0aa812 */ /* 0x000fe400078ec0ff */
[----:B------:R-:W-:Y:S02]  /*180c0*/  @!P3 LEA.HI R4, R4, R4, RZ, 0x1 ;  /* 0x000000040404b211 */ /* 0x000fe400078f08ff */
[----:B------:R-:W-:Y:S01]  /*180d0*/  @!P0 LEA.HI R5, R5, R5, RZ, 0x1 ;  /* 0x0000000505058211 */ /* 0x000fe200078f08ff */
[----:B------:R-:W-:Y:S01]  /*180e0*/  @!P2 IMAD.WIDE R10, R10, 0x4, R8 ;  /* 0x000000040a0aa825 */ /* 0x000fe200078e0208 */
[----:B------:R-:W-:Y:S02]  /*180f0*/  @!P3 LOP3.LUT R4, R4, 0xfffffffe, RZ, 0xc0, !PT ;  /* 0xfffffffe0404b812 */ /* 0x000fe400078ec0ff */
[----:B------:R-:W-:-:S03]  /*18100*/  @!P0 LOP3.LUT R5, R5, 0xfffffffe, RZ, 0xc0, !PT ;  /* 0xfffffffe05058812 */ /* 0x000fc600078ec0ff */
[----:B------:R-:W-:-:S04]  /*18110*/  @!P3 IMAD.WIDE R14, R4, 0x4, R8 ;  /* 0x00000004040eb825 */ /* 0x000fc800078e0208 */
[----:B------:R-:W-:Y:S01]  /*18120*/  @!P0 IMAD.WIDE R8, R5, 0x4, R8 ;  /* 0x0000000405088825 */ /* 0x000fe200078e0208 */
[----:B------:R1:W-:Y:S04]  /*18130*/  @!P3 ST.E.64 [R14.64], R134 ;  /* 0x000000860e00b985 */ /* 0x0003e8000c101b10 */
[----:B------:R1:W-:Y:S04]  /*18140*/  @!P2 ST.E.64 [R10.64], R114 ;  /* 0x000000720a00a985 */ /* 0x0003e8000c101b10 */
[----:B------:R1:W-:Y:S04]  /*18150*/  @!P1 ST.E.64 [R16.64], R130 ;  /* 0x0000008210009985 */ /* 0x0003e8000c101b10 */
[----:B------:R1:W-:Y:S02]  /*18160*/  @!P0 ST.E.64 [R8.64], R126 ;  /* 0x0000007e08008985 */ /* 0x0003e4000c101b10 */
.L_x_569:
[----:B------:R-:W-:Y:S05]  /*18170*/  BSYNC B0 ;  /* 0x0000000000007941 */ /* 0x000fea0003800000 */
.L_x_568:
[----:B------:R1:W4:Y:S01]  /*18180*/  SHFL.IDX PT, R5, R3, 0x2, 0x1c1f ;  /* 0x005c1f0003057f89 */ /* 0x00032200000e0000 */
[----:B------:R-:W-:Y:S03]  /*18190*/  BSSY B0, `(.L_x_570) ;  /* 0x0000030000007945 */ /* 0x000fe60003800000 */
[----:B------:R1:W3:Y:S01]  /*181a0*/  SHFL.IDX PT, R4, R6, 0x2, 0x1c1f ;  /* 0x005c1f0006047f89 */ /* 0x0002e200000e0000 */
[----:B------:R-:W-:Y:S05]  /*181b0*/  @P5 BRA `(.L_x_571) ;  /* 0x000002d000005947 */ /* 0x000fea0003800000 */
[C---:B------:R-:W-:Y:S02]  /*181c0*/  IADD3 R2, R0.reuse, 0x8, RZ ;  /* 0x0000000800027810 */ /* 0x040fe40007ffe0ff */
[----:B------:R-:W-:-:S02]  /*181d0*/  ISETP.GE.AND P1, PT, R0, c[0x0][0x3c8], PT ;  /* 0x0000f20000007a0c */ /* 0x000fc40003f26270 */
[----:B------:R-:W-:Y:S02]  /*181e0*/  ISETP.GE.AND P0, PT, R2, c[0x0][0x3c8], PT ;  /* 0x0000f20002007a0c */ /* 0x000fe40003f06270 */
[----:B------:R-:W-:-:S04]  /*181f0*/  IADD3 R7, R0, 0x18, RZ ;  /* 0x0000001800077810 */ /* 0x000fc80007ffe0ff */
[----:B------:R-:W-:-:S05]  /*18200*/  ISETP.GE.AND P4, PT, R7, c[0x0][0x3c8], PT ;  /* 0x0000f20007007a0c */ /* 0x000fca0003f86270 */
[----:B-1-34-:R-:W-:Y:S02]  /*18210*/  @!P1 IMAD.WIDE R8, R0, 0x4, R4 ;  /* 0x0000000400089825 */ /* 0x01afe400078e0204 */
[----:B------:R-:W-:-:S03]  /*18220*/  @!P0 LEA.HI R2, R2, R2, RZ, 0x1 ;  /* 0x0000000202028211 */ /* 0x000fc600078f08ff */
[----:B------:R1:W-:Y:S01]  /*18230*/  @!P1 ST.E.64 [R8.64], R156 ;  /* 0x0000009c08009985 */ /* 0x0003e2000c101b10 */
[----:B------:R-:W-:Y:S02]  /*18240*/  @!P0 LOP3.LUT R2, R2, 0xfffffffe, RZ, 0xc0, !PT ;  /* 0xfffffffe02028812 */ /* 0x000fe400078ec0ff */
[----:B------:R-:W-:-:S03]  /*18250*/  @!P4 LEA.HI R7, R7, R7, RZ, 0x1 ;  /* 0x000000070707c211 */ /* 0x000fc600078f08ff */
[--C-:B------:R-:W-:Y:S01]  /*18260*/  @!P0 IMAD.WIDE R10, R2, 0x4, R4.reuse ;  /* 0x00000004020a8825 */ /* 0x100fe200078e0204 */
[----:B------:R-:W-:Y:S02]  /*18270*/  IADD3 R2, R0, 0x10, RZ ;  /* 0x0000001000027810 */ /* 0x000fe40007ffe0ff */
[----:B------:R-:W-:Y:S02]  /*18280*/  @!P4 LOP3.LUT R7, R7, 0xfffffffe, RZ, 0xc0, !PT ;  /* 0xfffffffe0707c812 */ /* 0x000fe400078ec0ff */
[----:B------:R3:W-:Y:S01]  /*18290*/  @!P0 ST.E.64 [R10.64], R152 ;  /* 0x000000980a008985 */ /* 0x0007e2000c101b10 */
[----:B------:R-:W-:Y:S02]  /*182a0*/  ISETP.GE.AND P5, PT, R2, c[0x0][0x3c8], PT ;  /* 0x0000f20002007a0c */ /* 0x000fe40003fa6270 */
[----:B------:R-:W-:-:S11]  /*182b0*/  @!P4 IMAD.WIDE R14, R7, 0x4, R4 ;  /* 0x00000004070ec825 */ /* 0x000fd600078e0204 */
[----:B------:R-:W-:Y:S02]  /*182c0*/  @!P5 LEA.HI R2, R2, R2, RZ, 0x1 ;  /* 0x000000020202d211 */ /* 0x000fe400078f08ff */
[C---:B-1----:R-:W-:Y:S02]  /*182d0*/  IADD3 R9, R0.reuse, 0x30, RZ ;  /* 0x0000003000097810 */ /* 0x042fe40007ffe0ff */
[----:B------:R-:W-:Y:S02]  /*182e0*/  IADD3 R8, R0, 0x38, RZ ;  /* 0x0000003800087810 */ /* 0x000fe40007ffe0ff */
[----:B------:R-:W-:Y:S02]  /*182f0*/  ISETP.GE.AND P1, PT, R9, c[0x0][0x3c8], PT ;  /* 0x0000f20009007a0c */ /* 0x000fe40003f26270 */
[----:B------:R-:W-:Y:S02]  /*18300*/  ISETP.GE.AND P0, PT, R8, c[0x0][0x3c8], PT ;  /* 0x0000f20008007a0c */ /* 0x000fe40003f06270 */
[----:B------:R-:W-:-:S02]  /*18310*/  @!P5 LOP3.LUT R2, R2, 0xfffffffe, RZ, 0xc0, !PT ;  /* 0xfffffffe0202d812 */ /* 0x000fc400078ec0ff */
[C---:B---3--:R-:W-:Y:S02]  /*18320*/  IADD3 R11, R0.reuse, 0x20, RZ ;  /* 0x00000020000b7810 */ /* 0x048fe40007ffe0ff */
[----:B------:R-:W-:Y:S01]  /*18330*/  IADD3 R10, R0, 0x28, RZ ;  /* 0x00000028000a7810 */ /* 0x000fe20007ffe0ff */
[----:B------:R-:W-:Y:S01]  /*18340*/  @!P5 IMAD.WIDE R12, R2, 0x4, R4 ;  /* 0x00000004020cd825 */ /* 0x000fe200078e0204 */
[----:B------:R-:W-:Y:S02]  /*18350*/  ISETP.GE.AND P3, PT, R11, c[0x0][0x3c8], PT ;  /* 0x0000f2000b007a0c */ /* 0x000fe40003f66270 */
[----:B------:R-:W-:Y:S02]  /*18360*/  ISETP.GE.AND P2, PT, R10, c[0x0][0x3c8], PT ;  /* 0x0000f2000a007a0c */ /* 0x000fe40003f46270 */
[----:B------:R-:W-:Y:S01]  /*18370*/  @!P1 LEA.HI R9, R9, R9, RZ, 0x1 ;  /* 0x0000000909099211 */ /* 0x000fe200078f08ff */
[----:B------:R1:W-:Y:S01]  /*18380*/  @!P5 ST.E.64 [R12.64], R140 ;  /* 0x0000008c0c00d985 */ /* 0x0003e2000c101b10 */
[----:B------:R-:W-:-:S02]  /*18390*/  @!P0 LEA.HI R8, R8, R8, RZ, 0x1 ;  /* 0x0000000808088211 */ /* 0x000fc400078f08ff */
[----:B------:R-:W-:Y:S01]  /*183a0*/  @!P1 LOP3.LUT R9, R9, 0xfffffffe, RZ, 0xc0, !PT ;  /* 0xfffffffe09099812 */ /* 0x000fe200078ec0ff */
[----:B------:R1:W-:Y:S01]  /*183b0*/  @!P4 ST.E.64 [R14.64], R136 ;  /* 0x000000880e00c985 */ /* 0x0003e2000c101b10 */
[----:B------:R-:W-:-:S03]  /*183c0*/  @!P0 LOP3.LUT R8, R8, 0xfffffffe, RZ, 0xc0, !PT ;  /* 0xfffffffe08088812 */ /* 0x000fc600078ec0ff */
[----:B------:R-:W-:Y:S01]  /*183d0*/  @!P3 LEA.HI R11, R11, R11, RZ, 0x1 ;  /* 0x0000000b0b0bb211 */ /* 0x000fe200078f08ff */
[--C-:B------:R-:W-:Y:S01]  /*183e0*/  @!P1 IMAD.WIDE R18, R9, 0x4, R4.reuse ;  /* 0x0000000409129825 */ /* 0x100fe200078e0204 */
[----:B------:R-:W-:Y:S02]  /*183f0*/  @!P2 LEA.HI R10, R10, R10, RZ, 0x1 ;  /* 0x0000000a0a0aa211 */ /* 0x000fe400078f08ff */
[----:B------:R-:W-:Y:S01]  /*18400*/  @!P3 LOP3.LUT R11, R11, 0xfffffffe, RZ, 0xc0, !PT ;  /* 0xfffffffe0b0bb812 */ /* 0x000fe200078ec0ff */
[----:B------:R-:W-:Y:S01]  /*18410*/  @!P0 IMAD.WIDE R8, R8, 0x4, R4 ;  /* 0x0000000408088825 */ /* 0x000fe200078e0204 */
[----:B------:R-:W-:-:S03]  /*18420*/  @!P2 LOP3.LUT R10, R10, 0xfffffffe, RZ, 0xc0, !PT ;  /* 0xfffffffe0a0aa812 */ /* 0x000fc600078ec0ff */
[----:B------:R-:W-:-:S04]  /*18430*/  @!P3 IMAD.WIDE R16, R11, 0x4, R4 ;  /* 0x000000040b10b825 */ /* 0x000fc800078e0204 */
[----:B------:R-:W-:Y:S01]  /*18440*/  @!P2 IMAD.WIDE R10, R10, 0x4, R4 ;  /* 0x000000040a0aa825 */ /* 0x000fe200078e0204 */
[----:B------:R1:W-:Y:S04]  /*18450*/  @!P3 ST.E.64 [R16.64], R104 ;  /* 0x000000681000b985 */ /* 0x0003e8000c101b10 */
[----:B------:R1:W-:Y:S04]  /*18460*/  @!P2 ST.E.64 [R10.64], R108 ;  /* 0x0000006c0a00a985 */ /* 0x0003e8000c101b10 */
[----:B------:R1:W-:Y:S04]  /*18470*/  @!P1 ST.E.64 [R18.64], R116 ;  /* 0x0000007412009985 */ /* 0x0003e8000c101b10 */
[----:B------:R1:W-:Y:S02]  /*18480*/  @!P0 ST.E.64 [R8.64], R120 ;  /* 0x0000007808008985 */ /* 0x0003e4000c101b10 */
.L_x_571:
[----:B------:R-:W-:Y:S05]  /*18490*/  BSYNC B0 ;  /* 0x0000000000007941 */ /* 0x000fea0003800000 */
.L_x_570:
[----:B-1--4-:R1:W4:Y:S04]  /*184a0*/  SHFL.IDX PT, R9, R3, 0x3, 0x1c1f ;  /* 0x007c1f0003097f89 */ /* 0x01232800000e0000 */
[----:B---3--:R1:W3:Y:S01]  /*184b0*/  SHFL.IDX PT, R8, R6, 0x3, 0x1c1f ;  /* 0x007c1f0006087f89 */ /* 0x0082e200000e0000 */
[----:B------:R-:W-:Y:S05]  /*184c0*/  @P6 EXIT ;  /* 0x000000000000694d */ /* 0x000fea0003800000 */
[C---:B------:R-:W-:Y:S02]  /*184d0*/  IADD3 R7, R0.reuse, 0x8, RZ ;  /* 0x0000000800077810 */ /* 0x040fe40007ffe0ff */
[----:B-1----:R-:W-:-:S02]  /*184e0*/  IADD3 R6, R0, 0x10, RZ ;  /* 0x0000001000067810 */ /* 0x002fc40007ffe0ff */
[----:B------:R-:W-:Y:S02]  /*184f0*/  ISETP.GE.AND P5, PT, R7, c[0x0][0x3c8], PT ;  /* 0x0000f20007007a0c */ /* 0x000fe40003fa6270 */
[C---:B------:R-:W-:Y:S02]  /*18500*/  IADD3 R5, R0.reuse, 0x18, RZ ;  /* 0x0000001800057810 */ /* 0x040fe40007ffe0ff */
[C---:B------:R-:W-:Y:S02]  /*18510*/  IADD3 R4, R0.reuse, 0x20, RZ ;  /* 0x0000002000047810 */ /* 0x040fe40007ffe0ff */
[C---:B------:R-:W-:Y:S02]  /*18520*/  IADD3 R3, R0.reuse, 0x28, RZ ;  /* 0x0000002800037810 */ /* 0x040fe40007ffe0ff */
[----:B------:R-:W-:Y:S02]  /*18530*/  IADD3 R2, R0, 0x30, RZ ;  /* 0x0000003000027810 */ /* 0x000fe40007ffe0ff */
[----:B------:R-:W-:-:S02]  /*18540*/  ISETP.GE.AND P4, PT, R6, c[0x0][0x3c8], PT ;  /* 0x0000f20006007a0c */ /* 0x000fc40003f86270 */
[----:B------:R-:W-:Y:S02]  /*18550*/  ISETP.GE.AND P3, PT, R5, c[0x0][0x3c8], PT ;  /* 0x0000f20005007a0c */ /* 0x000fe40003f66270 */
[----:B------:R-:W-:Y:S02]  /*18560*/  ISETP.GE.AND P2, PT, R4, c[0x0][0x3c8], PT ;  /* 0x0000f20004007a0c */ /* 0x000fe40003f46270 */
[----:B------:R-:W-:Y:S02]  /*18570*/  ISETP.GE.AND P1, PT, R3, c[0x0][0x3c8], PT ;  /* 0x0000f20003007a0c */ /* 0x000fe40003f26270 */
[----:B------:R-:W-:Y:S02]  /*18580*/  ISETP.GE.AND P6, PT, R0, c[0x0][0x3c8], PT ;  /* 0x0000f20000007a0c */ /* 0x000fe40003fc6270 */
[----:B------:R-:W-:Y:S02]  /*18590*/  ISETP.GE.AND P0, PT, R2, c[0x0][0x3c8], PT ;  /* 0x0000f20002007a0c */ /* 0x000fe40003f06270 */
[----:B------:R-:W-:-:S02]  /*185a0*/  @!P5 LEA.HI R7, R7, R7, RZ, 0x1 ;  /* 0x000000070707d211 */ /* 0x000fc400078f08ff */
[----:B------:R-:W-:Y:S02]  /*185b0*/  @!P4 LEA.HI R6, R6, R6, RZ, 0x1 ;  /* 0x000000060606c211 */ /* 0x000fe400078f08ff */
[----:B------:R-:W-:Y:S02]  /*185c0*/  @!P5 LOP3.LUT R7, R7, 0xfffffffe, RZ, 0xc0, !PT ;  /* 0xfffffffe0707d812 */ /* 0x000fe400078ec0ff */
[----:B------:R-:W-:Y:S02]  /*185d0*/  @!P3 LEA.HI R5, R5, R5, RZ, 0x1 ;  /* 0x000000050505b211 */ /* 0x000fe400078f08ff */
[----:B------:R-:W-:Y:S01]  /*185e0*/  @!P2 LEA.HI R4, R4, R4, RZ, 0x1 ;  /* 0x000000040404a211 */ /* 0x000fe200078f08ff */
[--C-:B---34-:R-:W-:Y:S01]  /*185f0*/  @!P6 IMAD.WIDE R10, R0, 0x4, R8.reuse ;  /* 0x00000004000ae825 */ /* 0x118fe200078e0208 */
[----:B------:R-:W-:Y:S02]  /*18600*/  @!P1 LEA.HI R3, R3, R3, RZ, 0x1 ;  /* 0x0000000303039211 */ /* 0x000fe400078f08ff */
[----:B------:R-:W-:Y:S01]  /*18610*/  @!P0 LEA.HI R2, R2, R2, RZ, 0x1 ;  /* 0x0000000202028211 */ /* 0x000fe200078f08ff */
[----:B------:R-:W-:Y:S01]  /*18620*/  @!P5 IMAD.WIDE R12, R7, 0x4, R8 ;  /* 0x00000004070cd825 */ /* 0x000fe200078e0208 */
[----:B------:R-:W-:Y:S01]  /*18630*/  @!P4 LOP3.LUT R6, R6, 0xfffffffe, RZ, 0xc0, !PT ;  /* 0xfffffffe0606c812 */ /* 0x000fe200078ec0ff */
[----:B------:R1:W-:Y:S01]  /*18640*/  @!P6 ST.E.64 [R10.64], R158 ;  /* 0x0000009e0a00e985 */ /* 0x0003e2000c101b10 */
[----:B------:R-:W-:-:S02]  /*18650*/  @!P3 LOP3.LUT R5, R5, 0xfffffffe, RZ, 0xc0, !PT ;  /* 0xfffffffe0505b812 */ /* 0x000fc400078ec0ff */
[----:B------:R-:W-:Y:S01]  /*18660*/  @!P2 LOP3.LUT R4, R4, 0xfffffffe, RZ, 0xc0, !PT ;  /* 0xfffffffe0404a812 */ /* 0x000fe200078ec0ff */
[--C-:B------:R-:W-:Y:S01]  /*18670*/  @!P4 IMAD.WIDE R6, R6, 0x4, R8.reuse ;  /* 0x000000040606c825 */ /* 0x100fe200078e0208 */
[----:B------:R-:W-:Y:S01]  /*18680*/  @!P1 LOP3.LUT R3, R3, 0xfffffffe, RZ, 0xc0, !PT ;  /* 0xfffffffe03039812 */ /* 0x000fe200078ec0ff */
[----:B------:R3:W-:Y:S01]  /*18690*/  @!P5 ST.E.64 [R12.64], R154 ;  /* 0x0000009a0c00d985 */ /* 0x0007e2000c101b10 */
[----:B------:R-:W-:Y:S02]  /*186a0*/  @!P0 LOP3.LUT R2, R2, 0xfffffffe, RZ, 0xc0, !PT ;  /* 0xfffffffe02028812 */ /* 0x000fe400078ec0ff */
[----:B------:R-:W-:Y:S01]  /*186b0*/  IADD3 R0, R0, 0x38, RZ ;  /* 0x0000003800007810 */ /* 0x000fe20007ffe0ff */
[----:B------:R4:W-:Y:S01]  /*186c0*/  @!P4 ST.E.64 [R6.64], R142 ;  /* 0x0000008e0600c985 */ /* 0x0009e2000c101b10 */
[----:B-1----:R-:W-:-:S04]  /*186d0*/  @!P3 IMAD.WIDE R10, R5, 0x4, R8 ;  /* 0x00000004050ab825 */ /* 0x002fc800078e0208 */
[--C-:B------:R-:W-:Y:S01]  /*186e0*/  @!P2 IMAD.WIDE R4, R4, 0x4, R8.reuse ;  /* 0x000000040404a825 */ /* 0x100fe200078e0208 */
[----:B------:R4:W-:Y:S03]  /*186f0*/  @!P3 ST.E.64 [R10.64], R138 ;  /* 0x0000008a0a00b985 */ /* 0x0009e6000c101b10 */
[--C-:B---3--:R-:W-:Y:S01]  /*18700*/  @!P1 IMAD.WIDE R12, R3, 0x4, R8.reuse ;  /* 0x00000004030c9825 */ /* 0x108fe200078e0208 */
[----:B------:R4:W-:Y:S03]  /*18710*/  @!P2 ST.E.64 [R4.64], R106 ;  /* 0x0000006a0400a985 */ /* 0x0009e6000c101b10 */
[----:B------:R-:W-:Y:S01]  /*18720*/  @!P0 IMAD.WIDE R2, R2, 0x4, R8 ;  /* 0x0000000402028825 */ /* 0x000fe200078e0208 */
        /* <DEDUP_REMOVED lines=9> */
.L_x_565:
[----:B------:R-:W1:Y:S02]  /*187c0*/  S2R R3, SR_TID.X ;  /* 0x0000000000037919 */ /* 0x000e640000002100 */
[----:B-1----:R-:W-:-:S13]  /*187d0*/  ISETP.GT.AND P0, PT, R3, 0x7f, PT ;  /* 0x0000007f0300780c */ /* 0x002fda0003f04270 */
[----:B------:R-:W-:Y:S05]  /*187e0*/  @P0 EXIT ;  /* 0x000000000000094d */ /* 0x000fea0003800000 */
[----:B------:R-:W1:Y:S01]  /*187f0*/  S2R R7, SR_CTAID.X ;  /* 0x0000000000077919 */ /* 0x000e620000002500 */
[----:B------:R-:W-:-:S05]  /*18800*/  MOV R0, c[0x0][0x4e8] ;  /* 0x00013a0000007a02 */ /* 0x000fca0000000f00 */
[----:B------:R-:W-:Y:S01]  /*18810*/  IMAD R2, R0, c[0x0][0x388], RZ ;  /* 0x0000e20000027a24 */ /* 0x000fe200078e02ff */
[----:B-1----:R-:W-:-:S04]  /*18820*/  LEA R7, R7, R3, 0x7 ;  /* 0x0000000307077211 */ /* 0x002fc800078e38ff */
[----:B------:R-:W-:-:S13]  /*18830*/  ISETP.GE.AND P0, PT, R7, R2, PT ;  /* 0x000000020700720c */ /* 0x000fda0003f06270 */
[----:B------:R-:W-:Y:S05]  /*18840*/  @P0 EXIT ;  /* 0x000000000000094d */ /* 0x000fea0003800000 */
[----:B------:R-:W1:Y:S01]  /*18850*/  S2R R4, SR_CTAID.Z ;  /* 0x0000000000047919 */ /* 0x000e620000002700 */
[----:B------:R-:W-:Y:S01]  /*18860*/  USHF.R.S32.HI UR6, URZ, 0x1f, UR9 ;  /* 0x0000001f3f067899 */ /* 0x000fe20008011409 */
[----:B------:R-:W-:Y:S01]  /*18870*/  ISETP.NE.AND P0, PT, R0, 0x1, PT ;  /* 0x000000010000780c */ /* 0x000fe20003f05270 */
[----:B------:R-:W-:Y:S01]  /*18880*/  ULDC.64 UR4, c[0x0][0x4d0] ;  /* 0x0001340000047ab9 */ /* 0x000fe20000000a00 */
[----:B------:R-:W2:Y:S01]  /*18890*/  S2R R3, SR_CTAID.Y ;  /* 0x0000000000037919 */ /* 0x000ea20000002600 */
[----:B------:R-:W-:Y:S01]  /*188a0*/  UIMAD UR6, UR6, UR4, URZ ;  /* 0x00000004060672a4 */ /* 0x000fe2000f8e023f */
[----:B------:R-:W-:Y:S01]  /*188b0*/  IADD3 R2, RZ, -UR9, RZ ;  /* 0x80000009ff027c10 */ /* 0x000fe2000fffe0ff */
[----:B------:R-:W-:Y:S01]  /*188c0*/  UIMAD.WIDE.U32 UR10, UR9, UR4, URZ ;  /* 0x00000004090a72a5 */ /* 0x000fe2000f8e003f */
        /* <DEDUP_REMOVED lines=11> */
[----:B--2---:R-:W-:Y:S02]  /*18980*/  IMAD R2, R2, c[0x0][0x550], R3 ;  /* 0x0001540002027a24 */ /* 0x004fe400078e0203 */
[----:B------:R-:W-:Y:S01]  /*18990*/  IMAD R0, R4, c[0x0][0x4dc], R0 ;  /* 0x0001370004007a24 */ /* 0x000fe200078e0200 */
[----:B------:R-:W-:Y:S02]  /*189a0*/  IADD3 R4, -R6, RZ, RZ ;  /* 0x000000ff06047210 */ /* 0x000fe40007ffe1ff */
[----:B------:R-:W-:Y:S01]  /*189b0*/  SHF.R.S32.HI R3, RZ, 0x1f, R2 ;  /* 0x0000001fff037819 */ /* 0x000fe20000011402 */
[----:B------:R-:W-:Y:S01]  /*189c0*/  IMAD.IADD R9, R0, 0x1, R9 ;  /* 0x0000000100097824 */ /* 0x000fe200078e0209 */
[----:B------:R-:W-:Y:S01]  /*189d0*/  SHF.R.S32.HI R0, RZ, 0x1f, R6 ;  /* 0x0000001fff007819 */ /* 0x000fe20000011406 */
[----:B------:R-:W-:-:S02]  /*189e0*/  IMAD R4, R4, c[0x0][0x4e8], R7 ;  /* 0x00013a0004047a24 */ /* 0x000fc400078e0207 */
[----:B------:R-:W-:Y:S02]  /*189f0*/  IMAD R3, R3, c[0x0][0x4e0], RZ ;  /* 0x0001380003037a24 */ /* 0x000fe400078e02ff */
[----:B------:R-:W-:-:S04]  /*18a00*/  IMAD.WIDE.U32 R8, R2, c[0x0][0x4e0], R8 ;  /* 0x0001380002087a25 */ /* 0x000fc800078e0008 */
[----:B------:R-:W-:Y:S01]  /*18a10*/  IMAD R3, R2, c[0x0][0x4e4], R3 ;  /* 0x0001390002037a24 */ /* 0x000fe200078e0203 */
[----:B------:R-:W-:Y:S02]  /*18a20*/  SHF.R.S32.HI R2, RZ, 0x1f, R4 ;  /* 0x0000001fff027819 */ /* 0x000fe40000011404 */
[----:B------:R-:W-:-:S03]  /*18a30*/  IADD3 R6, P0, R6, R8, RZ ;  /* 0x0000000806067210 */ /* 0x000fc60007f1e0ff */
[----:B------:R-:W-:Y:S01]  /*18a40*/  IMAD R2, R2, c[0x0][0x4c8], RZ ;  /* 0x0001320002027a24 */ /* 0x000fe200078e02ff */
[----:B------:R-:W-:Y:S02]  /*18a50*/  IADD3.X R7, R0, R9, R3, P0, !PT ;  /* 0x0000000900077210 */ /* 0x000fe400007fe403 */
[----:B------:R-:W-:Y:S01]  /*18a60*/  MOV R0, 0xff800000 ;  /* 0xff80000000007802 */ /* 0x000fe20000000f00 */
[C---:B------:R-:W-:Y:S02]  /*18a70*/  IMAD R2, R4.reuse, c[0x0][0x4cc], R2 ;  /* 0x0001330004027a24 */ /* 0x040fe400078e0202 */
[----:B------:R-:W-:-:S05]  /*18a80*/  IMAD.WIDE.U32 R6, R4, c[0x0][0x4c8], R6 ;  /* 0x0001320004067a25 */ /* 0x000fca00078e0006 */
[----:B------:R-:W-:Y:S02]  /*18a90*/  IADD3 R2, R7, R2, RZ ;  /* 0x0000000207027210 */ /* 0x000fe40007ffe0ff */
[----:B------:R-:W-:-:S04]  /*18aa0*/  LEA R4, P0, R6, c[0x0][0x4a8], 0x2 ;  /* 0x00012a0006047a11 */ /* 0x000fc800078010ff */
[----:B------:R-:W-:-:S05]  /*18ab0*/  LEA.HI.X R5, R6, c[0x0][0x4ac], R2, 0x2, P0 ;  /* 0x00012b0006057a11 */ /* 0x000fca00000f1402 */
[----:B------:R-:W-:Y:S01]  /*18ac0*/  STG.E [R4.64], R0 ;  /* 0x0000000004007986 */ /* 0x000fe2000c101910 */
[----:B------:R-:W-:Y:S05]  /*18ad0*/  EXIT ;  /* 0x000000000000794d */ /* 0x000fea0003800000 */
.L_x_572:
        /* <DEDUP_REMOVED lines=10> */
.L_x_1920:


//--------------------- .text._ZN7cutlass13device_kernelIN5flash19enable_sm80_to_sm89INS1_16FlashAttnFwdSm80INS1_25CollectiveMainloopFwdSm80ILi4ELi1ELb0EN4cute5tupleIJNS5_1CILi128EEENS7_ILi80EEENS7_ILi64EEEEEELi64ENS_10bfloat16_tEfNS_4arch4Sm80ELb0ELb1ELb0ELb1ELb1ELb0ELb1ELb1EEENS1_21CollectiveEpilogueFwdINS6_IJS8_SA_S9_EEENS6_IJNS7_ILi1EEESI_SI_EEESC_SE_Li128ELb1ELb1ELb1ELb0EEENS1_36VarlenDynamicPersistentTileSchedulerILi128ELi80ELi128ELi128ELb1ELb1ELb0ELb1ELb0ELb1EEEEEEEEEvNT_6ParamsE --------------------------
	.section	.text._ZN7cutlass13device_kernelIN5flash19enable_sm80_to_sm89INS1_16FlashAttnFwdSm80INS1_25CollectiveMainloopFwdSm80ILi4ELi1ELb0EN4cute5tupleIJNS5_1CILi128EEENS7_ILi80EEENS7_ILi64EEEEEELi64ENS_10bfloat16_tEfNS_4arch4Sm80ELb0ELb1ELb0ELb1ELb1ELb0ELb1ELb1EEENS1_21CollectiveEpilogueFwdINS6_IJS8_SA_S9_EEENS6_IJNS7_ILi1EEESI_SI_EEESC_SE_Li128ELb1ELb1ELb1ELb0EEENS1_36VarlenDynamicPersistentTileSchedulerILi128ELi80ELi128ELi128ELb1ELb1ELb0ELb1ELb0ELb1EEEEEEEEEvNT_6ParamsE,"ax",@progbits
	.sectioninfo	@"SHI_REGISTERS=255"
	.align	128
.text._ZN7cutlass13device_kernelIN5flash19enable_sm80_to_sm89INS1_16FlashAttnFwdSm80INS1_25CollectiveMainloopFwdSm80ILi4ELi1ELb0EN4cute5tupleIJNS5_1CILi128EEENS7_ILi80EEENS7_ILi64EEEEEELi64ENS_10bfloat16_tEfNS_4arch4Sm80ELb0ELb1ELb0ELb1ELb1ELb0ELb1ELb1EEENS1_21CollectiveEpilogueFwdINS6_IJS8_SA_S9_EEENS6_IJNS7_ILi1EEESI_SI_EEESC_SE_Li128ELb1ELb1ELb1ELb0EEENS1_36VarlenDynamicPersistentTileSchedulerILi128ELi80ELi128ELi128ELb1ELb1ELb0ELb1ELb0ELb1EEEEEEEEEvNT_6ParamsE:
        .type           _ZN7cutlass13device_kernelIN5flash19enable_sm80_to_sm89INS1_16FlashAttnFwdSm80INS1_25CollectiveMainloopFwdSm80ILi4ELi1ELb0EN4cute5tupleIJNS5_1CILi128EEENS7_ILi80EEENS7_ILi64EEEEEELi64ENS_10bfloat16_tEfNS_4arch4Sm80ELb0ELb1ELb0ELb1ELb1ELb0ELb1ELb1EEENS1_21CollectiveEpilogueFwdINS6_IJS8_SA_S9_EEENS6_IJNS7_ILi1EEESI_SI_EEESC_SE_Li128ELb1ELb1ELb1ELb0EEENS1_36VarlenDynamicPersistentTileSchedulerILi128ELi80ELi128ELi128ELb1ELb1ELb0ELb1ELb0ELb1EEEEEEEEEvNT_6ParamsE,@function
        .size           _ZN7cutlass13device_kernelIN5flash19enable_sm80_to_sm89INS1_16FlashAttnFwdSm80INS1_25CollectiveMainloopFwdSm80ILi4ELi1ELb0EN4cute5tupleIJNS5_1CILi128EEENS7_ILi80EEENS7_ILi64EEEEEELi64ENS_10bfloat16_tEfNS_4arch4Sm80ELb0ELb1ELb0ELb1ELb1ELb0ELb1ELb1EEENS1_21CollectiveEpilogueFwdINS6_IJS8_SA_S9_EEENS6_IJNS7_ILi1EEESI_SI_EEESC_SE_Li128ELb1ELb1ELb1ELb0EEENS1_36VarlenDynamicPersistentTileSchedulerILi128ELi80ELi128ELi128ELb1ELb1ELb0ELb1ELb0ELb1EEEEEEEEEvNT_6ParamsE,(.L_x_1921 - _ZN7cutlass13device_kernelIN5flash19enable_sm80_to_sm89INS1_16FlashAttnFwdSm80INS1_25CollectiveMainloopFwdSm80ILi4ELi1ELb0EN4cute5tupleIJNS5_1CILi128EEENS7_ILi80EEENS7_ILi64EEEEEELi64ENS_10bfloat16_tEfNS_4arch4Sm80ELb0ELb1ELb0ELb1ELb1ELb0ELb1ELb1EEENS1_21CollectiveEpilogueFwdINS6_IJS8_SA_S9_EEENS6_IJNS7_ILi1EEESI_SI_EEESC_SE_Li128ELb1ELb1ELb1ELb0EEENS1_36VarlenDynamicPersistentTileSchedulerILi128ELi80ELi128ELi128ELb1ELb1ELb0ELb1ELb0ELb1EEEEEEEEEvNT_6ParamsE)
        .other          _ZN7cutlass13device_kernelIN5flash19enable_sm80_to_sm89INS1_16FlashAttnFwdSm80INS1_25CollectiveMainloopFwdSm80ILi4ELi1ELb0EN4cute5tupleIJNS5_1CILi128EEENS7_ILi80EEENS7_ILi64EEEEEELi64ENS_10bfloat16_tEfNS_4arch4Sm80ELb0ELb1ELb0ELb1ELb1ELb0ELb1ELb1EEENS1_21CollectiveEpilogueFwdINS6_IJS8_SA_S9_EEENS6_IJNS7_ILi1EEESI_SI_EEESC_SE_Li128ELb1ELb1ELb1ELb0EEENS1_36VarlenDynamicPersistentTileSchedulerILi128ELi80ELi128ELi128ELb1ELb1ELb0ELb1ELb0ELb1EEEEEEEEEvNT_6ParamsE,@"STO_CUDA_ENTRY STV_DEFAULT"
_ZN7cutlass13device_kernelIN5flash19enable_sm80_to_sm89INS1_16FlashAttnFwdSm80INS1_25CollectiveMainloopFwdSm80ILi4ELi1ELb0EN4cute5tupleIJNS5_1CILi128EEENS7_ILi80EEENS7_ILi64EEEEEELi64ENS_10bfloat16_tEfNS_4arch4Sm80ELb0ELb1ELb0ELb1ELb1ELb0ELb1ELb1EEENS1_21CollectiveEpilogueFwdINS6_IJS8_SA_S9_EEENS6_IJNS7_ILi1EEESI_SI_EEESC_SE_Li128ELb1ELb1ELb1ELb0EEENS1_36VarlenDynamicPersistentTileSchedulerILi128ELi80ELi128ELi128ELb1ELb1ELb0ELb1ELb0ELb1EEEEEEEEEvNT_6ParamsE:
        /* <DEDUP_REMOVED lines=15> */
[----:B------:R-:W-:-:S03]  /*00f0*/  CS2R R8, SRZ ;  /* 0x0000000000087805 */ /* 0x000fc6000001ff00 */
[----:B------:R-:W-:-:S04]  /*0100*/  ISETP.NE.AND P6, PT, R13, 0x1f, PT ;  /* 0x0000001f0d00780c */ /* 0x000fc80003fc5270 */
[----:B------:R-:W-:-:S13]  /*0110*/  ISETP.GE.OR P0, PT, R13, c[0x0][0x53c], !P6 ;  /* 0x00014f000d007a0c */ /* 0x000fda0007706670 */
[----:B-1----:R-:W-:Y:S02]  /*0120*/  @!P0 IMAD.MOV.U32 R4, RZ, RZ, 0x4 ;  /* 0x00000004ff048424 */ /* 0x002fe400078e00ff */
[----:B------:R-:W-:Y:S02]  /*0130*/  @!P0 IMAD.MOV.U32 R2, RZ, RZ, 0x4 ;  /* 0x00000004ff028424 */ /* 0x000fe400078e00ff */
[----:B------:R-:W-:-:S04]  /*0140*/  @!P0 IMAD.WIDE.U32 R4, R13, R4, c[0x0][0x580] ;  /* 0x000160000d048625 */ /* 0x000fc800078e0004 */
[C---:B------:R-:W-:Y:S01]  /*0150*/  @!P0 IMAD.WIDE.U32 R2, R13.reuse, R2, c[0x0][0x578] ;  /* 0x00015e000d028625 */ /* 0x040fe200078e0002 */
[----:B------:R-:W2:Y:S04]  /*0160*/  @!P0 LDG.E R9, [R4.64] ;  /* 0x0000000604098981 */ /* 0x000ea8000c1e1900 */
[----:B------:R-:W2:Y:S01]  /*0170*/  @!P0 LDG.E R8, [R2.64] ;  /* 0x0000000602088981 */ /* 0x000ea2000c1e1900 */
[C---:B------:R-:W-:Y:S01]  /*0180*/  ISETP.NE.AND P5, PT, R13.reuse, RZ, PT ;  /* 0x000000ff0d00720c */ /* 0x040fe20003fa5270 */
[----:B------:R-:W1:Y:S01]  /*0190*/  S2UR UR4, SR_CTAID.X ;  /* 0x00000000000479c3 */ /* 0x000e620000002500 */
[C---:B------:R-:W-:Y:S01]  /*01a0*/  ISETP.GE.U32.AND P4, PT, R13.reuse, 0x2, PT ;  /* 0x000000020d00780c */ /* 0x040fe20003f86070 */
[----:B------:R-:W-:Y:S01]  /*01b0*/  IMAD.MOV.U32 R6, RZ, RZ, RZ ;  /* 0x000000ffff067224 */ /* 0x000fe200078e00ff */
        /* <DEDUP_REMOVED lines=26> */
.L_x_578:
[----:B------:R-:W-:-:S04]  /*0360*/  IADD3 R0, R6, 0x1f, RZ ;  /* 0x0000001f06007810 */ /* 0x000fc80007ffe0ff */
[----:B------:R-:W-:-:S13]  /*0370*/  ISETP.GE.AND P0, PT, R0, c[0x0][0x53c], PT ;  /* 0x00014f0000007a0c */ /* 0x000fda0003f06270 */
[----:B------:R-:W-:Y:S05]  /*0380*/  @P0 BRA `(.L_x_575) ;  /* 0x00000c4000000947 */ /* 0x000fea0003800000 */
[----:B------:R-:W-:Y:S01]  /*0390*/  MOV R6, R0 ;  /* 0x0000000000067202 */ /* 0x000fe20000000f00 */
[----:B------:R-:W-:-:S03]  /*03a0*/  CS2R R8, SRZ ;  /* 0x0000000000087805 */ /* 0x000fc6000001ff00 */
[----:B------:R-:W-:-:S04]  /*03b0*/  IADD3 R0, R13, R6, RZ ;  /* 0x000000060d007210 */ /* 0x000fc80007ffe0ff */
[----:B------:R-:W-:-:S13]  /*03c0*/  ISETP.GE.OR P0, PT, R0, c[0x0][0x53c], !P6 ;  /* 0x00014f0000007a0c */ /* 0x000fda0007706670 */
[----:B------:R-:W-:Y:S02]  /*03d0*/  @!P0 MOV R2, 0x4 ;  /* 0x0000000400028802 */ /* 0x000fe40000000f00 */
        /* <DEDUP_REMOVED lines=8> */
.L_x_805:
        /* <DEDUP_REMOVED lines=16> */
.L_x_806:
[----:B--2---:R-:W-:-:S05]  /*0560*/  IMAD R0, R0, c[0x0][0x538], RZ ;  /* 0x00014e0000007a24 */ /* 0x004fca00078e02ff */
[----:B------:R-:W-:-:S04]  /*0570*/  IADD3 R7, R0, R7, RZ ;  /* 0x0000000700077210 */ /* 0x000fc80007ffe0ff */
[----:B------:R-:W-:-:S13]  /*0580*/  ISETP.GT.AND P0, PT, R7, UR4, PT ;  /* 0x0000000407007c0c */ /* 0x000fda000bf04270 */
[----:B-1----:R-:W-:Y:S05]  /*0590*/  @!P0 BRA `(.L_x_578) ;  /* 0xfffffdc000008947 */ /* 0x002fea000383ffff */
.L_x_574:
[----:B------:R-:W-:-:S05]  /*05a0*/  IADD3 R10, -R0, R7, RZ ;  /* 0x00000007000a7210 */ /* 0x000fca0007ffe1ff */
[----:B------:R-:W-:-:S05]  /*05b0*/  IMAD R0, R4, c[0x0][0x538], R10 ;  /* 0x00014e0004007a24 */ /* 0x000fca00078e020a */
[----:B------:R-:W-:Y:S01]  /*05c0*/  ISETP.GT.AND P0, PT, R0, UR4, PT ;  /* 0x0000000400007c0c */ /* 0x000fe2000bf04270 */
[----:B------:R-:W-:-:S12]  /*05d0*/  BRA.DIV ~URZ, `(.L_x_579) ;  /* 0x0001a1227f007947 */ /* 0x000fd8000b800000 */
[----:B------:R-:W-:-:S04]  /*05e0*/  VOTE.ANY R7, PT, !P0 ;  /* 0x0000000000077806 */ /* 0x000fc800040e0100 */
.L_x_807:
[----:B------:R-:W1:Y:S02]  /*05f0*/  POPC R0, R7 ;  /* 0x0000000700007309 */ /* 0x000e640000000000 */
[----:B-1----:R-:W-:-:S05]  /*0600*/  IADD3 R2, R0, R6, RZ ;  /* 0x0000000600027210 */ /* 0x002fca0007ffe0ff */
[----:B------:R1:W-:Y:S01]  /*0610*/  STL [R1+0x4c], R2 ;  /* 0x00004c0201007387 */ /* 0x0003e20000100800 */
[----:B------:R-:W-:Y:S05]  /*0620*/  BRA.DIV ~URZ, `(.L_x_580) ;  /* 0x0001a1227f007947 */ /* 0x000fea000b800000 */
[----:B------:R2:W3:Y:S01]  /*0630*/  SHFL.IDX PT, R12, R9, R0, 0x1f ;  /* 0x00001f00090c7589 */ /* 0x0004e200000e0000 */
[----:B------:R-:W-:-:S03]  /*0640*/  MOV R5, RZ ;  /* 0x000000ff00057202 */ /* 0x000fc60000000f00 */
[----:B------:R2:W4:Y:S04]  /*0650*/  SHFL.IDX PT, R9, R8, R0, 0x1f ;  /* 0x00001f0008097589 */ /* 0x00052800000e0000 */
.L_x_808:
[----:B------:R-:W-:Y:S01]  /*0660*/  ISETP.NE.AND P0, PT, R7, RZ, PT ;  /* 0x000000ff0700720c */ /* 0x000fe20003f05270 */
[----:B------:R-:W-:-:S12]  /*0670*/  BSSY B0, `(.L_x_581) ;  /* 0x0000005000007945 */ /* 0x000fd80003800000 */
[----:B------:R-:W-:Y:S05]  /*0680*/  @!P0 BRA `(.L_x_582) ;  /* 0x0000003000008947 */ /* 0x000fea0003800000 */
[----:B--2---:R-:W-:Y:S01]  /*0690*/  IADD3 R0, R0, -0x1, RZ ;  /* 0xffffffff00007810 */ /* 0x004fe20007ffe0ff */
[----:B------:R-:W-:Y:S05]  /*06a0*/  BRA.DIV ~URZ, `(.L_x_583) ;  /* 0x0001a1827f007947 */ /* 0x000fea000b800000 */
[----:B------:R2:W1:Y:S02]  /*06b0*/  SHFL.IDX PT, R5, R4, R0, 0x1f ;  /* 0x00001f0004057589 */ /* 0x00046400000e0000 */
.L_x_582:
[----:B------:R-:W-:Y:S05]  /*06c0*/  BSYNC B0 ;  /* 0x0000000000007941 */ /* 0x000fea0003800000 */
.L_x_581:
[----:B-12---:R-:W-:Y:S01]  /*06d0*/  IMAD R0, R5, c[0x0][0x538], R10 ;  /* 0x00014e0005007a24 */ /* 0x006fe200078e020a */
[----:B----4-:R-:W-:Y:S01]  /*06e0*/  ISETP.NE.AND P0, PT, R9, 0x1, PT ;  /* 0x000000010900780c */ /* 0x010fe20003f05270 */
[----:B------:R-:W-:Y:S03]  /*06f0*/  BSSY B0, `(.L_x_584) ;  /* 0x0000089000007945 */ /* 0x000fe60003800000 */
[----:B------:R1:W-:Y:S01]  /*0700*/  STL [R1+0x40], R0 ;  /* 0x0000400001007387 */ /* 0x0003e20000100800 */
[----:B------:R-:W-:-:S08]  /*0710*/  IADD3 R11, -R0, UR4, RZ ;  /* 0x00000004000b7c10 */ /* 0x000fd0000fffe1ff */
[----:B------:R-:W-:Y:S05]  /*0720*/  @!P0 BRA `(.L_x_585) ;  /* 0x000003f000008947 */ /* 0x000fea0003800000 */
[-C--:B-1-3--:R-:W-:Y:S02]  /*0730*/  IABS R0, R12.reuse ;  /* 0x0000000c00007213 */ /* 0x08afe40000000000 */
[----:B------:R-:W-:-:S03]  /*0740*/  IABS R6, R12 ;  /* 0x0000000c00067213 */ /* 0x000fc60000000000 */
[----:B------:R-:W-:Y:S01]  /*0750*/  IMAD.MOV.U32 R5, RZ, RZ, R0 ;  /* 0x000000ffff057224 */ /* 0x000fe200078e0000 */
[----:B------:R-:W-:-:S03]  /*0760*/  IABS R0, R9 ;  /* 0x0000000900007213 */ /* 0x000fc60000000000 */
[----:B------:R-:W1:Y:S02]  /*0770*/  I2F.RP R2, R5 ;  /* 0x0000000500027306 */ /* 0x000e640000209400 */
[----:B------:R-:W-:Y:S01]  /*0780*/  IMAD.MOV.U32 R8, RZ, RZ, R0 ;  /* 0x000000ffff087224 */ /* 0x000fe200078e0000 */
[----:B------:R-:W-:-:S05]  /*0790*/  IABS R0, R11 ;  /* 0x0000000b00007213 */ /* 0x000fca0000000000 */
[----:B------:R-:W-:Y:S08]  /*07a0*/  I2F.RP R7, R8 ;  /* 0x0000000800077306 */ /* 0x000ff00000209400 */
[----:B-1----:R-:W1:Y:S02]  /*07b0*/  MUFU.RCP R2, R2 ;  /* 0x0000000200027308 */ /* 0x002e640000001000 */
[----:B-1----:R-:W-:-:S06]  /*07c0*/  IADD3 R2, R2, 0xffffffe, RZ ;  /* 0x0ffffffe02027810 */ /* 0x002fcc0007ffe0ff */
[----:B------:R-:W1:Y:S02]  /*07d0*/  F2I.FTZ.U32.TRUNC.NTZ R3, R2 ;  /* 0x0000000200037305 */ /* 0x000e64000021f000 */
[----:B-1----:R-:W-:-:S04]  /*07e0*/  IMAD.MOV R2, RZ, RZ, -R3 ;  /* 0x000000ffff027224 */ /* 0x002fc800078e0a03 */
[----:B------:R-:W-:Y:S02]  /*07f0*/  IMAD R4, R2, R5, RZ ;  /* 0x0000000502047224 */ /* 0x000fe400078e02ff */
[----:B------:R-:W-:-:S04]  /*0800*/  IMAD.MOV.U32 R2, RZ, RZ, RZ ;  /* 0x000000ffff027224 */ /* 0x000fc800078e00ff */
[----:B------:R-:W-:Y:S01]  /*0810*/  IMAD.HI.U32 R2, R3, R4, R2 ;  /* 0x0000000403027227 */ /* 0x000fe200078e0002 */
[----:B------:R-:W-:-:S03]  /*0820*/  MOV R3, R0 ;  /* 0x0000000000037202 */ /* 0x000fc60000000f00 */
[----:B------:R-:W-:Y:S02]  /*0830*/  IMAD.MOV R0, RZ, RZ, -R6 ;  /* 0x000000ffff007224 */ /* 0x000fe400078e0a06 */
        /* <DEDUP_REMOVED lines=28> */
[----:B------:R-:W-:-:S03]  /*0a00*/  IMAD.MOV R5, RZ, RZ, -R4 ;  /* 0x000000ffff057224 */ /* 0x000fc600078e0a04 */
        /* <DEDUP_REMOVED lines=10> */
[----:B------:R-:W-:-:S04]  /*0ab0*/  IMAD.MOV R2, RZ, RZ, -R0 ;  /* 0x000000ffff027224 */ /* 0x000fc800078e0a00 */
[C---:B------:R-:W-:Y:S01]  /*0ac0*/  IMAD R3, R9.reuse, R2, R4 ;  /* 0x0000000209037224 */ /* 0x040fe200078e0204 */
[----:B------:R-:W-:Y:S01]  /*0ad0*/  LEA R2, R9, R0, 0x18 ;  /* 0x0000000009027211 */ /* 0x000fe200078ec0ff */
[----:B------:R-:W-:-:S04]  /*0ae0*/  IMAD R0, R12, R5, R11 ;  /* 0x000000050c007224 */ /* 0x000fc800078e020b */
[----:B------:R-:W-:-:S05]  /*0af0*/  IMAD R2, R3, 0x10000, R2 ;  /* 0x0001000003027824 */ /* 0x000fca00078e0202 */
[----:B------:R1:W-:Y:S01]  /*0b00*/  STL [R1+0x48], R2 ;  /* 0x0000480201007387 */ /* 0x0003e20000100800 */
[----:B------:R-:W-:Y:S05]  /*0b10*/  BRA `(.L_x_586) ;  /* 0x0000046000007947 */ /* 0x000fea0003800000 */
.L_x_585:
[----:B------:R-:W2:Y:S01]  /*0b20*/  LDL R3, [R1+0x4c] ;  /* 0x00004c0001037983 */ /* 0x000ea20000100800 */
[----:B------:R-:W-:-:S04]  /*0b30*/  IMAD.MOV.U32 R2, RZ, RZ, 0x4 ;  /* 0x00000004ff027424 */ /* 0x000fc800078e00ff */
[----:B--2---:R-:W-:-:S05]  /*0b40*/  IMAD.WIDE R2, R3, R2, c[0x0][0x590] ;  /* 0x0001640003027625 */ /* 0x004fca00078e0202 */
[----:B------:R-:W2:Y:S02]  /*0b50*/  LDG.E R7, [R2.64] ;  /* 0x0000000602077981 */ /* 0x000ea4000c1e1900 */
[----:B--23--:R-:W-:-:S05]  /*0b60*/  IMAD R9, R7, R12, RZ ;  /* 0x0000000c07097224 */ /* 0x00cfca00078e02ff */
[-C--:B-1----:R-:W-:Y:S02]  /*0b70*/  IABS R0, R9.reuse ;  /* 0x0000000900007213 */ /* 0x082fe40000000000 */
[----:B------:R-:W-:-:S03]  /*0b80*/  IABS R8, R9 ;  /* 0x0000000900087213 */ /* 0x000fc60000000000 */
[----:B------:R-:W-:-:S04]  /*0b90*/  IMAD.MOV.U32 R6, RZ, RZ, R0 ;  /* 0x000000ffff067224 */ /* 0x000fc800078e0000 */
[----:B------:R-:W1:Y:S08]  /*0ba0*/  I2F.RP R2, R6 ;  /* 0x0000000600027306 */ /* 0x000e700000209400 */
[----:B-1----:R-:W1:Y:S02]  /*0bb0*/  MUFU.RCP R2, R2 ;  /* 0x0000000200027308 */ /* 0x002e640000001000 */
[----:B-1----:R-:W-:-:S06]  /*0bc0*/  IADD3 R2, R2, 0xffffffe, RZ ;  /* 0x0ffffffe02027810 */ /* 0x002fcc0007ffe0ff */
[----:B------:R-:W1:Y:S02]  /*0bd0*/  F2I.FTZ.U32.TRUNC.NTZ R3, R2 ;  /* 0x0000000200037305 */ /* 0x000e64000021f000 */
[----:B-1----:R-:W-:-:S04]  /*0be0*/  IMAD.MOV R0, RZ, RZ, -R3 ;  /* 0x000000ffff007224 */ /* 0x002fc800078e0a03 */
[----:B------:R-:W-:Y:S01]  /*0bf0*/  IMAD.MOV.U32 R2, RZ, RZ, R0 ;  /* 0x000000ffff027224 */ /* 0x000fe200078e0000 */
[----:B------:R-:W-:-:S03]  /*0c00*/  IABS R0, R11 ;  /* 0x0000000b00007213 */ /* 0x000fc60000000000 */
[----:B------:R-:W-:Y:S01]  /*0c10*/  IMAD R4, R2, R6, RZ ;  /* 0x0000000602047224 */ /* 0x000fe200078e02ff */
[----:B------:R-:W-:Y:S01]  /*0c20*/  MOV R5, R0 ;  /* 0x0000000000057202 */ /* 0x000fe20000000f00 */
[----:B------:R-:W-:-:S04]  /*0c30*/  IMAD.MOV.U32 R2, RZ, RZ, RZ ;  /* 0x000000ffff027224 */ /* 0x000fc800078e00ff */
[----:B------:R-:W-:-:S04]  /*0c40*/  IMAD.HI.U32 R0, R3, R4, R2 ;  /* 0x0000000403007227 */ /* 0x000fc800078e0002 */
[----:B------:R-:W-:Y:S02]  /*0c50*/  IMAD.MOV R2, RZ, RZ, -R8 ;  /* 0x000000ffff027224 */ /* 0x000fe400078e0a08 */
        /* <DEDUP_REMOVED lines=9> */
[----:B------:R-:W-:-:S04]  /*0cf0*/  @P2 IADD3 R0, R0, 0x1, RZ ;  /* 0x0000000100002810 */ /* 0x000fc80007ffe0ff */
[----:B------:R-:W-:-:S05]  /*0d00*/  MOV R4, R0 ;  /* 0x0000000000047202 */ /* 0x000fca0000000f00 */
[----:B------:R-:W-:Y:S01]  /*0d10*/  @!P1 IMAD.MOV R4, RZ, RZ, -R4 ;  /* 0x000000ffff049224 */ /* 0x000fe200078e0a04 */
[----:B------:R-:W-:-:S05]  /*0d20*/  @!P0 LOP3.LUT R4, RZ, R9, RZ, 0x33, !PT ;  /* 0x00000009ff048212 */ /* 0x000fca00078e33ff */
[----:B------:R-:W-:-:S05]  /*0d30*/  IMAD R10, R7, R4, RZ ;  /* 0x00000004070a7224 */ /* 0x000fca00078e02ff */
[----:B------:R-:W-:-:S04]  /*0d40*/  IADD3 R0, -R10, c[0x0][0x538], RZ ;  /* 0x00014e000a007a10 */ /* 0x000fc80007ffe1ff */
[----:B------:R-:W-:-:S04]  /*0d50*/  IMNMX R6, R7, R0, PT ;  /* 0x0000000007067217 */ /* 0x000fc80003800200 */
[----:B------:R-:W-:-:S05]  /*0d60*/  IABS R0, R6 ;  /* 0x0000000600007213 */ /* 0x000fca0000000000 */
[----:B------:R-:W-:-:S04]  /*0d70*/  IMAD.MOV.U32 R5, RZ, RZ, R0 ;  /* 0x000000ffff057224 */ /* 0x000fc800078e0000 */
[----:B------:R-:W1:Y:S08]  /*0d80*/  I2F.RP R2, R5 ;  /* 0x0000000500027306 */ /* 0x000e700000209400 */
[----:B-1----:R-:W1:Y:S02]  /*0d90*/  MUFU.RCP R2, R2 ;  /* 0x0000000200027308 */ /* 0x002e640000001000 */
[----:B-1----:R-:W-:-:S06]  /*0da0*/  IADD3 R2, R2, 0xffffffe, RZ ;  /* 0x0ffffffe02027810 */ /* 0x002fcc0007ffe0ff */
[----:B------:R1:W2:Y:S02]  /*0db0*/  F2I.FTZ.U32.TRUNC.NTZ R3, R2 ;  /* 0x0000000200037305 */ /* 0x0002a4000021f000 */
[----:B-1----:R-:W-:Y:S01]  /*0dc0*/  IMAD.MOV R2, RZ, RZ, -R4 ;  /* 0x000000ffff027224 */ /* 0x002fe200078e0a04 */
[----:B--2---:R-:W-:-:S03]  /*0dd0*/  IADD3 R0, RZ, -R3, RZ ;  /* 0x80000003ff007210 */ /* 0x004fc60007ffe0ff */
[----:B------:R-:W-:Y:S01]  /*0de0*/  IMAD R8, R9, R2, R11 ;  /* 0x0000000209087224 */ /* 0x000fe200078e020b */
[----:B------:R-:W-:Y:S01]  /*0df0*/  IABS R9, R6 ;  /* 0x0000000600097213 */ /* 0x000fe20000000000 */
[----:B------:R-:W-:-:S03]  /*0e00*/  IMAD.MOV.U32 R2, RZ, RZ, R0 ;  /* 0x000000ffff027224 */ /* 0x000fc600078e0000 */
[----:B------:R-:W-:Y:S01]  /*0e10*/  IABS R0, R8 ;  /* 0x0000000800007213 */ /* 0x000fe20000000000 */
[----:B------:R-:W-:Y:S02]  /*0e20*/  IMAD R7, R2, R5, RZ ;  /* 0x0000000502077224 */ /* 0x000fe400078e02ff */
[----:B------:R-:W-:Y:S02]  /*0e30*/  IMAD.MOV.U32 R2, RZ, RZ, RZ ;  /* 0x000000ffff027224 */ /* 0x000fe400078e00ff */
[----:B------:R-:W-:Y:S01]  /*0e40*/  IMAD.MOV.U32 R4, RZ, RZ, R0 ;  /* 0x000000ffff047224 */ /* 0x000fe200078e0000 */
[----:B------:R-:W-:Y:S01]  /*0e50*/  IADD3 R0, RZ, -R9, RZ ;  /* 0x80000009ff007210 */ /* 0x000fe20007ffe0ff */
[----:B------:R-:W-:-:S04]  /*0e60*/  IMAD.HI.U32 R3, R3, R7, R2 ;  /* 0x0000000703037227 */ /* 0x000fc800078e0002 */
[----:B------:R-:W-:Y:S02]  /*0e70*/  IMAD.MOV.U32 R2, RZ, RZ, R0 ;  /* 0x000000ffff027224 */ /* 0x000fe400078e0000 */
[----:B------:R-:W-:Y:S01]  /*0e80*/  IMAD.HI.U32 R0, R3, R4, RZ ;  /* 0x0000000403007227 */ /* 0x000fe200078e00ff */
[----:B------:R-:W-:-:S03]  /*0e90*/  IADD3 R3, R10, 0x1000000, R8 ;  /* 0x010000000a037810 */ /* 0x000fc60007ffe008 */
[----:B------:R-:W-:-:S05]  /*0ea0*/  IMAD R2, R0, R2, R4 ;  /* 0x0000000200027224 */ /* 0x000fca00078e0204 */
[----:B------:R-:W-:-:S13]  /*0eb0*/  ISETP.GT.U32.AND P0, PT, R5, R2, PT ;  /* 0x000000020500720c */ /* 0x000fda0003f04070 */
[----:B------:R-:W-:Y:S01]  /*0ec0*/  @!P0 IMAD.IADD R2, R2, 0x1, -R5 ;  /* 0x0000000102028824 */ /* 0x000fe200078e0a05 */
[----:B------:R-:W-:Y:S02]  /*0ed0*/  @!P0 IADD3 R0, R0, 0x1, RZ ;  /* 0x0000000100008810 */ /* 0x000fe40007ffe0ff */
[----:B------:R-:W-:Y:S02]  /*0ee0*/  ISETP.NE.AND P0, PT, R6, RZ, PT ;  /* 0x000000ff0600720c */ /* 0x000fe40003f05270 */
[----:B------:R-:W-:Y:S02]  /*0ef0*/  ISETP.GE.U32.AND P2, PT, R2, R5, PT ;  /* 0x000000050200720c */ /* 0x000fe40003f46070 */
[----:B------:R-:W-:-:S04]  /*0f00*/  LOP3.LUT R2, R8, R6, RZ, 0x3c, !PT ;  /* 0x0000000608027212 */ /* 0x000fc800078e3cff */
[----:B------:R-:W-:Y:S01]  /*0f10*/  ISETP.GE.AND P1, PT, R2, RZ, PT ;  /* 0x000000ff0200720c */ /* 0x000fe20003f26270 */
[----:B------:R-:W-:-:S06]  /*0f20*/  IMAD.MOV R2, RZ, RZ, -R6 ;  /* 0x000000ffff027224 */ /* 0x000fcc00078e0a06 */
[----:B------:R-:W-:-:S06]  /*0f30*/  @P2 IADD3 R0, R0, 0x1, RZ ;  /* 0x0000000100002810 */ /* 0x000fcc0007ffe0ff */
[----:B------:R-:W-:Y:S02]  /*0f40*/  @!P1 IADD3 R0, -R0, RZ, RZ ;  /* 0x000000ff00009210 */ /* 0x000fe40007ffe1ff */
[----:B------:R-:W-:-:S05]  /*0f50*/  @!P0 LOP3.LUT R0, RZ, R6, RZ, 0x33, !PT ;  /* 0x00000006ff008212 */ /* 0x000fca00078e33ff */
[----:B------:R-:W-:-:S05]  /*0f60*/  IMAD R2, R0, R2, R3 ;  /* 0x0000000200027224 */ /* 0x000fca00078e0203 */
[----:B------:R1:W-:Y:S02]  /*0f70*/  STL [R1+0x48], R2 ;  /* 0x0000480201007387 */ /* 0x0003e40000100800 */
.L_x_586:
[----:B------:R-:W-:Y:S05]  /*0f80*/  BSYNC B0 ;  /* 0x0000000000007941 */ /* 0x000fea0003800000 */
.L_x_584:
[----:B------:R-:W-:-:S04]  /*0f90*/  LOP3.LUT R0, RZ, R0, RZ, 0x33, !PT ;  /* 0x00000000ff007212 */ /* 0x000fc800078e33ff */
[----:B------:R-:W-:-:S05]  /*0fa0*/  IADD3 R0, R0, R12, RZ ;  /* 0x0000000c00007210 */ /* 0x000fca0007ffe0ff */
[----:B------:R2:W-:Y:S01]  /*0fb0*/  STL [R1+0x44], R0 ;  /* 0x0000440001007387 */ /* 0x0005e20000100800 */
[----:B------:R-:W-:Y:S05]  /*0fc0*/  BRA `(.L_x_587) ;  /* 0x0000006000007947 */ /* 0x000fea0003800000 */
.L_x_575:
[----:B------:R-:W-:Y:S01]  /*0fd0*/  MOV R0, UR4 ;  /* 0x0000000400007c02 */ /* 0x000fe20008000f00 */
[----:B------:R-:W-:Y:S04]  /*0fe0*/  STL [R1+0x44], RZ ;  /* 0x000044ff01007387 */ /* 0x000fe80000100800 */
[----:B------:R-:W-:Y:S04]  /*0ff0*/  STL [R1+0x48], RZ ;  /* 0x000048ff01007387 */ /* 0x000fe80000100800 */
[----:B------:R1:W-:Y:S02]  /*1000*/  STL [R1+0x40], R0 ;  /* 0x0000400001007387 */ /* 0x0003e40000100800 */
[----:B-1----:R-:W-:-:S05]  /*1010*/  MOV R0, c[0x0][0x53c] ;  /* 0x00014f0000007a02 */ /* 0x002fca0000000f00 */
[----:B------:R1:W-:Y:S02]  /*1020*/  STL [R1+0x4c], R0 ;  /* 0x00004c0001007387 */ /* 0x0003e40000100800 */
.L_x_587:
[----:B------:R-:W3:Y:S04]  /*1030*/  LDL R4, [R1+0x40] ;  /* 0x0000400001047983 */ /* 0x000ee80000100800 */
[----:B------:R-:W3:Y:S04]  /*1040*/  LDL R5, [R1+0x44] ;  /* 0x0000440001057983 */ /* 0x000ee80000100800 */
[----:B------:R-:W3:Y:S04]  /*1050*/  LDL R6, [R1+0x48] ;  /* 0x0000480001067983 */ /* 0x000ee80000100800 */
[----:B------:R-:W3:Y:S01]  /*1060*/  LDL R7, [R1+0x4c] ;  /* 0x00004c0001077983 */ /* 0x000ee20000100800 */
[----:B------:R-:W-:Y:S01]  /*1070*/  ISETP.NE.AND P0, PT, R13, RZ, PT ;  /* 0x000000ff0d00720c */ /* 0x000fe20003f05270 */
[----:B------:R-:W-:-:S12]  /*1080*/  WARPSYNC 0xffffffff ;  /* 0xffffffff00007948 */ /* 0x000fd80003800000 */
[----:B---3--:R3:W-:Y:S04]  /*1090*/  @!P0 STS.128 [0x9100], R4 ;  /* 0x00910004ff008388 */ /* 0x0087e80000000c00 */
[----:B------:R-:W-:Y:S06]  /*10a0*/  BAR.ARV 0x5, 0x80 ;  /* 0x0142000000007b1d */ /* 0x000fec0000002000 */
.L_x_573:
[----:B-12---:R-:W2:Y:S02]  /*10b0*/  LDL R0, [R1+0x4c] ;  /* 0x00004c0001007983 */ /* 0x006ea40000100800 */
[----:B--2---:R-:W-:-:S13]  /*10c0*/  ISETP.GE.AND P0, PT, R0, c[0x0][0x53c], PT ;  /* 0x00014f0000007a0c */ /* 0x004fda0003f06270 */
[----:B------:R-:W-:Y:S05]  /*10d0*/  @P0 EXIT ;  /* 0x000000000000094d */ /* 0x000fea0003800000 */
[----:B------:R-:W1:Y:S01]  /*10e0*/  S2R R18, SR_TID.X ;  /* 0x0000000000127919 */ /* 0x000e620000002100 */
[----:B------:R-:W-:Y:S02]  /*10f0*/  ULDC UR4, c[0x0][0x2ac] ;  /* 0x0000ab0000047ab9 */ /* 0x000fe40000000800 */
[----:B------:R-:W-:Y:S02]  /*1100*/  ULDC UR5, c[0x0][0x1d0] ;  /* 0x0000740000057ab9 */ /* 0x000fe40000000800 */
[----:B------:R-:W-:Y:S01]  /*1110*/  UIMAD UR5, UR4, UR5, URZ ;  /* 0x00000005040572a4 */ /* 0x000fe2000f8e023f */
[----:B-1----:R-:W-:-:S04]  /*1120*/  SHF.R.S32.HI R12, RZ, 0x1f, R18 ;  /* 0x0000001fff0c7819 */ /* 0x002fc80000011412 */
[CC--:B------:R-:W-:Y:S02]  /*1130*/  LEA.HI R3, R12.reuse, R18.reuse, RZ, 0x4 ;  /* 0x000000120c037211 */ /* 0x0c0fe400078f20ff */
[CC--:B------:R-:W-:Y:S02]  /*1140*/  LEA.HI R9, R12.reuse, R18.reuse, RZ, 0x2 ;  /* 0x000000120c097211 */ /* 0x0c0fe400078f10ff */
[----:B------:R-:W-:Y:S02]  /*1150*/  LEA.HI R14, R12, R18, RZ, 0x3 ;  /* 0x000000120c0e7211 */ /* 0x000fe400078f18ff */
[----:B------:R-:W-:Y:S02]  /*1160*/  LOP3.LUT R0, R3, 0xfffffff0, RZ, 0xc0, !PT ;  /* 0xfffffff003007812 */ /* 0x000fe400078ec0ff */
[--C-:B------:R-:W-:Y:S02]  /*1170*/  SHF.R.S32.HI R11, RZ, 0x2, R9.reuse ;  /* 0x00000002ff0b7819 */ /* 0x100fe40000011409 */
[----:B------:R-:W-:Y:S01]  /*1180*/  SHF.R.S32.HI R2, RZ, 0x1f, R9 ;  /* 0x0000001fff027819 */ /* 0x000fe20000011409 */
[----:B------:R-:W-:Y:S01]  /*1190*/  IMAD.IADD R0, R18, 0x1, -R0 ;  /* 0x0000000112007824 */ /* 0x000fe200078e0a00 */
[----:B------:R-:W-:-:S02]  /*11a0*/  LOP3.LUT R10, R14, 0xfffffff8, RZ, 0xc0, !PT ;  /* 0xfffffff80e0a7812 */ /* 0x000fc400078ec0ff */
[----:B------:R-:W-:Y:S02]  /*11b0*/  SHF.R.S32.HI R20, RZ, 0x3, R14 ;  /* 0x00000003ff147819 */ /* 0x000fe4000001140e */
[----:B---3--:R-:W-:Y:S01]  /*11c0*/  SHF.R.S32.HI R6, RZ, 0x4, R3 ;  /* 0x00000004ff067819 */ /* 0x008fe20000011403 */
[----:B------:R-:W-:Y:S01]  /*11d0*/  IMAD.IADD R10, R18, 0x1, -R10 ;  /* 0x00000001120a7824 */ /* 0x000fe200078e0a0a */
[----:B------:R-:W-:Y:S01]  /*11e0*/  LEA.HI R2, R2, R11, RZ, 0x3 ;  /* 0x0000000b02027211 */ /* 0x000fe200078f18ff */
[----:B------:R-:W-:Y:S01]  /*11f0*/  IMAD.SHL.U32 R5, R20, 0x40, RZ ;  /* 0x0000004014057824 */ /* 0x000fe200078e00ff */
[----:B------:R-:W-:Y:S01]  /*1200*/  LEA.HI R4, R3, R6, RZ, 0x1 ;  /* 0x0000000603047211 */ /* 0x000fe200078f08ff */
[----:B------:R-:W-:Y:S01]  /*1210*/  IMAD.SHL.U32 R205, R10, 0x8, RZ ;  /* 0x000000080acd7824 */ /* 0x000fe200078e00ff */
[----:B------:R-:W-:Y:S02]  /*1220*/  LOP3.LUT R3, R2, 0xfffffff8, RZ, 0xc0, !PT ;  /* 0xfffffff802037812 */ /* 0x000fe400078ec0ff */
[----:B------:R-:W-:-:S02]  /*1230*/  SHF.R.S32.HI R7, RZ, 0x1f, R0 ;  /* 0x0000001fff077819 */ /* 0x000fc40000011400 */
[----:B------:R-:W-:Y:S01]  /*1240*/  LOP3.LUT R2, R5, 0x1c0, RZ, 0xc0, !PT ;  /* 0x000001c005027812 */ /* 0x000fe200078ec0ff */
[----:B------:R-:W-:Y:S01]  /*1250*/  IMAD.IADD R11, R11, 0x1, -R3 ;  /* 0x000000010b0b7824 */ /* 0x000fe200078e0a03 */
[----:B------:R-:W-:Y:S02]  /*1260*/  LEA.HI R15, R7, R0, RZ, 0x3 ;  /* 0x00000000070f7211 */ /* 0x000fe400078f18ff */
[----:B------:R-:W-:Y:S02]  /*1270*/  LOP3.LUT R7, R2, 0x38, R205, 0xf8, !PT ;  /* 0x0000003802077812 */ /* 0x000fe400078ef8cd */
[----:B------:R-:W-:Y:S02]  /*1280*/  SHF.R.U32.HI R3, RZ, 0x3, R2 ;  /* 0x00000003ff037819 */ /* 0x000fe40000011602 */
[----:B------:R-:W-:Y:S02]  /*1290*/  LOP3.LUT R5, R15, 0xfffffff8, RZ, 0xc0, !PT ;  /* 0xfffffff80f057812 */ /* 0x000fe400078ec0ff */
[----:B------:R-:W-:-:S02]  /*12a0*/  LOP3.LUT R2, R11, 0x1, RZ, 0xc0, !PT ;  /* 0x000000010b027812 */ /* 0x000fc400078ec0ff */
[----:B------:R-:W-:Y:S01]  /*12b0*/  LOP3.LUT R17, R7, R3, RZ, 0x3c, !PT ;  /* 0x0000000307117212 */ /* 0x000fe200078e3cff */
[----:B------:R-:W-:Y:S01]  /*12c0*/  IMAD.IADD R8, R0, 0x1, -R5 ;  /* 0x0000000100087824 */ /* 0x000fe200078e0a05 */
[----:B------:R-:W-:Y:S02]  /*12d0*/  LEA.HI R3, R12, R18, RZ, 0x5 ;  /* 0x000000120c037211 */ /* 0x000fe400078f28ff */
[----:B------:R-:W-:Y:S02]  /*12e0*/  ISETP.NE.U32.AND P0, PT, R2, 0x1, PT ;  /* 0x000000010200780c */ /* 0x000fe40003f05070 */
[----:B------:R-:W-:Y:S02]  /*12f0*/  LOP3.LUT R4, R4, 0xfffffffe, RZ, 0xc0, !PT ;  /* 0xfffffffe04047812 */ /* 0x000fe400078ec0ff */
[----:B------:R-:W-:Y:S02]  /*1300*/  LOP3.LUT R2, R9, 0xfffffffc, RZ, 0xc0, !PT ;  /* 0xfffffffc09027812 */ /* 0x000fe400078ec0ff */
[--C-:B------:R-:W-:Y:S01]  /*1310*/  SHF.R.S32.HI R7, RZ, 0x5, R3.reuse ;  /* 0x00000005ff077819 */ /* 0x100fe20000011403 */
[----:B------:R-:W-:Y:S01]  /*1320*/  IMAD.IADD R16, R6, 0x1, -R4 ;  /* 0x0000000106107824 */ /* 0x000fe200078e0a04 */
[----:B------:R-:W-:Y:S01]  /*1330*/  SHF.R.S32.HI R0, RZ, 0x1f, R3 ;  /* 0x0000001fff007819 */ /* 0x000fe20000011403 */
[----:B------:R-:W-:Y:S01]  /*1340*/  IMAD.IADD R9, R18, 0x1, -R2 ;  /* 0x0000000112097824 */ /* 0x000fe200078e0a02 */
[----:B------:R-:W-:-:S02]  /*1350*/  LOP3.LUT R3, R3, 0xffffffe0, RZ, 0xc0, !PT ;  /* 0xffffffe003037812 */ /* 0x000fc400078ec0ff */
[----:B------:R-:W-:Y:S02]  /*1360*/  LEA.HI R4, R12, R18, RZ, 0x6 ;  /* 0x000000120c047211 */ /* 0x000fe400078f30ff */
[----:B------:R-:W-:Y:S01]  /*1370*/  LEA.HI R2, R0, R7, RZ, 0x2 ;  /* 0x0000000700027211 */ /* 0x000fe200078f10ff */
[----:B------:R-:W-:Y:S01]  /*1380*/  IMAD.IADD R19, R18, 0x1, -R3 ;  /* 0x0000000112137824 */ /* 0x000fe200078e0a03 */
[----:B------:R-:W-:Y:S01]  /*1390*/  LEA.HI R0, R9, R9, RZ, 0x1 ;  /* 0x0000000909007211 */ /* 0x000fe200078f08ff */
[----:B------:R-:W-:Y:S01]  /*13a0*/  IMAD.SHL.U32 R3, R10, 0x40, RZ ;  /* 0x000000400a037824 */ /* 0x000fe200078e00ff */
[----:B------:R-:W-:Y:S01]  /*13b0*/  R2P PR, R11, 0x6 ;  /* 0x000000060b007804 */ /* 0x000fe20000000000 */
[----:B------:R-:W-:Y:S01]  /*13c0*/  IMAD.SHL.U32 R13, R4, 0x8, RZ ;  /* 0x00000008040d7824 */ /* 0x000fe200078e00ff */
[----:B------:R-:W-:Y:S02]  /*13d0*/  LOP3.LUT R4, R2, 0xffffffc, RZ, 0xc0, !PT ;  /* 0x0ffffffc02047812 */ /* 0x000fe400078ec0ff */
[----:B------:R-:W-:-:S02]  /*13e0*/  LOP3.LUT R2, R3, 0x1c0, RZ, 0xc0, !PT ;  /* 0x000001c003027812 */ /* 0x000fc400078ec0ff */
[C---:B------:R-:W-:Y:S01]  /*13f0*/  LOP3.LUT R3, R0.reuse, 0x1ffffffe, RZ, 0xc0, !PT ;  /* 0x1ffffffe00037812 */ /* 0x040fe200078ec0ff */
[----:B------:R-:W-:Y:S01]  /*1400*/  IMAD.SHL.U32 R0, R0, 0x20, RZ ;  /* 0x0000002000007824 */ /* 0x000fe200078e00ff */
[----:B------:R-:W-:Y:S01]  /*1410*/  SHF.R.S32.HI R12, RZ, 0x1f, R19 ;  /* 0x0000001fff0c7819 */ /* 0x000fe20000011413 */
[----:B------:R-:W-:Y:S01]  /*1420*/  IMAD.IADD R5, R7, 0x1, -R4 ;  /* 0x0000000107057824 */ /* 0x000fe200078e0a04 */
[----:B------:R-:W-:Y:S01]  /*1430*/  LOP3.LUT R6, R2, 0x8, R14, 0xf8, !PT ;  /* 0x0000000802067812 */ /* 0x000fe200078ef80e */
[----:B------:R-:W-:Y:S01]  /*1440*/  IMAD.IADD R3, R9, 0x1, -R3 ;  /* 0x0000000109037824 */ /* 0x000fe200078e0a03 */
[----:B------:R-:W-:Y:S02]  /*1450*/  LEA.HI R12, R12, R19, RZ, 0x2 ;  /* 0x000000130c0c7211 */ /* 0x000fe400078f10ff */
[----:B------:R-:W-:Y:S02]  /*1460*/  LOP3.LUT R0, R0, 0xffffffc0, RZ, 0xc0, !PT ;  /* 0xffffffc000007812 */ /* 0x000fe400078ec0ff */
[----:B------:R-:W-:-:S02]  /*1470*/  SHF.R.U32.HI R4, RZ, 0x3, R2 ;  /* 0x00000003ff047819 */ /* 0x000fc40000011602 */
[----:B------:R-:W-:Y:S02]  /*1480*/  SHF.R.S32.HI R2, RZ, 0x2, R12 ;  /* 0x00000002ff027819 */ /* 0x000fe4000001140c */
[----:B------:R-:W-:Y:S01]  /*1490*/  LOP3.LUT R17, R17, 0x7ffffe00, R13, 0xf8, !PT ;  /* 0x7ffffe0011117812 */ /* 0x000fe200078ef80d */
[----:B------:R-:W-:Y:S01]  /*14a0*/  IMAD R13, R3, 0x8, R0 ;  /* 0x00000008030d7824 */ /* 0x000fe200078e0200 */
[----:B------:R-:W-:Y:S01]  /*14b0*/  LOP3.LUT R14, R6, R4, RZ, 0x3c, !PT ;  /* 0x00000004060e7212 */ /* 0x000fe200078e3cff */
[C---:B------:R-:W-:Y:S01]  /*14c0*/  IMAD.SHL.U32 R0, R8.reuse, 0x40, RZ ;  /* 0x0000004008007824 */ /* 0x040fe200078e00ff */
[C---:B------:R-:W-:Y:S01]  /*14d0*/  LOP3.LUT P6, RZ, R8.reuse, 0x2, RZ, 0xc0, !PT ;  /* 0x0000000208ff7812 */ /* 0x040fe200078cc0ff */
[----:B------:R-:W-:Y:S01]  /*14e0*/  IMAD R18, R5, 0x10, R2 ;  /* 0x0000001005127824 */ /* 0x000fe200078e0202 */
[----:B------:R-:W-:Y:S01]  /*14f0*/  LOP3.LUT P5, RZ, R8, 0x4, RZ, 0xc0, !PT ;  /* 0x0000000408ff7812 */ /* 0x000fe200078ac0ff */
[----:B------:R-:W-:Y:S01]  /*1500*/  IMAD.SHL.U32 R2, R11, 0x40, RZ ;  /* 0x000000400b027824 */ /* 0x000fe200078e00ff */
[----:B------:R-:W-:Y:S01]  /*1510*/  LOP3.LUT R0, R0, 0x1c0, RZ, 0xc0, !PT ;  /* 0x000001c000007812 */ /* 0x000fe200078ec0ff */
[----:B------:R-:W-:Y:S01]  /*1520*/  IMAD.SHL.U32 R3, R16, 0x8, RZ ;  /* 0x0000000810037824 */ /* 0x000fe200078e00ff */
[----:B------:R-:W-:Y:S01]  /*1530*/  LOP3.LUT P4, RZ, R10, 0x2, RZ, 0xc0, !PT ;  /* 0x000000020aff7812 */ /* 0x000fe2000788c0ff */
[----:B------:R-:W-:Y:S01]  /*1540*/  IMAD.SHL.U32 R5, R7, 0x400, RZ ;  /* 0x0000040007057824 */ /* 0x000fe200078e00ff */
[----:B------:R-:W-:Y:S01]  /*1550*/  LOP3.LUT R4, R2, 0x1c0, RZ, 0xc0, !PT ;  /* 0x000001c002047812 */ /* 0x000fe200078ec0ff */
[----:B------:R-:W-:Y:S01]  /*1560*/  IMAD.MOV.U32 R7, RZ, RZ, -0x10 ;  /* 0xfffffff0ff077424 */ /* 0x000fe200078e00ff */
[----:B------:R-:W-:Y:S01]  /*1570*/  LOP3.LUT R2, R0, 0x8, R3, 0xf8, !PT ;  /* 0x0000000800027812 */ /* 0x000fe200078ef803 */
[----:B------:R-:W-:Y:S01]  /*1580*/  IMAD.SHL.U32 R3, R15, 0x40, RZ ;  /* 0x000000400f037824 */ /* 0x000fe200078e00ff */
[----:B------:R-:W-:Y:S01]  /*1590*/  SHF.R.U32.HI R0, RZ, 0x3, R0 ;  /* 0x00000003ff007819 */ /* 0x000fe20000011600 */
[--C-:B------:R-:W-:Y:S01]  /*15a0*/  IMAD R6, R9, 0x2, R5.reuse ;  /* 0x0000000209067824 */ /* 0x100fe200078e0205 */
[----:B------:R-:W-:Y:S01]  /*15b0*/  LEA.HI R4, R4, R4, RZ, 0x1d ;  /* 0x0000000404047211 */ /* 0x000fe200078fe8ff */
[----:B------:R-:W-:Y:S01]  /*15c0*/  IMAD.MOV.U32 R9, RZ, RZ, 0x20 ;  /* 0x00000020ff097424 */ /* 0x000fe200078e00ff */
[----:B------:R-:W-:Y:S01]  /*15d0*/  LOP3.LUT R2, R2, R0, RZ, 0x3c, !PT ;  /* 0x0000000002027212 */ /* 0x000fe200078e3cff */
[----:B------:R-:W-:Y:S01]  /*15e0*/  IMAD R0, R16, 0x200, R14 ;  /* 0x0000020010007824 */ /* 0x000fe200078e020e */
[----:B------:R-:W-:Y:S01]  /*15f0*/  LOP3.LUT R3, R3, 0xfffffe00, RZ, 0xc0, !PT ;  /* 0xfffffe0003037812 */ /* 0x000fe200078ec0ff */
[----:B------:R-:W-:Y:S01]  /*1600*/  IMAD.IADD R8, R6, 0x1, R4 ;  /* 0x0000000106087824 */ /* 0x000fe200078e0204 */
[C---:B------:R-:W-:Y:S01]  /*1610*/  LOP3.LUT P3, RZ, R10.reuse, 0x4, RZ, 0xc0, !PT ;  /* 0x000000040aff7812 */ /* 0x040fe2000786c0ff */
[----:B------:R-:W-:Y:S01]  /*1620*/  IMAD R6, R10, 0x10, R20 ;  /* 0x000000100a067824 */ /* 0x000fe200078e0214 */
[CC--:B------:R-:W-:Y:S01]  /*1630*/  IADD3 R4, R2.reuse, R3.reuse, R5 ;  /* 0x0000000302047210 */ /* 0x0c0fe20007ffe005 */
[----:B------:R-:W-:Y:S01]  /*1640*/  STL [R1+0x7c], R18 ;  /* 0x00007c1201007387 */ /* 0x000fe20000100800 */
[----:B------:R-:W-:Y:S01]  /*1650*/  LOP3.LUT R5, R2, R3, RZ, 0xfc, !PT ;  /* 0x0000000302057212 */ /* 0x000fe200078efcff */
[----:B------:R-:W-:Y:S01]  /*1660*/  IMAD.MOV.U32 R11, RZ, RZ, 0x40 ;  /* 0x00000040ff0b7424 */ /* 0x000fe200078e00ff */
[----:B------:R-:W-:Y:S01]  /*1670*/  LOP3.LUT R3, R12, 0x7ffffffc, RZ, 0xc0, !PT ;  /* 0x7ffffffc0c037812 */ /* 0x000fe200078ec0ff */
[----:B------:R1:W-:Y:S01]  /*1680*/  STL [R1+0x8], R6 ;  /* 0x0000080601007387 */ /* 0x0003e20000100800 */
[----:B------:R-:W-:Y:S01]  /*1690*/  SHF.R.S32.HI R10, RZ, 0x1f, R205 ;  /* 0x0000001fff0a7819 */ /* 0x000fe200000114cd */
[----:B------:R-:W-:Y:S01]  /*16a0*/  IMAD.IADD R10, R18, 0x1, R13 ;  /* 0x00000001120a7824 */ /* 0x000fe200078e020d */
[----:B------:R-:W-:Y:S01]  /*16b0*/  LEA R188, R0, 0x2900, 0x1 ;  /* 0x0000290000bc7811 */ /* 0x000fe200078e08ff */
[----:B------:R-:W-:Y:S01]  /*16c0*/  IMAD.IADD R3, R19, 0x1, -R3 ;  /* 0x0000000113037824 */ /* 0x000fe200078e0a03 */
[----:B------:R-:W-:Y:S01]  /*16d0*/  SEL R0, R9, 0xffffffe0, !P6 ;  /* 0xffffffe009007807 */ /* 0x000fe20007000000 */
[----:B------:R-:W-:Y:S01]  /*16e0*/  IMAD.SHL.U32 R207, R17, 0x2, RZ ;  /* 0x0000000211cf7824 */ /* 0x000fe200078e00ff */
[----:B------:R2:W-:Y:S01]  /*16f0*/  STL [R1+0x3c], R10 ;  /* 0x00003c0a01007387 */ /* 0x0005e20000100800 */
[----:B------:R-:W-:Y:S01]  /*1700*/  IMAD.SHL.U32 R248, R3, 0x2, RZ ;  /* 0x0000000203f87824 */ /* 0x000fe200078e00ff */
[----:B------:R-:W-:-:S02]  /*1710*/  SEL R7, R7, 0x10, !P0 ;  /* 0x0000001007077807 */ /* 0x000fc40004000000 */
[C---:B------:R-:W-:Y:S02]  /*1720*/  SEL R2, R11.reuse, 0xffffffc0, !P3 ;  /* 0xffffffc00b027807 */ /* 0x040fe40005800000 */
[C---:B------:R-:W-:Y:S02]  /*1730*/  IADD3 R16, R248.reuse, 0x8, RZ ;  /* 0x00000008f8107810 */ /* 0x040fe40007ffe0ff */
[----:B------:R-:W-:Y:S01]  /*1740*/  IADD3 R13, R248, 0x20, RZ ;  /* 0x00000020f80d7810 */ /* 0x000fe20007ffe0ff */
[----:B------:R-:W-:Y:S01]  /*1750*/  IMAD.IADD R194, R188, 0x1, R2 ;  /* 0x00000001bcc27824 */ /* 0x000fe200078e0202 */
[----:B------:R-:W-:Y:S02]  /*1760*/  SEL R3, R11, 0xffffffc0, !P5 ;  /* 0xffffffc00b037807 */ /* 0x000fe40006800000 */
[----:B------:R-:W-:Y:S02]  /*1770*/  IADD3 R11, R248, 0x30, RZ ;  /* 0x00000030f80b7810 */ /* 0x000fe40007ffe0ff */
[----:B------:R-:W-:-:S02]  /*1780*/  IADD3 R199, R188, 0x20, RZ ;  /* 0x00000020bcc77810 */ /* 0x000fc40007ffe0ff */
[----:B------:R-:W-:Y:S02]  /*1790*/  @P4 IADD3 R199, R188, -0x20, RZ ;  /* 0xffffffe0bcc74810 */ /* 0x000fe40007ffe0ff */
[----:B-1----:R-:W-:Y:S02]  /*17a0*/  SEL R6, R9, 0xffffffe0, !P1 ;  /* 0xffffffe009067807 */ /* 0x002fe40004800000 */
[----:B------:R-:W-:Y:S01]  /*17b0*/  SHF.R.S32.HI R9, RZ, 0x1f, R248 ;  /* 0x0000001fff097819 */ /* 0x000fe200000114f8 */
[----:B------:R-:W-:Y:S01]  /*17c0*/  IMAD.IADD R191, R2, 0x1, R199 ;  /* 0x0000000102bf7824 */ /* 0x000fe200078e02c7 */
[----:B------:R-:W-:Y:S02]  /*17d0*/  IADD3 R9, R248, 0x38, RZ ;  /* 0x00000038f8097810 */ /* 0x000fe40007ffe0ff */
[----:B------:R-:W-:Y:S02]  /*17e0*/  SHF.R.S32.HI R11, RZ, 0x1f, R11 ;  /* 0x0000001fff0b7819 */ /* 0x000fe4000001140b */
[----:B--2---:R-:W-:-:S02]  /*17f0*/  LEA R10, R8, 0x80, 0x1 ;  /* 0x00000080080a7811 */ /* 0x004fc400078e08ff */
[----:B------:R-:W-:Y:S02]  /*1800*/  SHF.R.S32.HI R8, RZ, 0x1f, R16 ;  /* 0x0000001fff087819 */ /* 0x000fe40000011410 */
[----:B------:R-:W-:Y:S01]  /*1810*/  SHF.R.S32.HI R8, RZ, 0x1f, R13 ;  /* 0x0000001fff087819 */ /* 0x000fe2000001140d */
[C-C-:B------:R-:W-:Y:S01]  /*1820*/  IMAD.IADD R11, R10.reuse, 0x1, R6.reuse ;  /* 0x000000010a0b7824 */ /* 0x140fe200078e0206 */
[----:B------:R-:W-:Y:S01]  /*1830*/  SHF.R.S32.HI R8, RZ, 0x1f, R9 ;  /* 0x0000001fff087819 */ /* 0x000fe20000011409 */
[C---:B------:R-:W-:Y:S01]  /*1840*/  IMAD.IADD R8, R10.reuse, 0x1, R7 ;  /* 0x000000010a087824 */ /* 0x040fe200078e0207 */
[C---:B------:R-:W-:Y:S01]  /*1850*/  IADD3 R9, R10.reuse, 0x40, RZ ;  /* 0x000000400a097810 */ /* 0x040fe20007ffe0ff */
[----:B------:R-:W-:Y:S01]  /*1860*/  STL [R1+0x54], R10 ;  /* 0x0000540a01007387 */ /* 0x000fe20000100800 */
[----:B------:R-:W-:Y:S01]  /*1870*/  @P2 IADD3 R9, R10, -0x40, RZ ;  /* 0xffffffc00a092810 */ /* 0x000fe20007ffe0ff */
[----:B------:R-:W-:Y:S01]  /*1880*/  IMAD.IADD R2, R8, 0x1, R6 ;  /* 0x0000000108027824 */ /* 0x000fe200078e0206 */
[----:B------:R-:W-:Y:S01]  /*1890*/  LEA R195, R4, 0x5100, 0x1 ;  /* 0x0000510004c37811 */ /* 0x000fe200078e08ff */
[----:B------:R-:W-:Y:S01]  /*18a0*/  STL [R1+0x6c], R11 ;  /* 0x00006c0b01007387 */ /* 0x000fe20000100800 */
[----:B------:R-:W-:-:S02]  /*18b0*/  LEA R189, R5, 0x100, 0x1 ;  /* 0x0000010005bd7811 */ /* 0x000fc400078e08ff */
[C---:B------:R-:W-:Y:S01]  /*18c0*/  IADD3 R15, R248.reuse, 0x10, RZ ;  /* 0x00000010f80f7810 */ /* 0x040fe20007ffe0ff */
[----:B------:R1:W-:Y:S01]  /*18d0*/  STL [R1+0x64], R8 ;  /* 0x0000640801007387 */ /* 0x0003e20000100800 */
[----:B------:R-:W-:Y:S01]  /*18e0*/  IMAD.IADD R196, R195, 0x1, R3 ;  /* 0x00000001c3c47824 */ /* 0x000fe200078e0203 */
[C---:B------:R-:W-:Y:S01]  /*18f0*/  IADD3 R14, R248.reuse, 0x18, RZ ;  /* 0x00000018f80e7810 */ /* 0x040fe20007ffe0ff */
[----:B------:R-:W-:Y:S01]  /*1900*/  IMAD.IADD R190, R3, 0x1, R189 ;  /* 0x0000000103be7824 */ /* 0x000fe200078e02bd */
[----:B------:R2:W-:Y:S01]  /*1910*/  STL [R1+0x68], R2 ;  /* 0x0000680201007387 */ /* 0x0005e20000100800 */
[----:B------:R-:W-:Y:S01]  /*1920*/  IADD3 R12, R248, 0x28, RZ ;  /* 0x00000028f80c7810 */ /* 0x000fe20007ffe0ff */
[----:B------:R-:W-:Y:S01]  /*1930*/  IMAD.IADD R198, R195, 0x1, R0 ;  /* 0x00000001c3c67824 */ /* 0x000fe200078e0200 */
[----:B------:R-:W-:Y:S01]  /*1940*/  SHF.R.S32.HI R15, RZ, 0x1f, R15 ;  /* 0x0000001fff0f7819 */ /* 0x000fe2000001140f */
[----:B------:R-:W-:Y:S01]  /*1950*/  STL [R1+0x58], R9 ;  /* 0x0000580901007387 */ /* 0x000fe20000100800 */
[----:B------:R-:W-:Y:S01]  /*1960*/  SHF.R.S32.HI R14, RZ, 0x1f, R14 ;  /* 0x0000001fff0e7819 */ /* 0x000fe2000001140e */
[C---:B------:R-:W-:Y:S01]  /*1970*/  IMAD.IADD R193, R0.reuse, 0x1, R189 ;  /* 0x0000000100c17824 */ /* 0x040fe200078e02bd */
[----:B------:R-:W-:Y:S01]  /*1980*/  SHF.R.S32.HI R12, RZ, 0x1f, R12 ;  /* 0x0000001fff0c7819 */ /* 0x000fe2000001140c */
[C---:B------:R-:W-:Y:S01]  /*1990*/  IMAD.IADD R197, R0.reuse, 0x1, R196 ;  /* 0x0000000100c57824 */ /* 0x040fe200078e02c4 */
[C---:B------:R-:W-:Y:S01]  /*19a0*/  IADD3 R203, R199.reuse, 0x800, RZ ;  /* 0x00000800c7cb7810 */ /* 0x040fe20007ffe0ff */
[----:B------:R-:W-:Y:S01]  /*19b0*/  IMAD.IADD R192, R0, 0x1, R190 ;  /* 0x0000000100c07824 */ /* 0x000fe200078e02be */
[----:B------:R-:W-:-:S02]  /*19c0*/  IADD3 R202, R199, 0x1000, RZ ;  /* 0x00001000c7ca7810 */ /* 0x000fc40007ffe0ff */
[C---:B------:R-:W-:Y:S02]  /*19d0*/  IADD3 R201, R199.reuse, 0x1800, RZ ;  /* 0x00001800c7c97810 */ /* 0x040fe40007ffe0ff */
[----:B------:R-:W-:Y:S01]  /*19e0*/  IADD3 R200, R199, 0x2000, RZ ;  /* 0x00002000c7c87810 */ /* 0x000fe20007ffe0ff */
[--C-:B-1----:R-:W-:Y:S02]  /*19f0*/  IMAD.IADD R8, R6, 0x1, R9.reuse ;  /* 0x0000000106087824 */ /* 0x102fe400078e0209 */
[----:B--2---:R-:W-:-:S03]  /*1a00*/  IMAD.IADD R2, R7, 0x1, R9 ;  /* 0x0000000107027824 */ /* 0x004fc600078e0209 */
[----:B------:R-:W-:Y:S01]  /*1a10*/  STL [R1+0x5c], R8 ;  /* 0x00005c0801007387 */ /* 0x000fe20000100800 */
[----:B------:R-:W-:-:S03]  /*1a20*/  IMAD.IADD R3, R7, 0x1, R8 ;  /* 0x0000000107037824 */ /* 0x000fc600078e0208 */
[----:B------:R1:W-:Y:S04]  /*1a30*/  STL [R1+0x60], R2 ;  /* 0x0000600201007387 */ /* 0x0003e80000100800 */
[----:B------:R2:W-:Y:S01]  /*1a40*/  STL [R1+0x74], R3 ;  /* 0x0000740301007387 */ /* 0x0005e20000100800 */
[----:B-1----:R-:W-:-:S05]  /*1a50*/  IMAD.IADD R2, R6, 0x1, R2 ;  /* 0x0000000106027824 */ /* 0x002fca00078e0202 */
[----:B------:R2:W-:Y:S02]  /*1a60*/  STL [R1+0x70], R2 ;  /* 0x0000700201007387 */ /* 0x0005e40000100800 */
.L_x_804:
[----:B------:R-:W3:Y:S01]  /*1a70*/  LDL R14, [R1+0x4c] ;  /* 0x00004c00010e7983 */ /* 0x000ee20000100800 */
[----:B------:R-:W-:Y:S01]  /*1a80*/  ISETP.NE.U32.AND P0, PT, RZ, c[0x0][0x370], PT ;  /* 0x0000dc00ff007a0c */ /* 0x000fe20003f05070 */
[----:B------:R-:W-:Y:S01]  /*1a90*/  IMAD.MOV.U32 R13, RZ, RZ, 0x4 ;  /* 0x00000004ff0d7424 */ /* 0x000fe200078e00ff */
[----:B------:R-:W-:Y:S01]  /*1aa0*/  ISETP.NE.U32.AND P2, PT, RZ, c[0x0][0x360], PT ;  /* 0x0000d800ff007a0c */ /* 0x000fe20003f45070 */
[----:B------:R-:W-:Y:S01]  /*1ab0*/  IMAD.MOV.U32 R8, RZ, RZ, RZ ;  /* 0x000000ffff087224 */ /* 0x000fe200078e00ff */
[----:B------:R-:W-:Y:S01]  /*1ac0*/  ISETP.NE.AND.EX P1, PT, RZ, c[0x0][0x374], PT, P0 ;  /* 0x0000dd00ff007a0c */ /* 0x000fe20003f25300 */
[----:B------:R-:W-:Y:S01]  /*1ad0*/  IMAD.MOV.U32 R12, RZ, RZ, RZ ;  /* 0x000000ffff0c7224 */ /* 0x000fe200078e00ff */
[----:B------:R-:W-:Y:S02]  /*1ae0*/  ISETP.NE.AND.EX P0, PT, RZ, c[0x0][0x364], PT, P2 ;  /* 0x0000d900ff007a0c */ /* 0x000fe40003f05320 */
[----:B------:R-:W-:-:S04]  /*1af0*/  ISETP.NE.U32.AND P3, PT, RZ, c[0x0][0x348], PT ;  /* 0x0000d200ff007a0c */ /* 0x000fc80003f65070 */
[----:B------:R-:W-:-:S05]  /*1b00*/  ISETP.NE.AND.EX P3, PT, RZ, c[0x0][0x34c], PT, P3 ;  /* 0x0000d300ff007a0c */ /* 0x000fca0003f65330 */
[----:B---3--:R-:W-:-:S04]  /*1b10*/  @P1 IMAD.WIDE R6, R14, R13, c[0x0][0x370] ;  /* 0x0000dc000e061625 */ /* 0x008fc800078e020d */
[CC--:B--2---:R-:W-:Y:S01]  /*1b20*/  IMAD.WIDE R2, R14.reuse, R13.reuse, c[0x0][0x348] ;  /* 0x0000d2000e027625 */ /* 0x0c4fe200078e020d */
[----:B------:R-:W2:Y:S03]  /*1b30*/  @P1 LDG.E R8, [R6.64] ;  /* 0x0000000606081981 */ /* 0x000ea6000c1e1900 */
[----:B------:R-:W-:Y:S01]  /*1b40*/  @P0 IMAD.WIDE R4, R14, R13, c[0x0][0x360] ;  /* 0x0000d8000e040625 */ /* 0x000fe200078e020d */
[----:B------:R1:W5:Y:S04]  /*1b50*/  @P3 LDG.E R12, [R2.64] ;  /* 0x00000006020c3981 */ /* 0x000368000c1e1900 */
[----:B------:R1:W5:Y:S01]  /*1b60*/  @P0 LDG.E R236, [R4.64] ;  /* 0x0000000604ec0981 */ /* 0x000362000c1e1900 */
[----:B------:R-:W-:Y:S03]  /*1b70*/  YIELD ;  /* 0x0000000000007946 */ /* 0x000fe60003800000 */
[----:B--2---:R1:W-:Y:S01]  /*1b80*/  STL [R1+0x10], R8 ;  /* 0x0000100801007387 */ /* 0x0043e20000100800 */
[----:B------:R-:W-:Y:S05]  /*1b90*/  @P0 BRA `(.L_x_588) ;  /* 0x0000005000000947 */ /* 0x000fea0003800000 */
[----:B-----5:R-:W-:Y:S01]  /*1ba0*/  MOV R236, c[0x0][0x168] ;  /* 0x00005a0000ec7a02 */ /* 0x020fe20000000f00 */
[----:B------:R-:W-:Y:S05]  /*1bb0*/  @!P3 BRA `(.L_x_588) ;  /* 0x000000300000b947 */ /* 0x000fea0003800000 */
[----:B------:R2:W3:Y:S04]  /*1bc0*/  LDG.E R0, [R2.64] ;  /* 0x0000000602007981 */ /* 0x0004e8000c1e1900 */
[----:B-12---:R-:W3:Y:S02]  /*1bd0*/  LDG.E R2, [R2.64+0x4] ;  /* 0x0000040602027981 */ /* 0x006ee4000c1e1900 */
[----:B---3--:R-:W-:-:S02]  /*1be0*/  IADD3 R236, -R0, R2, RZ ;  /* 0x0000000200ec7210 */ /* 0x008fc40007ffe1ff */
.L_x_588:
[----:B------:R-:W-:-:S04]  /*1bf0*/  ISETP.NE.U32.AND P0, PT, RZ, c[0x0][0x368], PT ;  /* 0x0000da00ff007a0c */ /* 0x000fc80003f05070 */
[----:B------:R-:W-:-:S13]  /*1c00*/  ISETP.NE.AND.EX P0, PT, RZ, c[0x0][0x36c], PT, P0 ;  /* 0x0000db00ff007a0c */ /* 0x000fda0003f05300 */
[----:B------:R-:W-:Y:S05]  /*1c10*/  @!P0 BRA `(.L_x_589) ;  /* 0x0000003000008947 */ /* 0x000fea0003800000 */
[----:B-1----:R-:W-:-:S05]  /*1c20*/  IMAD.WIDE R2, R14, R13, c[0x0][0x368] ;  /* 0x0000da000e027625 */ /* 0x002fca00078e020d */
[----:B------:R1:W5:Y:S01]  /*1c30*/  LDG.E R0, [R2.64] ;  /* 0x0000000602007981 */ /* 0x000362000c1e1900 */
[----:B------:R-:W-:Y:S05]  /*1c40*/  BRA `(.L_x_590) ;  /* 0x0000008000007947 */ /* 0x000fea0003800000 */
.L_x_589:
[----:B------:R-:W-:Y:S01]  /*1c50*/  ISETP.NE.U32.AND P0, PT, RZ, c[0x0][0x350], PT ;  /* 0x0000d400ff007a0c */ /* 0x000fe20003f05070 */
[----:B------:R-:W-:-:S03]  /*1c60*/  IMAD.U32 R0, RZ, RZ, UR5 ;  /* 0x00000005ff007e24 */ /* 0x000fc6000f8e00ff */
[----:B------:R-:W-:-:S13]  /*1c70*/  ISETP.NE.AND.EX P0, PT, RZ, c[0x0][0x354], PT, P0 ;  /* 0x0000d500ff007a0c */ /* 0x000fda0003f05300 */
[----:B------:R-:W-:Y:S05]  /*1c80*/  @!P0 BRA `(.L_x_590) ;  /* 0x0000004000008947 */ /* 0x000fea0003800000 */
[----:B-1----:R-:W-:-:S05]  /*1c90*/  IMAD.WIDE R2, R14, R13, c[0x0][0x350] ;  /* 0x0000d4000e027625 */ /* 0x002fca00078e020d */
[----:B------:R-:W2:Y:S04]  /*1ca0*/  LDG.E R4, [R2.64] ;  /* 0x0000000602047981 */ /* 0x000ea8000c1e1900 */
[----:B------:R-:W2:Y:S02]  /*1cb0*/  LDG.E R0, [R2.64+0x4] ;  /* 0x0000040602007981 */ /* 0x000ea4000c1e1900 */
[----:B--2---:R-:W-:Y:S02]  /*1cc0*/  IADD3 R0, -R4, R0, RZ ;  /* 0x0000000004007210 */ /* 0x004fe40007ffe1ff */
.L_x_590:
[----:B-1----:R-:W2:Y:S01]  /*1cd0*/  LDL.LU R2, [R1+0x44] ;  /* 0x0000440001027983 */ /* 0x002ea20000300800 */
[----:B------:R-:W-:Y:S01]  /*1ce0*/  IMAD.MOV.U32 R3, RZ, RZ, c[0x0][0x2c4] ;  /* 0x0000b100ff037624 */ /* 0x000fe200078e00ff */
[----:B------:R-:W-:Y:S01]  /*1cf0*/  LOP3.LUT R204, R204, 0xfffbffff, RZ, 0xc0, !PT ;  /* 0xfffbffffcccc7812 */ /* 0x000fe200078ec0ff */
[----:B------:R-:W-:Y:S02]  /*1d00*/  IMAD.MOV.U32 R6, RZ, RZ, c[0x0][0x32c] ;  /* 0x0000cb00ff067624 */ /* 0x000fe400078e00ff */
[----:B-----5:R-:W-:Y:S01]  /*1d10*/  IMAD.IADD R237, R0, 0x1, -R8 ;  /* 0x0000000100ed7824 */ /* 0x020fe200078e0a08 */
[----:B------:R-:W-:-:S02]  /*1d20*/  ISETP.NE.AND P4, PT, R3, 0x1, PT ;  /* 0x000000010300780c */ /* 0x000fc40003f85270 */
[----:B------:R-:W-:-:S11]  /*1d30*/  ISETP.GE.AND P1, PT, R6, 0x1, PT ;  /* 0x000000010600780c */ /* 0x000fd60003f26270 */
[----:B------:R-:W-:-:S04]  /*1d40*/  @P4 LOP3.LUT R204, R204, 0x40000, RZ, 0xfc, !PT ;  /* 0x00040000cccc4812 */ /* 0x000fc800078efcff */
[----:B------:R-:W-:-:S04]  /*1d50*/  LOP3.LUT R204, R204, 0xfffeffff, RZ, 0xc0, !PT ;  /* 0xfffeffffcccc7812 */ /* 0x000fc800078ec0ff */
[----:B------:R-:W-:Y:S01]  /*1d60*/  @P1 LOP3.LUT R204, R204, 0x10000, RZ, 0xfc, !PT ;  /* 0x00010000cccc1812 */ /* 0x000fe200078efcff */
[----:B--2---:R-:W-:-:S05]  /*1d70*/  IMAD.SHL.U32 R15, R2, 0x80, RZ ;  /* 0x00000080020f7824 */ /* 0x004fca00078e00ff */
[----:B------:R1:W-:Y:S01]  /*1d80*/  STL [R1+0x38], R15 ;  /* 0x0000380f01007387 */ /* 0x0003e20000100800 */
[----:B------:R-:W-:-:S05]  /*1d90*/  IADD3 R2, R15, 0x7f, RZ ;  /* 0x0000007f0f027810 */ /* 0x000fca0007ffe0ff */
[----:B------:R-:W-:-:S04]  /*1da0*/  @P4 IMAD.HI.U32 R3, R2, c[0x0][0x2c8], RZ ;  /* 0x0000b20002034a27 */ /* 0x000fc800078e00ff */
[----:B------:R-:W-:Y:S01]  /*1db0*/  IMAD.MOV.U32 R0, RZ, RZ, R2 ;  /* 0x000000ffff007224 */ /* 0x000fe200078e0002 */
[----:B------:R-:W-:Y:S02]  /*1dc0*/  IADD3 R2, R237, 0x1, -R236 ;  /* 0x00000001ed027810 */ /* 0x000fe40007ffe8ec */
[----:B------:R-:W-:-:S05]  /*1dd0*/  @P4 SHF.R.U32.HI R0, RZ, c[0x0][0x2cc], R3 ;  /* 0x0000b300ff004a19 */ /* 0x000fca0000011603 */
[----:B------:R-:W-:-:S05]  /*1de0*/  IMAD.IADD R0, R2, 0x1, R0 ;  /* 0x0000000102007824 */ /* 0x000fca00078e0200 */
[----:B------:R-:W-:Y:S01]  /*1df0*/  IADD3 R3, R0, c[0x0][0x328], RZ ;  /* 0x0000ca0000037a10 */ /* 0x000fe20007ffe0ff */
[----:B------:R-:W-:Y:S05]  /*1e00*/  @!P1 BRA `(.L_x_591) ;  /* 0x0000010000009947 */ /* 0x000fea0003800000 */
[C---:B------:R-:W-:Y:S01]  /*1e10*/  ISETP.GT.AND P0, PT, R0.reuse, RZ, PT ;  /* 0x000000ff0000720c */ /* 0x040fe20003f04270 */
[----:B------:R-:W-:Y:S01]  /*1e20*/  BSSY B0, `(.L_x_592) ;  /* 0x000000c000007945 */ /* 0x000fe20003800000 */
[----:B------:R-:W-:-:S11]  /*1e30*/  IADD3 R2, R0, -0x1, RZ ;  /* 0xffffffff00027810 */ /* 0x000fd60007ffe0ff */
[----:B------:R-:W-:Y:S05]  /*1e40*/  @P0 BRA `(.L_x_593) ;  /* 0x0000006000000947 */ /* 0x000fea0003800000 */
[----:B------:R-:W-:Y:S01]  /*1e50*/  ISETP.NE.AND P0, PT, R6, 0x1, PT ;  /* 0x000000010600780c */ /* 0x000fe20003f05270 */
[----:B------:R-:W-:-:S12]  /*1e60*/  IMAD.MOV R0, RZ, RZ, -R0 ;  /* 0x000000ffff007224 */ /* 0x000fd800078e0a00 */
[----:B------:R-:W-:-:S05]  /*1e70*/  @P0 IMAD.HI.U32 R2, R0, c[0x0][0x330], RZ ;  /* 0x0000cc0000020a27 */ /* 0x000fca00078e00ff */
[----:B------:R-:W-:-:S04]  /*1e80*/  @P0 SHF.R.U32.HI R0, RZ, c[0x0][0x334], R2 ;  /* 0x0000cd00ff000a19 */ /* 0x000fc80000011602 */
[----:B------:R-:W-:Y:S01]  /*1e90*/  LOP3.LUT R2, RZ, R0, RZ, 0x33, !PT ;  /* 0x00000000ff027212 */ /* 0x000fe200078e33ff */
[----:B------:R-:W-:Y:S05]  /*1ea0*/  BRA `(.L_x_594) ;  /* 0x0000003000007947 */ /* 0x000fea0003800000 */
.L_x_593:
[----:B------:R-:W-:-:S13]  /*1eb0*/  ISETP.NE.AND P0, PT, R6, 0x1, PT ;  /* 0x000000010600780c */ /* 0x000fda0003f05270 */
[----:B------:R-:W-:-:S05]  /*1ec0*/  @P0 IMAD.HI.U32 R0, R2, c[0x0][0x330], RZ ;  /* 0x0000cc0002000a27 */ /* 0x000fca00078e00ff */
[----:B------:R-:W-:Y:S02]  /*1ed0*/  @P0 SHF.R.U32.HI R2, RZ, c[0x0][0x334], R0 ;  /* 0x0000cd00ff020a19 */ /* 0x000fe40000011600 */
.L_x_594:
[----:B------:R-:W-:Y:S05]  /*1ee0*/  BSYNC B0 ;  /* 0x0000000000007941 */ /* 0x000fea0003800000 */
.L_x_592:
[----:B------:R-:W-:-:S05]  /*1ef0*/  IMAD R2, R2, R6, c[0x0][0x32c] ;  /* 0x0000cb0002027624 */ /* 0x000fca00078e0206 */
[----:B------:R-:W-:-:S04]  /*1f00*/  IMNMX R3, R3, R2, PT ;  /* 0x0000000203037217 */ /* 0x000fc80003800200 */
.L_x_591:
[----:B------:R-:W-:Y:S01]  /*1f10*/  IADD3 R3, R3, 0x4f, RZ ;  /* 0x0000004f03037810 */ /* 0x000fe20007ffe0ff */
[----:B------:R-:W-:Y:S01]  /*1f20*/  @P4 IMAD.HI.U32 R4, R15, c[0x0][0x2c8], RZ ;  /* 0x0000b2000f044a27 */ /* 0x000fe200078e00ff */
[----:B------:R-:W-:-:S03]  /*1f30*/  IADD3 R2, R237, 0x4f, RZ ;  /* 0x0000004fed027810 */ /* 0x000fc60007ffe0ff */
[----:B------:R-:W-:-:S04]  /*1f40*/  IMAD.HI R5, R3, 0x66666667, RZ ;  /* 0x6666666703057827 */ /* 0x000fc800078e02ff */
[----:B------:R-:W-:-:S04]  /*1f50*/  IMAD.HI R2, R2, 0x66666667, RZ ;  /* 0x6666666702027827 */ /* 0x000fc800078e02ff */
[----:B------:R-:W-:Y:S01]  /*1f60*/  IMAD.MOV.U32 R0, RZ, RZ, R15 ;  /* 0x000000ffff007224 */ /* 0x000fe200078e000f */
[----:B------:R-:W-:Y:S01]  /*1f70*/  @P4 SHF.R.U32.HI R0, RZ, c[0x0][0x2cc], R4 ;  /* 0x0000b300ff004a19 */ /* 0x000fe20000011604 */
[----:B------:R-:W-:Y:S01]  /*1f80*/  IMAD.IADD R249, R237, 0x1, -R236 ;  /* 0x00000001edf97824 */ /* 0x000fe200078e0aec */
[----:B------:R-:W-:Y:S02]  /*1f90*/  SHF.R.U32.HI R4, RZ, 0x1f, R5 ;  /* 0x0000001fff047819 */ /* 0x000fe40000011605 */
[----:B------:R-:W-:Y:S01]  /*1fa0*/  SHF.R.U32.HI R3, RZ, 0x1f, R2 ;  /* 0x0000001fff037819 */ /* 0x000fe20000011602 */
[----:B------:R-:W-:Y:S01]  /*1fb0*/  IMAD.IADD R0, R249, 0x1, R0 ;  /* 0x00000001f9007824 */ /* 0x000fe200078e0200 */
[----:B------:R-:W-:Y:S02]  /*1fc0*/  LEA.HI.SX32 R4, R5, R4, 0x1b ;  /* 0x0000000405047211 */ /* 0x000fe400078fdaff */
[----:B------:R-:W-:Y:S02]  /*1fd0*/  LEA.HI.SX32 R3, R2, R3, 0x1b ;  /* 0x0000000302037211 */ /* 0x000fe400078fdaff */
[----:B------:R-:W-:-:S02]  /*1fe0*/  IADD3 R2, R0, -c[0x0][0x324], RZ ;  /* 0x8000c90000027a10 */ /* 0x000fc40007ffe0ff */
[----:B------:R-:W-:Y:S01]  /*1ff0*/  IMNMX R9, R3, R4, PT ;  /* 0x0000000403097217 */ /* 0x000fe20003800200 */
[----:B------:R-:W-:Y:S05]  /*2000*/  @!P1 BRA `(.L_x_595) ;  /* 0x000000f000009947 */ /* 0x000fea0003800000 */
[----:B------:R-:W-:Y:S01]  /*2010*/  ISETP.GT.AND P0, PT, R0, -0x1, PT ;  /* 0xffffffff0000780c */ /* 0x000fe20003f04270 */
[----:B------:R-:W-:-:S12]  /*2020*/  BSSY B0, `(.L_x_596) ;  /* 0x000000b000007945 */ /* 0x000fd80003800000 */
[----:B------:R-:W-:Y:S05]  /*2030*/  @P0 BRA `(.L_x_597) ;  /* 0x0000006000000947 */ /* 0x000fea0003800000 */
[----:B------:R-:W-:Y:S02]  /*2040*/  ISETP.NE.AND P0, PT, R6, 0x1, PT ;  /* 0x000000010600780c */ /* 0x000fe40003f05270 */
[----:B------:R-:W-:-:S11]  /*2050*/  LOP3.LUT R0, RZ, R0, RZ, 0x33, !PT ;  /* 0x00000000ff007212 */ /* 0x000fd600078e33ff */
[----:B------:R-:W-:-:S05]  /*2060*/  @P0 IMAD.HI.U32 R3, R0, c[0x0][0x330], RZ ;  /* 0x0000cc0000030a27 */ /* 0x000fca00078e00ff */
[----:B------:R-:W-:-:S04]  /*2070*/  @P0 SHF.R.U32.HI R0, RZ, c[0x0][0x334], R3 ;  /* 0x0000cd00ff000a19 */ /* 0x000fc80000011603 */
[----:B------:R-:W-:Y:S01]  /*2080*/  LOP3.LUT R0, RZ, R0, RZ, 0x33, !PT ;  /* 0x00000000ff007212 */ /* 0x000fe200078e33ff */
[----:B------:R-:W-:Y:S05]  /*2090*/  BRA `(.L_x_598) ;  /* 0x0000003000007947 */ /* 0x000fea0003800000 */
.L_x_597:
[----:B------:R-:W-:-:S13]  /*20a0*/  ISETP.NE.AND P0, PT, R6, 0x1, PT ;  /* 0x000000010600780c */ /* 0x000fda0003f05270 */
[----:B------:R-:W-:-:S05]  /*20b0*/  @P0 IMAD.HI.U32 R3, R0, c[0x0][0x330], RZ ;  /* 0x0000cc0000030a27 */ /* 0x000fca00078e00ff */
[----:B------:R-:W-:Y:S02]  /*20c0*/  @P0 SHF.R.U32.HI R0, RZ, c[0x0][0x334], R3 ;  /* 0x0000cd00ff000a19 */ /* 0x000fe40000011603 */
.L_x_598:
[----:B------:R-:W-:Y:S05]  /*20d0*/  BSYNC B0 ;  /* 0x0000000000007941 */ /* 0x000fea0003800000 */
.L_x_596:
[----:B------:R-:W-:-:S05]  /*20e0*/  IMAD R0, R0, c[0x0][0x32c], RZ ;  /* 0x0000cb0000007a24 */ /* 0x000fca00078e02ff */
[----:B------:R-:W-:-:S04]  /*20f0*/  IMNMX R2, R2, R0, !PT ;  /* 0x0000000002027217 */ /* 0x000fc80007800200 */
.L_x_595:
[----:B------:R-:W2:Y:S01]  /*2100*/  LDL R16, [R1+0x48] ;  /* 0x0000480001107983 */ /* 0x000ea20000100800 */
[----:B------:R-:W-:Y:S01]  /*2110*/  IMAD.HI R2, R2, 0x66666667, RZ ;  /* 0x6666666702027827 */ /* 0x000fe200078e02ff */
[----:B------:R-:W-:Y:S04]  /*2120*/  BSSY B0, `(.L_x_599) ;  /* 0x000002e000007945 */ /* 0x000fe80003800000 */
[----:B------:R-:W-:-:S04]  /*2130*/  SHF.R.U32.HI R0, RZ, 0x1f, R2 ;  /* 0x0000001fff007819 */ /* 0x000fc80000011602 */
[----:B------:R-:W-:-:S04]  /*2140*/  LEA.HI.SX32 R2, R2, R0, 0x1b ;  /* 0x0000000002027211 */ /* 0x000fc800078fdaff */
[----:B------:R-:W-:Y:S01]  /*2150*/  IMNMX R6, RZ, R2, !PT ;  /* 0x00000002ff067217 */ /* 0x000fe20007800200 */
[----:B------:R-:W-:-:S03]  /*2160*/  IMAD.MOV.U32 R2, RZ, RZ, RZ ;  /* 0x000000ffff027224 */ /* 0x000fc600078e00ff */
[----:B------:R-:W-:Y:S02]  /*2170*/  ISETP.GT.AND P0, PT, R9, R6, PT ;  /* 0x000000060900720c */ /* 0x000fe40003f04270 */
        /* <DEDUP_REMOVED lines=9> */
[----:B------:R-:W-:-:S04]  /*2210*/  ISETP.NE.AND P0, PT, R5, RZ, PT ;  /* 0x000000ff0500720c */ /* 0x000fc80003f05270 */
[----:B------:R-:W-:-:S04]  /*2220*/  SEL R0, R5, c[0x0][0x338], P0 ;  /* 0x0000ce0005007a07 */ /* 0x000fc80000000000 */
[----:B------:R-:W-:Y:S02]  /*2230*/  IABS R3, R0 ;  /* 0x0000000000037213 */ /* 0x000fe40000000000 */
[----:B------:R-:W-:Y:S02]  /*2240*/  IADD3 R7, R0, -0x1, R9 ;  /* 0xffffffff00077810 */ /* 0x000fe40007ffe009 */
[----:B------:R-:W3:Y:S03]  /*2250*/  I2F.RP R2, R3 ;  /* 0x0000000300027306 */ /* 0x000ee60000209400 */
[----:B------:R-:W-:-:S05]  /*2260*/  IMAD.IADD R7, R7, 0x1, -R6 ;  /* 0x0000000107077824 */ /* 0x000fca00078e0a06 */
[----:B------:R-:W-:Y:S01]  /*2270*/  IABS R11, R7 ;  /* 0x00000007000b7213 */ /* 0x000fe20000000000 */
[----:B---3--:R-:W3:Y:S02]  /*2280*/  MUFU.RCP R2, R2 ;  /* 0x0000000200027308 */ /* 0x008ee40000001000 */
[----:B---3--:R-:W-:-:S06]  /*2290*/  IADD3 R2, R2, 0xffffffe, RZ ;  /* 0x0ffffffe02027810 */ /* 0x008fcc0007ffe0ff */
[----:B--2---:R-:W2:Y:S02]  /*22a0*/  F2I.FTZ.U32.TRUNC.NTZ R5, R2 ;  /* 0x0000000200057305 */ /* 0x004ea4000021f000 */
[----:B--2---:R-:W-:-:S04]  /*22b0*/  IMAD.MOV R2, RZ, RZ, -R5 ;  /* 0x000000ffff027224 */ /* 0x004fc800078e0a05 */
        /* <DEDUP_REMOVED lines=20> */
.L_x_600:
[----:B------:R-:W-:Y:S05]  /*2400*/  BSYNC B0 ;  /* 0x0000000000007941 */ /* 0x000fea0003800000 */
.L_x_599:
[----:B------:R-:W-:Y:S01]  /*2410*/  IMAD R3, R17, R2, R6 ;  /* 0x0000000211037224 */ /* 0x000fe200078e0206 */
[----:B------:R-:W-:Y:S01]  /*2420*/  PRMT R0, RZ, 0x7610, R0 ;  /* 0x00007610ff007816 */ /* 0x000fe20000000000 */
[----:B------:R-:W-:Y:S01]  /*2430*/  CS2R R22, SRZ ;  /* 0x0000000000167805 */ /* 0x000fe2000001ff00 */
[----:B------:R-:W-:Y:S01]  /*2440*/  CS2R R24, SRZ ;  /* 0x0000000000187805 */ /* 0x000fe2000001ff00 */
[----:B------:R-:W-:Y:S01]  /*2450*/  IMAD.IADD R2, R3, 0x1, R2 ;  /* 0x0000000103027824 */ /* 0x000fe200078e0202 */
[----:B------:R3:W-:Y:S01]  /*2460*/  STL [R1+0x4], R3 ;  /* 0x0000040301007387 */ /* 0x0007e20000100800 */
        /* <DEDUP_REMOVED lines=35> */
[----:B---3--:R-:W3:Y:S01]  /*26a0*/  LDL R4, [R1+0x8] ;  /* 0x0000080001047983 */ /* 0x008ee20000100800 */
[----:B------:R-:W-:-:S04]  /*26b0*/  ISETP.NE.U32.AND P0, PT, RZ, c[0x0][0x340], PT ;  /* 0x0000d000ff007a0c */ /* 0x000fc80003f05070 */
[----:B------:R-:W-:-:S13]  /*26c0*/  ISETP.NE.AND.EX P1, PT, RZ, c[0x0][0x344], PT, P0 ;  /* 0x0000d100ff007a0c */ /* 0x000fda0003f25300 */
[----:B------:R-:W-:-:S05]  /*26d0*/  @P1 IMAD.WIDE R2, R14, R13, c[0x0][0x340] ;  /* 0x0000d0000e021625 */ /* 0x000fca00078e020d */
[----:B------:R4:W5:Y:S01]  /*26e0*/  @P1 LDG.E R8, [R2.64] ;  /* 0x0000000602081981 */ /* 0x000962000c1e1900 */
[----:B------:R-:W-:Y:S02]  /*26f0*/  SHF.R.S32.HI R0, RZ, 0x1f, R12 ;  /* 0x0000001fff007819 */ /* 0x000fe4000001140c */
[----:B------:R-:W-:Y:S02]  /*2700*/  LOP3.LUT R32, R16, 0xffff, RZ, 0xc0, !PT ;  /* 0x0000ffff10207812 */ /* 0x000fe400078ec0ff */
[----:B--2---:R-:W-:Y:S01]  /*2710*/  SEL R5, R14, RZ, !P3 ;  /* 0x000000ff0e057207 */ /* 0x004fe20005800000 */
[----:B------:R-:W-:Y:S01]  /*2720*/  IMAD R0, R0, c[0x0][0x178], RZ ;  /* 0x00005e0000007a24 */ /* 0x000fe200078e02ff */
[----:B------:R-:W-:Y:S02]  /*2730*/  ISETP.GE.AND P2, PT, R205, c[0x0][0x198], PT ;  /* 0x00006600cd007a0c */ /* 0x000fe40003f46270 */
[----:B------:R-:W-:Y:S01]  /*2740*/  IADD3 R122, R206, -0x1, RZ ;  /* 0xffffffffce7a7810 */ /* 0x000fe20007ffe0ff */
[----:B------:R-:W-:-:S02]  /*2750*/  IMAD R0, R12, c[0x0][0x17c], R0 ;  /* 0x00005f000c007a24 */ /* 0x000fc400078e0200 */
[----:B----4-:R-:W-:-:S05]  /*2760*/  IMAD.WIDE.U32 R2, R12, c[0x0][0x178], RZ ;  /* 0x00005e000c027a25 */ /* 0x010fca00078e00ff */
[----:B------:R-:W-:Y:S02]  /*2770*/  IADD3 R3, R3, R0, RZ ;  /* 0x0000000003037210 */ /* 0x000fe40007ffe0ff */
[----:B------:R-:W-:-:S03]  /*2780*/  SHF.R.S32.HI R0, RZ, 0x1f, R14 ;  /* 0x0000001fff007819 */ /* 0x000fc6000001140e */
[----:B------:R-:W-:Y:S01]  /*2790*/  IMAD.WIDE.U32 R2, R32, c[0x0][0x1b8], R2 ;  /* 0x00006e0020027a25 */ /* 0x000fe200078e0002 */
[----:B------:R-:W-:-:S03]  /*27a0*/  SEL R6, R0, RZ, !P3 ;  /* 0x000000ff00067207 */ /* 0x000fc60005800000 */
[----:B------:R-:W-:Y:S02]  /*27b0*/  IMAD R3, R32, c[0x0][0x1bc], R3 ;  /* 0x00006f0020037a24 */ /* 0x000fe400078e0203 */
[----:B------:R-:W-:Y:S02]  /*27c0*/  IMAD R6, R6, c[0x0][0x1c0], RZ ;  /* 0x0000700006067a24 */ /* 0x000fe400078e02ff */
[----:B------:R-:W-:-:S04]  /*27d0*/  IMAD.WIDE.U32 R2, R5, c[0x0][0x1c0], R2 ;  /* 0x0000700005027a25 */ /* 0x000fc800078e0002 */
[----:B------:R-:W-:-:S05]  /*27e0*/  IMAD R6, R5, c[0x0][0x1c4], R6 ;  /* 0x0000710005067a24 */ /* 0x000fca00078e0206 */
[----:B------:R-:W-:Y:S02]  /*27f0*/  IADD3 R3, R3, R6, RZ ;  /* 0x0000000603037210 */ /* 0x000fe40007ffe0ff */
[----:B---3--:R-:W-:-:S04]  /*2800*/  IADD3 R4, R4, R15, RZ ;  /* 0x0000000f04047210 */ /* 0x008fc80007ffe0ff */
[----:B------:R-:W-:Y:S01]  /*2810*/  MOV R0, R4 ;  /* 0x0000000400007202 */ /* 0x000fe20000000f00 */
[----:B------:R-:W-:-:S05]  /*2820*/  @P4 IMAD.HI.U32 R7, R4, c[0x0][0x2c8], RZ ;  /* 0x0000b20004074a27 */ /* 0x000fca00078e00ff */
[----:B------:R-:W-:-:S04]  /*2830*/  @P4 SHF.R.U32.HI R0, RZ, c[0x0][0x2cc], R7 ;  /* 0x0000b300ff004a19 */ /* 0x000fc80000011607 */
[--C-:B------:R-:W-:Y:S01]  /*2840*/  SHF.R.S32.HI R7, RZ, 0x1f, R0.reuse ;  /* 0x0000001fff077819 */ /* 0x100fe20000011400 */
[----:B------:R-:W-:Y:S02]  /*2850*/  IMAD.MOV R5, RZ, RZ, -R0 ;  /* 0x000000ffff057224 */ /* 0x000fe400078e0a00 */
[----:B------:R-:W-:-:S04]  /*2860*/  IMAD.WIDE.U32 R2, R0, c[0x0][0x1b0], R2 ;  /* 0x00006c0000027a25 */ /* 0x000fc800078e0002 */
[----:B------:R-:W-:Y:S02]  /*2870*/  IMAD R4, R5, c[0x0][0x2c4], R4 ;  /* 0x0000b10005047a24 */ /* 0x000fe400078e0204 */
[----:B------:R-:W-:Y:S01]  /*2880*/  IMAD R5, R7, c[0x0][0x1b0], RZ ;  /* 0x00006c0007057a24 */ /* 0x000fe200078e02ff */
[----:B------:R-:W-:-:S03]  /*2890*/  @!P1 MOV R8, R14 ;  /* 0x0000000e00089202 */ /* 0x000fc60000000f00 */
[----:B------:R-:W-:Y:S01]  /*28a0*/  IMAD R6, R0, c[0x0][0x1b4], R5 ;  /* 0x00006d0000067a24 */ /* 0x000fe200078e0205 */
[----:B------:R-:W-:-:S03]  /*28b0*/  SHF.R.S32.HI R5, RZ, 0x1f, R4 ;  /* 0x0000001fff057819 */ /* 0x000fc60000011404 */
        /* <DEDUP_REMOVED lines=8> */
[----:B------:R2:W3:Y:S02]  /*2940*/  SHFL.IDX PT, R7, R5, RZ, 0x181f ;  /* 0x00181fff05077589 */ /* 0x0004e400000e0000 */
.L_x_809:
[----:B------:R-:W-:Y:S05]  /*2950*/  BRA.DIV ~URZ, `(.L_x_603) ;  /* 0x00017fb27f007947 */ /* 0x000fea000b800000 */
[----:B------:R4:W1:Y:S02]  /*2960*/  SHFL.IDX PT, R2, R6, RZ, 0x181f ;  /* 0x00181fff06027589 */ /* 0x00086400000e0000 */
.L_x_810:
[----:B--2---:R-:W2:Y:S04]  /*2970*/  LDL R3, [R1+0x38] ;  /* 0x0000380001037983 */ /* 0x004ea80000100800 */
[----:B------:R-:W4:Y:S02]  /*2980*/  S2R R4, SR_TID.X ;  /* 0x0000000000047919 */ /* 0x000f240000002100 */
[----:B----4-:R-:W-:-:S04]  /*2990*/  SHF.R.S32.HI R0, RZ, 0x1f, R4 ;  /* 0x0000001fff007819 */ /* 0x010fc80000011404 */
[----:B------:R-:W-:-:S04]  /*29a0*/  LEA.HI R0, R0, R4, RZ, 0x3 ;  /* 0x0000000400007211 */ /* 0x000fc800078f18ff */
[----:B------:R-:W-:Y:S01]  /*29b0*/  SHF.R.S32.HI R0, RZ, 0x3, R0 ;  /* 0x00000003ff007819 */ /* 0x000fe20000011400 */
[----:B------:R-:W-:Y:S01]  /*29c0*/  IMAD R4, R236, c[0x0][0x2c4], RZ ;  /* 0x0000b100ec047a24 */ /* 0x000fe200078e02ff */
[----:B------:R-:W-:Y:S03]  /*29d0*/  BSSY B0, `(.L_x_604) ;  /* 0x000000b000007945 */ /* 0x000fe60003800000 */
[----:B--2---:R-:W-:-:S05]  /*29e0*/  IMAD.IADD R0, R0, 0x1, R3 ;  /* 0x0000000100007824 */ /* 0x004fca00078e0203 */
[----:B------:R-:W-:-:S13]  /*29f0*/  ISETP.GE.AND P0, PT, R0, R4, PT ;  /* 0x000000040000720c */ /* 0x000fda0003f06270 */
[----:B------:R-:W-:Y:S05]  /*2a00*/  @P0 BRA `(.L_x_605) ;  /* 0x0000007000000947 */ /* 0x000fea0003800000 */
[----:B------:R-:W-:Y:S02]  /*2a10*/  SHF.R.S32.HI R9, RZ, 0x1f, R205 ;  /* 0x0000001fff097819 */ /* 0x000fe400000114cd */
[----:B-1----:R-:W-:-:S04]  /*2a20*/  LEA R2, P0, R205, R2, 0x1 ;  /* 0x00000002cd027211 */ /* 0x002fc800078008ff */
[----:B---3--:R-:W-:-:S05]  /*2a30*/  LEA.HI.X R3, R205, R7, R9, 0x1, P0 ;  /* 0x00000007cd037211 */ /* 0x008fca00000f0c09 */
[----:B------:R-:W-:Y:S01]  /*2a40*/  @!PT LDS RZ, [RZ] ;  /* 0x00000000fffff984 */ /* 0x000fe20000000800 */
[----:B------:R-:W-:Y:S01]  /*2a50*/  @!PT LDS RZ, [RZ] ;  /* 0x00000000fffff984 */ /* 0x000fe20000000800 */
[----:B------:R-:W-:Y:S01]  /*2a60*/  @!PT LDS RZ, [RZ] ;  /* 0x00000000fffff984 */ /* 0x000fe20000000800 */
[----:B------:R1:W-:Y:S04]  /*2a70*/  LDGSTS.E.BYPASS.LTC128B.128 [R207+0x5100], [R2.64], !P2 ;  /* 0x0510000002cf7fae */ /* 0x0003e8000d101d46 */
.L_x_605:
[----:B------:R-:W-:Y:S05]  /*2a80*/  BSYNC B0 ;  /* 0x0000000000007941 */ /* 0x000fea0003800000 */
.L_x_604:
[----:B------:R-:W-:Y:S05]  /*2a90*/  BRA.DIV ~URZ, `(.L_x_606) ;  /* 0x00017ee27f007947 */ /* 0x000fea000b800000 */
[----:B---3--:R2:W3:Y:S04]  /*2aa0*/  SHFL.IDX PT, R7, R5, 0x1, 0x181f ;  /* 0x00381f0005077f89 */ /* 0x0084e800000e0000 */
[----:B-1----:R2:W1:Y:S02]  /*2ab0*/  SHFL.IDX PT, R2, R6, 0x1, 0x181f ;  /* 0x00381f0006027f89 */ /* 0x00246400000e0000 */
.L_x_811:
[----:B------:R-:W-:Y:S01]  /*2ac0*/  IADD3 R3, R0, 0x10, RZ ;  /* 0x0000001000037810 */ /* 0x000fe20007ffe0ff */
[----:B------:R-:W-:Y:S03]  /*2ad0*/  BSSY B0, `(.L_x_607) ;  /* 0x000000a000007945 */ /* 0x000fe60003800000 */
        /* <DEDUP_REMOVED lines=9> */
.L_x_608:
[----:B------:R-:W-:Y:S05]  /*2b70*/  BSYNC B0 ;  /* 0x0000000000007941 */ /* 0x000fea0003800000 */
.L_x_607:
[----:B------:R-:W-:Y:S05]  /*2b80*/  BRA.DIV ~URZ, `(.L_x_609) ;  /* 0x00017ec27f007947 */ /* 0x000fea000b800000 */
[----:B---3--:R3:W4:Y:S02]  /*2b90*/  SHFL.IDX PT, R7, R5, 0x2, 0x181f ;  /* 0x00581f0005077f89 */ /* 0x00872400000e0000 */
.L_x_812:
[----:B------:R-:W-:Y:S05]  /*2ba0*/  BRA.DIV ~URZ, `(.L_x_610) ;  /* 0x00017f127f007947 */ /* 0x000fea000b800000 */
[----:B-1----:R1:W2:Y:S02]  /*2bb0*/  SHFL.IDX PT, R2, R6, 0x2, 0x181f ;  /* 0x00581f0006027f89 */ /* 0x0022a400000e0000 */
.L_x_813:
[----:B------:R-:W-:Y:S01]  /*2bc0*/  IADD3 R3, R0, 0x20, RZ ;  /* 0x0000002000037810 */ /* 0x000fe20007ffe0ff */
[----:B------:R-:W-:Y:S03]  /*2bd0*/  BSSY B0, `(.L_x_611) ;  /* 0x000000a000007945 */ /* 0x000fe60003800000 */
[----:B------:R-:W-:-:S13]  /*2be0*/  ISETP.GE.AND P0, PT, R3, R4, PT ;  /* 0x000000040300720c */ /* 0x000fda0003f06270 */
[----:B------:R-:W-:Y:S05]  /*2bf0*/  @P0 BRA `(.L_x_612) ;  /* 0x0000007000000947 */ /* 0x000fea0003800000 */
[----:B------:R-:W-:Y:S02]  /*2c00*/  SHF.R.S32.HI R9, RZ, 0x1f, R205 ;  /* 0x0000001fff097819 */ /* 0x000fe400000114cd */
[----:B--2---:R-:W-:-:S04]  /*2c10*/  LEA R2, P0, R205, R2, 0x1 ;  /* 0x00000002cd027211 */ /* 0x004fc800078008ff */
[----:B----4-:R-:W-:-:S05]  /*2c20*/  LEA.HI.X R3, R205, R7, R9, 0x1, P0 ;  /* 0x00000007cd037211 */ /* 0x010fca00000f0c09 */
[----:B------:R-:W-:Y:S01]  /*2c30*/  @!PT LDS RZ, [RZ] ;  /* 0x00000000fffff984 */ /* 0x000fe20000000800 */
[----:B------:R-:W-:Y:S01]  /*2c40*/  @!PT LDS RZ, [RZ] ;  /* 0x00000000fffff984 */ /* 0x000fe20000000800 */
[----:B------:R-:W-:Y:S01]  /*2c50*/  @!PT LDS RZ, [RZ] ;  /* 0x00000000fffff984 */ /* 0x000fe20000000800 */
[----:B------:R2:W-:Y:S04]  /*2c60*/  LDGSTS.E.BYPASS.LTC128B.128 [R207+0x6100], [R2.64], !P2 ;  /* 0x0610000002cf7fae */ /* 0x0005e8000d101d46 */
.L_x_612:
[----:B------:R-:W-:Y:S05]  /*2c70*/  BSYNC B0 ;  /* 0x0000000000007941 */ /* 0x000fea0003800000 */
.L_x_611:
[----:B------:R-:W-:Y:S05]  /*2c80*/  BRA.DIV ~URZ, `(.L_x_613) ;  /* 0x00017ea27f007947 */ /* 0x000fea000b800000 */
[----:B----4-:R4:W1:Y:S04]  /*2c90*/  SHFL.IDX PT, R7, R5, 0x3, 0x181f ;  /* 0x00781f0005077f89 */ /* 0x01086800000e0000 */
[----:B--2---:R4:W2:Y:S02]  /*2ca0*/  SHFL.IDX PT, R2, R6, 0x3, 0x181f ;  /* 0x00781f0006027f89 */ /* 0x0048a400000e0000 */
.L_x_814:
        /* <DEDUP_REMOVED lines=11> */
.L_x_615:
[----:B------:R-:W-:Y:S05]  /*2d60*/  BSYNC B0 ;  /* 0x0000000000007941 */ /* 0x000fea0003800000 */
.L_x_614:
[----:B------:R-:W-:Y:S05]  /*2d70*/  BRA.DIV ~URZ, `(.L_x_616) ;  /* 0x00017e827f007947 */ /* 0x000fea000b800000 */
[----:B-1----:R1:W3:Y:S02]  /*2d80*/  SHFL.IDX PT, R7, R5, 0x4, 0x181f ;  /* 0x00981f0005077f89 */ /* 0x0022e400000e0000 */
.L_x_815:
[----:B------:R-:W-:Y:S05]  /*2d90*/  BRA.DIV ~URZ, `(.L_x_617) ;  /* 0x00017ed27f007947 */ /* 0x000fea000b800000 */
[----:B--2---:R2:W1:Y:S02]  /*2da0*/  SHFL.IDX PT, R2, R6, 0x4, 0x181f ;  /* 0x00981f0006027f89 */ /* 0x00446400000e0000 */
.L_x_816:
        /* <DEDUP_REMOVED lines=11> */
.L_x_619:
[----:B------:R-:W-:Y:S05]  /*2e60*/  BSYNC B0 ;  /* 0x0000000000007941 */ /* 0x000fea0003800000 */
.L_x_618:
[----:B------:R-:W-:Y:S05]  /*2e70*/  BRA.DIV ~URZ, `(.L_x_620) ;  /* 0x00017e627f007947 */ /* 0x000fea000b800000 */
[----:B---3--:R3:W2:Y:S04]  /*2e80*/  SHFL.IDX PT, R7, R5, 0x5, 0x181f ;  /* 0x00b81f0005077f89 */ /* 0x0086a800000e0000 */
[----:B-1----:R3:W1:Y:S02]  /*2e90*/  SHFL.IDX PT, R2, R6, 0x5, 0x181f ;  /* 0x00b81f0006027f89 */ /* 0x00266400000e0000 */
.L_x_817:
[----:B------:R-:W-:Y:S01]  /*2ea0*/  IADD3 R3, R0, 0x50, RZ ;  /* 0x0000005000037810 */ /* 0x000fe20007ffe0ff */
[----:B------:R-:W-:Y:S03]  /*2eb0*/  BSSY B0, `(.L_x_621) ;  /* 0x000000a000007945 */ /* 0x000fe60003800000 */
[----:B------:R-:W-:-:S13]  /*2ec0*/  ISETP.GE.AND P0, PT, R3, R4, PT ;  /* 0x000000040300720c */ /* 0x000fda0003f06270 */
[----:B------:R-:W-:Y:S05]  /*2ed0*/  @P0 BRA `(.L_x_622) ;  /* 0x0000007000000947 */ /* 0x000fea0003800000 */
[----:B------:R-:W-:Y:S02]  /*2ee0*/  SHF.R.S32.HI R9, RZ, 0x1f, R205 ;  /* 0x0000001fff097819 */ /* 0x000fe400000114cd */
[----:B-1----:R-:W-:-:S04]  /*2ef0*/  LEA R2, P0, R205, R2, 0x1 ;  /* 0x00000002cd027211 */ /* 0x002fc800078008ff */
[----:B--2---:R-:W-:-:S05]  /*2f00*/  LEA.HI.X R3, R205, R7, R9, 0x1, P0 ;  /* 0x00000007cd037211 */ /* 0x004fca00000f0c09 */
[----:B------:R-:W-:Y:S01]  /*2f10*/  @!PT LDS RZ, [RZ] ;  /* 0x00000000fffff984 */ /* 0x000fe20000000800 */
[----:B------:R-:W-:Y:S01]  /*2f20*/  @!PT LDS RZ, [RZ] ;  /* 0x00000000fffff984 */ /* 0x000fe20000000800 */
[----:B------:R-:W-:Y:S01]  /*2f30*/  @!PT LDS RZ, [RZ] ;  /* 0x00000000fffff984 */ /* 0x000fe20000000800 */
[----:B------:R1:W-:Y:S04]  /*2f40*/  LDGSTS.E.BYPASS.LTC128B.128 [R207+0x7900], [R2.64], !P2 ;  /* 0x0790000002cf7fae */ /* 0x0003e8000d101d46 */
.L_x_622:
[----:B------:R-:W-:Y:S05]  /*2f50*/  BSYNC B0 ;  /* 0x0000000000007941 */ /* 0x000fea0003800000 */
.L_x_621:
[----:B------:R-:W-:Y:S05]  /*2f60*/  BRA.DIV ~URZ, `(.L_x_623) ;  /* 0x00017e427f007947 */ /* 0x000fea000b800000 */
[----:B--2---:R2:W3:Y:S02]  /*2f70*/  SHFL.IDX PT, R7, R5, 0x6, 0x181f ;  /* 0x00d81f0005077f89 */ /* 0x0044e400000e0000 */
.L_x_818:
[----:B------:R-:W-:Y:S05]  /*2f80*/  BRA.DIV ~URZ, `(.L_x_624) ;  /* 0x00017e927f007947 */ /* 0x000fea000b800000 */
[----:B-1----:R1:W2:Y:S02]  /*2f90*/  SHFL.IDX PT, R2, R6, 0x6, 0x181f ;  /* 0x00d81f0006027f89 */ /* 0x0022a400000e0000 */
.L_x_819:
        /* <DEDUP_REMOVED lines=11> */
.L_x_626:
[----:B------:R-:W-:Y:S05]  /*3050*/  BSYNC B0 ;  /* 0x0000000000007941 */ /* 0x000fea0003800000 */
.L_x_625:
[----:B------:R-:W-:Y:S05]  /*3060*/  BRA.DIV ~URZ, `(.L_x_627) ;  /* 0x00017e227f007947 */ /* 0x000fea000b800000 */
[----:B--234-:R-:W2:Y:S04]  /*3070*/  SHFL.IDX PT, R5, R5, 0x7, 0x181f ;  /* 0x00f81f0005057f89 */ /* 0x01cea800000e0000 */
[----:B------:R3:W4:Y:S02]  /*3080*/  SHFL.IDX PT, R2, R6, 0x7, 0x181f ;  /* 0x00f81f0006027f89 */ /* 0x00072400000e0000 */
.L_x_820:
[----:B------:R-:W-:Y:S01]  /*3090*/  IADD3 R0, R0, 0x70, RZ ;  /* 0x0000007000007810 */ /* 0x000fe20007ffe0ff */
[----:B-----5:R-:W-:Y:S01]  /*30a0*/  IMAD.WIDE.U32 R172, R8, c[0x0][0x2b0], RZ ;  /* 0x0000ac0008ac7a25 */ /* 0x020fe200078e00ff */
[----:B------:R-:W-:Y:S02]  /*30b0*/  SHF.R.S32.HI R41, RZ, 0x1f, R205 ;  /* 0x0000001fff297819 */ /* 0x000fe400000114cd */
[----:B------:R-:W-:Y:S02]  /*30c0*/  ISETP.GE.AND P0, PT, R0, R4, PT ;  /* 0x000000040000720c */ /* 0x000fe40003f06270 */
[----:B------:R-:W-:Y:S01]  /*30d0*/  SHF.R.S32.HI R0, RZ, 0x1f, R8 ;  /* 0x0000001fff007819 */ /* 0x000fe20000011408 */
[----:B------:R1:W-:Y:S04]  /*30e0*/  STL.64 [R1+0x20], R172 ;  /* 0x000020ac01007387 */ /* 0x0003e80000100a00 */
[----:B------:R-:W-:-:S04]  /*30f0*/  IMAD R0, R0, c[0x0][0x2b0], RZ ;  /* 0x0000ac0000007a24 */ /* 0x000fc800078e02ff */
[----:B------:R-:W-:Y:S02]  /*3100*/  IMAD R0, R8, c[0x0][0x2b4], R0 ;  /* 0x0000ad0008007a24 */ /* 0x000fe400078e0200 */
[----:B----4-:R-:W-:Y:S02]  /*3110*/  @!P0 LEA R2, P1, R205, R2, 0x1 ;  /* 0x00000002cd028211 */ /* 0x010fe400078208ff */
[----:B------:R-:W-:Y:S02]  /*3120*/  IMAD.IADD R169, R173, 0x1, R0 ;  /* 0x00000001ada97824 */ /* 0x000fe400078e0200 */
[----:B--2---:R-:W-:-:S03]  /*3130*/  @!P0 LEA.HI.X R3, R205, R5, R41, 0x1, P1 ;  /* 0x00000005cd038211 */ /* 0x004fc600008f0c29 */
[----:B------:R1:W-:Y:S04]  /*3140*/  STL [R1+0x30], R169 ;  /* 0x000030a901007387 */ /* 0x0003e80000100800 */
[----:B------:R-:W-:Y:S01]  /*3150*/  @!PT LDS RZ, [RZ] ;  /* 0x00000000fffff984 */ /* 0x000fe20000000800 */
[----:B------:R-:W-:Y:S01]  /*3160*/  @!PT LDS RZ, [RZ] ;  /* 0x00000000fffff984 */ /* 0x000fe20000000800 */
[----:B------:R-:W-:Y:S01]  /*3170*/  @!PT LDS RZ, [RZ] ;  /* 0x00000000fffff984 */ /* 0x000fe20000000800 */
[----:B------:R1:W-:Y:S04]  /*3180*/  @!P0 LDGSTS.E.BYPASS.LTC128B.128 [R207+0x8900], [R2.64], !P2 ;  /* 0x0890000002cf8fae */ /* 0x0003e8000d101d46 */
[----:B------:R-:W0:Y:S01]  /*3190*/  LDGDEPBAR ;  /* 0x00000000000079af */ /* 0x000e220000000000 */
[----:B------:R-:W-:Y:S02]  /*31a0*/  WARPSYNC 0xffffffff ;  /* 0xffffffff00007948 */ /* 0x000fe40003800000 */
[----:B------:R-:W2:Y:S04]  /*31b0*/  LDL R174, [R1+0x8] ;  /* 0x0000080001ae7983 */ /* 0x000ea80000100800 */
[----:B------:R-:W4:Y:S01]  /*31c0*/  LDL R175, [R1+0x10] ;  /* 0x0000100001af7983 */ /* 0x000f220000100800 */
[----:B-1-3--:R-:W-:-:S02]  /*31d0*/  IMAD.MOV.U32 R6, RZ, RZ, 0x50 ;  /* 0x00000050ff067424 */ /* 0x00afc400078e00ff */
[----:B------:R-:W-:Y:S02]  /*31e0*/  IMAD.MOV.U32 R0, RZ, RZ, c[0x0][0x2b8] ;  /* 0x0000ae00ff007624 */ /* 0x000fe400078e00ff */
[----:B------:R-:W-:-:S03]  /*31f0*/  IMAD R121, R206, R6, -0x50 ;  /* 0xffffffb0ce797424 */ /* 0x000fc600078e0206 */
[----:B------:R-:W-:Y:S01]  /*3200*/  ISETP.NE.AND P5, PT, R0, 0x1, PT ;  /* 0x000000010000780c */ /* 0x000fe20003fa5270 */
[----:B------:R-:W-:Y:S01]  /*3210*/  IMAD.MOV.U32 R211, RZ, RZ, RZ ;  /* 0x000000ffffd37224 */ /* 0x000fe200078e00ff */
[----:B------:R-:W-:Y:S01]  /*3220*/  BAR.SYNC.DEFER_BLOCKING 0x0 ;  /* 0x0000000000007b1d */ /* 0x000fe20000010000 */
[----:B--2---:R-:W-:-:S05]  /*3230*/  IMAD.IADD R2, R174, 0x1, R121 ;  /* 0x00000001ae027824 */ /* 0x004fca00078e0279 */
[C---:B------:R-:W-:Y:S01]  /*3240*/  ISETP.GE.AND P0, PT, R2.reuse, R237, PT ;  /* 0x000000ed0200720c */ /* 0x040fe20003f06270 */
[----:B----4-:R-:W-:-:S03]  /*3250*/  IMAD.IADD R2, R2, 0x1, R175 ;  /* 0x0000000102027824 */ /* 0x010fc600078e02af */
[----:B------:R-:W-:Y:S01]  /*3260*/  ISETP.GT.OR P0, PT, R174, 0x4f, P0 ;  /* 0x0000004fae00780c */ /* 0x000fe20000704670 */
[----:B------:R-:W-:-:S04]  /*3270*/  @P5 IMAD.HI.U32 R3, R2, c[0x0][0x2bc], RZ ;  /* 0x0000af0002035a27 */ /* 0x000fc800078e00ff */
[----:B------:R-:W-:Y:S01]  /*3280*/  IMAD.MOV.U32 R0, RZ, RZ, R2 ;  /* 0x000000ffff007224 */ /* 0x000fe200078e0002 */
[----:B------:R-:W-:-:S07]  /*3290*/  @P5 SHF.R.U32.HI R0, RZ, c[0x0][0x2c0], R3 ;  /* 0x0000b000ff005a19 */ /* 0x000fce0000011603 */
[----:B------:R-:W-:-:S04]  /*32a0*/  @!P0 IADD3 R3, P1, R0, R172, RZ ;  /* 0x000000ac00038210 */ /* 0x000fc80007f3e0ff */
[----:B------:R-:W-:Y:S02]  /*32b0*/  @!P0 LEA.HI.X.SX32 R5, R0, R169, 0x1, P1 ;  /* 0x000000a900058211 */ /* 0x000fe400008f0eff */
        /* <DEDUP_REMOVED lines=8> */
[----:B------:R-:W-:-:S04]  /*3340*/  IMAD R0, R33, c[0x0][0x1e0], RZ ;  /* 0x0000780021007a24 */ /* 0x000fc800078e02ff */
[----:B------:R-:W-:-:S04]  /*3350*/  IMAD R0, R224, c[0x0][0x1e4], R0 ;  /* 0x00007900e0007a24 */ /* 0x000fc800078e0200 */
[----:B------:R-:W-:Y:S02]  /*3360*/  IMAD.IADD R3, R3, 0x1, R0 ;  /* 0x0000000103037824 */ /* 0x000fe400078e0200 */
[----:B------:R-:W-:-:S04]  /*3370*/  IMAD.WIDE.U32 R170, R32, c[0x0][0x1e8], RZ ;  /* 0x00007a0020aa7a25 */ /* 0x000fc800078e00ff */
[----:B------:R-:W-:Y:S01]  /*3380*/  IMAD R168, R32, c[0x0][0x1ec], R171 ;  /* 0x00007b0020a87a24 */ /* 0x000fe200078e02ab */
[----:B---3--:R-:W-:Y:S01]  /*3390*/  SHF.R.S32.HI R7, RZ, 0x1f, R8 ;  /* 0x0000001fff077819 */ /* 0x008fe20000011408 */
[----:B-1----:R-:W-:-:S03]  /*33a0*/  IMAD R4, R206, -0x50, R6 ;  /* 0xffffffb0ce047824 */ /* 0x002fc600078e0206 */
[----:B------:R-:W-:Y:S01]  /*33b0*/  LEA.HI R7, R7, R8, RZ, 0x3 ;  /* 0x0000000807077211 */ /* 0x000fe200078f18ff */
[----:B------:R-:W-:-:S03]  /*33c0*/  IMAD.IADD R120, R237, 0x1, R4 ;  /* 0x00000001ed787824 */ /* 0x000fc600078e0204 */
[----:B------:R-:W-:Y:S01]  /*33d0*/  SHF.R.S32.HI R7, RZ, 0x3, R7 ;  /* 0x00000003ff077819 */ /* 0x000fe20000011407 */
[----:B------:R-:W-:-:S04]  /*33e0*/  IMAD.WIDE.U32 R42, R32, c[0x0][0x210], RZ ;  /* 0x00008400202a7a25 */ /* 0x000fc800078e00ff */
[----:B------:R-:W-:Y:S02]  /*33f0*/  IMAD.IADD R5, R120, 0x1, -R7 ;  /* 0x0000000178057824 */ /* 0x000fe400078e0a07 */
[----:B------:R-:W-:Y:S01]  /*3400*/  IMAD R35, R32, c[0x0][0x214], R43 ;  /* 0x0000850020237a24 */ /* 0x000fe200078e022b */
[----:B------:R-:W-:Y:S04]  /*3410*/  STL.64 [R1+0x18], R170 ;  /* 0x000018aa01007387 */ /* 0x000fe80000100a00 */
[----:B------:R-:W-:Y:S04]  /*3420*/  STL [R1+0x14], R168 ;  /* 0x000014a801007387 */ /* 0x000fe80000100800 */
[----:B------:R-:W-:Y:S01]  /*3430*/  STL.64 [R1+0x28], R42 ;  /* 0x0000282a01007387 */ /* 0x000fe20000100a00 */
[----:B------:R-:W-:-:S03]  /*3440*/  ISETP.GE.AND P6, PT, R205, c[0x0][0x1d4], PT ;  /* 0x00007500cd007a0c */ /* 0x000fc60003fc6270 */
[----:B------:R-:W-:Y:S04]  /*3450*/  STL [R1+0x34], R35 ;  /* 0x0000342301007387 */ /* 0x000fe80000100800 */
[----:B------:R-:W3:Y:S01]  /*3460*/  LDL R176, [R1+0x4] ;  /* 0x0000040001b07983 */ /* 0x000ee20000100800 */
[C---:B------:R-:W-:Y:S02]  /*3470*/  ISETP.GE.AND P4, PT, R5.reuse, 0x11, PT ;  /* 0x000000110500780c */ /* 0x040fe40003f86270 */
[----:B------:R-:W-:Y:S01]  /*3480*/  ISETP.GE.AND P3, PT, R5, 0x21, PT ;  /* 0x000000210500780c */ /* 0x000fe20003f66270 */
[----:B------:R-:W-:Y:S01]  /*3490*/  IMAD.SHL.U32 R123, R205, 0x2, RZ ;  /* 0x00000002cd7b7824 */ /* 0x000fe200078e00ff */
        /* <DEDUP_REMOVED lines=9> */
[----:B------:R-:W2:Y:S01]  /*3530*/  SHFL.IDX PT, R3, R12, RZ, 0x181f ;  /* 0x00181fff0c037589 */ /* 0x000ea200000e0000 */
[----:B------:R-:W-:-:S03]  /*3540*/  ISETP.GE.AND P0, PT, R5, 0x1, PT ;  /* 0x000000010500780c */ /* 0x000fc60003f06270 */
[----:B------:R-:W4:Y:S04]  /*3550*/  SHFL.IDX PT, R6, R0, 0x1, 0x181f ;  /* 0x00381f0000067f89 */ /* 0x000f2800000e0000 */
[----:B------:R-:W5:Y:S04]  /*3560*/  SHFL.IDX PT, R8, R12, 0x1, 0x181f ;  /* 0x00381f000c087f89 */ /* 0x000f6800000e0000 */
[----:B------:R-:W3:Y:S02]  /*3570*/  SHFL.IDX PT, R7, R0, 0x2, 0x181f ;  /* 0x00581f0000077f89 */ /* 0x000ee400000e0000 */
[----:B-1----:R-:W-:-:S04]  /*3580*/  @P0 LEA R2, P1, R205, R2, 0x1 ;  /* 0x00000002cd020211 */ /* 0x002fc800078208ff */
[----:B--2---:R-:W-:Y:S01]  /*3590*/  @P0 LEA.HI.X R3, R205, R3, R41, 0x1, P1 ;  /* 0x00000003cd030211 */ /* 0x004fe200008f0c29 */
[----:B------:R-:W1:Y:S04]  /*35a0*/  SHFL.IDX PT, R9, R12, 0x2, 0x181f ;  /* 0x00581f000c097f89 */ /* 0x000e6800000e0000 */
[----:B------:R2:W-:Y:S01]  /*35b0*/  @P0 LDGSTS.E.BYPASS.LTC128B.128 [R207+0x2900], [R2.64], !P6 ;  /* 0x0290000002cf0fae */ /* 0x0005e2000f101d46 */
[----:B------:R-:W-:Y:S02]  /*35c0*/  ISETP.GE.AND P1, PT, R5, 0x31, PT ;  /* 0x000000310500780c */ /* 0x000fe40003f26270 */
[----:B----4-:R-:W-:-:S04]  /*35d0*/  @P4 LEA R10, P0, R205, R6, 0x1 ;  /* 0x00000006cd0a4211 */ /* 0x010fc800078008ff */
[C---:B-----5:R-:W-:Y:S01]  /*35e0*/  @P4 LEA.HI.X R11, R205.reuse, R8, R41, 0x1, P0 ;  /* 0x00000008cd0b4211 */ /* 0x060fe200000f0c29 */
[----:B--2---:R-:W2:Y:S04]  /*35f0*/  SHFL.IDX PT, R2, R0, 0x3, 0x181f ;  /* 0x00781f0000027f89 */ /* 0x004ea800000e0000 */
[----:B------:R-:W4:Y:S01]  /*3600*/  SHFL.IDX PT, R3, R12, 0x3, 0x181f ;  /* 0x00781f000c037f89 */ /* 0x000f2200000e0000 */
[----:B---3--:R-:W-:-:S03]  /*3610*/  @P3 LEA R8, P0, R205, R7, 0x1 ;  /* 0x00000007cd083211 */ /* 0x008fc600078008ff */
[----:B------:R3:W-:Y:S01]  /*3620*/  @P4 LDGSTS.E.BYPASS.LTC128B.128 [R207+0x3100], [R10.64], !P6 ;  /* 0x031000000acf4fae */ /* 0x0007e2000f101d46 */
[----:B-1----:R-:W-:-:S03]  /*3630*/  @P3 LEA.HI.X R9, R205, R9, R41, 0x1, P0 ;  /* 0x00000009cd093211 */ /* 0x002fc600000f0c29 */
[----:B------:R-:W1:Y:S04]  /*3640*/  SHFL.IDX PT, R0, R0, 0x4, 0x181f ;  /* 0x00981f0000007f89 */ /* 0x000e6800000e0000 */
[----:B------:R3:W-:Y:S01]  /*3650*/  @P3 LDGSTS.E.BYPASS.LTC128B.128 [R207+0x3900], [R8.64], !P6 ;  /* 0x0390000008cf3fae */ /* 0x0007e2000f101d46 */
[----:B--2---:R-:W-:-:S04]  /*3660*/  @P1 LEA R6, P0, R205, R2, 0x1 ;  /* 0x00000002cd061211 */ /* 0x004fc800078008ff */
[----:B----4-:R-:W-:Y:S02]  /*3670*/  @P1 LEA.HI.X R7, R205, R3, R41, 0x1, P0 ;  /* 0x00000003cd071211 */ /* 0x010fe400000f0c29 */
[----:B------:R-:W2:Y:S01]  /*3680*/  SHFL.IDX PT, R3, R12, 0x4, 0x181f ;  /* 0x00981f000c037f89 */ /* 0x000ea200000e0000 */
[----:B------:R-:W-:-:S03]  /*3690*/  ISETP.GE.AND P0, PT, R5, 0x41, PT ;  /* 0x000000410500780c */ /* 0x000fc60003f06270 */
[----:B------:R4:W-:Y:S10]  /*36a0*/  @P1 LDGSTS.E.BYPASS.LTC128B.128 [R207+0x4100], [R6.64], !P6 ;  /* 0x0410000006cf1fae */ /* 0x0009f4000f101d46 */
[----:B-1----:R-:W-:-:S04]  /*36b0*/  @P0 LEA R2, P2, R205, R0, 0x1 ;  /* 0x00000000cd020211 */ /* 0x002fc800078408ff */
[----:B--2---:R-:W-:-:S05]  /*36c0*/  @P0 LEA.HI.X R3, R205, R3, R41, 0x1, P2 ;  /* 0x00000003cd030211 */ /* 0x004fca00010f0c29 */
[----:B------:R1:W-:Y:S04]  /*36d0*/  @P0 LDGSTS.E.BYPASS.LTC128B.128 [R207+0x4900], [R2.64], !P6 ;  /* 0x0490000002cf0fae */ /* 0x0003e8000f101d46 */
[----:B------:R-:W0:Y:S01]  /*36e0*/  LDGDEPBAR ;  /* 0x00000000000079af */ /* 0x000e220000000000 */
[----:B------:R-:W-:-:S04]  /*36f0*/  DEPBAR.LE SB0, 0x1 ;  /* 0x000080400000791a */ /* 0x000fc80000000000 */
[----:B------:R-:W-:-:S04]  /*3700*/  DEPBAR.LE SB0, 0x0 ;  /* 0x000080000000791a */ /* 0x000fc80000000000 */
[----:B------:R-:W-:Y:S01]  /*3710*/  BAR.SYNC.DEFER_BLOCKING 0x0 ;  /* 0x0000000000007b1d */ /* 0x000fe20000010000 */
[----:B------:R-:W-:Y:S02]  /*3720*/  IMAD R0, R33, c[0x0][0x208], RZ ;  /* 0x0000820021007a24 */ /* 0x000fe400078e02ff */
[----:B-1----:R-:W-:-:S04]  /*3730*/  IMAD.WIDE.U32 R2, R224, c[0x0][0x208], RZ ;  /* 0x00008200e0027a25 */ /* 0x002fc800078e00ff */
[----:B------:R-:W-:Y:S01]  /*3740*/  IMAD R0, R224, c[0x0][0x20c], R0 ;  /* 0x00008300e0007a24 */ /* 0x000fe200078e0200 */
[----:B---3--:R-:W-:Y:S04]  /*3750*/  LDSM.16.M88.4 R8, [R195+0x2000] ;  /* 0x00200000c308783b */ /* 0x008fe80000000200 */
[----:B------:R-:W1:Y:S04]  /*3760*/  LDSM.16.M88.4 R16, [R188] ;  /* 0x00000000bc10783b */ /* 0x000e680000000200 */
[----:B------:R-:W2:Y:S04]  /*3770*/  LDSM.16.M88.4 R12, [R195] ;  /* 0x00000000c30c783b */ /* 0x000ea80000000200 */
[----:B------:R-:W3:Y:S01]  /*3780*/  LDSM.16.M88.4 R36, [R188+0x2000] ;  /* 0x00200000bc24783b */ /* 0x000ee20000000200 */
[----:B------:R-:W-:-:S03]  /*3790*/  IMAD.IADD R3, R3, 0x1, R0 ;  /* 0x0000000103037824 */ /* 0x000fc600078e0200 */
[----:B------:R-:W5:Y:S01]  /*37a0*/  LDSM.16.M88.4 R20, [R188+0x800] ;  /* 0x00080000bc14783b */ /* 0x000f620000000200 */
[----:B------:R-:W-:Y:S02]  /*37b0*/  IMAD R0, R34, c[0x0][0x218], RZ ;  /* 0x0000860022007a24 */ /* 0x000fe400078e02ff */
[C---:B------:R-:W-:Y:S01]  /*37c0*/  IMAD.WIDE.U32 R2, R211.reuse, c[0x0][0x218], R2 ;  /* 0x00008600d3027a25 */ /* 0x040fe200078e0002 */
[----:B------:R-:W-:Y:S03]  /*37d0*/  LDSM.16.M88.4 R24, [R188+0x1000] ;  /* 0x00100000bc18783b */ /* 0x000fe60000000200 */
[----:B------:R-:W-:Y:S01]  /*37e0*/  IMAD R0, R211, c[0x0][0x21c], R0 ;  /* 0x00008700d3007a24 */ /* 0x000fe200078e0200 */
[----:B------:R-:W-:Y:S01]  /*37f0*/  LDSM.16.M88.4 R28, [R188+0x1800] ;  /* 0x00180000bc1c783b */ /* 0x000fe20000000200 */
[----:B------:R-:W-:Y:S02]  /*3800*/  IADD3 R2, P0, R2, R42, RZ ;  /* 0x0000002a02027210 */ /* 0x000fe40007f1e0ff */
[----:B----4-:R-:W-:Y:S01]  /*3810*/  SHF.L.U64.HI R6, R205, 0x1, R41 ;  /* 0x00000001cd067819 */ /* 0x010fe20000010229 */
[----:B------:R-:W-:Y:S01]  /*3820*/  LDSM.16.M88.4 R68, [R199] ;  /* 0x00000000c744783b */ /* 0x000fe20000000200 */
[----:B------:R-:W-:-:S02]  /*3830*/  IADD3.X R3, R35, R3, R0, P0, !PT ;  /* 0x0000000323037210 */ /* 0x000fc400007fe400 */
[C---:B------:R-:W-:Y:S01]  /*3840*/  LEA R0, P0, R2.reuse, c[0x0][0x1f8], 0x1 ;  /* 0x00007e0002007a11 */ /* 0x040fe200078008ff */
[----:B------:R-:W-:Y:S03]  /*3850*/  LDSM.16.M88.4 R32, [R202] ;  /* 0x00000000ca20783b */ /* 0x000fe60000000200 */
[----:B------:R-:W-:Y:S01]  /*3860*/  LEA.HI.X R2, R2, c[0x0][0x1fc], R3, 0x1, P0 ;  /* 0x00007f0002027a11 */ /* 0x000fe200000f0c03 */
[----:B------:R-:W-:Y:S04]  /*3870*/  LDSM.16.M88.4 R64, [R203] ;  /* 0x00000000cb40783b */ /* 0x000fe80000000200 */
[----:B------:R-:W4:Y:S01]  /*3880*/  SHFL.IDX PT, R3, R0, RZ, 0x181f ;  /* 0x00181fff00037589 */ /* 0x000f2200000e0000 */
[-C--:B-1----:R-:W-:Y:S03]  /*3890*/  HMMA.16816.F32.BF16 R84, R8, R18.reuse, RZ ;  /* 0x000000120854723c */ /* 0x082fe600000418ff */
[----:B------:R-:W-:Y:S05]  /*38a0*/  SHFL.IDX PT, R7, R0, 0x1, 0x181f ;  /* 0x00381f0000077f89 */ /* 0x000fea00000e0000 */
[----:B--2---:R-:W-:Y:S01]  /*38b0*/  HMMA.16816.F32.BF16 R124, R12, R18, RZ ;  /* 0x000000120c7c723c */ /* 0x004fe200000418ff */
[----:B------:R-:W1:Y:S04]  /*38c0*/  SHFL.IDX PT, R19, R2, RZ, 0x181f ;  /* 0x00181fff02137589 */ /* 0x000e6800000e0000 */
[----:B------:R-:W2:Y:S03]  /*38d0*/  SHFL.IDX PT, R18, R0, 0x2, 0x181f ;  /* 0x00581f0000127f89 */ /* 0x000ea600000e0000 */
[-C--:B------:R-:W-:Y:S01]  /*38e0*/  HMMA.16816.F32.BF16 R44, R8, R16.reuse, RZ ;  /* 0x00000010082c723c */ /* 0x080fe200000418ff */
[----:B------:R-:W-:Y:S07]  /*38f0*/  SHFL.IDX PT, R40, R2, 0x3, 0x181f ;  /* 0x00781f0002287f89 */ /* 0x000fee00000e0000 */
[----:B------:R-:W-:Y:S01]  /*3900*/  HMMA.16816.F32.BF16 R144, R12, R16, RZ ;  /* 0x000000100c90723c */ /* 0x000fe200000418ff */
[----:B------:R-:W-:Y:S04]  /*3910*/  SHFL.IDX PT, R17, R2, 0x1, 0x181f ;  /* 0x00381f0002117f89 */ /* 0x000fe800000e0000 */
[----:B------:R-:W-:Y:S03]  /*3920*/  SHFL.IDX PT, R16, R0, 0x3, 0x181f ;  /* 0x00781f0000107f89 */ /* 0x000fe600000e0000 */
[-C--:B---3--:R-:W-:Y:S08]  /*3930*/  HMMA.16816.F32.BF16 R88, R8, R36.reuse, RZ ;  /* 0x000000240858723c */ /* 0x088ff000000418ff */
[----:B------:R-:W-:Y:S01]  /*3940*/  HMMA.16816.F32.BF16 R100, R12, R36, RZ ;  /* 0x000000240c64723c */ /* 0x000fe200000418ff */
[----:B------:R-:W3:Y:S04]  /*3950*/  SHFL.IDX PT, R37, R2, 0x2, 0x181f ;  /* 0x00581f0002257f89 */ /* 0x000ee800000e0000 */
[----:B------:R-:W1:Y:S04]  /*3960*/  SHFL.IDX PT, R36, R0, 0x4, 0x181f ;  /* 0x00981f0000247f89 */ /* 0x000e6800000e0000 */
[----:B------:R3:W3:Y:S01]  /*3970*/  SHFL.IDX PT, R0, R2, 0x4, 0x181f ;  /* 0x00981f0002007f89 */ /* 0x0006e200000e0000 */
[-C--:B-----5:R-:W-:Y:S08]  /*3980*/  HMMA.16816.F32.BF16 R80, R8, R22.reuse, RZ ;  /* 0x000000160850723c */ /* 0x0a0ff000000418ff */
[----:B------:R-:W-:Y:S07]  /*3990*/  HMMA.16816.F32.BF16 R116, R12, R22, RZ ;  /* 0x000000160c74723c */ /* 0x000fee00000418ff */
[-C--:B----4-:R-:W-:Y:S01]  /*39a0*/  IADD3 R22, P0, R3, R123.reuse, RZ ;  /* 0x0000007b03167210 */ /* 0x090fe20007f1e0ff */
[----:B------:R-:W-:Y:S04]  /*39b0*/  HMMA.16816.F32.BF16 R72, R8, R20, RZ ;  /* 0x000000140848723c */ /* 0x000fe800000418ff */
[----:B-1----:R-:W-:Y:S01]  /*39c0*/  IMAD.X R23, R19, 0x1, R6, P0 ;  /* 0x0000000113177824 */ /* 0x002fe200000e0606 */
[----:B--2---:R-:W-:-:S03]  /*39d0*/  IADD3 R18, P0, R18, R123, RZ ;  /* 0x0000007b12127210 */ /* 0x004fc60007f1e0ff */
[C---:B------:R-:W-:Y:S08]  /*39e0*/  HMMA.16816.F32.BF16 R48, R8.reuse, R24, RZ ;  /* 0x000000180830723c */ /* 0x040ff000000418ff */
[----:B------:R-:W-:Y:S01]  /*39f0*/  HMMA.16816.F32.BF16 R92, R8, R28, RZ ;  /* 0x0000001c085c723c */ /* 0x000fe200000418ff */
[----:B---3--:R-:W-:-:S07]  /*3a00*/  IMAD.X R19, R37, 0x1, R6, P0 ;  /* 0x0000000125137824 */ /* 0x008fce00000e0606 */
[C---:B------:R-:W-:Y:S08]  /*3a10*/  HMMA.16816.F32.BF16 R52, R8.reuse, R26, RZ ;  /* 0x0000001a0834723c */ /* 0x040ff000000418ff */
[C---:B------:R-:W-:Y:S08]  /*3a20*/  HMMA.16816.F32.BF16 R140, R8.reuse, R30, RZ ;  /* 0x0000001e088c723c */ /* 0x040ff000000418ff */
[----:B------:R-:W-:Y:S01]  /*3a30*/  HMMA.16816.F32.BF16 R136, R8, R38, RZ ;  /* 0x000000260888723c */ /* 0x000fe200000418ff */
[----:B------:R-:W1:Y:S07]  /*3a40*/  LDSM.16.M88.4 R8, [R198+0x2000] ;  /* 0x00200000c608783b */ /* 0x000e6e0000000200 */
[----:B------:R-:W-:Y:S07]  /*3a50*/  HMMA.16816.F32.BF16 R148, R12, R20, RZ ;  /* 0x000000140c94723c */ /* 0x000fee00000418ff */
[----:B------:R-:W-:-:S02]  /*3a60*/  IADD3 R20, P2, R7, R123, RZ ;  /* 0x0000007b07147210 */ /* 0x000fc40007f5e0ff */
[----:B------:R-:W-:-:S03]  /*3a70*/  IADD3 R2, P0, R36, R123, RZ ;  /* 0x0000007b24027210 */ /* 0x000fc60007f1e0ff */
[--C-:B------:R-:W-:Y:S01]  /*3a80*/  IMAD.X R21, R17, 0x1, R6.reuse, P2 ;  /* 0x0000000111157824 */ /* 0x100fe200010e0606 */
[----:B------:R-:W-:Y:S02]  /*3a90*/  IADD3 R16, P2, R16, R123, RZ ;  /* 0x0000007b10107210 */ /* 0x000fe40007f5e0ff */
[----:B------:R-:W-:Y:S01]  /*3aa0*/  ISETP.GE.AND P1, PT, R205, c[0x0][0x1d4], PT ;  /* 0x00007500cd007a0c */ /* 0x000fe20003f26270 */
[--C-:B------:R-:W-:Y:S02]  /*3ab0*/  IMAD.X R3, R0, 0x1, R6.reuse, P0 ;  /* 0x0000000100037824 */ /* 0x100fe400000e0606 */
[----:B------:R-:W-:Y:S01]  /*3ac0*/  IMAD.X R17, R40, 0x1, R6, P2 ;  /* 0x0000000128117824 */ /* 0x000fe200010e0606 */
[C---:B------:R-:W-:Y:S02]  /*3ad0*/  ISETP.LT.OR P2, PT, R5.reuse, 0x1, P1 ;  /* 0x000000010500780c */ /* 0x040fe40000f41670 */
[C---:B------:R-:W-:Y:S01]  /*3ae0*/  ISETP.LT.OR P0, PT, R5.reuse, 0x11, P1 ;  /* 0x000000110500780c */ /* 0x040fe20000f01670 */
[----:B------:R-:W-:Y:S01]  /*3af0*/  HMMA.16816.F32.BF16 R112, R12, R24, RZ ;  /* 0x000000180c70723c */ /* 0x000fe200000418ff */
[----:B------:R-:W-:-:S07]  /*3b00*/  ISETP.LT.OR P3, PT, R5, 0x21, P1 ;  /* 0x000000210500780c */ /* 0x000fce0000f61670 */
[C---:B------:R-:W-:Y:S01]  /*3b10*/  HMMA.16816.F32.BF16 R128, R12.reuse, R26, RZ ;  /* 0x0000001a0c80723c */ /* 0x040fe200000418ff */
[----:B------:R-:W-:Y:S07]  /*3b20*/  LDSM.16.M88.4 R24, [R200] ;  /* 0x00000000c818783b */ /* 0x000fee0000000200 */
[C---:B------:R-:W-:Y:S08]  /*3b30*/  HMMA.16816.F32.BF16 R104, R12.reuse, R28, RZ ;  /* 0x0000001c0c68723c */ /* 0x040ff000000418ff */
[C---:B------:R-:W-:Y:S01]  /*3b40*/  HMMA.16816.F32.BF16 R108, R12.reuse, R30, RZ ;  /* 0x0000001e0c6c723c */ /* 0x040fe200000418ff */
[----:B------:R-:W-:Y:S07]  /*3b50*/  LDSM.16.M88.4 R28, [R201] ;  /* 0x00000000c91c783b */ /* 0x000fee0000000200 */
[----:B------:R-:W-:Y:S01]  /*3b60*/  HMMA.16816.F32.BF16 R96, R12, R38, RZ ;  /* 0x000000260c60723c */ /* 0x000fe200000418ff */
[----:B------:R-:W2:Y:S04]  /*3b70*/  LDSM.16.M88.4 R12, [R198] ;  /* 0x00000000c60c783b */ /* 0x000ea80000000200 */
[----:B------:R-:W-:Y:S01]  /*3b80*/  @!PT LDS RZ, [RZ] ;  /* 0x00000000fffff984 */ /* 0x000fe20000000800 */
[----:B------:R-:W-:Y:S01]  /*3b90*/  @!PT LDS RZ, [RZ] ;  /* 0x00000000fffff984 */ /* 0x000fe20000000800 */
[----:B------:R-:W-:Y:S01]  /*3ba0*/  @!PT LDS RZ, [RZ] ;  /* 0x00000000fffff984 */ /* 0x000fe20000000800 */
[----:B------:R3:W-:Y:S01]  /*3bb0*/  LDGSTS.E.BYPASS.LTC128B.128 [R207+0x100], [R22.64], !P2 ;  /* 0x0010000016cf7fae */ /* 0x0007e2000d101d46 */
[----:B------:R-:W-:-:S03]  /*3bc0*/  ISETP.LT.OR P2, PT, R5, 0x31, P1 ;  /* 0x000000310500780c */ /* 0x000fc60000f41670 */
[----:B------:R3:W-:Y:S01]  /*3bd0*/  LDGSTS.E.BYPASS.LTC128B.128 [R207+0x900], [R20.64], !P0 ;  /* 0x0090000014cf7fae */ /* 0x0007e2000c101d46 */
[----:B------:R-:W-:Y:S01]  /*3be0*/  ISETP.LT.OR P0, PT, R5, 0x41, P1 ;  /* 0x000000410500780c */ /* 0x000fe20000f01670 */
[C---:B-1----:R-:W-:Y:S02]  /*3bf0*/  HMMA.16816.F32.BF16 R160, R8.reuse, R34, R52 ;  /* 0x0000002208a0723c */ /* 0x042fe40000041834 */
[----:B------:R1:W-:Y:S06]  /*3c00*/  LDGSTS.E.BYPASS.LTC128B.128 [R207+0x1100], [R18.64], !P3 ;  /* 0x0110000012cf7fae */ /* 0x0003ec000d901d46 */
[----:B------:R1:W-:Y:S04]  /*3c10*/  LDGSTS.E.BYPASS.LTC128B.128 [R207+0x1900], [R16.64], !P2 ;  /* 0x0190000010cf7fae */ /* 0x0003e8000d101d46 */
[----:B------:R4:W-:Y:S04]  /*3c20*/  LDGSTS.E.BYPASS.LTC128B.128 [R207+0x2100], [R2.64], !P0 ;  /* 0x0210000002cf7fae */ /* 0x0009e8000c101d46 */
[----:B------:R-:W-:Y:S01]  /*3c30*/  LDSM.16.M88.4 R52, [R194+0x1000] ;  /* 0x00100000c234783b */ /* 0x000fe20000000200 */
[C---:B------:R-:W-:Y:S03]  /*3c40*/  HMMA.16816.F32.BF16 R36, R8.reuse, R32, R48 ;  /* 0x000000200824723c */ /* 0x040fe60000041830 */
[----:B------:R-:W-:Y:S04]  /*3c50*/  LDSM.16.M88.4 R56, [R194+0x800] ;  /* 0x00080000c238783b */ /* 0x000fe80000000200 */
[----:B------:R-:W-:Y:S04]  /*3c60*/  LDSM.16.M88.4 R60, [R194] ;  /* 0x00000000c23c783b */ /* 0x000fe80000000200 */
[----:B---3--:R-:W3:Y:S01]  /*3c70*/  LDSM.16.M88.4 R20, [R196+0x2000] ;  /* 0x00200000c414783b */ /* 0x008ee20000000200 */
[C---:B------:R-:W-:Y:S03]  /*3c80*/  HMMA.16816.F32.BF16 R76, R8.reuse, R68, R44 ;  /* 0x00000044084c723c */ /* 0x040fe6000004182c */
[----:B------:R-:W5:Y:S04]  /*3c90*/  LDSM.16.M88.4 R48, [R194+0x1800] ;  /* 0x00180000c230783b */ /* 0x000f680000000200 */
[----:B-1----:R-:W1:Y:S04]  /*3ca0*/  LDSM.16.M88.4 R16, [R196] ;  /* 0x00000000c410783b */ /* 0x002e680000000200 */
[----:B------:R-:W1:Y:S01]  /*3cb0*/  LDSM.16.M88.4 R44, [R194+0x2000] ;  /* 0x00200000c22c783b */ /* 0x000e620000000200 */
[C---:B------:R-:W-:Y:S03]  /*3cc0*/  HMMA.16816.F32.BF16 R72, R8.reuse, R64, R72 ;  /* 0x000000400848723c */ /* 0x040fe60000041848 */
[----:B------:R-:W-:Y:S04]  /*3cd0*/  LDSM.16.M88.4 R40, [R191] ;  /* 0x00000000bf28783b */ /* 0x000fe80000000200 */
[----:B------:R-:W0:Y:S01]  /*3ce0*/  LDGDEPBAR ;  /* 0x00000000000079af */ /* 0x000e220000000000 */
[----:B------:R-:W-:Y:S08]  /*3cf0*/  HMMA.16816.F32.BF16 R84, R8, R70, R84 ;  /* 0x000000460854723c */ /* 0x000ff00000041854 */
[----:B--2---:R-:W-:Y:S08]  /*3d00*/  HMMA.16816.F32.BF16 R144, R12, R68, R144 ;  /* 0x000000440c90723c */ /* 0x004ff00000041890 */
[C---:B------:R-:W-:Y:S08]  /*3d10*/  HMMA.16816.F32.BF16 R92, R8.reuse, R28, R92 ;  /* 0x0000001c085c723c */ /* 0x040ff0000004185c */
[----:B------:R-:W-:Y:S08]  /*3d20*/  HMMA.16816.F32.BF16 R80, R8, R66, R80 ;  /* 0x000000420850723c */ /* 0x000ff00000041850 */
[C---:B------:R-:W-:Y:S08]  /*3d30*/  HMMA.16816.F32.BF16 R148, R12.reuse, R64, R148 ;  /* 0x000000400c94723c */ /* 0x040ff00000041894 */
[----:B------:R-:W-:Y:S08]  /*3d40*/  HMMA.16816.F32.BF16 R68, R12, R70, R124 ;  /* 0x000000460c44723c */ /* 0x000ff0000004187c */
[----:B------:R-:W-:Y:S08]  /*3d50*/  HMMA.16816.F32.BF16 R88, R8, R24, R88 ;  /* 0x000000180858723c */ /* 0x000ff00000041858 */
[C---:B------:R-:W-:Y:S08]  /*3d60*/  HMMA.16816.F32.BF16 R64, R12.reuse, R66, R116 ;  /* 0x000000420c40723c */ /* 0x040ff00000041874 */
[C---:B------:R-:W-:Y:S08]  /*3d70*/  HMMA.16816.F32.BF16 R152, R12.reuse, R32, R112 ;  /* 0x000000200c98723c */ /* 0x040ff00000041870 */
[----:B------:R-:W-:Y:S01]  /*3d80*/  HMMA.16816.F32.BF16 R128, R12, R34, R128 ;  /* 0x000000220c80723c */ /* 0x000fe20000041880 */
[----:B------:R-:W-:Y:S07]  /*3d90*/  LDSM.16.M88.4 R32, [R191+0x1000] ;  /* 0x00100000bf20783b */ /* 0x000fee0000000200 */
[----:B------:R-:W-:Y:S08]  /*3da0*/  HMMA.16816.F32.BF16 R140, R8, R30, R140 ;  /* 0x0000001e088c723c */ /* 0x000ff0000004188c */
[----:B------:R-:W-:Y:S08]  /*3db0*/  HMMA.16816.F32.BF16 R156, R12, R28, R104 ;  /* 0x0000001c0c9c723c */ /* 0x000ff00000041868 */
[----:B------:R-:W-:Y:S01]  /*3dc0*/  HMMA.16816.F32.BF16 R136, R8, R26, R136 ;  /* 0x0000001a0888723c */ /* 0x000fe20000041888 */
[----:B------:R-:W-:Y:S07]  /*3dd0*/  LDSM.16.M88.4 R8, [R197+0x2000] ;  /* 0x00200000c508783b */ /* 0x000fee0000000200 */
[C---:B------:R-:W-:Y:S01]  /*3de0*/  HMMA.16816.F32.BF16 R132, R12.reuse, R30, R108 ;  /* 0x0000001e0c84723c */ /* 0x040fe2000004186c */
[----:B------:R-:W2:Y:S07]  /*3df0*/  LDSM.16.M88.4 R28, [R191+0x1800] ;  /* 0x00180000bf1c783b */ /* 0x000eae0000000200 */
[C---:B------:R-:W-:Y:S08]  /*3e00*/  HMMA.16816.F32.BF16 R164, R12.reuse, R24, R100 ;  /* 0x000000180ca4723c */ /* 0x040ff00000041864 */
[----:B------:R-:W-:Y:S01]  /*3e10*/  HMMA.16816.F32.BF16 R124, R12, R26, R96 ;  /* 0x0000001a0c7c723c */ /* 0x000fe20000041860 */
[----:B------:R-:W2:Y:S04]  /*3e20*/  LDSM.16.M88.4 R12, [R197] ;  /* 0x00000000c50c783b */ /* 0x000ea80000000200 */
[----:B------:R-:W2:Y:S03]  /*3e30*/  LDSM.16.M88.4 R24, [R191+0x2000] ;  /* 0x00200000bf18783b */ /* 0x000ea60000000200 */
[----:B---3--:R-:W-:Y:S01]  /*3e40*/  HMMA.16816.F32.BF16 R108, R20, R52, R36 ;  /* 0x00000034146c723c */ /* 0x008fe20000041824 */
[----:B------:R-:W3:Y:S01]  /*3e50*/  LDSM.16.M88.4 R36, [R191+0x800] ;  /* 0x00080000bf24783b */ /* 0x000ee20000000200 */
[----:B------:R-:W-:Y:S01]  /*3e60*/  LOP3.LUT R204, R204, 0xfffdffff, RZ, 0xc0, !PT ;  /* 0xfffdffffcccc7812 */ /* 0x000fe200078ec0ff */
[----:B------:R-:W-:-:S05]  /*3e70*/  DEPBAR.LE SB0, 0x0 ;  /* 0x000080000000791a */ /* 0x000fca0000000000 */
[C---:B------:R-:W-:Y:S08]  /*3e80*/  HMMA.16816.F32.BF16 R112, R20.reuse, R56, R72 ;  /* 0x000000381470723c */ /* 0x040ff00000041848 */
[C---:B------:R-:W-:Y:S08]  /*3e90*/  HMMA.16816.F32.BF16 R116, R20.reuse, R60, R76 ;  /* 0x0000003c1474723c */ /* 0x040ff0000004184c */
[----:B-----5:R-:W-:Y:S08]  /*3ea0*/  HMMA.16816.F32.BF16 R104, R20, R48, R92 ;  /* 0x000000301468723c */ /* 0x020ff0000004185c */
[----:B-1----:R-:W-:Y:S08]  /*3eb0*/  HMMA.16816.F32.BF16 R72, R16, R62, R68 ;  /* 0x0000003e1048723c */ /* 0x002ff00000041844 */
[C---:B------:R-:W-:Y:S08]  /*3ec0*/  HMMA.16816.F32.BF16 R100, R20.reuse, R44, R88 ;  /* 0x0000002c1464723c */ /* 0x040ff00000041858 */
[C---:B------:R-:W-:Y:S08]  /*3ed0*/  HMMA.16816.F32.BF16 R96, R20.reuse, R62, R84 ;  /* 0x0000003e1460723c */ /* 0x040ff00000041854 */
[----:B------:R-:W-:Y:S08]  /*3ee0*/  HMMA.16816.F32.BF16 R92, R20, R58, R80 ;  /* 0x0000003a145c723c */ /* 0x000ff00000041850 */
[C---:B------:R-:W-:Y:S08]  /*3ef0*/  HMMA.16816.F32.BF16 R76, R16.reuse, R60, R144 ;  /* 0x0000003c104c723c */ /* 0x040ff00000041890 */
[C---:B------:R-:W-:Y:S08]  /*3f00*/  HMMA.16816.F32.BF16 R68, R16.reuse, R56, R148 ;  /* 0x000000381044723c */ /* 0x040ff00000041894 */
[----:B------:R-:W-:Y:S08]  /*3f10*/  HMMA.16816.F32.BF16 R64, R16, R58, R64 ;  /* 0x0000003a1040723c */ /* 0x000ff00000041840 */
[----:B------:R-:W-:Y:S08]  /*3f20*/  HMMA.16816.F32.BF16 R88, R20, R54, R160 ;  /* 0x000000361458723c */ /* 0x000ff000000418a0 */
[C---:B------:R-:W-:Y:S08]  /*3f30*/  HMMA.16816.F32.BF16 R60, R16.reuse, R52, R152 ;  /* 0x00000034103c723c */ /* 0x040ff00000041898 */
[----:B------:R-:W-:Y:S08]  /*3f40*/  HMMA.16816.F32.BF16 R56, R16, R54, R128 ;  /* 0x000000361038723c */ /* 0x000ff00000041880 */
[----:B------:R-:W-:Y:S08]  /*3f50*/  HMMA.16816.F32.BF16 R84, R20, R50, R140 ;  /* 0x000000321454723c */ /* 0x000ff0000004188c */
[----:B------:R-:W-:Y:S08]  /*3f60*/  HMMA.16816.F32.BF16 R52, R16, R48, R156 ;  /* 0x000000301034723c */ /* 0x000ff0000004189c */
[----:B------:R-:W-:Y:S08]  /*3f70*/  HMMA.16816.F32.BF16 R80, R20, R46, R136 ;  /* 0x0000002e1450723c */ /* 0x000ff00000041888 */
[C---:B------:R-:W-:Y:S08]  /*3f80*/  HMMA.16816.F32.BF16 R48, R16.reuse, R50, R132 ;  /* 0x000000321030723c */ /* 0x040ff00000041884 */
[C---:B------:R-:W-:Y:S08]  /*3f90*/  HMMA.16816.F32.BF16 R20, R16.reuse, R44, R164 ;  /* 0x0000002c1014723c */ /* 0x040ff000000418a4 */
[----:B------:R-:W-:Y:S01]  /*3fa0*/  HMMA.16816.F32.BF16 R16, R16, R46, R124 ;  /* 0x0000002e1010723c */ /* 0x000fe2000004187c */
[----:B------:R-:W-:-:S02]  /*3fb0*/  @P5 LOP3.LUT R204, R204, 0x20000, RZ, 0xfc, !PT ;  /* 0x00020000cccc5812 */ /* 0x000fc400078efcff */
[----:B------:R-:W-:Y:S02]  /*3fc0*/  ISETP.GT.AND P0, PT, R122, R176, PT ;  /* 0x000000b07a00720c */ /* 0x000fe40003f04270 */
[----:B------:R-:W-:Y:S02]  /*3fd0*/  ISETP.GT.AND P4, PT, R174, 0x4f, PT ;  /* 0x0000004fae00780c */ /* 0x000fe40003f84270 */
[----:B------:R-:W-:Y:S01]  /*3fe0*/  LOP3.LUT R204, R204, 0xffffffbf, RZ, 0xc0, !PT ;  /* 0xffffffbfcccc7812 */ /* 0x000fe200078ec0ff */
[C---:B--2---:R-:W-:Y:S03]  /*3ff0*/  HMMA.16816.F32.BF16 R104, R8.reuse, R28, R104 ;  /* 0x0000001c0868723c */ /* 0x044fe60000041868 */
[----:B------:R-:W-:Y:S01]  /*4000*/  @P6 LOP3.LUT R204, R204, 0x40, RZ, 0xfc, !PT ;  /* 0x00000040cccc6812 */ /* 0x000fe200078efcff */
[----:B------:R-:W-:Y:S03]  /*4010*/  BSSY B0, `(.L_x_628) ;  /* 0x0000053000007945 */ /* 0x000fe60003800000 */
[----:B------:R-:W-:Y:S01]  /*4020*/  LOP3.LUT R204, R204, 0xffff7fff, RZ, 0xc0, !PT ;  /* 0xffff7fffcccc7812 */ /* 0x000fe200078ec0ff */
[----:B------:R-:W-:Y:S03]  /*4030*/  HMMA.16816.F32.BF16 R84, R8, R30, R84 ;  /* 0x0000001e0854723c */ /* 0x000fe60000041854 */
[----:B------:R-:W-:-:S05]  /*4040*/  @P4 LOP3.LUT R204, R204, 0x8000, RZ, 0xfc, !PT ;  /* 0x00008000cccc4812 */ /* 0x000fca00078efcff */
[C---:B------:R-:W-:Y:S08]  /*4050*/  HMMA.16816.F32.BF16 R52, R12.reuse, R28, R52 ;  /* 0x0000001c0c34723c */ /* 0x040ff00000041834 */
[----:B------:R-:W-:Y:S08]  /*4060*/  HMMA.16816.F32.BF16 R48, R12, R30, R48 ;  /* 0x0000001e0c30723c */ /* 0x000ff00000041830 */
[C---:B------:R-:W-:Y:S08]  /*4070*/  HMMA.16816.F32.BF16 R44, R8.reuse, R42, R96 ;  /* 0x0000002a082c723c */ /* 0x040ff00000041860 */
[C---:B------:R-:W-:Y:S08]  /*4080*/  HMMA.16816.F32.BF16 R100, R8.reuse, R24, R100 ;  /* 0x000000180864723c */ /* 0x040ff00000041864 */
[----:B------:R-:W-:Y:S08]  /*4090*/  HMMA.16816.F32.BF16 R80, R8, R26, R80 ;  /* 0x0000001a0850723c */ /* 0x000ff00000041850 */
[----:B------:R-:W-:Y:S08]  /*40a0*/  HMMA.16816.F32.BF16 R28, R12, R24, R20 ;  /* 0x000000180c1c723c */ /* 0x000ff00000041814 */
[C---:B------:R-:W-:Y:S08]  /*40b0*/  HMMA.16816.F32.BF16 R116, R8.reuse, R40, R116 ;  /* 0x000000280874723c */ /* 0x040ff00000041874 */
[C---:B---3--:R-:W-:Y:S08]  /*40c0*/  HMMA.16816.F32.BF16 R112, R8.reuse, R36, R112 ;  /* 0x000000240870723c */ /* 0x048ff00000041870 */
        /* <DEDUP_REMOVED lines=13> */
[----:B----4-:R-:W-:Y:S01]  /*41a0*/  IADD3 R2, R174, R121, R175 ;  /* 0x00000079ae027210 */ /* 0x010fe20007ffe0af */
        /* <DEDUP_REMOVED lines=27> */
.L_x_821:
        /* <DEDUP_REMOVED lines=22> */
[----:B------:R2:W-:Y:S02]  /*44c0*/  LDGSTS.E.BYPASS.LTC128B.128 [R207+0x4100], [R2.64], !P3 ;  /* 0x0410000002cf7fae */ /* 0x0005e4000d901d46 */
.L_x_822:
[----:B---3--:R-:W-:Y:S02]  /*44d0*/  ISETP.GE.AND P1, PT, R205, c[0x0][0x1d4], PT ;  /* 0x00007500cd007a0c */ /* 0x008fe40003f26270 */
[----:B--2---:R-:W-:-:S05]  /*44e0*/  IADD3 R2, P0, R0, R123, RZ ;  /* 0x0000007b00027210 */ /* 0x004fca0007f1e0ff */
[----:B-1----:R-:W-:-:S06]  /*44f0*/  IMAD.X R3, R5, 0x1, R6, P0 ;  /* 0x0000000105037824 */ /* 0x002fcc00000e0606 */
[----:B------:R-:W-:Y:S01]  /*4500*/  @!PT LDS RZ, [RZ] ;  /* 0x00000000fffff984 */ /* 0x000fe20000000800 */
[----:B------:R-:W-:Y:S01]  /*4510*/  @!PT LDS RZ, [RZ] ;  /* 0x00000000fffff984 */ /* 0x000fe20000000800 */
[----:B------:R-:W-:Y:S01]  /*4520*/  @!PT LDS RZ, [RZ] ;  /* 0x00000000fffff984 */ /* 0x000fe20000000800 */
[----:B------:R1:W-:Y:S02]  /*4530*/  LDGSTS.E.BYPASS.LTC128B.128 [R207+0x4900], [R2.64], !P1 ;  /* 0x0490000002cf7fae */ /* 0x0003e4000c901d46 */
.L_x_629:
[----:B----4-:R-:W-:Y:S05]  /*4540*/  BSYNC B0 ;  /* 0x0000000000007941 */ /* 0x010fea0003800000 */
.L_x_628:
[----:B-1----:R-:W2:Y:S01]  /*4550*/  LDL R2, [R1+0x38] ;  /* 0x0000380001027983 */ /* 0x002ea20000100800 */
[----:B------:R-:W-:-:S03]  /*4560*/  IMAD.MOV.U32 R3, RZ, RZ, c[0x0][0x2c4] ;  /* 0x0000b100ff037624 */ /* 0x000fc600078e00ff */
[----:B------:R-:W2:Y:S02]  /*4570*/  LDL R0, [R1+0x3c] ;  /* 0x00003c0001007983 */ /* 0x000ea40000100800 */
[----:B------:R-:W-:Y:S01]  /*4580*/  ISETP.NE.AND P0, PT, R3, 0x1, PT ;  /* 0x000000010300780c */ /* 0x000fe20003f05270 */
[----:B------:R-:W-:Y:S01]  /*4590*/  ULDC UR4, c[0x0][0x324] ;  /* 0x0000c90000047ab9 */ /* 0x000fe20000000800 */
[----:B------:R-:W0:Y:S01]  /*45a0*/  LDGDEPBAR ;  /* 0x00000000000079af */ /* 0x000e220000000000 */
[----:B------:R-:W-:Y:S01]  /*45b0*/  ULOP3.LUT UR4, URZ, UR4, URZ, 0x33, !UPT ;  /* 0x000000043f047292 */ /* 0x000fe2000f8e333f */
[----:B------:R-:W-:Y:S01]  /*45c0*/  IMAD.IADD R11, R120, 0x1, -R248 ;  /* 0x00000001780b7824 */ /* 0x000fe200078e0af8 */
[----:B------:R-:W-:Y:S01]  /*45d0*/  IADD3 R12, -R248, R4, RZ ;  /* 0x00000004f80c7210 */ /* 0x000fe20007ffe1ff */
[----:B--2---:R-:W-:Y:S01]  /*45e0*/  IMAD.IADD R0, R0, 0x1, R2 ;  /* 0x0000000100007824 */ /* 0x004fe200078e0202 */
[----:B------:R-:W-:-:S06]  /*45f0*/  IADD3 R2, -R248, 0x1, R120 ;  /* 0x00000001f8027810 */ /* 0x000fcc0007ffe178 */
[----:B------:R-:W-:-:S04]  /*4600*/  @P0 IMAD.HI.U32 R3, R0, c[0x0][0x2c8], RZ ;  /* 0x0000b20000030a27 */ /* 0x000fc800078e00ff */
[----:B------:R-:W-:Y:S01]  /*4610*/  IMAD.MOV.U32 R8, RZ, RZ, R0 ;  /* 0x000000ffff087224 */ /* 0x000fe200078e0000 */
[----:B------:R-:W-:-:S04]  /*4620*/  IADD3 R0, R2, -R236, RZ ;  /* 0x800000ec02007210 */ /* 0x000fc80007ffe0ff */
[C---:B------:R-:W-:Y:S02]  /*4630*/  IADD3 R10, R0.reuse, UR4, RZ ;  /* 0x00000004000a7c10 */ /* 0x040fe4000fffe0ff */
[----:B------:R-:W-:Y:S02]  /*4640*/  @P0 SHF.R.U32.HI R8, RZ, c[0x0][0x2cc], R3 ;  /* 0x0000b300ff080a19 */ /* 0x000fe40000011603 */
[----:B------:R-:W-:Y:S01]  /*4650*/  IADD3 R9, R0, c[0x0][0x328], RZ ;  /* 0x0000ca0000097a10 */ /* 0x000fe20007ffe0ff */
[----:B------:R-:W-:Y:S05]  /*4660*/  BRA.DIV ~URZ, `(.L_x_632) ;  /* 0x00016e527f007947 */ /* 0x000fea000b800000 */
[----:B------:R1:W2:Y:S02]  /*4670*/  SHFL.IDX PT, R2, R8, RZ, 0x1c1f ;  /* 0x001c1fff08027589 */ /* 0x0002a400000e0000 */
.L_x_823:
[----:B------:R-:W-:Y:S01]  /*4680*/  IMAD.MOV.U32 R0, RZ, RZ, c[0x0][0x32c] ;  /* 0x0000cb00ff007624 */ /* 0x000fe200078e00ff */
[----:B--2---:R-:W-:-:S04]  /*4690*/  IADD3 R3, R9, R2, RZ ;  /* 0x0000000209037210 */ /* 0x004fc80007ffe0ff */
[----:B------:R-:W-:Y:S01]  /*46a0*/  ISETP.GE.AND P0, PT, R0, 0x1, PT ;  /* 0x000000010000780c */ /* 0x000fe20003f06270 */
[----:B------:R-:W-:Y:S01]  /*46b0*/  IMAD.IADD R0, R10, 0x1, R2 ;  /* 0x000000010a007824 */ /* 0x000fe200078e0202 */
[----:B------:R-:W-:-:S11]  /*46c0*/  IMNMX R5, R11, R3, PT ;  /* 0x000000030b057217 */ /* 0x000fd60003800200 */
[----:B------:R-:W-:Y:S05]  /*46d0*/  @!P0 BRA `(.L_x_633) ;  /* 0x0000014000008947 */ /* 0x000fea0003800000 */
[----:B------:R-:W-:Y:S01]  /*46e0*/  IADD3 R2, -R236, R237, R2 ;  /* 0x000000edec027210 */ /* 0x000fe20007ffe102 */
[----:B------:R-:W-:Y:S03]  /*46f0*/  BSSY B0, `(.L_x_634) ;  /* 0x000000e000007945 */ /* 0x000fe60003800000 */
        /* <DEDUP_REMOVED lines=9> */
.L_x_635:
[----:B------:R-:W-:-:S04]  /*4790*/  MOV R3, c[0x0][0x32c] ;  /* 0x0000cb0000037a02 */ /* 0x000fc80000000f00 */
[----:B------:R-:W-:-:S13]  /*47a0*/  ISETP.NE.AND P0, PT, R3, 0x1, PT ;  /* 0x000000010300780c */ /* 0x000fda0003f05270 */
[----:B------:R-:W-:-:S05]  /*47b0*/  @P0 IMAD.HI.U32 R3, R2, c[0x0][0x330], RZ ;  /* 0x0000cc0002030a27 */ /* 0x000fca00078e00ff */
[----:B------:R-:W-:Y:S02]  /*47c0*/  @P0 SHF.R.U32.HI R2, RZ, c[0x0][0x334], R3 ;  /* 0x0000cd00ff020a19 */ /* 0x000fe40000011603 */
.L_x_636:
[----:B------:R-:W-:Y:S05]  /*47d0*/  BSYNC B0 ;  /* 0x0000000000007941 */ /* 0x000fea0003800000 */
.L_x_634:
[----:B------:R-:W-:-:S05]  /*47e0*/  IMAD R2, R2, c[0x0][0x32c], R12 ;  /* 0x0000cb0002027a24 */ /* 0x000fca00078e020c */
[----:B------:R-:W-:Y:S02]  /*47f0*/  IADD3 R3, R2, c[0x0][0x32c], RZ ;  /* 0x0000cb0002037a10 */ /* 0x000fe40007ffe0ff */
[----:B------:R-:W-:Y:S02]  /*4800*/  IMNMX R0, R0, R2, !PT ;  /* 0x0000000200007217 */ /* 0x000fe40007800200 */
[----:B------:R-:W-:Y:S02]  /*4810*/  IMNMX R5, R5, R3, PT ;  /* 0x0000000305057217 */ /* 0x000fe40003800200 */
.L_x_633:
[----:B------:R-:W-:Y:S05]  /*4820*/  BRA.DIV ~URZ, `(.L_x_637) ;  /* 0x00016d027f007947 */ /* 0x000fea000b800000 */
[----:B------:R2:W3:Y:S02]  /*4830*/  SHFL.IDX PT, R2, R8, 0x1, 0x1c1f ;  /* 0x003c1f0008027f89 */ /* 0x0004e400000e0000 */
.L_x_824:
[----:B------:R-:W-:Y:S02]  /*4840*/  IMAD.MOV.U32 R3, RZ, RZ, c[0x0][0x32c] ;  /* 0x0000cb00ff037624 */ /* 0x000fe400078e00ff */
[----:B---3--:R-:W-:-:S03]  /*4850*/  IMAD.IADD R6, R10, 0x1, R2 ;  /* 0x000000010a067824 */ /* 0x008fc600078e0202 */
[----:B------:R-:W-:Y:S02]  /*4860*/  ISETP.GE.AND P0, PT, R3, 0x1, PT ;  /* 0x000000010300780c */ /* 0x000fe40003f06270 */
[----:B------:R-:W-:-:S04]  /*4870*/  IADD3 R3, R9, R2, RZ ;  /* 0x0000000209037210 */ /* 0x000fc80007ffe0ff */
[----:B------:R-:W-:-:S07]  /*4880*/  IMNMX R7, R11, R3, PT ;  /* 0x000000030b077217 */ /* 0x000fce0003800200 */
        /* <DEDUP_REMOVED lines=12> */
.L_x_640:
[----:B------:R-:W-:-:S04]  /*4950*/  MOV R3, c[0x0][0x32c] ;  /* 0x0000cb0000037a02 */ /* 0x000fc80000000f00 */
[----:B------:R-:W-:-:S13]  /*4960*/  ISETP.NE.AND P0, PT, R3, 0x1, PT ;  /* 0x000000010300780c */ /* 0x000fda0003f05270 */
[----:B------:R-:W-:-:S05]  /*4970*/  @P0 IMAD.HI.U32 R3, R2, c[0x0][0x330], RZ ;  /* 0x0000cc0002030a27 */ /* 0x000fca00078e00ff */
[----:B------:R-:W-:Y:S02]  /*4980*/  @P0 SHF.R.U32.HI R2, RZ, c[0x0][0x334], R3 ;  /* 0x0000cd00ff020a19 */ /* 0x000fe40000011603 */
.L_x_641:
[----:B------:R-:W-:Y:S05]  /*4990*/  BSYNC B0 ;  /* 0x0000000000007941 */ /* 0x000fea0003800000 */
.L_x_639:
[----:B------:R-:W-:-:S05]  /*49a0*/  IMAD R2, R2, c[0x0][0x32c], R12 ;  /* 0x0000cb0002027a24 */ /* 0x000fca00078e020c */
[----:B------:R-:W-:Y:S02]  /*49b0*/  IADD3 R3, R2, c[0x0][0x32c], RZ ;  /* 0x0000cb0002037a10 */ /* 0x000fe40007ffe0ff */
[----:B------:R-:W-:Y:S02]  /*49c0*/  IMNMX R6, R6, R2, !PT ;  /* 0x0000000206067217 */ /* 0x000fe40007800200 */
[----:B------:R-:W-:Y:S02]  /*49d0*/  IMNMX R7, R7, R3, PT ;  /* 0x0000000307077217 */ /* 0x000fe40003800200 */
.L_x_638:
[----:B------:R-:W-:Y:S02]  /*49e0*/  ISETP.GE.AND P0, PT, R4, 0x2, PT ;  /* 0x000000020400780c */ /* 0x000fe40003f06270 */
[----:B------:R-:W-:Y:S02]  /*49f0*/  LOP3.LUT R204, R204, 0xffffbfff, RZ, 0xc0, !PT ;  /* 0xffffbfffcccc7812 */ /* 0x000fe400078ec0ff */
[C---:B------:R-:W-:Y:S02]  /*4a00*/  ISETP.GE.AND P1, PT, R4.reuse, 0x9, PT ;  /* 0x000000090400780c */ /* 0x040fe40003f26270 */
[----:B------:R-:W-:-:S02]  /*4a10*/  ISETP.GE.AND P6, PT, R4, 0x31, PT ;  /* 0x000000310400780c */ /* 0x000fc40003fc6270 */
[C---:B------:R-:W-:Y:S02]  /*4a20*/  ISETP.GE.AND P5, PT, R4.reuse, 0x32, PT ;  /* 0x000000320400780c */ /* 0x040fe40003fa6270 */
[C---:B------:R-:W-:Y:S02]  /*4a30*/  ISETP.GE.AND P4, PT, R4.reuse, 0x39, PT ;  /* 0x000000390400780c */ /* 0x040fe40003f86270 */
[----:B------:R-:W-:Y:S02]  /*4a40*/  ISETP.GE.AND P3, PT, R4, 0x3a, PT ;  /* 0x0000003a0400780c */ /* 0x000fe40003f66270 */
[----:B------:R-:W-:Y:S02]  /*4a50*/  @P0 LOP3.LUT R204, R204, 0x4000, RZ, 0xfc, !PT ;  /* 0x00004000cccc0812 */ /* 0x000fe400078efcff */
[----:B------:R-:W-:Y:S02]  /*4a60*/  ISETP.GT.AND P0, PT, R0, 0x1, !P0 ;  /* 0x000000010000780c */ /* 0x000fe40004704270 */
[----:B------:R-:W-:-:S02]  /*4a70*/  LOP3.LUT R204, R204, 0xfffffbff, RZ, 0xc0, !PT ;  /* 0xfffffbffcccc7812 */ /* 0x000fc400078ec0ff */
[----:B------:R-:W-:Y:S02]  /*4a80*/  ISETP.LT.OR P0, PT, R5, 0x2, P0 ;  /* 0x000000020500780c */ /* 0x000fe40000701670 */
[----:B------:R-:W-:Y:S02]  /*4a90*/  @P1 LOP3.LUT R204, R204, 0x400, RZ, 0xfc, !PT ;  /* 0x00000400cccc1812 */ /* 0x000fe400078efcff */
[----:B------:R-:W-:Y:S02]  /*4aa0*/  FSEL R15, R77, -INF , !P0 ;  /* 0xff8000004d0f7808 */ /* 0x000fe40004000000 */
[----:B------:R-:W-:Y:S02]  /*4ab0*/  ISETP.GT.AND P0, PT, R0, 0x8, !P1 ;  /* 0x000000080000780c */ /* 0x000fe40004f04270 */
[----:B------:R-:W-:Y:S02]  /*4ac0*/  ISETP.GE.AND P1, PT, R4, 0xa, PT ;  /* 0x0000000a0400780c */ /* 0x000fe40003f26270 */
[----:B------:R-:W-:-:S02]  /*4ad0*/  ISETP.LT.OR P0, PT, R5, 0x9, P0 ;  /* 0x000000090500780c */ /* 0x000fc40000701670 */
[----:B------:R-:W-:Y:S02]  /*4ae0*/  LOP3.LUT R204, R204, 0xfffffdff, RZ, 0xc0, !PT ;  /* 0xfffffdffcccc7812 */ /* 0x000fe400078ec0ff */
[----:B------:R-:W-:Y:S02]  /*4af0*/  FSEL R17, R72, -INF , !P0 ;  /* 0xff80000048117808 */ /* 0x000fe40004000000 */
[----:B------:R-:W-:Y:S02]  /*4b00*/  ISETP.GT.AND P0, PT, R0, 0x9, !P1 ;  /* 0x000000090000780c */ /* 0x000fe40004f04270 */
[----:B------:R-:W-:Y:S02]  /*4b10*/  ISETP.GE.AND P2, PT, R4, 0x41, PT ;  /* 0x000000410400780c */ /* 0x000fe40003f46270 */
[----:B------:R-:W-:Y:S02]  /*4b20*/  ISETP.LT.OR P0, PT, R5, 0xa, P0 ;  /* 0x0000000a0500780c */ /* 0x000fe40000701670 */
[----:B------:R-:W-:-:S02]  /*4b30*/  @P1 LOP3.LUT R204, R204, 0x200, RZ, 0xfc, !PT ;  /* 0x00000200cccc1812 */ /* 0x000fc400078efcff */
[----:B------:R-:W-:Y:S02]  /*4b40*/  ISETP.GE.AND P1, PT, R4, 0x11, PT ;  /* 0x000000110400780c */ /* 0x000fe40003f26270 */
[----:B------:R-:W-:Y:S02]  /*4b50*/  LOP3.LUT R204, R204, 0xfffffeff, RZ, 0xc0, !PT ;  /* 0xfffffeffcccc7812 */ /* 0x000fe400078ec0ff */
[----:B------:R-:W-:Y:S02]  /*4b60*/  FSEL R18, R73, -INF , !P0 ;  /* 0xff80000049127808 */ /* 0x000fe40004000000 */
[----:B------:R-:W-:-:S04]  /*4b70*/  ISETP.GT.AND P0, PT, R0, 0x10, !P1 ;  /* 0x000000100000780c */ /* 0x000fc80004f04270 */
[----:B------:R-:W-:-:S03]  /*4b80*/  ISETP.LT.OR P0, PT, R5, 0x11, P0 ;  /* 0x000000110500780c */ /* 0x000fc60000701670 */
[----:B------:R-:W-:Y:S02]  /*4b90*/  @P1 LOP3.LUT R204, R204, 0x100, RZ, 0xfc, !PT ;  /* 0x00000100cccc1812 */ /* 0x000fe400078efcff */
        /* <DEDUP_REMOVED lines=31> */
[----:B------:R-:W-:Y:S02]  /*4d90*/  FSEL R136, R61, -INF , !P0 ;  /* 0xff8000003d887808 */ /* 0x000fe40004000000 */
[----:B------:R-:W-:Y:S02]  /*4da0*/  LOP3.LUT R204, R204, 0xfffffffd, RZ, 0xc0, !PT ;  /* 0xfffffffdcccc7812 */ /* 0x000fe400078ec0ff */
[----:B------:R-:W-:-:S04]  /*4db0*/  ISETP.GT.AND P0, PT, R0, 0x28, !P1 ;  /* 0x000000280000780c */ /* 0x000fc80004f04270 */
[----:B------:R-:W-:-:S03]  /*4dc0*/  ISETP.LT.OR P0, PT, R5, 0x29, P0 ;  /* 0x000000290500780c */ /* 0x000fc60000701670 */
[----:B------:R-:W-:Y:S02]  /*4dd0*/  @P1 LOP3.LUT R204, R204, 0x2, RZ, 0xfc, !PT ;  /* 0x00000002cccc1812 */ /* 0x000fe400078efcff */
[----:B------:R-:W-:Y:S02]  /*4de0*/  ISETP.GE.AND P1, PT, R4, 0x2a, PT ;  /* 0x0000002a0400780c */ /* 0x000fe40003f26270 */
[----:B------:R-:W-:Y:S02]  /*4df0*/  FSEL R135, R56, -INF , !P0 ;  /* 0xff80000038877808 */ /* 0x000fe40004000000 */
[----:B------:R-:W-:Y:S02]  /*4e00*/  ISETP.GT.AND P0, PT, R0, 0x29, !P1 ;  /* 0x000000290000780c */ /* 0x000fe40004f04270 */
[----:B------:R-:W-:Y:S02]  /*4e10*/  LOP3.LUT R204, R204, 0xfffffffe, RZ, 0xc0, !PT ;  /* 0xfffffffecccc7812 */ /* 0x000fe400078ec0ff */
[----:B------:R-:W-:-:S04]  /*4e20*/  ISETP.LT.OR P0, PT, R5, 0x2a, P0 ;  /* 0x0000002a0500780c */ /* 0x000fc80000701670 */
[----:B------:R-:W-:Y:S02]  /*4e30*/  FSEL R134, R57, -INF , !P0 ;  /* 0xff80000039867808 */ /* 0x000fe40004000000 */
[----:B------:R-:W-:Y:S02]  /*4e40*/  ISETP.GT.AND P0, PT, R0, 0x30, !P6 ;  /* 0x000000300000780c */ /* 0x000fe40007704270 */
[----:B------:R-:W-:Y:S02]  /*4e50*/  @P1 LOP3.LUT R204, R204, 0x1, RZ, 0xfc, !PT ;  /* 0x00000001cccc1812 */ /* 0x000fe400078efcff */
[----:B------:R-:W-:Y:S02]  /*4e60*/  ISETP.LT.OR P0, PT, R5, 0x31, P0 ;  /* 0x000000310500780c */ /* 0x000fe40000701670 */
[----:B------:R-:W-:Y:S02]  /*4e70*/  ISETP.GE.AND P1, PT, R4, 0x42, PT ;  /* 0x000000420400780c */ /* 0x000fe40003f26270 */
[----:B------:R-:W-:-:S02]  /*4e80*/  FSEL R149, R52, -INF , !P0 ;  /* 0xff80000034957808 */ /* 0x000fc40004000000 */
[----:B------:R-:W-:Y:S02]  /*4e90*/  ISETP.GT.AND P0, PT, R0, 0x31, !P5 ;  /* 0x000000310000780c */ /* 0x000fe40006f04270 */
[----:B------:R-:W-:Y:S02]  /*4ea0*/  LOP3.LUT R204, R204, 0xfffff7ff, RZ, 0xc0, !PT ;  /* 0xfffff7ffcccc7812 */ /* 0x000fe400078ec0ff */
        /* <DEDUP_REMOVED lines=14> */
[----:B------:R-:W-:-:S13]  /*4f90*/  ISETP.GE.AND P0, PT, R4, 0x49, PT ;  /* 0x000000490400780c */ /* 0x000fda0003f06270 */
[----:B------:R-:W-:Y:S02]  /*4fa0*/  @P0 LOP3.LUT R204, R204, 0x800, RZ, 0xfc, !PT ;  /* 0x00000800cccc0812 */ /* 0x000fe400078efcff */
[----:B------:R-:W-:Y:S02]  /*4fb0*/  ISETP.GT.AND P0, PT, R0, 0x48, !P0 ;  /* 0x000000480000780c */ /* 0x000fe40004704270 */
[----:B------:R-:W-:Y:S02]  /*4fc0*/  LOP3.LUT R204, R204, 0xffffefff, RZ, 0xc0, !PT ;  /* 0xffffefffcccc7812 */ /* 0x000fe400078ec0ff */
[----:B------:R-:W-:-:S04]  /*4fd0*/  ISETP.LT.OR P0, PT, R5, 0x49, P0 ;  /* 0x000000490500780c */ /* 0x000fc80000701670 */
[----:B------:R-:W-:Y:S02]  /*4fe0*/  FSEL R167, R24, -INF , !P0 ;  /* 0xff80000018a77808 */ /* 0x000fe40004000000 */
[----:B------:R-:W-:-:S13]  /*4ff0*/  ISETP.GE.AND P0, PT, R4, 0x1, PT ;  /* 0x000000010400780c */ /* 0x000fda0003f06270 */
[----:B------:R-:W-:Y:S02]  /*5000*/  @P0 LOP3.LUT R204, R204, 0x1000, RZ, 0xfc, !PT ;  /* 0x00001000cccc0812 */ /* 0x000fe400078efcff */
[----:B------:R-:W-:Y:S02]  /*5010*/  ISETP.GT.AND P0, PT, R0, RZ, !P0 ;  /* 0x000000ff0000720c */ /* 0x000fe40004704270 */
[----:B------:R-:W-:Y:S02]  /*5020*/  LOP3.LUT R204, R204, 0xffffdfff, RZ, 0xc0, !PT ;  /* 0xffffdfffcccc7812 */ /* 0x000fe400078ec0ff */
[----:B------:R-:W-:-:S04]  /*5030*/  ISETP.LT.OR P0, PT, R5, 0x1, P0 ;  /* 0x000000010500780c */ /* 0x000fc80000701670 */
[----:B------:R-:W-:Y:S02]  /*5040*/  FSEL R14, R76, -INF , !P0 ;  /* 0xff8000004c0e7808 */ /* 0x000fe40004000000 */
[----:B------:R-:W-:-:S13]  /*5050*/  ISETP.GE.AND P0, PT, R4, 0x4a, PT ;  /* 0x0000004a0400780c */ /* 0x000fda0003f06270 */
[----:B------:R-:W-:Y:S02]  /*5060*/  @P0 LOP3.LUT R204, R204, 0x2000, RZ, 0xfc, !PT ;  /* 0x00002000cccc0812 */ /* 0x000fe400078efcff */
[----:B------:R-:W-:-:S04]  /*5070*/  ISETP.GT.AND P0, PT, R0, 0x49, !P0 ;  /* 0x000000490000780c */ /* 0x000fc80004704270 */
[----:B------:R-:W-:-:S04]  /*5080*/  ISETP.LT.OR P0, PT, R5, 0x4a, P0 ;  /* 0x0000004a0500780c */ /* 0x000fc80000701670 */
[----:B------:R-:W-:Y:S01]  /*5090*/  FSEL R166, R25, -INF , !P0 ;  /* 0xff80000019a67808 */ /* 0x000fe20004000000 */
[----:B------:R-:W-:Y:S06]  /*50a0*/  BRA.DIV ~URZ, `(.L_x_642) ;  /* 0x000164f27f007947 */ /* 0x000fec000b800000 */
[----:B------:R3:W4:Y:S02]  /*50b0*/  SHFL.IDX PT, R3, R8, 0x2, 0x1c1f ;  /* 0x005c1f0008037f89 */ /* 0x00072400000e0000 */
.L_x_825:
[----:B------:R-:W-:Y:S01]  /*50c0*/  IMAD.MOV.U32 R0, RZ, RZ, c[0x0][0x32c] ;  /* 0x0000cb00ff007624 */ /* 0x000fe200078e00ff */
[----:B----4-:R-:W-:-:S04]  /*50d0*/  IADD3 R2, R9, R3, RZ ;  /* 0x0000000309027210 */ /* 0x010fc80007ffe0ff */
        /* <DEDUP_REMOVED lines=15> */
.L_x_645:
[----:B------:R-:W-:-:S04]  /*51d0*/  MOV R4, c[0x0][0x32c] ;  /* 0x0000cb0000047a02 */ /* 0x000fc80000000f00 */
[----:B------:R-:W-:-:S13]  /*51e0*/  ISETP.NE.AND P0, PT, R4, 0x1, PT ;  /* 0x000000010400780c */ /* 0x000fda0003f05270 */
[----:B------:R-:W-:-:S05]  /*51f0*/  @P0 IMAD.HI.U32 R4, R3, c[0x0][0x330], RZ ;  /* 0x0000cc0003040a27 */ /* 0x000fca00078e00ff */
[----:B------:R-:W-:Y:S02]  /*5200*/  @P0 SHF.R.U32.HI R3, RZ, c[0x0][0x334], R4 ;  /* 0x0000cd00ff030a19 */ /* 0x000fe40000011604 */
.L_x_646:
[----:B------:R-:W-:Y:S05]  /*5210*/  BSYNC B0 ;  /* 0x0000000000007941 */ /* 0x000fea0003800000 */
.L_x_644:
[----:B------:R-:W-:-:S05]  /*5220*/  IMAD R3, R3, c[0x0][0x32c], R12 ;  /* 0x0000cb0003037a24 */ /* 0x000fca00078e020c */
[----:B------:R-:W-:Y:S02]  /*5230*/  IADD3 R4, R3, c[0x0][0x32c], RZ ;  /* 0x0000cb0003047a10 */ /* 0x000fe40007ffe0ff */
[----:B------:R-:W-:Y:S02]  /*5240*/  IMNMX R0, R0, R3, !PT ;  /* 0x0000000300007217 */ /* 0x000fe40007800200 */
[----:B------:R-:W-:Y:S02]  /*5250*/  IMNMX R2, R2, R4, PT ;  /* 0x0000000402027217 */ /* 0x000fe40003800200 */
.L_x_643:
[----:B------:R-:W-:Y:S02]  /*5260*/  LOP3.LUT P0, RZ, R204, 0x400, RZ, 0xc0, !PT ;  /* 0x00000400ccff7812 */ /* 0x000fe4000780c0ff */
[----:B------:R-:W-:Y:S02]  /*5270*/  P2R R3, PR, RZ, 0x40 ;  /* 0x00000040ff037803 */ /* 0x000fe40000000000 */
[----:B------:R-:W-:-:S04]  /*5280*/  ISETP.GT.AND P0, PT, R6, 0x8, !P0 ;  /* 0x000000080600780c */ /* 0x000fc80004704270 */
[----:B------:R-:W-:-:S04]  /*5290*/  ISETP.LT.OR P0, PT, R7, 0x9, P0 ;  /* 0x000000090700780c */ /* 0x000fc80000701670 */
[----:B------:R-:W-:Y:S02]  /*52a0*/  FSEL R19, R74, -INF , !P0 ;  /* 0xff8000004a137808 */ /* 0x000fe40004000000 */
[----:B------:R-:W-:-:S04]  /*52b0*/  LOP3.LUT P0, RZ, R204, 0x200, RZ, 0xc0, !PT ;  /* 0x00000200ccff7812 */ /* 0x000fc8000780c0ff */
        /* <DEDUP_REMOVED lines=35> */
[----:B------:R-:W-:Y:S02]  /*54f0*/  ISETP.GT.AND P0, PT, R6, 0x30, !P6 ;  /* 0x000000300600780c */ /* 0x000fe40007704270 */
[----:B------:R-:W-:Y:S02]  /*5500*/  LOP3.LUT P6, RZ, R204, 0x1000, RZ, 0xc0, !PT ;  /* 0x00001000ccff7812 */ /* 0x000fe400078cc0ff */
        /* <DEDUP_REMOVED lines=17> */
[----:B------:R-:W-:-:S04]  /*5620*/  LOP3.LUT P0, RZ, R204, 0x4000, RZ, 0xc0, !PT ;  /* 0x00004000ccff7812 */ /* 0x000fc8000780c0ff */
[----:B------:R-:W-:-:S04]  /*5630*/  ISETP.GT.AND P0, PT, R6, 0x1, !P0 ;  /* 0x000000010600780c */ /* 0x000fc80004704270 */
[----:B------:R-:W-:-:S04]  /*5640*/  ISETP.LT.OR P0, PT, R7, 0x2, P0 ;  /* 0x000000020700780c */ /* 0x000fc80000701670 */
[----:B------:R-:W-:Y:S02]  /*5650*/  FSEL R16, R79, -INF , !P0 ;  /* 0xff8000004f107808 */ /* 0x000fe40004000000 */
[----:B------:R-:W-:-:S04]  /*5660*/  ISETP.GT.AND P0, PT, R6, RZ, !P6 ;  /* 0x000000ff0600720c */ /* 0x000fc80007704270 */
        /* <DEDUP_REMOVED lines=10> */
[----:B------:R-:W-:Y:S02]  /*5710*/  ISETP.GT.AND P0, PT, R0, RZ, !P6 ;  /* 0x000000ff0000720c */ /* 0x000fe40007704270 */
[----:B------:R-:W-:Y:S02]  /*5720*/  ISETP.NE.AND P6, PT, R3, RZ, PT ;  /* 0x000000ff0300720c */ /* 0x000fe40003fc5270 */
        /* <DEDUP_REMOVED lines=71> */
[----:B------:R-:W-:Y:S01]  /*5ba0*/  FSEL R158, R81, -INF , !P0 ;  /* 0xff800000519e7808 */ /* 0x000fe20004000000 */
[----:B------:R-:W-:Y:S06]  /*5bb0*/  BRA.DIV ~URZ, `(.L_x_647) ;  /* 0x00015a527f007947 */ /* 0x000fec000b800000 */
[----:B------:R4:W1:Y:S02]  /*5bc0*/  SHFL.IDX PT, R3, R8, 0x3, 0x1c1f ;  /* 0x007c1f0008037f89 */ /* 0x00086400000e0000 */
.L_x_826:
[----:B------:R-:W-:Y:S01]  /*5bd0*/  IMAD.MOV.U32 R0, RZ, RZ, c[0x0][0x32c] ;  /* 0x0000cb00ff007624 */ /* 0x000fe200078e00ff */
[----:B-1----:R-:W-:-:S04]  /*5be0*/  IADD3 R2, R9, R3, RZ ;  /* 0x0000000309027210 */ /* 0x002fc80007ffe0ff */
        /* <DEDUP_REMOVED lines=15> */
.L_x_650:
[----:B------:R-:W-:-:S04]  /*5ce0*/  MOV R4, c[0x0][0x32c] ;  /* 0x0000cb0000047a02 */ /* 0x000fc80000000f00 */
[----:B------:R-:W-:-:S13]  /*5cf0*/  ISETP.NE.AND P0, PT, R4, 0x1, PT ;  /* 0x000000010400780c */ /* 0x000fda0003f05270 */
[----:B------:R-:W-:-:S05]  /*5d00*/  @P0 IMAD.HI.U32 R4, R3, c[0x0][0x330], RZ ;  /* 0x0000cc0003040a27 */ /* 0x000fca00078e00ff */
[----:B------:R-:W-:Y:S02]  /*5d10*/  @P0 SHF.R.U32.HI R3, RZ, c[0x0][0x334], R4 ;  /* 0x0000cd00ff030a19 */ /* 0x000fe40000011604 */
.L_x_651:
[----:B------:R-:W-:Y:S05]  /*5d20*/  BSYNC B0 ;  /* 0x0000000000007941 */ /* 0x000fea0003800000 */
.L_x_649:
[----:B------:R-:W-:-:S05]  /*5d30*/  IMAD R3, R3, c[0x0][0x32c], R12 ;  /* 0x0000cb0003037a24 */ /* 0x000fca00078e020c */
[----:B------:R-:W-:Y:S02]  /*5d40*/  IADD3 R4, R3, c[0x0][0x32c], RZ ;  /* 0x0000cb0003047a10 */ /* 0x000fe40007ffe0ff */
[----:B------:R-:W-:Y:S02]  /*5d50*/  IMNMX R0, R0, R3, !PT ;  /* 0x0000000300007217 */ /* 0x000fe40007800200 */
[----:B------:R-:W-:Y:S02]  /*5d60*/  IMNMX R2, R2, R4, PT ;  /* 0x0000000402027217 */ /* 0x000fe40003800200 */
.L_x_648:
[----:B------:R-:W-:Y:S02]  /*5d70*/  LOP3.LUT P0, RZ, R204, 0x400, RZ, 0xc0, !PT ;  /* 0x00000400ccff7812 */ /* 0x000fe4000780c0ff */
[----:B------:R-:W-:Y:S02]  /*5d80*/  FMNMX.FTZ R3, R33, R34, !PT ;  /* 0x0000002221037209 */ /* 0x000fe40007810000 */
[----:B------:R-:W-:Y:S02]  /*5d90*/  ISETP.GT.AND P0, PT, R0, 0x8, !P0 ;  /* 0x000000080000780c */ /* 0x000fe40004704270 */
[----:B------:R-:W-:-:S02]  /*5da0*/  FMNMX.FTZ R3, R36, R3, !PT ;  /* 0x0000000324037209 */ /* 0x000fc40007810000 */
[----:B------:R-:W-:Y:S02]  /*5db0*/  ISETP.LT.OR P0, PT, R2, 0x9, P0 ;  /* 0x000000090200780c */ /* 0x000fe40000701670 */
[----:B------:R-:W-:Y:S02]  /*5dc0*/  FMNMX.FTZ R3, R37, R3, !PT ;  /* 0x0000000325037209 */ /* 0x000fe40007810000 */
[----:B------:R-:W-:Y:S02]  /*5dd0*/  FSEL R11, R46, -INF , !P0 ;  /* 0xff8000002e0b7808 */ /* 0x000fe40004000000 */
[----:B------:R-:W-:Y:S02]  /*5de0*/  LOP3.LUT P0, RZ, R204, 0x200, RZ, 0xc0, !PT ;  /* 0x00000200ccff7812 */ /* 0x000fe4000780c0ff */
[----:B------:R-:W-:Y:S02]  /*5df0*/  FMNMX.FTZ R3, R39, R3, !PT ;  /* 0x0000000327037209 */ /* 0x000fe40007810000 */
[----:B------:R-:W-:-:S02]  /*5e00*/  ISETP.GT.AND P0, PT, R0, 0x9, !P0 ;  /* 0x000000090000780c */ /* 0x000fc40004704270 */
[----:B------:R-:W-:Y:S02]  /*5e10*/  FMNMX.FTZ R3, R44, R3, !PT ;  /* 0x000000032c037209 */ /* 0x000fe40007810000 */
[----:B------:R-:W-:Y:S02]  /*5e20*/  ISETP.LT.OR P0, PT, R2, 0xa, P0 ;  /* 0x0000000a0200780c */ /* 0x000fe40000701670 */
[----:B------:R-:W-:Y:S02]  /*5e30*/  FMNMX.FTZ R3, R48, R3, !PT ;  /* 0x0000000330037209 */ /* 0x000fe40007810000 */
[----:B------:R-:W-:Y:S02]  /*5e40*/  FSEL R32, R47, -INF , !P0 ;  /* 0xff8000002f207808 */ /* 0x000fe40004000000 */
[----:B------:R-:W-:Y:S02]  /*5e50*/  LOP3.LUT P0, RZ, R204, 0x100, RZ, 0xc0, !PT ;  /* 0x00000100ccff7812 */ /* 0x000fe4000780c0ff */
[----:B------:R-:W-:-:S02]  /*5e60*/  FMNMX.FTZ R3, R94, R3, !PT ;  /* 0x000000035e037209 */ /* 0x000fc40007810000 */
[----:B------:R-:W-:Y:S02]  /*5e70*/  ISETP.GT.AND P0, PT, R0, 0x10, !P0 ;  /* 0x000000100000780c */ /* 0x000fe40004704270 */
[----:B------:R-:W-:Y:S02]  /*5e80*/  FMNMX.FTZ R3, R126, R3, !PT ;  /* 0x000000037e037209 */ /* 0x000fe40007810000 */
[----:B------:R-:W-:Y:S02]  /*5e90*/  ISETP.LT.OR P0, PT, R2, 0x11, P0 ;  /* 0x000000110200780c */ /* 0x000fe40000701670 */
[----:B------:R-:W-:Y:S02]  /*5ea0*/  FMNMX.FTZ R3, R127, R3, !PT ;  /* 0x000000037f037209 */ /* 0x000fe40007810000 */
[----:B------:R-:W-:Y:S02]  /*5eb0*/  FSEL R60, R114, -INF , !P0 ;  /* 0xff800000723c7808 */ /* 0x000fe40004000000 */
[----:B------:R-:W-:-:S02]  /*5ec0*/  LOP3.LUT P0, RZ, R204, 0x80, RZ, 0xc0, !PT ;  /* 0x00000080ccff7812 */ /* 0x000fc4000780c0ff */
[----:B------:R-:W-:Y:S02]  /*5ed0*/  FMNMX.FTZ R3, R128, R3, !PT ;  /* 0x0000000380037209 */ /* 0x000fe40007810000 */
[----:B------:R-:W-:Y:S02]  /*5ee0*/  ISETP.GT.AND P0, PT, R0, 0x11, !P0 ;  /* 0x000000110000780c */ /* 0x000fe40004704270 */
[----:B------:R-:W-:Y:S02]  /*5ef0*/  FMNMX.FTZ R3, R129, R3, !PT ;  /* 0x0000000381037209 */ /* 0x000fe40007810000 */
[----:B------:R-:W-:Y:S02]  /*5f00*/  ISETP.LT.OR P0, PT, R2, 0x12, P0 ;  /* 0x000000120200780c */ /* 0x000fe40000701670 */
[----:B------:R-:W-:Y:S02]  /*5f10*/  FMNMX.FTZ R3, R153, R3, !PT ;  /* 0x0000000399037209 */ /* 0x000fe40007810000 */
[----:B------:R-:W-:-:S02]  /*5f20*/  FSEL R62, R115, -INF , !P0 ;  /* 0xff800000733e7808 */ /* 0x000fc40004000000 */
[----:B------:R-:W-:Y:S02]  /*5f30*/  LOP3.LUT P0, RZ, R204, 0x20, RZ, 0xc0, !PT ;  /* 0x00000020ccff7812 */ /* 0x000fe4000780c0ff */
[----:B------:R-:W-:Y:S02]  /*5f40*/  FMNMX.FTZ R3, R152, R3, !PT ;  /* 0x0000000398037209 */ /* 0x000fe40007810000 */
[----:B------:R-:W-:Y:S02]  /*5f50*/  ISETP.GT.AND P0, PT, R0, 0x18, !P0 ;  /* 0x000000180000780c */ /* 0x000fe40004704270 */
[----:B------:R-:W-:Y:S02]  /*5f60*/  FMNMX.FTZ R3, R151, R3, !PT ;  /* 0x0000000397037209 */ /* 0x000fe40007810000 */
[----:B------:R-:W-:Y:S02]  /*5f70*/  ISETP.LT.OR P0, PT, R2, 0x19, P0 ;  /* 0x000000190200780c */ /* 0x000fe40000701670 */
[----:B------:R-:W-:-:S02]  /*5f80*/  FMNMX.FTZ R3, R150, R3, !PT ;  /* 0x0000000396037209 */ /* 0x000fc40007810000 */
[----:B------:R-:W-:Y:S02]  /*5f90*/  FSEL R63, R98, -INF , !P0 ;  /* 0xff800000623f7808 */ /* 0x000fe40004000000 */
[----:B------:R-:W-:Y:S02]  /*5fa0*/  LOP3.LUT P0, RZ, R204, 0x10, RZ, 0xc0, !PT ;  /* 0x00000010ccff7812 */ /* 0x000fe4000780c0ff */
[----:B------:R-:W-:Y:S02]  /*5fb0*/  FMNMX.FTZ R3, R161, R3, !PT ;  /* 0x00000003a1037209 */ /* 0x000fe40007810000 */
        /* <DEDUP_REMOVED lines=38> */
[C---:B------:R-:W-:Y:S02]  /*6220*/  ISETP.GT.AND P0, PT, R0.reuse, 0x41, !P1 ;  /* 0x000000410000780c */ /* 0x040fe40004f04270 */
[----:B------:R-:W-:Y:S02]  /*6230*/  ISETP.GT.AND P1, PT, R0, RZ, !P5 ;  /* 0x000000ff0000720c */ /* 0x000fe40006f24270 */
[C---:B------:R-:W-:Y:S02]  /*6240*/  ISETP.LT.OR P0, PT, R2.reuse, 0x42, P0 ;  /* 0x000000420200780c */ /* 0x040fe40000701670 */
[----:B------:R-:W-:Y:S02]  /*6250*/  ISETP.LT.OR P1, PT, R2, 0x1, P1 ;  /* 0x000000010200780c */ /* 0x000fe40000f21670 */
[----:B------:R-:W-:-:S02]  /*6260*/  FSEL R156, R103, -INF , !P0 ;  /* 0xff800000679c7808 */ /* 0x000fc40004000000 */
[----:B------:R-:W-:Y:S02]  /*6270*/  ISETP.GT.AND P0, PT, R0, 0x1, !P3 ;  /* 0x000000010000780c */ /* 0x000fe40005f04270 */
[----:B------:R-:W-:Y:S02]  /*6280*/  FSEL R9, R118, -INF , !P1 ;  /* 0xff80000076097808 */ /* 0x000fe40004800000 */
[----:B------:R-:W-:-:S04]  /*6290*/  ISETP.LT.OR P0, PT, R2, 0x2, P0 ;  /* 0x000000020200780c */ /* 0x000fc80000701670 */
[----:B------:R-:W-:Y:S02]  /*62a0*/  FSEL R10, R119, -INF , !P0 ;  /* 0xff800000770a7808 */ /* 0x000fe40004000000 */
[----:B------:R-:W-:Y:S02]  /*62b0*/  ISETP.GT.AND P0, PT, R0, 0x48, !P4 ;  /* 0x000000480000780c */ /* 0x000fe40006704270 */
[----:B------:R-:W-:Y:S02]  /*62c0*/  FMNMX.FTZ R7, R9, R10, !PT ;  /* 0x0000000a09077209 */ /* 0x000fe40007810000 */
[----:B------:R-:W-:Y:S02]  /*62d0*/  ISETP.LT.OR P0, PT, R2, 0x49, P0 ;  /* 0x000000490200780c */ /* 0x000fe40000701670 */
[----:B------:R-:W-:Y:S02]  /*62e0*/  FMNMX.FTZ R7, R11, R7, !PT ;  /* 0x000000070b077209 */ /* 0x000fe40007810000 */
[----:B------:R-:W-:-:S02]  /*62f0*/  FSEL R155, R82, -INF , !P0 ;  /* 0xff800000529b7808 */ /* 0x000fc40004000000 */
[----:B------:R-:W-:Y:S02]  /*6300*/  ISETP.GT.AND P0, PT, R0, 0x49, !P6 ;  /* 0x000000490000780c */ /* 0x000fe40007704270 */
[----:B------:R-:W-:Y:S02]  /*6310*/  FMNMX.FTZ R0, R13, R16, !PT ;  /* 0x000000100d007209 */ /* 0x000fe40007810000 */
[----:B------:R-:W-:Y:S02]  /*6320*/  ISETP.LT.OR P0, PT, R2, 0x4a, P0 ;  /* 0x0000004a0200780c */ /* 0x000fe40000701670 */
        /* <DEDUP_REMOVED lines=50> */
[----:B------:R-:W-:-:S02]  /*6650*/  FSEL R154, R83, -INF , !P0 ;  /* 0xff800000539a7808 */ /* 0x000fc40004000000 */
[----:B------:R-:W-:Y:S02]  /*6660*/  FMNMX.FTZ R4, R167, R4, !PT ;  /* 0x00000004a7047209 */ /* 0x000fe40007810000 */
[----:B------:R-:W-:Y:S02]  /*6670*/  FMNMX.FTZ R2, R159, R0, !PT ;  /* 0x000000009f027209 */ /* 0x000fe40007810000 */
[----:B------:R-:W-:Y:S02]  /*6680*/  FMNMX.FTZ R7, R155, R7, !PT ;  /* 0x000000079b077209 */ /* 0x000fe40007810000 */
[----:B------:R-:W-:Y:S02]  /*6690*/  FMNMX.FTZ R0, R166, R4, !PT ;  /* 0x00000004a6007209 */ /* 0x000fe40007810000 */
[----:B------:R-:W-:Y:S02]  /*66a0*/  FMNMX.FTZ R5, R162, R3, !PT ;  /* 0x00000003a2057209 */ /* 0x000fe40007810000 */
[----:B------:R-:W-:-:S02]  /*66b0*/  FMNMX.FTZ R6, R158, R2, !PT ;  /* 0x000000029e067209 */ /* 0x000fc40007810000 */
[----:B------:R-:W-:Y:S01]  /*66c0*/  FMNMX.FTZ R7, R154, R7, !PT ;  /* 0x000000079a077209 */ /* 0x000fe20007810000 */
[----:B------:R-:W-:Y:S05]  /*66d0*/  BRA.DIV ~URZ, `(.L_x_652) ;  /* 0x00014fa27f007947 */ /* 0x000fea000b800000 */
[----:B------:R1:W2:Y:S02]  /*66e0*/  SHFL.BFLY PT, R2, R0, 0x2, 0x1f ;  /* 0x0c401f0000027f89 */ /* 0x0002a400000e0000 */
.L_x_827:
[----:B--2---:R-:W-:Y:S01]  /*66f0*/  FMNMX.FTZ R4, R0, R2, !PT ;  /* 0x0000000200047209 */ /* 0x004fe20007810000 */
[----:B------:R-:W-:Y:S05]  /*6700*/  BRA.DIV ~URZ, `(.L_x_653) ;  /* 0x00014fd27f007947 */ /* 0x000fea000b800000 */
[----:B-1----:R-:W1:Y:S04]  /*6710*/  SHFL.BFLY PT, R0, R5, 0x2, 0x1f ;  /* 0x0c401f0005007f89 */ /* 0x002e6800000e0000 */
[----:B------:R-:W2:Y:S04]  /*6720*/  SHFL.BFLY PT, R2, R6, 0x2, 0x1f ;  /* 0x0c401f0006027f89 */ /* 0x000ea800000e0000 */
[----:B---34-:R-:W3:Y:S04]  /*6730*/  SHFL.BFLY PT, R8, R7, 0x2, 0x1f ;  /* 0x0c401f0007087f89 */ /* 0x018ee800000e0000 */
        /* <DEDUP_REMOVED lines=10> */
.L_x_828:
[C---:B------:R-:W-:Y:S01]  /*67e0*/  FMUL.FTZ R0, R97.reuse, c[0x0][0x2d0] ;  /* 0x0000b40061007a20 */ /* 0x040fe20000410000 */
[----:B------:R-:W-:Y:S01]  /*67f0*/  FSETP.NEU.FTZ.AND P0, PT, R97, -INF , PT ;  /* 0xff8000006100780b */ /* 0x000fe20003f1d000 */
[----:B------:R-:W-:Y:S01]  /*6800*/  FMUL.FTZ R3, R96, c[0x0][0x2d0] ;  /* 0x0000b40060037a20 */ /* 0x000fe20000410000 */
[----:B----4-:R-:W-:Y:S01]  /*6810*/  FMNMX.FTZ R61, R8, R7, !PT ;  /* 0x00000007083d7209 */ /* 0x010fe20007810000 */
[----:B------:R-:W-:Y:S01]  /*6820*/  FMUL.FTZ R2, R95, c[0x0][0x2d0] ;  /* 0x0000b4005f027a20 */ /* 0x000fe20000410000 */
[----:B------:R-:W-:Y:S01]  /*6830*/  FSEL R4, R0, RZ, P0 ;  /* 0x000000ff00047208 */ /* 0x000fe20000000000 */
[----:B------:R-:W-:Y:S01]  /*6840*/  WARPSYNC 0xffffffff ;  /* 0xffffffff00007948 */ /* 0x000fe20003800000 */
[----:B------:R-:W-:Y:S01]  /*6850*/  FSETP.NEU.FTZ.AND P0, PT, R96, -INF , PT ;  /* 0xff8000006000780b */ /* 0x000fe20003f1d000 */
[----:B------:R-:W-:Y:S02]  /*6860*/  LDSM.16.MT88.4 R28, [R189] ;  /* 0x00000000bd1c783b */ /* 0x000fe40000004200 */
[----:B------:R-:W-:Y:S01]  /*6870*/  FFMA.FTZ R0, R14, c[0x0][0x2d0], -R4 ;  /* 0x0000b4000e007a23 */ /* 0x000fe20000010804 */
[----:B------:R-:W-:Y:S01]  /*6880*/  FSEL R3, R3, RZ, P0 ;  /* 0x000000ff03037208 */ /* 0x000fe20000000000 */
[----:B------:R-:W-:Y:S01]  /*6890*/  LDSM.16.MT88.4 R24, [R193] ;  /* 0x00000000c118783b */ /* 0x000fe20000004200 */
[----:B------:R-:W-:Y:S01]  /*68a0*/  FSETP.NEU.FTZ.AND P0, PT, R95, -INF , PT ;  /* 0xff8000005f00780b */ /* 0x000fe20003f1d000 */
[----:B------:R1:W-:Y:S03]  /*68b0*/  MUFU.EX2 R225, R0 ;  /* 0x0000000000e17308 */ /* 0x0003e60000000800 */
[----:B------:R-:W-:-:S02]  /*68c0*/  FSEL R2, R2, RZ, P0 ;  /* 0x000000ff02027208 */ /* 0x000fc40000000000 */
[----:B------:R-:W-:-:S03]  /*68d0*/  FSETP.NEU.FTZ.AND P0, PT, R61, -INF , PT ;  /* 0xff8000003d00780b */ /* 0x000fc60003f1d000 */
[----:B------:R-:W-:-:S04]  /*68e0*/  FFMA.FTZ R5, R36, c[0x0][0x2d0], -R2 ;  /* 0x0000b40024057a23 */ /* 0x000fc80000010802 */
[----:B------:R2:W-:Y:S01]  /*68f0*/  MUFU.EX2 R218, R5 ;  /* 0x0000000500da7308 */ /* 0x0005e20000000800 */
[----:B-1----:R-:W-:-:S07]  /*6900*/  FFMA.FTZ R0, R15, c[0x0][0x2d0], -R4 ;  /* 0x0000b4000f007a23 */ /* 0x002fce0000010804 */
[----:B------:R1:W4:Y:S01]  /*6910*/  MUFU.EX2 R223, R0 ;  /* 0x0000000000df7308 */ /* 0x0003220000000800 */
[----:B--2---:R-:W-:-:S07]  /*6920*/  FFMA.FTZ R5, R37, c[0x0][0x2d0], -R2 ;  /* 0x0000b40025057a23 */ /* 0x004fce0000010802 */
[----:B------:R-:W-:Y:S01]  /*6930*/  MUFU.EX2 R232, R5 ;  /* 0x0000000500e87308 */ /* 0x000fe20000000800 */
[----:B-1----:R-:W-:Y:S01]  /*6940*/  FFMA.FTZ R0, R17, c[0x0][0x2d0], -R4 ;  /* 0x0000b40011007a23 */ /* 0x002fe20000010804 */
[----:B----4-:R-:W-:-:S06]  /*6950*/  F2FP.BF16.PACK_AB R12, R223, R225 ;  /* 0x000000e1df0c723e */ /* 0x010fcc00000010ff */
[----:B------:R1:W-:Y:S02]  /*6960*/  MUFU.EX2 R227, R0 ;  /* 0x0000000000e37308 */ /* 0x0003e40000000800 */
[----:B-1----:R-:W-:-:S06]  /*6970*/  FFMA.FTZ R0, R18, c[0x0][0x2d0], -R4 ;  /* 0x0000b40012007a23 */ /* 0x002fcc0000010804 */
[----:B------:R1:W2:Y:S02]  /*6980*/  MUFU.EX2 R243, R0 ;  /* 0x0000000000f37308 */ /* 0x0002a40000000800 */
[----:B-1----:R-:W-:Y:S01]  /*6990*/  FFMA.FTZ R0, R20, c[0x0][0x2d0], -R4 ;  /* 0x0000b40014007a23 */ /* 0x002fe20000010804 */
[----:B--2---:R-:W-:-:S05]  /*69a0*/  F2FP.BF16.PACK_AB R14, R243, R227 ;  /* 0x000000e3f30e723e */ /* 0x004fca00000010ff */
[----:B------:R1:W-:Y:S02]  /*69b0*/  MUFU.EX2 R246, R0 ;  /* 0x0000000000f67308 */ /* 0x0003e40000000800 */
[----:B-1----:R-:W-:-:S06]  /*69c0*/  FFMA.FTZ R0, R21, c[0x0][0x2d0], -R4 ;  /* 0x0000b40015007a23 */ /* 0x002fcc0000010804 */
[----:B------:R1:W-:Y:S02]  /*69d0*/  MUFU.EX2 R251, R0 ;  /* 0x0000000000fb7308 */ /* 0x0003e40000000800 */
[----:B-1----:R-:W-:Y:S02]  /*69e0*/  FFMA.FTZ R0, R22, c[0x0][0x2d0], -R4 ;  /* 0x0000b40016007a23 */ /* 0x002fe40000010804 */
[----:B------:R-:W-:Y:S04]  /*69f0*/  LDSM.16.MT88.4 R20, [R190] ;  /* 0x00000000be14783b */ /* 0x000fe80000004200 */
[----:B------:R1:W-:Y:S02]  /*6a00*/  MUFU.EX2 R252, R0 ;  /* 0x0000000000fc7308 */ /* 0x0003e40000000800 */
[----:B-1----:R-:W-:-:S06]  /*6a10*/  FFMA.FTZ R0, R13, c[0x0][0x2d0], -R3 ;  /* 0x0000b4000d007a23 */ /* 0x002fcc0000010803 */
[----:B------:R1:W-:Y:S02]  /*6a20*/  MUFU.EX2 R221, R0 ;  /* 0x0000000000dd7308 */ /* 0x0003e40000000800 */
[----:B-1----:R-:W-:-:S06]  /*6a30*/  FFMA.FTZ R0, R16, c[0x0][0x2d0], -R3 ;  /* 0x0000b40010007a23 */ /* 0x002fcc0000010803 */
[----:B------:R1:W2:Y:S02]  /*6a40*/  MUFU.EX2 R219, R0 ;  /* 0x0000000000db7308 */ /* 0x0002a40000000800 */
[--C-:B-1----:R-:W-:Y:S01]  /*6a50*/  FFMA.FTZ R0, R19, c[0x0][0x2d0], -R3.reuse ;  /* 0x0000b40013007a23 */ /* 0x102fe20000010803 */
[----:B--2---:R-:W-:Y:S01]  /*6a60*/  F2FP.BF16.PACK_AB R13, R219, R221 ;  /* 0x000000dddb0d723e */ /* 0x004fe200000010ff */
[----:B------:R-:W1:Y:S04]  /*6a70*/  LDSM.16.MT88.4 R16, [R192] ;  /* 0x00000000c010783b */ /* 0x000e680000004200 */
[----:B------:R2:W-:Y:S02]  /*6a80*/  MUFU.EX2 R222, R0 ;  /* 0x0000000000de7308 */ /* 0x0005e40000000800 */
[----:B--2---:R-:W-:-:S06]  /*6a90*/  FFMA.FTZ R0, R35, c[0x0][0x2d0], -R3 ;  /* 0x0000b40023007a23 */ /* 0x004fcc0000010803 */
[----:B------:R2:W4:Y:S02]  /*6aa0*/  MUFU.EX2 R239, R0 ;  /* 0x0000000000ef7308 */ /* 0x0005240000000800 */
[----:B--2---:R-:W-:Y:S01]  /*6ab0*/  FFMA.FTZ R0, R33, c[0x0][0x2d0], -R2 ;  /* 0x0000b40021007a23 */ /* 0x004fe20000010802 */
[----:B----4-:R-:W-:-:S05]  /*6ac0*/  F2FP.BF16.PACK_AB R15, R239, R222 ;  /* 0x000000deef0f723e */ /* 0x010fca00000010ff */
[----:B------:R2:W-:Y:S02]  /*6ad0*/  MUFU.EX2 R216, R0 ;  /* 0x0000000000d87308 */ /* 0x0005e40000000800 */
[C---:B-1----:R-:W-:Y:S08]  /*6ae0*/  HMMA.16816.F32.BF16 R88, R12.reuse, R16, RZ ;  /* 0x000000100c58723c */ /* 0x042ff000000418ff */
[----:B------:R-:W-:Y:S01]  /*6af0*/  HMMA.16816.F32.BF16 R68, R12, R18, RZ ;  /* 0x000000120c44723c */ /* 0x000fe200000418ff */
[----:B--2---:R-:W-:-:S04]  /*6b00*/  FFMA.FTZ R0, R34, c[0x0][0x2d0], -R2 ;  /* 0x0000b40022007a23 */ /* 0x004fc80000010802 */
[----:B------:R1:W2:Y:S03]  /*6b10*/  MUFU.EX2 R215, R0 ;  /* 0x0000000000d77308 */ /* 0x0002a60000000800 */
[C---:B------:R-:W-:Y:S08]  /*6b20*/  HMMA.16816.F32.BF16 R104, R12.reuse, R20, RZ ;  /* 0x000000140c68723c */ /* 0x040ff000000418ff */
[----:B------:R-:W-:Y:S01]  /*6b30*/  HMMA.16816.F32.BF16 R84, R12, R22, RZ ;  /* 0x000000160c54723c */ /* 0x000fe200000418ff */
[----:B-1----:R-:W-:Y:S01]  /*6b40*/  FMUL.FTZ R0, R61, c[0x0][0x2d0] ;  /* 0x0000b4003d007a20 */ /* 0x002fe20000410000 */
[----:B--2---:R-:W-:-:S06]  /*6b50*/  F2FP.BF16.PACK_AB R8, R215, R216 ;  /* 0x000000d8d708723e */ /* 0x004fcc00000010ff */
[----:B------:R-:W-:Y:S01]  /*6b60*/  HMMA.16816.F32.BF16 R72, R12, R28, RZ ;  /* 0x0000001c0c48723c */ /* 0x000fe200000418ff */
[----:B------:R-:W-:-:S05]  /*6b70*/  FSEL R0, R0, RZ, P0 ;  /* 0x000000ff00007208 */ /* 0x000fca0000000000 */
[--C-:B------:R-:W-:Y:S02]  /*6b80*/  FFMA.FTZ R5, R9, c[0x0][0x2d0], -R0.reuse ;  /* 0x0000b40009057a23 */ /* 0x100fe40000010800 */
[C---:B------:R-:W-:Y:S01]  /*6b90*/  HMMA.16816.F32.BF16 R80, R12.reuse, R30, RZ ;  /* 0x0000001e0c50723c */ /* 0x040fe200000418ff */
[--C-:B------:R-:W-:Y:S01]  /*6ba0*/  FFMA.FTZ R6, R63, c[0x0][0x2d0], -R0.reuse ;  /* 0x0000b4003f067a23 */ /* 0x100fe20000010800 */
[----:B------:R1:W-:Y:S06]  /*6bb0*/  MUFU.EX2 R220, R5 ;  /* 0x0000000500dc7308 */ /* 0x0003ec0000000800 */
[C---:B------:R-:W-:Y:S02]  /*6bc0*/  HMMA.16816.F32.BF16 R76, R12.reuse, R24, RZ ;  /* 0x000000180c4c723c */ /* 0x040fe400000418ff */
[----:B------:R2:W-:Y:S06]  /*6bd0*/  MUFU.EX2 R234, R6 ;  /* 0x0000000600ea7308 */ /* 0x0005ec0000000800 */
[----:B------:R-:W-:Y:S01]  /*6be0*/  HMMA.16816.F32.BF16 R100, R12, R26, RZ ;  /* 0x0000001a0c64723c */ /* 0x000fe200000418ff */
[----:B-1----:R-:W-:Y:S01]  /*6bf0*/  FFMA.FTZ R5, R10, c[0x0][0x2d0], -R0 ;  /* 0x0000b4000a057a23 */ /* 0x002fe20000010800 */
[----:B------:R-:W-:-:S03]  /*6c00*/  F2FP.BF16.PACK_AB R10, R232, R218 ;  /* 0x000000dae80a723e */ /* 0x000fc600000010ff */
[----:B------:R1:W4:Y:S02]  /*6c10*/  MUFU.EX2 R217, R5 ;  /* 0x0000000500d97308 */ /* 0x0003240000000800 */
[----:B------:R-:W-:Y:S01]  /*6c20*/  F2FP.BF16.PACK_AB R12, R251, R246 ;  /* 0x000000f6fb0c723e */ /* 0x000fe200000010ff */
[----:B--2---:R-:W-:-:S05]  /*6c30*/  FFMA.FTZ R6, R129, c[0x0][0x2d0], -R2 ;  /* 0x0000b40081067a23 */ /* 0x004fca0000010802 */
        /* <DEDUP_REMOVED lines=14> */
[C---:B------:R-:W-:Y:S01]  /*6d20*/  HMMA.16816.F32.BF16 R64, R8.reuse, R30, RZ ;  /* 0x0000001e0840723c */ /* 0x040fe200000418ff */
[----:B------:R-:W2:Y:S07]  /*6d30*/  LDSM.16.MT88.4 R28, [R189+0x800] ;  /* 0x00080000bd1c783b */ /* 0x000eae0000004200 */
[----:B------:R-:W-:Y:S01]  /*6d40*/  HMMA.16816.F32.BF16 R56, R8, R26, RZ ;  /* 0x0000001a0838723c */ /* 0x000fe200000418ff */
[----:B-1----:R-:W-:-:S04]  /*6d50*/  FFMA.FTZ R5, R40, c[0x0][0x2d0], -R3 ;  /* 0x0000b40028057a23 */ /* 0x002fc80000010803 */
[----:B------:R1:W4:Y:S02]  /*6d60*/  MUFU.EX2 R245, R5 ;  /* 0x0000000500f57308 */ /* 0x0003240000000800 */
[----:B-1----:R-:W-:Y:S01]  /*6d70*/  FFMA.FTZ R5, R41, c[0x0][0x2d0], -R3 ;  /* 0x0000b40029057a23 */ /* 0x002fe20000010803 */
[----:B----4-:R-:W-:-:S05]  /*6d80*/  F2FP.BF16.PACK_AB R13, R245, R228 ;  /* 0x000000e4f50d723e */ /* 0x010fca00000010ff */
[----:B------:R1:W-:Y:S02]  /*6d90*/  MUFU.EX2 R244, R5 ;  /* 0x0000000500f47308 */ /* 0x0003e40000000800 */
[----:B-1----:R-:W-:Y:S02]  /*6da0*/  FFMA.FTZ R5, R42, c[0x0][0x2d0], -R3 ;  /* 0x0000b4002a057a23 */ /* 0x002fe40000010803 */
[C---:B------:R-:W-:Y:S01]  /*6db0*/  HMMA.16816.F32.BF16 R40, R8.reuse, R24, RZ ;  /* 0x000000180828723c */ /* 0x040fe200000418ff */
[----:B------:R-:W1:Y:S03]  /*6dc0*/  LDSM.16.MT88.4 R24, [R190+0x800] ;  /* 0x00080000be18783b */ /* 0x000e660000004200 */
[----:B------:R4:W5:Y:S02]  /*6dd0*/  MUFU.EX2 R247, R5 ;  /* 0x0000000500f77308 */ /* 0x0009640000000800 */
[--C-:B----4-:R-:W-:Y:S01]  /*6de0*/  FFMA.FTZ R5, R39, c[0x0][0x2d0], -R2.reuse ;  /* 0x0000b40027057a23 */ /* 0x110fe20000010802 */
[----:B-----5:R-:W-:Y:S01]  /*6df0*/  F2FP.BF16.PACK_AB R15, R247, R244 ;  /* 0x000000f4f70f723e */ /* 0x020fe200000010ff */
[----:B------:R-:W-:Y:S01]  /*6e00*/  HMMA.16816.F32.BF16 R36, R8, R16, RZ ;  /* 0x000000100824723c */ /* 0x000fe200000418ff */
[----:B------:R-:W4:Y:S03]  /*6e10*/  LDSM.16.MT88.4 R16, [R192+0x800] ;  /* 0x00080000c010783b */ /* 0x000f260000004200 */
[----:B------:R5:W-:Y:S04]  /*6e20*/  MUFU.EX2 R226, R5 ;  /* 0x0000000500e27308 */ /* 0x000be80000000800 */
[----:B--2---:R-:W-:Y:S01]  /*6e30*/  HMMA.16816.F32.BF16 R72, R12, R28, R72 ;  /* 0x0000001c0c48723c */ /* 0x004fe20000041848 */
[----:B-----5:R-:W-:-:S07]  /*6e40*/  FFMA.FTZ R5, R44, c[0x0][0x2d0], -R2 ;  /* 0x0000b4002c057a23 */ /* 0x020fce0000010802 */
[----:B------:R-:W-:Y:S01]  /*6e50*/  HMMA.16816.F32.BF16 R44, R8, R20, RZ ;  /* 0x00000014082c723c */ /* 0x000fe200000418ff */
[----:B------:R2:W5:Y:S07]  /*6e60*/  MUFU.EX2 R241, R5 ;  /* 0x0000000500f17308 */ /* 0x00056e0000000800 */
[----:B-1----:R-:W-:Y:S01]  /*6e70*/  HMMA.16816.F32.BF16 R112, R12, R24, R104 ;  /* 0x000000180c70723c */ /* 0x002fe20000041868 */
[----:B--2---:R-:W-:-:S07]  /*6e80*/  FFMA.FTZ R5, R48, c[0x0][0x2d0], -R2 ;  /* 0x0000b40030057a23 */ /* 0x004fce0000010802 */
[----:B------:R-:W-:Y:S01]  /*6e90*/  HMMA.16816.F32.BF16 R48, R8, R22, RZ ;  /* 0x000000160830723c */ /* 0x000fe200000418ff */
[----:B------:R-:W1:Y:S01]  /*6ea0*/  LDSM.16.MT88.4 R20, [R193+0x800] ;  /* 0x00080000c114783b */ /* 0x000e620000004200 */
[----:B------:R2:W-:Y:S05]  /*6eb0*/  MUFU.EX2 R240, R5 ;  /* 0x0000000500f07308 */ /* 0x0005ea0000000800 */
[----:B-----5:R-:W-:Y:S01]  /*6ec0*/  F2FP.BF16.PACK_AB R8, R241, R226 ;  /* 0x000000e2f108723e */ /* 0x020fe200000010ff */
[C---:B----4-:R-:W-:Y:S08]  /*6ed0*/  HMMA.16816.F32.BF16 R88, R12.reuse, R16, R88 ;  /* 0x000000100c58723c */ /* 0x050ff00000041858 */
[----:B------:R-:W-:Y:S01]  /*6ee0*/  HMMA.16816.F32.BF16 R68, R12, R18, R68 ;  /* 0x000000120c44723c */ /* 0x000fe20000041844 */
[----:B--2---:R-:W-:-:S04]  /*6ef0*/  FFMA.FTZ R5, R94, c[0x0][0x2d0], -R2 ;  /* 0x0000b4005e057a23 */ /* 0x004fc80000010802 */
[----:B------:R2:W4:Y:S02]  /*6f00*/  MUFU.EX2 R242, R5 ;  /* 0x0000000500f27308 */ /* 0x0005240000000800 */
[--C-:B--2---:R-:W-:Y:S01]  /*6f10*/  FFMA.FTZ R5, R60, c[0x0][0x2d0], -R0.reuse ;  /* 0x0000b4003c057a23 */ /* 0x104fe20000010800 */
[----:B----4-:R-:W-:Y:S01]  /*6f20*/  F2FP.BF16.PACK_AB R10, R242, R240 ;  /* 0x000000f0f20a723e */ /* 0x010fe200000010ff */
[C---:B-1----:R-:W-:Y:S04]  /*6f30*/  HMMA.16816.F32.BF16 R116, R12.reuse, R20, R76 ;  /* 0x000000140c74723c */ /* 0x042fe8000004184c */
[----:B------:R1:W-:Y:S04]  /*6f40*/  MUFU.EX2 R229, R5 ;  /* 0x0000000500e57308 */ /* 0x0003e80000000800 */
[C---:B------:R-:W-:Y:S08]  /*6f50*/  HMMA.16816.F32.BF16 R100, R12.reuse, R22, R100 ;  /* 0x000000160c64723c */ /* 0x040ff00000041864 */
[----:B------:R-:W-:Y:S01]  /*6f60*/  HMMA.16816.F32.BF16 R76, R12, R26, R84 ;  /* 0x0000001a0c4c723c */ /* 0x000fe20000041854 */
[----:B-1----:R-:W-:-:S04]  /*6f70*/  FFMA.FTZ R5, R62, c[0x0][0x2d0], -R0 ;  /* 0x0000b4003e057a23 */ /* 0x002fc80000010800 */
[----:B------:R1:W2:Y:S02]  /*6f80*/  MUFU.EX2 R230, R5 ;  /* 0x0000000500e67308 */ /* 0x0002a40000000800 */
[----:B-1----:R-:W-:Y:S01]  /*6f90*/  FFMA.FTZ R5, R93, c[0x0][0x2d0], -R0 ;  /* 0x0000b4005d057a23 */ /* 0x002fe20000010800 */
[----:B--2---:R-:W-:-:S05]  /*6fa0*/  F2FP.BF16.PACK_AB R9, R230, R229 ;  /* 0x000000e5e609723e */ /* 0x004fca00000010ff */
[----:B------:R1:W2:Y:S02]  /*6fb0*/  MUFU.EX2 R235, R5 ;  /* 0x0000000500eb7308 */ /* 0x0002a40000000800 */
[----:B-1----:R-:W-:Y:S01]  /*6fc0*/  FFMA.FTZ R5, R137, c[0x0][0x2d0], -R4 ;  /* 0x0000b40089057a23 */ /* 0x002fe20000010804 */
[----:B--2---:R-:W-:-:S05]  /*6fd0*/  F2FP.BF16.PACK_AB R11, R235, R234 ;  /* 0x000000eaeb0b723e */ /* 0x004fca00000010ff */
[----:B------:R1:W-:Y:S02]  /*6fe0*/  MUFU.EX2 R210, R5 ;  /* 0x0000000500d27308 */ /* 0x0003e40000000800 */
[C---:B------:R-:W-:Y:S08]  /*6ff0*/  HMMA.16816.F32.BF16 R108, R8.reuse, R16, R36 ;  /* 0x00000010086c723c */ /* 0x040ff00000041824 */
[----:B------:R-:W-:Y:S01]  /*7000*/  HMMA.16816.F32.BF16 R32, R8, R18, R32 ;  /* 0x000000120820723c */ /* 0x000fe20000041820 */
[----:B------:R-:W2:Y:S01]  /*7010*/  LDSM.16.MT88.4 R16, [R189+0x1000] ;  /* 0x00100000bd10783b */ /* 0x000ea20000004200 */
[----:B-1----:R-:W-:-:S04]  /*7020*/  FFMA.FTZ R5, R136, c[0x0][0x2d0], -R4 ;  /* 0x0000b40088057a23 */ /* 0x002fc80000010804 */
[----:B------:R1:W4:Y:S02]  /*7030*/  MUFU.EX2 R212, R5 ;  /* 0x0000000500d47308 */ /* 0x0003240000000800 */
[C---:B------:R-:W-:Y:S08]  /*7040*/  HMMA.16816.F32.BF16 R120, R8.reuse, R20, R40 ;  /* 0x000000140878723c */ /* 0x040ff00000041828 */
[----:B------:R-:W-:Y:S01]  /*7050*/  HMMA.16816.F32.BF16 R52, R8, R28, R52 ;  /* 0x0000001c0834723c */ /* 0x000fe20000041834 */
[----:B-1----:R-:W-:-:S07]  /*7060*/  FFMA.FTZ R5, R135, c[0x0][0x2d0], -R4 ;  /* 0x0000b40087057a23 */ /* 0x002fce0000010804 */
[-C--:B------:R-:W-:Y:S01]  /*7070*/  HMMA.16816.F32.BF16 R40, R12, R30.reuse, R80 ;  /* 0x0000001e0c28723c */ /* 0x080fe20000041850 */
[----:B------:R1:W-:Y:S06]  /*7080*/  MUFU.EX2 R213, R5 ;  /* 0x0000000500d57308 */ /* 0x0003ec0000000800 */
[----:B----4-:R-:W-:Y:S01]  /*7090*/  F2FP.BF16.PACK_AB R12, R212, R210 ;  /* 0x000000d2d40c723e */ /* 0x010fe200000010ff */
[C---:B------:R-:W-:Y:S08]  /*70a0*/  HMMA.16816.F32.BF16 R28, R8.reuse, R30, R64 ;  /* 0x0000001e081c723c */ /* 0x040ff00000041840 */
[----:B------:R-:W-:Y:S01]  /*70b0*/  HMMA.16816.F32.BF16 R104, R8, R24, R44 ;  /* 0x000000180868723c */ /* 0x000fe2000004182c */
[----:B-1----:R-:W-:-:S04]  /*70c0*/  FFMA.FTZ R5, R134, c[0x0][0x2d0], -R4 ;  /* 0x0000b40086057a23 */ /* 0x002fc80000010804 */
[----:B------:R1:W4:Y:S03]  /*70d0*/  MUFU.EX2 R214, R5 ;  /* 0x0000000500d67308 */ /* 0x0003260000000800 */
[C---:B------:R-:W-:Y:S01]  /*70e0*/  HMMA.16816.F32.BF16 R64, R8.reuse, R22, R56 ;  /* 0x000000160840723c */ /* 0x040fe20000041838 */
[----:B------:R-:W5:Y:S07]  /*70f0*/  LDSM.16.MT88.4 R20, [R190+0x1000] ;  /* 0x00100000be14783b */ /* 0x000f6e0000004200 */
[----:B------:R-:W-:Y:S01]  /*7100*/  HMMA.16816.F32.BF16 R36, R8, R26, R48 ;  /* 0x0000001a0824723c */ /* 0x000fe20000041830 */
[----:B------:R-:W3:Y:S01]  /*7110*/  LDSM.16.MT88.4 R24, [R193+0x1000] ;  /* 0x00100000c118783b */ /* 0x000ee20000004200 */
[----:B-1----:R-:W-:Y:S01]  /*7120*/  FFMA.FTZ R5, R133, c[0x0][0x2d0], -R3 ;  /* 0x0000b40085057a23 */ /* 0x002fe20000010803 */
[----:B----4-:R-:W-:-:S03]  /*7130*/  F2FP.BF16.PACK_AB R14, R214, R213 ;  /* 0x000000d5d60e723e */ /* 0x010fc600000010ff */
        /* <DEDUP_REMOVED lines=15> */
[C---:B-----5:R-:W-:Y:S08]  /*7230*/  HMMA.16816.F32.BF16 R44, R12.reuse, R22, R76 ;  /* 0x000000160c2c723c */ /* 0x060ff0000004184c */
[----:B---3--:R-:W-:Y:S01]  /*7240*/  HMMA.16816.F32.BF16 R56, R12, R24, R116 ;  /* 0x000000180c38723c */ /* 0x008fe20000041874 */
[----:B------:R-:W-:Y:S01]  /*7250*/  FFMA.FTZ R6, R142, c[0x0][0x2d0], -R3 ;  /* 0x0000b4008e067a23 */ /* 0x000fe20000010803 */
[----:B------:R-:W-:Y:S01]  /*7260*/  LDSM.16.MT88.4 R116, [R193+0x2000] ;  /* 0x00200000c174783b */ /* 0x000fe20000004200 */
[----:B-1----:R-:W-:Y:S01]  /*7270*/  FFMA.FTZ R5, R128, c[0x0][0x2d0], -R2 ;  /* 0x0000b40080057a23 */ /* 0x002fe20000010802 */
[----:B--2---:R-:W-:-:S04]  /*7280*/  F2FP.BF16.PACK_AB R8, R183, R182 ;  /* 0x000000b6b708723e */ /* 0x004fc800000010ff */
[----:B------:R-:W-:Y:S01]  /*7290*/  HMMA.16816.F32.BF16 R48, R12, R20, R112 ;  /* 0x000000140c30723c */ /* 0x000fe20000041870 */
        /* <DEDUP_REMOVED lines=18> */
[----:B------:R1:W3:Y:S02]  /*73c0*/  MUFU.EX2 R175, R5 ;  /* 0x0000000500af7308 */ /* 0x0002e40000000800 */
[-C--:B------:R-:W-:Y:S08]  /*73d0*/  HMMA.16816.F32.BF16 R80, R8, R26.reuse, R64 ;  /* 0x0000001a0850723c */ /* 0x080ff00000041840 */
[----:B------:R-:W-:Y:S01]  /*73e0*/  HMMA.16816.F32.BF16 R52, R12, R26, R100 ;  /* 0x0000001a0c34723c */ /* 0x000fe20000041864 */
[----:B-1----:R-:W-:-:S07]  /*73f0*/  FFMA.FTZ R5, R147, c[0x0][0x2d0], -R4 ;  /* 0x0000b40093057a23 */ /* 0x002fce0000010804 */
[----:B------:R-:W-:Y:S01]  /*7400*/  HMMA.16816.F32.BF16 R76, R8, R20, R104 ;  /* 0x00000014084c723c */ /* 0x000fe20000041868 */
[----:B------:R-:W4:Y:S01]  /*7410*/  LDL R147, [R1+0x38] ;  /* 0x0000380001937983 */ /* 0x000f220000100800 */
[----:B------:R1:W-:Y:S06]  /*7420*/  MUFU.EX2 R176, R5 ;  /* 0x0000000500b07308 */ /* 0x0003ec0000000800 */
[----:B--2---:R-:W-:Y:S01]  /*7430*/  HMMA.16816.F32.BF16 R28, R12, R18, R68 ;  /* 0x000000120c1c723c */ /* 0x004fe20000041844 */
[----:B-1----:R-:W-:-:S04]  /*7440*/  FFMA.FTZ R5, R146, c[0x0][0x2d0], -R4 ;  /* 0x0000b40092057a23 */ /* 0x002fc80000010804 */
[----:B------:R1:W-:Y:S03]  /*7450*/  MUFU.EX2 R177, R5 ;  /* 0x0000000500b17308 */ /* 0x0003e60000000800 */
[----:B------:R-:W-:Y:S01]  /*7460*/  HMMA.16816.F32.BF16 R40, R12, R16, R88 ;  /* 0x000000100c28723c */ /* 0x000fe20000041858 */
[----:B------:R-:W-:Y:S07]  /*7470*/  LDSM.16.MT88.4 R12, [R192+0x1800] ;  /* 0x00180000c00c783b */ /* 0x000fee0000004200 */
[----:B------:R-:W-:Y:S01]  /*7480*/  HMMA.16816.F32.BF16 R68, R8, R22, R36 ;  /* 0x000000160844723c */ /* 0x000fe20000041824 */
[----:B------:R-:W-:Y:S01]  /*7490*/  LDSM.16.MT88.4 R20, [R193+0x1800] ;  /* 0x00180000c114783b */ /* 0x000fe20000004200 */
[----:B-1----:R-:W-:-:S06]  /*74a0*/  FFMA.FTZ R5, R145, c[0x0][0x2d0], -R3 ;  /* 0x0000b40091057a23 */ /* 0x002fcc0000010803 */
[C---:B------:R-:W-:Y:S01]  /*74b0*/  HMMA.16816.F32.BF16 R88, R8.reuse, R24, R120 ;  /* 0x000000180858723c */ /* 0x040fe20000041878 */
[----:B------:R-:W1:Y:S01]  /*74c0*/  LDSM.16.MT88.4 R24, [R189+0x1800] ;  /* 0x00180000bd18783b */ /* 0x000e620000004200 */
[----:B------:R2:W-:Y:S06]  /*74d0*/  MUFU.EX2 R170, R5 ;  /* 0x0000000500aa7308 */ /* 0x0005ec0000000800 */
[C---:B------:R-:W-:Y:S02]  /*74e0*/  HMMA.16816.F32.BF16 R64, R8.reuse, R16, R108 ;  /* 0x000000100840723c */ /* 0x040fe4000004186c */
[----:B------:R-:W-:Y:S01]  /*74f0*/  MUFU.EX2 R173, R6 ;  /* 0x0000000600ad7308 */ /* 0x000fe20000000800 */
[----:B------:R-:W-:Y:S01]  /*7500*/  MOV R146, c[0x0][0x2c4] ;  /* 0x0000b10000927a02 */ /* 0x000fe20000000f00 */
[----:B------:R-:W-:Y:S04]  /*7510*/  LDSM.16.MT88.4 R108, [R189+0x2000] ;  /* 0x00200000bd6c783b */ /* 0x000fe80000004200 */
[----:B------:R-:W-:Y:S01]  /*7520*/  HMMA.16816.F32.BF16 R36, R8, R18, R32 ;  /* 0x000000120824723c */ /* 0x000fe20000041820 */
[----:B------:R-:W5:Y:S01]  /*7530*/  LDSM.16.MT88.4 R16, [R190+0x1800] ;  /* 0x00180000be10783b */ /* 0x000f620000004200 */
[----:B--2---:R-:W-:-:S04]  /*7540*/  FFMA.FTZ R5, R144, c[0x0][0x2d0], -R3 ;  /* 0x0000b40090057a23 */ /* 0x004fc80000010803 */
[----:B------:R2:W1:Y:S02]  /*7550*/  MUFU.EX2 R171, R5 ;  /* 0x0000000500ab7308 */ /* 0x0004640000000800 */
[----:B--2---:R-:W-:-:S06]  /*7560*/  FFMA.FTZ R5, R143, c[0x0][0x2d0], -R3 ;  /* 0x0000b4008f057a23 */ /* 0x004fcc0000010803 */
[----:B------:R2:W1:Y:S02]  /*7570*/  MUFU.EX2 R172, R5 ;  /* 0x0000000500ac7308 */ /* 0x0004640000000800 */
[----:B--2---:R-:W-:-:S06]  /*7580*/  FFMA.FTZ R5, R153, c[0x0][0x2d0], -R2 ;  /* 0x0000b40099057a23 */ /* 0x004fcc0000010802 */
[----:B------:R2:W-:Y:S02]  /*7590*/  MUFU.EX2 R93, R5 ;  /* 0x00000005005d7308 */ /* 0x0005e40000000800 */
[----:B--2---:R-:W-:-:S06]  /*75a0*/  FFMA.FTZ R5, R152, c[0x0][0x2d0], -R2 ;  /* 0x0000b40098057a23 */ /* 0x004fcc0000010802 */
[----:B------:R2:W-:Y:S02]  /*75b0*/  MUFU.EX2 R94, R5 ;  /* 0x00000005005e7308 */ /* 0x0005e40000000800 */
[----:B--2---:R-:W-:-:S06]  /*75c0*/  FFMA.FTZ R5, R151, c[0x0][0x2d0], -R2 ;  /* 0x0000b40097057a23 */ /* 0x004fcc0000010802 */
[----:B------:R2:W-:Y:S02]  /*75d0*/  MUFU.EX2 R98, R5 ;  /* 0x0000000500627308 */ /* 0x0005e40000000800 */
[----:B--2---:R-:W-:-:S06]  /*75e0*/  FFMA.FTZ R5, R150, c[0x0][0x2d0], -R2 ;  /* 0x0000b40096057a23 */ /* 0x004fcc0000010802 */
[----:B------:R2:W1:Y:S02]  /*75f0*/  MUFU.EX2 R99, R5 ;  /* 0x0000000500637308 */ /* 0x0004640000000800 */
[----:B--2---:R-:W-:-:S06]  /*7600*/  FFMA.FTZ R5, R141, c[0x0][0x2d0], -R0 ;  /* 0x0000b4008d057a23 */ /* 0x004fcc0000010800 */
[----:B------:R2:W-:Y:S02]  /*7610*/  MUFU.EX2 R60, R5 ;  /* 0x00000005003c7308 */ /* 0x0005e40000000800 */
[----:B--2---:R-:W-:-:S06]  /*7620*/  FFMA.FTZ R5, R140, c[0x0][0x2d0], -R0 ;  /* 0x0000b4008c057a23 */ /* 0x004fcc0000010800 */
[----:B------:R2:W1:Y:S02]  /*7630*/  MUFU.EX2 R62, R5 ;  /* 0x00000005003e7308 */ /* 0x0004640000000800 */
[----:B--2---:R-:W-:-:S06]  /*7640*/  FFMA.FTZ R5, R139, c[0x0][0x2d0], -R0 ;  /* 0x0000b4008b057a23 */ /* 0x004fcc0000010800 */
[----:B------:R2:W-:Y:S01]  /*7650*/  MUFU.EX2 R63, R5 ;  /* 0x00000005003f7308 */ /* 0x0005e20000000800 */
[----:B---3--:R-:W-:Y:S02]  /*7660*/  F2FP.BF16.PACK_AB R8, R175, R174 ;  /* 0x000000aeaf08723e */ /* 0x008fe400000010ff */
[----:B-1----:R-:W-:Y:S02]  /*7670*/  F2FP.BF16.PACK_AB R9, R171, R170 ;  /* 0x000000aaab09723e */ /* 0x002fe400000010ff */
[----:B------:R-:W-:Y:S01]  /*7680*/  F2FP.BF16.PACK_AB R10, R177, R176 ;  /* 0x000000b0b10a723e */ /* 0x000fe200000010ff */
[----:B--2---:R-:W-:-:S04]  /*7690*/  FFMA.FTZ R5, R138, c[0x0][0x2d0], -R0 ;  /* 0x0000b4008a057a23 */ /* 0x004fc80000010800 */
[----:B------:R1:W2:Y:S01]  /*76a0*/  MUFU.EX2 R92, R5 ;  /* 0x00000005005c7308 */ /* 0x0002a20000000800 */
[----:B------:R-:W-:Y:S02]  /*76b0*/  F2FP.BF16.PACK_AB R11, R173, R172 ;  /* 0x000000acad0b723e */ /* 0x000fe400000010ff */
[----:B------:R-:W-:-:S05]  /*76c0*/  F2FP.BF16.PACK_AB R6, R99, R98 ;  /* 0x000000626306723e */ /* 0x000fca00000010ff */
[----:B------:R-:W-:Y:S01]  /*76d0*/  HMMA.16816.F32.BF16 R84, R8, R24, R84 ;  /* 0x000000180854723c */ /* 0x000fe20000041854 */
[----:B------:R-:W-:-:S07]  /*76e0*/  FFMA.FTZ R32, R161, c[0x0][0x2d0], -R2 ;  /* 0x0000b400a1207a23 */ /* 0x000fce0000010802 */
[----:B------:R-:W-:Y:S01]  /*76f0*/  HMMA.16816.F32.BF16 R72, R8, R26, R72 ;  /* 0x0000001a0848723c */ /* 0x000fe20000041848 */
[----:B-1----:R-:W-:Y:S02]  /*7700*/  F2FP.BF16.PACK_AB R5, R62, R60 ;  /* 0x0000003c3e05723e */ /* 0x002fe400000010ff */
[----:B--2---:R-:W-:-:S05]  /*7710*/  F2FP.BF16.PACK_AB R7, R92, R63 ;  /* 0x0000003f5c07723e */ /* 0x004fca00000010ff */
[----:B------:R-:W-:Y:S01]  /*7720*/  HMMA.16816.F32.BF16 R56, R8, R20, R56 ;  /* 0x000000140838723c */ /* 0x000fe20000041838 */
[----:B------:R-:W-:-:S07]  /*7730*/  FFMA.FTZ R33, R160, c[0x0][0x2d0], -R2 ;  /* 0x0000b400a0217a23 */ /* 0x000fce0000010802 */
[----:B------:R-:W-:Y:S01]  /*7740*/  HMMA.16816.F32.BF16 R52, R8, R22, R52 ;  /* 0x000000160834723c */ /* 0x000fe20000041834 */
[----:B------:R-:W-:-:S07]  /*7750*/  FFMA.FTZ R34, R159, c[0x0][0x2d0], -R2 ;  /* 0x0000b4009f227a23 */ /* 0x000fce0000010802 */
[----:B-----5:R-:W-:Y:S01]  /*7760*/  HMMA.16816.F32.BF16 R48, R8, R16, R48 ;  /* 0x000000100830723c */ /* 0x020fe20000041830 */
[----:B------:R-:W-:-:S07]  /*7770*/  FFMA.FTZ R35, R158, c[0x0][0x2d0], -R2 ;  /* 0x0000b4009e237a23 */ /* 0x000fce0000010802 */
[C---:B------:R-:W-:Y:S08]  /*7780*/  HMMA.16816.F32.BF16 R44, R8.reuse, R18, R44 ;  /* 0x00000012082c723c */ /* 0x040ff0000004182c */
[C---:B------:R-:W-:Y:S08]  /*7790*/  HMMA.16816.F32.BF16 R40, R8.reuse, R12, R40 ;  /* 0x0000000c0828723c */ /* 0x040ff00000041828 */
[----:B------:R-:W-:Y:S07]  /*77a0*/  HMMA.16816.F32.BF16 R128, R8, R14, R28 ;  /* 0x0000000e0880723c */ /* 0x000fee000004181c */
[----:B------:R-:W-:-:S02]  /*77b0*/  FFMA.FTZ R30, R169, c[0x0][0x2d0], -R4 ;  /* 0x0000b400a91e7a23 */ /* 0x000fc40000010804 */
[--C-:B------:R-:W-:Y:S02]  /*77c0*/  FFMA.FTZ R29, R168, c[0x0][0x2d0], -R4.reuse ;  /* 0x0000b400a81d7a23 */ /* 0x100fe40000010804 */
[--C-:B------:R-:W-:Y:S02]  /*77d0*/  FFMA.FTZ R28, R167, c[0x0][0x2d0], -R4.reuse ;  /* 0x0000b400a71c7a23 */ /* 0x100fe40000010804 */
[----:B------:R-:W-:Y:S01]  /*77e0*/  FFMA.FTZ R10, R166, c[0x0][0x2d0], -R4 ;  /* 0x0000b400a60a7a23 */ /* 0x000fe20000010804 */
[----:B------:R-:W-:Y:S01]  /*77f0*/  F2FP.BF16.PACK_AB R4, R94, R93 ;  /* 0x0000005d5e04723e */ /* 0x000fe200000010ff */
[----:B------:R-:W-:Y:S01]  /*7800*/  FADD.FTZ R2, R221, R219 ;  /* 0x000000dbdd027221 */ /* 0x000fe20000010000 */
[----:B------:R-:W-:Y:S01]  /*7810*/  ISETP.NE.AND P1, PT, R146, 0x1, PT ;  /* 0x000000019200780c */ /* 0x000fe20003f25270 */
[--C-:B------:R-:W-:Y:S02]  /*7820*/  FFMA.FTZ R9, R165, c[0x0][0x2d0], -R3.reuse ;  /* 0x0000b400a5097a23 */ /* 0x100fe40000010803 */
[----:B------:R-:W-:-:S02]  /*7830*/  FFMA.FTZ R8, R164, c[0x0][0x2d0], -R3 ;  /* 0x0000b400a4087a23 */ /* 0x000fc40000010803 */
[C---:B------:R-:W-:Y:S01]  /*7840*/  HMMA.16816.F32.BF16 R104, R4.reuse, R24, R132 ;  /* 0x000000180468723c */ /* 0x040fe20000041884 */
[--C-:B------:R-:W-:Y:S02]  /*7850*/  FFMA.FTZ R11, R163, c[0x0][0x2d0], -R3.reuse ;  /* 0x0000b400a30b7a23 */ /* 0x100fe40000010803 */
[----:B------:R-:W-:Y:S01]  /*7860*/  FFMA.FTZ R31, R162, c[0x0][0x2d0], -R3 ;  /* 0x0000b400a21f7a23 */ /* 0x000fe20000010803 */
[----:B------:R-:W1:Y:S01]  /*7870*/  MUFU.EX2 R30, R30 ;  /* 0x0000001e001e7308 */ /* 0x000e620000000800 */
[----:B------:R-:W-:Y:S01]  /*7880*/  FADD.FTZ R3, R225, R223 ;  /* 0x000000dfe1037221 */ /* 0x000fe20000010000 */
[----:B------:R-:W2:Y:S02]  /*7890*/  LDSM.16.MT88.4 R132, [R190+0x2000] ;  /* 0x00200000be84783b */ /* 0x000ea40000004200 */
[----:B------:R-:W-:Y:S01]  /*78a0*/  HMMA.16816.F32.BF16 R24, R4, R26, R124 ;  /* 0x0000001a0418723c */ /* 0x000fe2000004187c */
[----:B------:R-:W-:Y:S02]  /*78b0*/  FADD.FTZ R2, R222, R2 ;  /* 0x00000002de027221 */ /* 0x000fe40000010000 */
[----:B------:R-:W-:-:S05]  /*78c0*/  FADD.FTZ R3, R227, R3 ;  /* 0x00000003e3037221 */ /* 0x000fca0000010000 */
[----:B------:R-:W-:Y:S01]  /*78d0*/  HMMA.16816.F32.BF16 R88, R4, R20, R88 ;  /* 0x000000140458723c */ /* 0x000fe20000041858 */
[----:B------:R-:W-:-:S07]  /*78e0*/  FADD.FTZ R2, R239, R2 ;  /* 0x00000002ef027221 */ /* 0x000fce0000010000 */
[C---:B------:R-:W-:Y:S08]  /*78f0*/  HMMA.16816.F32.BF16 R80, R4.reuse, R22, R80 ;  /* 0x000000160450723c */ /* 0x040ff00000041850 */
[C---:B------:R-:W-:Y:S08]  /*7900*/  HMMA.16816.F32.BF16 R76, R4.reuse, R16, R76 ;  /* 0x00000010044c723c */ /* 0x040ff0000004184c */
[C---:B------:R-:W-:Y:S08]  /*7910*/  HMMA.16816.F32.BF16 R68, R4.reuse, R18, R68 ;  /* 0x000000120444723c */ /* 0x040ff00000041844 */
[C---:B------:R-:W-:Y:S08]  /*7920*/  HMMA.16816.F32.BF16 R64, R4.reuse, R12, R64 ;  /* 0x0000000c0440723c */ /* 0x040ff00000041840 */
[----:B------:R-:W-:Y:S01]  /*7930*/  HMMA.16816.F32.BF16 R36, R4, R14, R36 ;  /* 0x0000000e0424723c */ /* 0x000fe20000041824 */
[----:B------:R-:W-:-:S06]  /*7940*/  FADD.FTZ R12, R220, R217 ;  /* 0x000000d9dc0c7221 */ /* 0x000fcc0000010000 */
[--C-:B------:R-:W-:Y:S02]  /*7950*/  FFMA.FTZ R4, R157, c[0x0][0x2d0], -R0.reuse ;  /* 0x0000b4009d047a23 */ /* 0x100fe40000010800 */
[--C-:B------:R-:W-:Y:S02]  /*7960*/  FFMA.FTZ R5, R156, c[0x0][0x2d0], -R0.reuse ;  /* 0x0000b4009c057a23 */ /* 0x100fe40000010800 */
[--C-:B------:R-:W-:Y:S02]  /*7970*/  FFMA.FTZ R6, R155, c[0x0][0x2d0], -R0.reuse ;  /* 0x0000b4009b067a23 */ /* 0x100fe40000010800 */
[----:B------:R-:W-:Y:S02]  /*7980*/  FFMA.FTZ R7, R154, c[0x0][0x2d0], -R0 ;  /* 0x0000b4009a077a23 */ /* 0x000fe40000010800 */
[----:B------:R-:W-:Y:S01]  /*7990*/  FADD.FTZ R0, R216, R215 ;  /* 0x000000d7d8007221 */ /* 0x000fe20000010000 */
[----:B------:R3:W5:Y:S03]  /*79a0*/  MUFU.EX2 R16, R4 ;  /* 0x0000000400107308 */ /* 0x0007660000000800 */
[----:B------:R-:W-:-:S02]  /*79b0*/  FADD.FTZ R0, R218, R0 ;  /* 0x00000000da007221 */ /* 0x000fc40000010000 */
[----:B------:R-:W-:Y:S02]  /*79c0*/  FADD.FTZ R3, R243, R3 ;  /* 0x00000003f3037221 */ /* 0x000fe40000010000 */
[----:B------:R-:W-:Y:S01]  /*79d0*/  FADD.FTZ R0, R232, R0 ;  /* 0x00000000e8007221 */ /* 0x000fe20000010000 */
[----:B------:R1:W-:Y:S01]  /*79e0*/  MUFU.EX2 R13, R7 ;  /* 0x00000007000d7308 */ /* 0x0003e20000000800 */
[----:B------:R-:W-:Y:S02]  /*79f0*/  FADD.FTZ R3, R246, R3 ;  /* 0x00000003f6037221 */ /* 0x000fe40000010000 */
[----:B---3--:R-:W-:-:S05]  /*7a00*/  FADD.FTZ R4, R231, R12 ;  /* 0x0000000ce7047221 */ /* 0x008fca0000010000 */
[----:B------:R3:W-:Y:S01]  /*7a10*/  MUFU.EX2 R15, R5 ;  /* 0x00000005000f7308 */ /* 0x0007e20000000800 */
[----:B-1----:R-:W-:Y:S02]  /*7a20*/  FADD.FTZ R7, R228, R2 ;  /* 0x00000002e4077221 */ /* 0x002fe40000010000 */
[----:B----4-:R-:W-:-:S05]  /*7a30*/  @P1 IMAD.HI.U32 R2, R147, c[0x0][0x2c8], RZ ;  /* 0x0000b20093021a27 */ /* 0x010fca00078e00ff */
[----:B------:R1:W-:Y:S01]  /*7a40*/  MUFU.EX2 R14, R6 ;  /* 0x00000006000e7308 */ /* 0x0003e20000000800 */
[----:B---3--:R-:W-:Y:S02]  /*7a50*/  FADD.FTZ R5, R233, R4 ;  /* 0x00000004e9057221 */ /* 0x008fe40000010000 */
[----:B------:R-:W-:Y:S02]  /*7a60*/  FADD.FTZ R4, R251, R3 ;  /* 0x00000003fb047221 */ /* 0x000fe40000010000 */
[----:B------:R-:W-:Y:S02]  /*7a70*/  FADD.FTZ R5, R229, R5 ;  /* 0x00000005e5057221 */ /* 0x000fe40000010000 */
[----:B-1----:R-:W-:Y:S01]  /*7a80*/  FADD.FTZ R6, R226, R0 ;  /* 0x00000000e2067221 */ /* 0x002fe20000010000 */
[----:B------:R-:W-:Y:S02]  /*7a90*/  MOV R0, R147 ;  /* 0x0000009300007202 */ /* 0x000fe40000000f00 */
[----:B------:R-:W-:Y:S01]  /*7aa0*/  @P1 SHF.R.U32.HI R0, RZ, c[0x0][0x2cc], R2 ;  /* 0x0000b300ff001a19 */ /* 0x000fe20000011602 */
[----:B------:R-:W-:-:S02]  /*7ab0*/  FADD.FTZ R3, R245, R7 ;  /* 0x00000007f5037221 */ /* 0x000fc40000010000 */
[----:B------:R-:W-:Y:S01]  /*7ac0*/  FADD.FTZ R7, R252, R4 ;  /* 0x00000004fc077221 */ /* 0x000fe20000010000 */
[----:B------:R-:W-:Y:S01]  /*7ad0*/  IADD3 R2, R249, R0, RZ ;  /* 0x00000000f9027210 */ /* 0x000fe20007ffe0ff */
        /* <DEDUP_REMOVED lines=16> */
[----:B------:R-:W-:Y:S01]  /*7be0*/  FADD.FTZ R0, R60, R0 ;  /* 0x000000003c007221 */ /* 0x000fe20000010000 */
[----:B------:R-:W1:Y:S01]  /*7bf0*/  MUFU.EX2 R29, R29 ;  /* 0x0000001d001d7308 */ /* 0x000e620000000800 */
[----:B------:R-:W-:-:S02]  /*7c00*/  FADD.FTZ R3, R175, R3 ;  /* 0x00000003af037221 */ /* 0x000fc40000010000 */
[----:B------:R-:W-:Y:S02]  /*7c10*/  FADD.FTZ R5, R247, R5 ;  /* 0x00000005f7057221 */ /* 0x000fe40000010000 */
[----:B------:R-:W-:Y:S02]  /*7c20*/  FADD.FTZ R0, R62, R0 ;  /* 0x000000003e007221 */ /* 0x000fe40000010000 */
[----:B------:R-:W-:Y:S01]  /*7c30*/  FADD.FTZ R6, R242, R6 ;  /* 0x00000006f2067221 */ /* 0x000fe20000010000 */
[----:B------:R-:W-:Y:S01]  /*7c40*/  MUFU.EX2 R238, R10 ;  /* 0x0000000a00ee7308 */ /* 0x000fe20000000800 */
[----:B------:R-:W-:Y:S02]  /*7c50*/  FADD.FTZ R3, R176, R3 ;  /* 0x00000003b0037221 */ /* 0x000fe40000010000 */
[----:B------:R-:W-:Y:S02]  /*7c60*/  FADD.FTZ R5, R186, R5 ;  /* 0x00000005ba057221 */ /* 0x000fe40000010000 */
[----:B------:R-:W-:-:S03]  /*7c70*/  FADD.FTZ R0, R63, R0 ;  /* 0x000000003f007221 */ /* 0x000fc60000010000 */
[----:B------:R-:W-:Y:S01]  /*7c80*/  MUFU.EX2 R19, R9 ;  /* 0x0000000900137308 */ /* 0x000fe20000000800 */
[----:B------:R-:W-:-:S07]  /*7c90*/  FADD.FTZ R6, R182, R6 ;  /* 0x00000006b6067221 */ /* 0x000fce0000010000 */
[----:B------:R-:W-:Y:S01]  /*7ca0*/  MUFU.EX2 R18, R8 ;  /* 0x0000000800127308 */ /* 0x000fe20000000800 */
[----:B------:R-:W-:-:S07]  /*7cb0*/  FADD.FTZ R3, R177, R3 ;  /* 0x00000003b1037221 */ /* 0x000fce0000010000 */
[----:B------:R3:W-:Y:S01]  /*7cc0*/  MUFU.EX2 R17, R11 ;  /* 0x0000000b00117308 */ /* 0x0007e20000000800 */
[----:B------:R-:W-:Y:S02]  /*7cd0*/  FADD.FTZ R5, R187, R5 ;  /* 0x00000005bb057221 */ /* 0x000fe40000010000 */
[----:B------:R-:W-:-:S05]  /*7ce0*/  FADD.FTZ R0, R92, R0 ;  /* 0x000000005c007221 */ /* 0x000fca0000010000 */
[----:B------:R-:W4:Y:S01]  /*7cf0*/  MUFU.EX2 R28, R28 ;  /* 0x0000001c001c7308 */ /* 0x000f220000000800 */
[----:B------:R-:W-:Y:S01]  /*7d00*/  FADD.FTZ R6, R183, R6 ;  /* 0x00000006b7067221 */ /* 0x000fe20000010000 */
[----:B---3--:R-:W3:Y:S01]  /*7d10*/  LDSM.16.MT88.4 R8, [R192+0x2000] ;  /* 0x00200000c008783b */ /* 0x008ee20000004200 */
[----:B------:R-:W-:Y:S02]  /*7d20*/  FADD.FTZ R4, R30, R3 ;  /* 0x000000031e047221 */ /* 0x000fe40000010000 */
[----:B------:R-:W-:Y:S02]  /*7d30*/  FADD.FTZ R5, R208, R5 ;  /* 0x00000005d0057221 */ /* 0x000fe40000010000 */
[----:B-----5:R-:W-:Y:S02]  /*7d40*/  FADD.FTZ R3, R16, R0 ;  /* 0x0000000010037221 */ /* 0x020fe40000010000 */
[----:B------:R-:W-:Y:S02]  /*7d50*/  FADD.FTZ R6, R184, R6 ;  /* 0x00000006b8067221 */ /* 0x000fe40000010000 */
[----:B-1----:R-:W-:-:S02]  /*7d60*/  FADD.FTZ R0, R29, R4 ;  /* 0x000000041d007221 */ /* 0x002fc40000010000 */
[----:B------:R-:W-:Y:S02]  /*7d70*/  FADD.FTZ R5, R209, R5 ;  /* 0x00000005d1057221 */ /* 0x000fe40000010000 */
[----:B------:R-:W-:Y:S01]  /*7d80*/  FADD.FTZ R4, R15, R3 ;  /* 0x000000030f047221 */ /* 0x000fe20000010000 */
[----:B------:R-:W1:Y:S01]  /*7d90*/  MUFU.EX2 R31, R31 ;  /* 0x0000001f001f7308 */ /* 0x000e620000000800 */
[----:B------:R-:W-:Y:S02]  /*7da0*/  FADD.FTZ R6, R185, R6 ;  /* 0x00000006b9067221 */ /* 0x000fe40000010000 */
[----:B----4-:R-:W-:Y:S02]  /*7db0*/  FADD.FTZ R0, R28, R0 ;  /* 0x000000001c007221 */ /* 0x010fe40000010000 */
[----:B------:R-:W-:Y:S02]  /*7dc0*/  FADD.FTZ R5, R170, R5 ;  /* 0x00000005aa057221 */ /* 0x000fe40000010000 */
[----:B------:R-:W-:Y:S01]  /*7dd0*/  FADD.FTZ R4, R14, R4 ;  /* 0x000000040e047221 */ /* 0x000fe20000010000 */
[----:B------:R-:W-:Y:S01]  /*7de0*/  MUFU.EX2 R32, R32 ;  /* 0x0000002000207308 */ /* 0x000fe20000000800 */
[----:B------:R-:W-:Y:S01]  /*7df0*/  FADD.FTZ R6, R93, R6 ;  /* 0x000000065d067221 */ /* 0x000fe20000010000 */
[C---:B------:R-:W-:Y:S01]  /*7e00*/  F2FP.BF16.PACK_AB R150, R238.reuse, R28 ;  /* 0x0000001cee96723e */ /* 0x040fe200000010ff */
[----:B------:R-:W-:-:S02]  /*7e10*/  FADD.FTZ R238, R238, R0 ;  /* 0x00000000eeee7221 */ /* 0x000fc40000010000 */
[----:B------:R-:W-:-:S03]  /*7e20*/  FADD.FTZ R5, R171, R5 ;  /* 0x00000005ab057221 */ /* 0x000fc60000010000 */
[----:B------:R-:W4:Y:S01]  /*7e30*/  MUFU.EX2 R33, R33 ;  /* 0x0000002100217308 */ /* 0x000f220000000800 */
[----:B------:R-:W-:Y:S02]  /*7e40*/  FADD.FTZ R0, R13, R4 ;  /* 0x000000040d007221 */ /* 0x000fe40000010000 */
[----:B------:R-:W-:-:S05]  /*7e50*/  FADD.FTZ R6, R94, R6 ;  /* 0x000000065e067221 */ /* 0x000fca0000010000 */
[----:B------:R-:W-:Y:S01]  /*7e60*/  MUFU.EX2 R34, R34 ;  /* 0x0000002200227308 */ /* 0x000fe20000000800 */
[----:B------:R-:W-:-:S07]  /*7e70*/  FADD.FTZ R5, R172, R5 ;  /* 0x00000005ac057221 */ /* 0x000fce0000010000 */
[----:B------:R-:W5:Y:S01]  /*7e80*/  MUFU.EX2 R35, R35 ;  /* 0x0000002300237308 */ /* 0x000f620000000800 */
[----:B------:R-:W-:Y:S01]  /*7e90*/  FADD.FTZ R6, R98, R6 ;  /* 0x0000000662067221 */ /* 0x000fe20000010000 */
[----:B------:R2:W-:Y:S01]  /*7ea0*/  STL [R1], R0 ;  /* 0x0000000001007387 */ /* 0x0005e20000100800 */
[----:B------:R-:W-:Y:S01]  /*7eb0*/  MOV R12, c[0x0][0x32c] ;  /* 0x0000cb00000c7a02 */ /* 0x000fe20000000f00 */
[----:B------:R-:W-:Y:S01]  /*7ec0*/  FADD.FTZ R5, R173, R5 ;  /* 0x00000005ad057221 */ /* 0x000fe20000010000 */
[----:B------:R-:W-:Y:S01]  /*7ed0*/  F2FP.BF16.PACK_AB R148, R29, R30 ;  /* 0x0000001e1d94723e */ /* 0x000fe200000010ff */
[----:B------:R-:W-:Y:S01]  /*7ee0*/  FADD.FTZ R6, R99, R6 ;  /* 0x0000000663067221 */ /* 0x000fe20000010000 */
[----:B------:R-:W-:Y:S02]  /*7ef0*/  F2FP.BF16.PACK_AB R149, R18, R19 ;  /* 0x000000131295723e */ /* 0x000fe400000010ff */
[----:B-1----:R-:W-:Y:S02]  /*7f00*/  F2FP.BF16.PACK_AB R151, R31, R17 ;  /* 0x000000111f97723e */ /* 0x002fe400000010ff */
[----:B------:R-:W-:Y:S01]  /*7f10*/  ISETP.GE.AND P0, PT, R12, 0x1, PT ;  /* 0x000000010c00780c */ /* 0x000fe20003f06270 */
[----:B------:R-:W-:Y:S01]  /*7f20*/  FADD.FTZ R5, R19, R5 ;  /* 0x0000000513057221 */ /* 0x000fe20000010000 */
[----:B----4-:R-:W-:Y:S01]  /*7f30*/  F2FP.BF16.PACK_AB R152, R33, R32 ;  /* 0x000000202198723e */ /* 0x010fe200000010ff */
[----:B------:R-:W-:Y:S01]  /*7f40*/  FADD.FTZ R6, R32, R6 ;  /* 0x0000000620067221 */ /* 0x000fe20000010000 */
[----:B------:R-:W-:-:S02]  /*7f50*/  F2FP.BF16.PACK_AB R153, R15, R16 ;  /* 0x000000100f99723e */ /* 0x000fc400000010ff */
[----:B-----5:R-:W-:Y:S02]  /*7f60*/  F2FP.BF16.PACK_AB R154, R35, R34 ;  /* 0x00000022239a723e */ /* 0x020fe400000010ff */
[----:B------:R-:W-:Y:S01]  /*7f70*/  F2FP.BF16.PACK_AB R155, R13, R14 ;  /* 0x0000000e0d9b723e */ /* 0x000fe200000010ff */
[----:B------:R-:W-:Y:S01]  /*7f80*/  FADD.FTZ R5, R18, R5 ;  /* 0x0000000512057221 */ /* 0x000fe20000010000 */
[----:B------:R-:W-:Y:S01]  /*7f90*/  HMMA.16816.F32.BF16 R100, R148, R108, R84 ;  /* 0x0000006c9464723c */ /* 0x000fe20000041854 */
[----:B------:R-:W-:Y:S02]  /*7fa0*/  FADD.FTZ R6, R33, R6 ;  /* 0x0000000621067221 */ /* 0x000fe40000010000 */
[----:B------:R-:W-:Y:S02]  /*7fb0*/  FADD.FTZ R3, R17, R5 ;  /* 0x0000000511037221 */ /* 0x000fe40000010000 */
[----:B------:R-:W-:-:S03]  /*7fc0*/  FADD.FTZ R5, R34, R6 ;  /* 0x0000000622057221 */ /* 0x000fc60000010000 */
[----:B------:R-:W-:Y:S01]  /*7fd0*/  HMMA.16816.F32.BF16 R112, R148, R110, R72 ;  /* 0x0000006e9470723c */ /* 0x000fe20000041848 */
[----:B------:R-:W-:-:S07]  /*7fe0*/  FADD.FTZ R240, R31, R3 ;  /* 0x000000031ff07221 */ /* 0x000fce0000010000 */
[----:B------:R-:W-:Y:S01]  /*7ff0*/  HMMA.16816.F32.BF16 R84, R148, R116, R56 ;  /* 0x000000749454723c */ /* 0x000fe20000041838 */
[----:B------:R-:W-:-:S07]  /*8000*/  FADD.FTZ R251, R35, R5 ;  /* 0x0000000523fb7221 */ /* 0x000fce0000010000 */
[----:B------:R-:W-:Y:S01]  /*8010*/  HMMA.16816.F32.BF16 R120, R148, R118, R52 ;  /* 0x000000769478723c */ /* 0x000fe20000041834 */
[----:B------:R-:W-:-:S07]  /*8020*/  IADD3 R206, R206, -0x2, RZ ;  /* 0xfffffffecece7810 */ /* 0x000fce0007ffe0ff */
[----:B--2---:R-:W-:Y:S01]  /*8030*/  HMMA.16816.F32.BF16 R124, R148, R132, R48 ;  /* 0x00000084947c723c */ /* 0x004fe20000041830 */
[----:B------:R-:W-:-:S07]  /*8040*/  IADD3 R3, R2, c[0x0][0x328], RZ ;  /* 0x0000ca0002037a10 */ /* 0x000fce0007ffe0ff */
[C---:B------:R-:W-:Y:S08]  /*8050*/  HMMA.16816.F32.BF16 R136, R148.reuse, R134, R44 ;  /* 0x000000869488723c */ /* 0x040ff0000004182c */
[C---:B---3--:R-:W-:Y:S08]  /*8060*/  HMMA.16816.F32.BF16 R140, R148.reuse, R8, R40 ;  /* 0x00000008948c723c */ /* 0x048ff00000041828 */
        /* <DEDUP_REMOVED lines=9> */
[----:B------:R-:W-:Y:S07]  /*8100*/  @!P0 BRA `(.L_x_654) ;  /* 0x0000013000008947 */ /* 0x000fee0003800000 */
[C---:B------:R-:W-:Y:S01]  /*8110*/  ISETP.GT.AND P0, PT, R2.reuse, RZ, PT ;  /* 0x000000ff0200720c */ /* 0x040fe20003f04270 */
[----:B------:R-:W-:Y:S01]  /*8120*/  BSSY B0, `(.L_x_655) ;  /* 0x000000e000007945 */ /* 0x000fe20003800000 */
[----:B------:R-:W-:-:S11]  /*8130*/  IADD3 R0, R2, -0x1, RZ ;  /* 0xffffffff02007810 */ /* 0x000fd60007ffe0ff */
[----:B------:R-:W-:Y:S05]  /*8140*/  @P0 BRA `(.L_x_656) ;  /* 0x0000007000000947 */ /* 0x000fea0003800000 */
[----:B------:R-:W-:-:S05]  /*8150*/  IMAD.MOV.U32 R0, RZ, RZ, 0x1 ;  /* 0x00000001ff007424 */ /* 0x000fca00078e00ff */
[----:B------:R-:W-:Y:S01]  /*8160*/  ISETP.NE.AND P0, PT, R0, c[0x0][0x32c], PT ;  /* 0x0000cb0000007a0c */ /* 0x000fe20003f05270 */
[----:B------:R-:W-:-:S12]  /*8170*/  IMAD.MOV R0, RZ, RZ, -R2 ;  /* 0x000000ffff007224 */ /* 0x000fd800078e0a02 */
[----:B------:R-:W-:-:S05]  /*8180*/  @P0 IMAD.HI.U32 R2, R0, c[0x0][0x330], RZ ;  /* 0x0000cc0000020a27 */ /* 0x000fca00078e00ff */
[----:B------:R-:W-:-:S04]  /*8190*/  @P0 SHF.R.U32.HI R0, RZ, c[0x0][0x334], R2 ;  /* 0x0000cd00ff000a19 */ /* 0x000fc80000011602 */
[----:B------:R-:W-:Y:S01]  /*81a0*/  LOP3.LUT R0, RZ, R0, RZ, 0x33, !PT ;  /* 0x00000000ff007212 */ /* 0x000fe200078e33ff */
[----:B------:R-:W-:Y:S05]  /*81b0*/  BRA `(.L_x_657) ;  /* 0x0000004000007947 */ /* 0x000fea0003800000 */
.L_x_656:
[----:B------:R-:W-:-:S04]  /*81c0*/  MOV R2, 0x1 ;  /* 0x0000000100027802 */ /* 0x000fc80000000f00 */
[----:B------:R-:W-:-:S13]  /*81d0*/  ISETP.NE.AND P0, PT, R2, c[0x0][0x32c], PT ;  /* 0x0000cb0002007a0c */ /* 0x000fda0003f05270 */
[----:B------:R-:W-:-:S05]  /*81e0*/  @P0 IMAD.HI.U32 R2, R0, c[0x0][0x330], RZ ;  /* 0x0000cc0000020a27 */ /* 0x000fca00078e00ff */
[----:B------:R-:W-:Y:S02]  /*81f0*/  @P0 SHF.R.U32.HI R0, RZ, c[0x0][0x334], R2 ;  /* 0x0000cd00ff000a19 */ /* 0x000fe40000011602 */
.L_x_657:
[----:B------:R-:W-:Y:S05]  /*8200*/  BSYNC B0 ;  /* 0x0000000000007941 */ /* 0x000fea0003800000 */
.L_x_655:
[----:B------:R-:W-:-:S05]  /*8210*/  MOV R2, c[0x0][0x32c] ;  /* 0x0000cb0000027a02 */ /* 0x000fca0000000f00 */
[----:B------:R-:W-:-:S05]  /*8220*/  IMAD R0, R0, R2, c[0x0][0x32c] ;  /* 0x0000cb0000007624 */ /* 0x000fca00078e0202 */
[----:B------:R-:W-:-:S04]  /*8230*/  IMNMX R3, R3, R0, PT ;  /* 0x0000000003037217 */ /* 0x000fc80003800200 */
.L_x_654:
[----:B------:R-:W2:Y:S01]  /*8240*/  LDL R2, [R1+0x4] ;  /* 0x0000040001027983 */ /* 0x000ea20000100800 */
[----:B------:R-:W-:-:S05]  /*8250*/  IMAD.HI R3, R3, 0x66666667, RZ ;  /* 0x6666666703037827 */ /* 0x000fca00078e02ff */
[----:B------:R-:W-:-:S04]  /*8260*/  SHF.R.U32.HI R0, RZ, 0x1f, R3 ;  /* 0x0000001fff007819 */ /* 0x000fc80000011603 */
[----:B------:R-:W-:-:S04]  /*8270*/  LEA.HI.SX32 R3, R3, R0, 0x1b ;  /* 0x0000000003037211 */ /* 0x000fc800078fdaff */
[----:B--2---:R-:W-:-:S04]  /*8280*/  IMNMX R2, R2, R3, !PT ;  /* 0x0000000302027217 */ /* 0x004fc80007800200 */
[----:B------:R-:W-:Y:S01]  /*8290*/  ISETP.GE.AND P0, PT, R206, R2, PT ;  /* 0x00000002ce00720c */ /* 0x000fe20003f06270 */
[----:B------:R1:W-:-:S12]  /*82a0*/  STL [R1+0xc], R2 ;  /* 0x00000c0201007387 */ /* 0x0003d80000100800 */
[----:B------:R-:W-:Y:S05]  /*82b0*/  @!P0 BRA `(.L_x_658) ;  /* 0x000050e000008947 */ /* 0x000fea0003800000 */
[----:B------:R-:W-:Y:S01]  /*82c0*/  IMAD.MOV.U32 R94, RZ, RZ, R96 ;  /* 0x000000ffff5e7224 */ /* 0x000fe200078e0060 */
[----:B------:R-:W-:Y:S01]  /*82d0*/  MOV R99, R61 ;  /* 0x0000003d00637202 */ /* 0x000fe20000000f00 */
[----:B------:R-:W-:Y:S01]  /*82e0*/  IMAD.MOV.U32 R93, RZ, RZ, R97 ;  /* 0x000000ffff5d7224 */ /* 0x000fe200078e0061 */
[----:B------:R-:W-:Y:S02]  /*82f0*/  MOV R98, R95 ;  /* 0x0000005f00627202 */ /* 0x000fe40000000f00 */
.L_x_689:
[----:B------:R-:W2:Y:S01]  /*8300*/  LDL R0, [R1+0x4] ;  /* 0x0000040001007983 */ /* 0x000ea20000100800 */
[----:B------:R-:W-:Y:S04]  /*8310*/  DEPBAR.LE SB0, 0x0 ;  /* 0x000080000000791a */ /* 0x000fe80000000000 */
[----:B------:R-:W-:Y:S01]  /*8320*/  WARPSYNC 0xffffffff ;  /* 0xffffffff00007948 */ /* 0x000fe20003800000 */
[----:B------:R-:W-:Y:S06]  /*8330*/  BAR.SYNC.DEFER_BLOCKING 0x0 ;  /* 0x0000000000007b1d */ /* 0x000fec0000010000 */
[----:B------:R3:W4:Y:S01]  /*8340*/  LDSM.16.M88.4 R80, [R195] ;  /* 0x00000000c350783b */ /* 0x0007220000000200 */
[----:B------:R-:W-:Y:S03]  /*8350*/  BSSY B0, `(.L_x_659) ;  /* 0x0000043000007945 */ /* 0x000fe60003800000 */
        /* <DEDUP_REMOVED lines=13> */
[----:B--2---:R-:W-:Y:S11]  /*8430*/  ISETP.GT.AND P0, PT, R0, R206, PT ;  /* 0x000000ce0000720c */ /* 0x004ff60003f04270 */
[----:B------:R-:W-:Y:S02]  /*8440*/  @!UPT UIADD3 URZ, URZ, URZ, URZ ;  /* 0x0000003f3f3ff290 */ /* 0x000fe4000fffe03f */
[----:B------:R-:W-:-:S05]  /*8450*/  @P0 BRA `(.L_x_660) ;  /* 0x0000032000000947 */ /* 0x000fca0003800000 */
[----:B-1-34-:R-:W-:Y:S01]  /*8460*/  IMAD.WIDE.U32 R2, R224, c[0x0][0x208], RZ ;  /* 0x00008200e0027a25 */ /* 0x01afe200078e00ff */
[----:B------:R-:W-:Y:S01]  /*8470*/  SHF.R.S32.HI R0, RZ, 0x1f, R224 ;  /* 0x0000001fff007819 */ /* 0x000fe200000114e0 */
[----:B------:R-:W2:Y:S02]  /*8480*/  LDL.64 R4, [R1+0x28] ;  /* 0x0000280001047983 */ /* 0x000ea40000100a00 */
[----:B------:R-:W-:Y:S02]  /*8490*/  IMAD.SHL.U32 R15, R205, 0x2, RZ ;  /* 0x00000002cd0f7824 */ /* 0x000fe400078e00ff */
[----:B------:R-:W-:Y:S02]  /*84a0*/  IMAD R0, R0, c[0x0][0x208], RZ ;  /* 0x0000820000007a24 */ /* 0x000fe400078e02ff */
[----:B------:R-:W3:Y:S02]  /*84b0*/  LDL R6, [R1+0x34] ;  /* 0x0000340001067983 */ /* 0x000ee40000100800 */
[----:B------:R-:W-:Y:S04]  /*84c0*/  IMAD R0, R224, c[0x0][0x20c], R0 ;  /* 0x00008300e0007a24 */ /* 0x000fe800078e0200 */
[----:B------:R-:W-:Y:S01]  /*84d0*/  IMAD.IADD R3, R3, 0x1, R0 ;  /* 0x0000000103037824 */ /* 0x000fe200078e0200 */
[----:B------:R-:W-:Y:S03]  /*84e0*/  SHF.R.S32.HI R0, RZ, 0x1f, R211 ;  /* 0x0000001fff007819 */ /* 0x000fe600000114d3 */
[C---:B------:R-:W-:Y:S04]  /*84f0*/  IMAD.WIDE.U32 R2, R211.reuse, c[0x0][0x218], R2 ;  /* 0x00008600d3027a25 */ /* 0x040fe800078e0002 */
[----:B------:R-:W-:Y:S01]  /*8500*/  IMAD R0, R0, c[0x0][0x218], RZ ;  /* 0x0000860000007a24 */ /* 0x000fe200078e02ff */
[----:B--2---:R-:W-:Y:S03]  /*8510*/  IADD3 R2, P1, R4, R2, RZ ;  /* 0x0000000204027210 */ /* 0x004fe60007f3e0ff */
[----:B------:R-:W-:Y:S01]  /*8520*/  IMAD R4, R211, c[0x0][0x21c], R0 ;  /* 0x00008700d3047a24 */ /* 0x000fe200078e0200 */
[----:B------:R-:W-:Y:S02]  /*8530*/  SHF.R.S32.HI R5, RZ, 0x1f, R205 ;  /* 0x0000001fff057819 */ /* 0x000fe400000114cd */
[----:B------:R-:W-:Y:S02]  /*8540*/  LEA R0, P0, R2, c[0x0][0x1f8], 0x1 ;  /* 0x00007e0002007a11 */ /* 0x000fe400078008ff */
[----:B---3--:R-:W-:Y:S02]  /*8550*/  IADD3.X R3, R6, R3, R4, P1, !PT ;  /* 0x0000000306037210 */ /* 0x008fe40000ffe404 */
[----:B------:R-:W-:Y:S02]  /*8560*/  SHF.L.U64.HI R5, R205, 0x1, R5 ;  /* 0x00000001cd057819 */ /* 0x000fe40000010205 */
[----:B------:R-:W-:Y:S01]  /*8570*/  LEA.HI.X R4, R2, c[0x0][0x1fc], R3, 0x1, P0 ;  /* 0x00007f0002047a11 */ /* 0x000fe200000f0c03 */
[----:B------:R-:W-:-:S05]  /*8580*/  BRA.DIV ~URZ, `(.L_x_661) ;  /* 0x000133927f007947 */ /* 0x000fca000b800000 */
[----:B------:R1:W2:Y:S02]  /*8590*/  SHFL.IDX PT, R7, R4, RZ, 0x181f ;  /* 0x00181fff04077589 */ /* 0x0002a400000e0000 */
.L_x_829:
[----:B------:R-:W-:-:S05]  /*85a0*/  BRA.DIV ~URZ, `(.L_x_662) ;  /* 0x000133e27f007947 */ /* 0x000fca000b800000 */
[----:B------:R-:W3:Y:S01]  /*85b0*/  SHFL.IDX PT, R2, R0, RZ, 0x181f ;  /* 0x00181fff00027589 */ /* 0x000ee200000e0000 */
[----:B------:R-:W-:Y:S03]  /*85c0*/  ISETP.GE.AND P3, PT, R205, c[0x0][0x1d4], PT ;  /* 0x00007500cd007a0c */ /* 0x000fe60003f66270 */
[----:B------:R-:W4:Y:S04]  /*85d0*/  SHFL.IDX PT, R3, R0, 0x1, 0x181f ;  /* 0x00381f0000037f89 */ /* 0x000f2800000e0000 */
[----:B------:R-:W5:Y:S04]  /*85e0*/  SHFL.IDX PT, R6, R0, 0x2, 0x181f ;  /* 0x00581f0000067f89 */ /* 0x000f6800000e0000 */
[----:B------:R-:W1:Y:S04]  /*85f0*/  SHFL.IDX PT, R9, R4, 0x1, 0x181f ;  /* 0x00381f0004097f89 */ /* 0x000e6800000e0000 */
[----:B------:R-:W2:Y:S04]  /*8600*/  SHFL.IDX PT, R12, R0, 0x3, 0x181f ;  /* 0x00781f00000c7f89 */ /* 0x000ea800000e0000 */
[----:B------:R-:W2:Y:S04]  /*8610*/  SHFL.IDX PT, R14, R4, 0x2, 0x181f ;  /* 0x00581f00040e7f89 */ /* 0x000ea800000e0000 */
[----:B------:R-:W2:Y:S04]  /*8620*/  SHFL.IDX PT, R13, R4, 0x3, 0x181f ;  /* 0x00781f00040d7f89 */ /* 0x000ea800000e0000 */
[----:B------:R-:W2:Y:S04]  /*8630*/  SHFL.IDX PT, R0, R0, 0x4, 0x181f ;  /* 0x00981f0000007f89 */ /* 0x000ea800000e0000 */
[----:B-1----:R-:W1:Y:S01]  /*8640*/  SHFL.IDX PT, R4, R4, 0x4, 0x181f ;  /* 0x00981f0004047f89 */ /* 0x002e6200000e0000 */
[-C--:B---3--:R-:W-:Y:S02]  /*8650*/  IADD3 R10, P0, R2, R15.reuse, RZ ;  /* 0x0000000f020a7210 */ /* 0x088fe40007f1e0ff */
[-C--:B----4-:R-:W-:Y:S02]  /*8660*/  IADD3 R8, P2, R3, R15.reuse, RZ ;  /* 0x0000000f03087210 */ /* 0x090fe40007f5e0ff */
[-C--:B-----5:R-:W-:Y:S01]  /*8670*/  IADD3 R6, P1, R6, R15.reuse, RZ ;  /* 0x0000000f06067210 */ /* 0x0a0fe20007f3e0ff */
[--C-:B--2---:R-:W-:Y:S02]  /*8680*/  IMAD.X R11, R7, 0x1, R5.reuse, P0 ;  /* 0x00000001070b7824 */ /* 0x104fe400000e0605 */
[--C-:B------:R-:W-:Y:S01]  /*8690*/  IMAD.X R9, R9, 0x1, R5.reuse, P2 ;  /* 0x0000000109097824 */ /* 0x100fe200010e0605 */
[----:B------:R-:W-:Y:S02]  /*86a0*/  IADD3 R2, P0, R12, R15, RZ ;  /* 0x0000000f0c027210 */ /* 0x000fe40007f1e0ff */
[----:B------:R2:W-:Y:S01]  /*86b0*/  LDGSTS.E.BYPASS.LTC128B.128 [R207+0x100], [R10.64], !P3 ;  /* 0x001000000acf7fae */ /* 0x0005e2000d901d46 */
[--C-:B------:R-:W-:Y:S03]  /*86c0*/  IMAD.X R7, R14, 0x1, R5.reuse, P1 ;  /* 0x000000010e077824 */ /* 0x100fe600008e0605 */
[----:B------:R2:W-:Y:S01]  /*86d0*/  LDGSTS.E.BYPASS.LTC128B.128 [R207+0x900], [R8.64], !P3 ;  /* 0x0090000008cf7fae */ /* 0x0005e2000d901d46 */
[----:B------:R-:W-:Y:S03]  /*86e0*/  IMAD.X R3, R13, 0x1, R5, P0 ;  /* 0x000000010d037824 */ /* 0x000fe600000e0605 */
[----:B------:R2:W-:Y:S04]  /*86f0*/  LDGSTS.E.BYPASS.LTC128B.128 [R207+0x1100], [R6.64], !P3 ;  /* 0x0110000006cf7fae */ /* 0x0005e8000d901d46 */
[----:B------:R2:W-:Y:S02]  /*8700*/  LDGSTS.E.BYPASS.LTC128B.128 [R207+0x1900], [R2.64], !P3 ;  /* 0x0190000002cf7fae */ /* 0x0005e4000d901d46 */
.L_x_830:
[----:B------:R-:W-:Y:S02]  /*8710*/  ISETP.GE.AND P1, PT, R205, c[0x0][0x1d4], PT ;  /* 0x00007500cd007a0c */ /* 0x000fe40003f26270 */
[----:B--2---:R-:W-:Y:S05]  /*8720*/  IADD3 R2, P0, R0, R15, RZ ;  /* 0x0000000f00027210 */ /* 0x004fea0007f1e0ff */
[----:B-1----:R-:W-:Y:S06]  /*8730*/  IMAD.X R3, R4, 0x1, R5, P0 ;  /* 0x0000000104037824 */ /* 0x002fec00000e0605 */
[----:B------:R-:W-:Y:S01]  /*8740*/  @!PT LDS RZ, [RZ] ;  /* 0x00000000fffff984 */ /* 0x000fe20000000800 */
[----:B------:R-:W-:Y:S01]  /*8750*/  @!PT LDS RZ, [RZ] ;  /* 0x00000000fffff984 */ /* 0x000fe20000000800 */
[----:B------:R-:W-:Y:S01]  /*8760*/  @!PT LDS RZ, [RZ] ;  /* 0x00000000fffff984 */ /* 0x000fe20000000800 */
[----:B------:R1:W-:Y:S02]  /*8770*/  LDGSTS.E.BYPASS.LTC128B.128 [R207+0x2100], [R2.64], !P1 ;  /* 0x0210000002cf7fae */ /* 0x0003e4000c901d46 */
.L_x_660:
[----:B-1-34-:R-:W-:Y:S05]  /*8780*/  BSYNC B0 ;  /* 0x0000000000007941 */ /* 0x01afea0003800000 */
.L_x_659:
[----:B------:R-:W0:Y:S01]  /*8790*/  LDGDEPBAR ;  /* 0x00000000000079af */ /* 0x000e220000000000 */
[----:B------:R-:W-:Y:S01]  /*87a0*/  WARPSYNC 0xffffffff ;  /* 0xffffffff00007948 */ /* 0x000fe20003800000 */
[-C--:B------:R-:W-:Y:S01]  /*87b0*/  HMMA.16816.F32.BF16 R4, R80, R16.reuse, RZ ;  /* 0x000000105004723c */ /* 0x080fe200000418ff */
[----:B------:R-:W-:Y:S05]  /*87c0*/  BSSY B0, `(.L_x_663) ;  /* 0x00000aa000007945 */ /* 0x000fea0003800000 */
[----:B------:R-:W2:Y:S02]  /*87d0*/  LDL R0, [R1+0x4] ;  /* 0x0000040001007983 */ /* 0x000ea40000100800 */
        /* <DEDUP_REMOVED lines=43> */
[----:B------:R-:W5:Y:S07]  /*8a90*/  LDSM.16.M88.4 R168, [R194+0x1000] ;  /* 0x00100000c2a8783b */ /* 0x000f6e0000000200 */
[----:B------:R-:W-:Y:S01]  /*8aa0*/  HMMA.16816.F32.BF16 R80, R160, R186, R80 ;  /* 0x000000baa050723c */ /* 0x000fe20000041850 */
[----:B------:R-:W5:Y:S07]  /*8ab0*/  LDSM.16.M88.4 R160, [R194+0x1800] ;  /* 0x00180000c2a0783b */ /* 0x000f6e0000000200 */
[-C--:B-1----:R-:W-:Y:S05]  /*8ac0*/  HMMA.16816.F32.BF16 R4, R156, R164.reuse, R4 ;  /* 0x000000a49c04723c */ /* 0x082fea0000041804 */
[----:B--2---:R-:W-:Y:S03]  /*8ad0*/  ISETP.GT.AND P0, PT, R206, R0, PT ;  /* 0x00000000ce00720c */ /* 0x004fe60003f04270 */
[C---:B---3--:R-:W-:Y:S08]  /*8ae0*/  HMMA.16816.F32.BF16 R8, R172.reuse, R164, R8 ;  /* 0x000000a4ac08723c */ /* 0x048ff00000041808 */
        /* <DEDUP_REMOVED lines=8> */
[-C--:B-----5:R-:W-:Y:S08]  /*8b70*/  HMMA.16816.F32.BF16 R36, R156, R168.reuse, R36 ;  /* 0x000000a89c24723c */ /* 0x0a0ff00000041824 */
        /* <DEDUP_REMOVED lines=8> */
[----:B------:R-:W-:Y:S07]  /*8c00*/  LDSM.16.M88.4 R160, [R191+0x1000] ;  /* 0x00100000bfa0783b */ /* 0x000fee0000000200 */
        /* <DEDUP_REMOVED lines=31> */
[----:B------:R-:W-:Y:S01]  /*8e00*/  IMAD.MOV.U32 R3, RZ, RZ, c[0x0][0x2b8] ;  /* 0x0000ae00ff037624 */ /* 0x000fe200078e00ff */
[----:B------:R-:W2:Y:S01]  /*8e10*/  LDL R2, [R1+0x10] ;  /* 0x0000100001027983 */ /* 0x000ea20000100800 */
[----:B------:R-:W-:Y:S01]  /*8e20*/  IMAD.MOV.U32 R211, RZ, RZ, RZ ;  /* 0x000000ffffd37224 */ /* 0x000fe200078e00ff */
[----:B------:R-:W-:Y:S01]  /*8e30*/  SHF.R.S32.HI R95, RZ, 0x1f, R205 ;  /* 0x0000001fff5f7819 */ /* 0x000fe200000114cd */
[----:B------:R-:W-:Y:S01]  /*8e40*/  IMAD.SHL.U32 R163, R205, 0x2, RZ ;  /* 0x00000002cda37824 */ /* 0x000fe200078e00ff */
[----:B------:R-:W-:Y:S01]  /*8e50*/  ISETP.NE.AND P2, PT, R3, 0x1, PT ;  /* 0x000000010300780c */ /* 0x000fe20003f45270 */
[----:B------:R-:W3:Y:S01]  /*8e60*/  LDL R0, [R1+0x8] ;  /* 0x0000080001007983 */ /* 0x000ee20000100800 */
[----:B------:R-:W-:Y:S03]  /*8e70*/  SHF.L.U64.HI R95, R205, 0x1, R95 ;  /* 0x00000001cd5f7819 */ /* 0x000fe6000001025f */
[----:B------:R-:W4:Y:S04]  /*8e80*/  LDL.64 R96, [R1+0x20] ;  /* 0x0000200001607983 */ /* 0x000f280000100a00 */
[----:B------:R-:W5:Y:S04]  /*8e90*/  LDL R92, [R1+0x30] ;  /* 0x00003000015c7983 */ /* 0x000f680000100800 */
[----:B------:R-:W4:Y:S04]  /*8ea0*/  LDL.64 R208, [R1+0x18] ;  /* 0x0000180001d07983 */ /* 0x000f280000100a00 */
[----:B------:R-:W5:Y:S01]  /*8eb0*/  LDL R156, [R1+0x14] ;  /* 0x00001400019c7983 */ /* 0x000f620000100800 */
[----:B--2---:R-:W-:Y:S05]  /*8ec0*/  IMAD R2, R206, 0x50, R2 ;  /* 0x00000050ce027824 */ /* 0x004fea00078e0202 */
[----:B---3--:R-:W-:Y:S02]  /*8ed0*/  IADD3 R2, R2, -0x50, R0 ;  /* 0xffffffb002027810 */ /* 0x008fe40007ffe000 */
[----:B------:R-:W-:Y:S03]  /*8ee0*/  ISETP.GT.AND P1, PT, R0, 0x4f, PT ;  /* 0x0000004f0000780c */ /* 0x000fe60003f24270 */
[----:B------:R-:W-:Y:S04]  /*8ef0*/  @P2 IMAD.HI.U32 R3, R2, c[0x0][0x2bc], RZ ;  /* 0x0000af0002032a27 */ /* 0x000fe800078e00ff */
[----:B------:R-:W-:Y:S01]  /*8f00*/  IMAD.MOV.U32 R0, RZ, RZ, R2 ;  /* 0x000000ffff007224 */ /* 0x000fe200078e0002 */
[----:B------:R-:W-:Y:S05]  /*8f10*/  @P2 SHF.R.U32.HI R0, RZ, c[0x0][0x2c0], R3 ;  /* 0x0000b000ff002a19 */ /* 0x000fea0000011603 */
[C---:B----4-:R-:W-:Y:S04]  /*8f20*/  @!P1 IADD3 R3, P0, R0.reuse, R96, RZ ;  /* 0x0000006000039210 */ /* 0x050fe80007f1e0ff */
[----:B-----5:R-:W-:Y:S01]  /*8f30*/  @!P1 LEA.HI.X.SX32 R92, R0, R92, 0x1, P0 ;  /* 0x0000005c005c9211 */ /* 0x020fe200000f0eff */
[----:B------:R-:W-:Y:S01]  /*8f40*/  IMAD.MOV R0, RZ, RZ, -R0 ;  /* 0x000000ffff007224 */ /* 0x000fe200078e0a00 */
[C---:B------:R-:W-:Y:S03]  /*8f50*/  @!P1 LEA R96, P0, R3.reuse, c[0x0][0x2a0], 0x2 ;  /* 0x0000a80003609a11 */ /* 0x040fe600078010ff */
[----:B------:R-:W-:Y:S01]  /*8f60*/  IMAD R224, R0, c[0x0][0x2b8], R2 ;  /* 0x0000ae0000e07a24 */ /* 0x000fe200078e0202 */
[----:B------:R-:W-:Y:S03]  /*8f70*/  @!P1 LEA.HI.X R97, R3, c[0x0][0x2a4], R92, 0x2, P0 ;  /* 0x0000a90003619a11 */ /* 0x000fe600000f145c */
[----:B------:R-:W-:Y:S01]  /*8f80*/  IMAD.WIDE.U32 R2, R224, c[0x0][0x1e0], RZ ;  /* 0x00007800e0027a25 */ /* 0x000fe200078e00ff */
[----:B------:R-:W-:Y:S01]  /*8f90*/  SHF.R.S32.HI R0, RZ, 0x1f, R224 ;  /* 0x0000001fff007819 */ /* 0x000fe200000114e0 */
[----:B------:R-:W2:Y:S04]  /*8fa0*/  @!P1 LDG.E R211, [R96.64] ;  /* 0x0000000660d39981 */ /* 0x000ea8000c1e1900 */
[----:B------:R-:W-:Y:S04]  /*8fb0*/  IMAD R0, R0, c[0x0][0x1e0], RZ ;  /* 0x0000780000007a24 */ /* 0x000fe800078e02ff */
[----:B------:R-:W-:Y:S04]  /*8fc0*/  IMAD R0, R224, c[0x0][0x1e4], R0 ;  /* 0x00007900e0007a24 */ /* 0x000fe800078e0200 */
[----:B------:R-:W-:Y:S01]  /*8fd0*/  IMAD.IADD R3, R3, 0x1, R0 ;  /* 0x0000000103037824 */ /* 0x000fe200078e0200 */
[----:B--2---:R-:W-:Y:S03]  /*8fe0*/  SHF.R.S32.HI R0, RZ, 0x1f, R211 ;  /* 0x0000001fff007819 */ /* 0x004fe600000114d3 */
        /* <DEDUP_REMOVED lines=9> */
.L_x_831:
        /* <DEDUP_REMOVED lines=23> */
.L_x_832:
[----:B------:R-:W-:Y:S02]  /*91f0*/  ISETP.GE.AND P1, PT, R205, c[0x0][0x1d4], PT ;  /* 0x00007500cd007a0c */ /* 0x000fe40003f26270 */
[----:B--2---:R-:W-:Y:S05]  /*9200*/  IADD3 R2, P0, R0, R163, RZ ;  /* 0x000000a300027210 */ /* 0x004fea0007f1e0ff */
[----:B-1----:R-:W-:Y:S06]  /*9210*/  IMAD.X R3, R92, 0x1, R95, P0 ;  /* 0x000000015c037824 */ /* 0x002fec00000e065f */
[----:B------:R-:W-:Y:S01]  /*9220*/  @!PT LDS RZ, [RZ] ;  /* 0x00000000fffff984 */ /* 0x000fe20000000800 */
[----:B------:R-:W-:Y:S01]  /*9230*/  @!PT LDS RZ, [RZ] ;  /* 0x00000000fffff984 */ /* 0x000fe20000000800 */
[----:B------:R-:W-:Y:S01]  /*9240*/  @!PT LDS RZ, [RZ] ;  /* 0x00000000fffff984 */ /* 0x000fe20000000800 */
[----:B------:R1:W-:Y:S02]  /*9250*/  LDGSTS.E.BYPASS.LTC128B.128 [R207+0x4900], [R2.64], !P1 ;  /* 0x0490000002cf7fae */ /* 0x0003e4000c901d46 */
.L_x_664:
[----:B------:R-:W-:Y:S05]  /*9260*/  BSYNC B0 ;  /* 0x0000000000007941 */ /* 0x000fea0003800000 */
.L_x_663:
[----:B------:R-:W-:Y:S01]  /*9270*/  LOP3.LUT R159, RZ, c[0x0][0x324], RZ, 0x33, !PT ;  /* 0x0000c900ff9f7a12 */ /* 0x000fe200078e33ff */
[----:B-1----:R-:W2:Y:S01]  /*9280*/  LDL R2, [R1+0x38] ;  /* 0x0000380001027983 */ /* 0x002ea20000100800 */
[----:B------:R-:W-:Y:S02]  /*9290*/  IMAD.MOV.U32 R3, RZ, RZ, c[0x0][0x2c4] ;  /* 0x0000b100ff037624 */ /* 0x000fe400078e00ff */
[----:B------:R-:W-:Y:S01]  /*92a0*/  IMAD R92, R206, -0x50, RZ ;  /* 0xffffffb0ce5c7824 */ /* 0x000fe200078e02ff */
[----:B------:R-:W2:Y:S02]  /*92b0*/  LDL R0, [R1+0x3c] ;  /* 0x00003c0001007983 */ /* 0x000ea40000100800 */
[----:B------:R-:W-:Y:S02]  /*92c0*/  ISETP.NE.AND P0, PT, R3, 0x1, PT ;  /* 0x000000010300780c */ /* 0x000fe40003f05270 */
[----:B------:R-:W0:Y:S01]  /*92d0*/  LDGDEPBAR ;  /* 0x00000000000079af */ /* 0x000e220000000000 */
[----:B--2---:R-:W-:Y:S01]  /*92e0*/  IMAD.IADD R157, R0, 0x1, R2 ;  /* 0x00000001009d7824 */ /* 0x004fe200078e0202 */
[----:B------:R-:W-:Y:S09]  /*92f0*/  IADD3 R0, -R248, 0x1, R92 ;  /* 0x00000001f8007810 */ /* 0x000ff20007ffe15c */
[----:B------:R-:W-:Y:S01]  /*9300*/  @P0 IMAD.HI.U32 R2, R157, c[0x0][0x2c8], RZ ;  /* 0x0000b2009d020a27 */ /* 0x000fe200078e00ff */
[----:B------:R-:W-:Y:S04]  /*9310*/  IADD3 R0, -R236, R0, R237 ;  /* 0x00000000ec007210 */ /* 0x000fe80007ffe1ed */
[----:B------:R-:W-:Y:S02]  /*9320*/  @P0 SHF.R.U32.HI R157, RZ, c[0x0][0x2cc], R2 ;  /* 0x0000b300ff9d0a19 */ /* 0x000fe40000011602 */
[----:B------:R-:W-:Y:S01]  /*9330*/  IADD3 R158, R0, c[0x0][0x328], RZ ;  /* 0x0000ca00009e7a10 */ /* 0x000fe20007ffe0ff */
[----:B------:R-:W-:-:S05]  /*9340*/  BRA.DIV ~URZ, `(.L_x_667) ;  /* 0x000130927f007947 */ /* 0x000fca000b800000 */
[----:B------:R1:W2:Y:S02]  /*9350*/  SHFL.IDX PT, R2, R157, RZ, 0x1c1f ;  /* 0x001c1fff9d027589 */ /* 0x0002a400000e0000 */
.L_x_833:
[-C--:B--2---:R-:W-:Y:S01]  /*9360*/  IADD3 R97, R158, R2.reuse, RZ ;  /* 0x000000029e617210 */ /* 0x084fe20007ffe0ff */
[----:B------:R-:W-:Y:S02]  /*9370*/  IMAD.MOV.U32 R3, RZ, RZ, c[0x0][0x32c] ;  /* 0x0000cb00ff037624 */ /* 0x000fe400078e00ff */
[----:B------:R-:W-:Y:S03]  /*9380*/  IMAD.IADD R159, R159, 0x1, R0 ;  /* 0x000000019f9f7824 */ /* 0x000fe600078e0200 */
[----:B------:R-:W-:Y:S02]  /*9390*/  ISETP.GE.AND P0, PT, R3, 0x1, PT ;  /* 0x000000010300780c */ /* 0x000fe40003f06270 */
[----:B------:R-:W-:Y:S11]  /*93a0*/  IADD3 R0, R159, R2, RZ ;  /* 0x000000029f007210 */ /* 0x000ff60007ffe0ff */
[----:B------:R-:W-:-:S05]  /*93b0*/  @!P0 BRA `(.L_x_668) ;  /* 0x0000018000008947 */ /* 0x000fca0003800000 */
[----:B------:R-:W-:Y:S01]  /*93c0*/  IADD3 R2, -R236, R237, R2 ;  /* 0x000000edec027210 */ /* 0x000fe20007ffe102 */
[----:B------:R-:W-:Y:S03]  /*93d0*/  BSSY B0, `(.L_x_669) ;  /* 0x0000011000007945 */ /* 0x000fe60003800000 */
        /* <DEDUP_REMOVED lines=11> */
.L_x_670:
[----:B------:R-:W-:Y:S04]  /*9490*/  MOV R3, c[0x0][0x32c] ;  /* 0x0000cb0000037a02 */ /* 0x000fe80000000f00 */
[----:B------:R-:W-:Y:S11]  /*94a0*/  ISETP.NE.AND P0, PT, R3, 0x1, PT ;  /* 0x000000010300780c */ /* 0x000ff60003f05270 */
[----:B------:R-:W-:Y:S02]  /*94b0*/  @!UPT UIADD3 URZ, URZ, URZ, URZ ;  /* 0x0000003f3f3ff290 */ /* 0x000fe4000fffe03f */
[----:B------:R-:W-:Y:S05]  /*94c0*/  @P0 IMAD.HI.U32 R3, R2, c[0x0][0x330], RZ ;  /* 0x0000cc0002030a27 */ /* 0x000fea00078e00ff */
[----:B------:R-:W-:Y:S02]  /*94d0*/  @P0 SHF.R.U32.HI R2, RZ, c[0x0][0x334], R3 ;  /* 0x0000cd00ff020a19 */ /* 0x000fe40000011603 */
.L_x_671:
[----:B------:R-:W-:Y:S05]  /*94e0*/  BSYNC B0 ;  /* 0x0000000000007941 */ /* 0x000fea0003800000 */
.L_x_669:
[----:B------:R-:W-:Y:S04]  /*94f0*/  IMAD.IADD R3, R92, 0x1, -R248 ;  /* 0x000000015c037824 */ /* 0x000fe800078e0af8 */
[----:B------:R-:W-:Y:S05]  /*9500*/  IMAD R2, R2, c[0x0][0x32c], R3 ;  /* 0x0000cb0002027a24 */ /* 0x000fea00078e0203 */
[----:B------:R-:W-:Y:S02]  /*9510*/  IADD3 R3, R2, c[0x0][0x32c], RZ ;  /* 0x0000cb0002037a10 */ /* 0x000fe40007ffe0ff */
[----:B------:R-:W-:Y:S02]  /*9520*/  IMNMX R0, R0, R2, !PT ;  /* 0x0000000200007217 */ /* 0x000fe40007800200 */
[----:B------:R-:W-:Y:S02]  /*9530*/  IMNMX R97, R97, R3, PT ;  /* 0x0000000361617217 */ /* 0x000fe40003800200 */
.L_x_668:
[----:B------:R-:W-:-:S05]  /*9540*/  BRA.DIV ~URZ, `(.L_x_672) ;  /* 0x00012f027f007947 */ /* 0x000fca000b800000 */
[----:B------:R2:W3:Y:S02]  /*9550*/  SHFL.IDX PT, R2, R157, 0x1, 0x1c1f ;  /* 0x003c1f009d027f89 */ /* 0x0004e400000e0000 */
.L_x_834:
[----:B---3--:R-:W-:Y:S01]  /*9560*/  IADD3 R96, R158, R2, RZ ;  /* 0x000000029e607210 */ /* 0x008fe20007ffe0ff */
[----:B------:R-:W-:Y:S02]  /*9570*/  IMAD.MOV.U32 R3, RZ, RZ, c[0x0][0x32c] ;  /* 0x0000cb00ff037624 */ /* 0x000fe400078e00ff */
[----:B------:R-:W-:Y:S03]  /*9580*/  IMAD.IADD R95, R159, 0x1, R2 ;  /* 0x000000019f5f7824 */ /* 0x000fe600078e0202 */
[----:B------:R-:W-:Y:S11]  /*9590*/  ISETP.GE.AND P0, PT, R3, 0x1, PT ;  /* 0x000000010300780c */ /* 0x000ff60003f06270 */
[----:B------:R-:W-:Y:S02]  /*95a0*/  @!UPT UIADD3 URZ, URZ, URZ, URZ ;  /* 0x0000003f3f3ff290 */ /* 0x000fe4000fffe03f */
        /* <DEDUP_REMOVED lines=14> */
.L_x_675:
[----:B------:R-:W-:Y:S04]  /*9690*/  MOV R3, c[0x0][0x32c] ;  /* 0x0000cb0000037a02 */ /* 0x000fe80000000f00 */
[----:B------:R-:W-:Y:S11]  /*96a0*/  ISETP.NE.AND P0, PT, R3, 0x1, PT ;  /* 0x000000010300780c */ /* 0x000ff60003f05270 */
[----:B------:R-:W-:Y:S02]  /*96b0*/  @!UPT UIADD3 URZ, URZ, URZ, URZ ;  /* 0x0000003f3f3ff290 */ /* 0x000fe4000fffe03f */
[----:B------:R-:W-:Y:S05]  /*96c0*/  @P0 IMAD.HI.U32 R3, R2, c[0x0][0x330], RZ ;  /* 0x0000cc0002030a27 */ /* 0x000fea00078e00ff */
[----:B------:R-:W-:Y:S02]  /*96d0*/  @P0 SHF.R.U32.HI R2, RZ, c[0x0][0x334], R3 ;  /* 0x0000cd00ff020a19 */ /* 0x000fe40000011603 */
.L_x_676:
[----:B------:R-:W-:Y:S05]  /*96e0*/  BSYNC B0 ;  /* 0x0000000000007941 */ /* 0x000fea0003800000 */
.L_x_674:
[----:B------:R-:W-:Y:S04]  /*96f0*/  IMAD.IADD R3, R92, 0x1, -R248 ;  /* 0x000000015c037824 */ /* 0x000fe800078e0af8 */
[----:B------:R-:W-:Y:S05]  /*9700*/  IMAD R2, R2, c[0x0][0x32c], R3 ;  /* 0x0000cb0002027a24 */ /* 0x000fea00078e0203 */
[----:B------:R-:W-:Y:S02]  /*9710*/  IADD3 R3, R2, c[0x0][0x32c], RZ ;  /* 0x0000cb0002037a10 */ /* 0x000fe40007ffe0ff */
[----:B------:R-:W-:Y:S02]  /*9720*/  IMNMX R95, R95, R2, !PT ;  /* 0x000000025f5f7217 */ /* 0x000fe40007800200 */
[----:B------:R-:W-:Y:S02]  /*9730*/  IMNMX R96, R96, R3, PT ;  /* 0x0000000360607217 */ /* 0x000fe40003800200 */
.L_x_673:
[----:B------:R-:W-:-:S05]  /*9740*/  BRA.DIV ~URZ, `(.L_x_677) ;  /* 0x00012d727f007947 */ /* 0x000fca000b800000 */
[----:B------:R3:W4:Y:S02]  /*9750*/  SHFL.IDX PT, R156, R157, 0x2, 0x1c1f ;  /* 0x005c1f009d9c7f89 */ /* 0x00072400000e0000 */
.L_x_835:
[----:B----4-:R-:W-:Y:S01]  /*9760*/  IADD3 R3, R158, R156, RZ ;  /* 0x0000009c9e037210 */ /* 0x010fe20007ffe0ff */
[----:B------:R-:W-:Y:S05]  /*9770*/  IMAD.MOV.U32 R2, RZ, RZ, c[0x0][0x32c] ;  /* 0x0000cb00ff027624 */ /* 0x000fea00078e00ff */
[----:B------:R-:W-:Y:S01]  /*9780*/  ISETP.GE.AND P0, PT, R2, 0x1, PT ;  /* 0x000000010200780c */ /* 0x000fe20003f06270 */
[----:B------:R-:W-:Y:S11]  /*9790*/  IMAD.IADD R2, R159, 0x1, R156 ;  /* 0x000000019f027824 */ /* 0x000ff600078e029c */
[----:B------:R-:W-:Y:S01]  /*97a0*/  @!UPT UIADD3 URZ, URZ, URZ, URZ ;  /* 0x0000003f3f3ff290 */ /* 0x000fe2000fffe03f */
        /* <DEDUP_REMOVED lines=14> */
.L_x_680:
[----:B------:R-:W-:Y:S04]  /*9890*/  MOV R160, c[0x0][0x32c] ;  /* 0x0000cb0000a07a02 */ /* 0x000fe80000000f00 */
[----:B------:R-:W-:Y:S11]  /*98a0*/  ISETP.NE.AND P0, PT, R160, 0x1, PT ;  /* 0x00000001a000780c */ /* 0x000ff60003f05270 */
[----:B------:R-:W-:Y:S02]  /*98b0*/  @!UPT UIADD3 URZ, URZ, URZ, URZ ;  /* 0x0000003f3f3ff290 */ /* 0x000fe4000fffe03f */
[----:B------:R-:W-:Y:S05]  /*98c0*/  @P0 IMAD.HI.U32 R160, R156, c[0x0][0x330], RZ ;  /* 0x0000cc009ca00a27 */ /* 0x000fea00078e00ff */
[----:B------:R-:W-:Y:S02]  /*98d0*/  @P0 SHF.R.U32.HI R156, RZ, c[0x0][0x334], R160 ;  /* 0x0000cd00ff9c0a19 */ /* 0x000fe400000116a0 */
.L_x_681:
[----:B------:R-:W-:Y:S05]  /*98e0*/  BSYNC B0 ;  /* 0x0000000000007941 */ /* 0x000fea0003800000 */
.L_x_679:
[----:B------:R-:W-:Y:S04]  /*98f0*/  IMAD.IADD R160, R92, 0x1, -R248 ;  /* 0x000000015ca07824 */ /* 0x000fe800078e0af8 */
[----:B------:R-:W-:Y:S05]  /*9900*/  IMAD R156, R156, c[0x0][0x32c], R160 ;  /* 0x0000cb009c9c7a24 */ /* 0x000fea00078e02a0 */
[----:B------:R-:W-:Y:S02]  /*9910*/  IADD3 R160, R156, c[0x0][0x32c], RZ ;  /* 0x0000cb009ca07a10 */ /* 0x000fe40007ffe0ff */
[----:B------:R-:W-:Y:S02]  /*9920*/  IMNMX R2, R2, R156, !PT ;  /* 0x0000009c02027217 */ /* 0x000fe40007800200 */
[----:B------:R-:W-:Y:S02]  /*9930*/  IMNMX R3, R3, R160, PT ;  /* 0x000000a003037217 */ /* 0x000fe40003800200 */
.L_x_678:
[C---:B------:R-:W-:Y:S02]  /*9940*/  ISETP.GE.AND P2, PT, R92.reuse, 0x9, PT ;  /* 0x000000095c00780c */ /* 0x040fe40003f46270 */
[----:B------:R-:W-:Y:S02]  /*9950*/  ISETP.GE.AND P1, PT, R92, 0xa, PT ;  /* 0x0000000a5c00780c */ /* 0x000fe40003f26270 */
[----:B------:R-:W-:Y:S02]  /*9960*/  ISETP.GT.AND P0, PT, R0, 0x8, !P2 ;  /* 0x000000080000780c */ /* 0x000fe40005704270 */
[----:B------:R-:W-:Y:S02]  /*9970*/  LOP3.LUT R204, R204, 0xffffbfff, RZ, 0xc0, !PT ;  /* 0xffffbfffcccc7812 */ /* 0x000fe400078ec0ff */
[C---:B------:R-:W-:Y:S02]  /*9980*/  ISETP.LT.OR P0, PT, R97.reuse, 0x9, P0 ;  /* 0x000000096100780c */ /* 0x040fe40000701670 */
[----:B------:R-:W-:Y:S02]  /*9990*/  ISETP.GE.AND P6, PT, R92, 0x3a, PT ;  /* 0x0000003a5c00780c */ /* 0x000fe40003fc6270 */
[----:B------:R-:W-:Y:S02]  /*99a0*/  FSEL R161, R16, -INF , !P0 ;  /* 0xff80000010a17808 */ /* 0x000fe40004000000 */
[----:B------:R-:W-:Y:S02]  /*99b0*/  ISETP.GT.AND P0, PT, R0, 0x9, !P1 ;  /* 0x000000090000780c */ /* 0x000fe40004f04270 */
[----:B------:R-:W-:Y:S02]  /*99c0*/  @P2 LOP3.LUT R204, R204, 0x4000, RZ, 0xfc, !PT ;  /* 0x00004000cccc2812 */ /* 0x000fe400078efcff */
[----:B------:R-:W-:Y:S02]  /*99d0*/  ISETP.LT.OR P0, PT, R97, 0xa, P0 ;  /* 0x0000000a6100780c */ /* 0x000fe40000701670 */
[----:B------:R-:W-:Y:S02]  /*99e0*/  LOP3.LUT R204, R204, 0xffffdfff, RZ, 0xc0, !PT ;  /* 0xffffdfffcccc7812 */ /* 0x000fe400078ec0ff */
[----:B------:R-:W-:Y:S02]  /*99f0*/  FSEL R160, R17, -INF , !P0 ;  /* 0xff80000011a07808 */ /* 0x000fe40004000000 */
[C---:B------:R-:W-:Y:S02]  /*9a00*/  ISETP.GT.AND P0, PT, R95.reuse, 0x8, !P2 ;  /* 0x000000085f00780c */ /* 0x040fe40005704270 */
[----:B------:R-:W-:Y:S02]  /*9a10*/  ISETP.GE.AND P2, PT, R92, 0x11, PT ;  /* 0x000000115c00780c */ /* 0x000fe40003f46270 */
[----:B------:R-:W-:Y:S02]  /*9a20*/  ISETP.LT.OR P0, PT, R96, 0x9, P0 ;  /* 0x000000096000780c */ /* 0x000fe40000701670 */
[----:B------:R-:W-:Y:S02]  /*9a30*/  @P1 LOP3.LUT R204, R204, 0x2000, RZ, 0xfc, !PT ;  /* 0x00002000cccc1812 */ /* 0x000fe400078efcff */
[----:B------:R-:W-:Y:S02]  /*9a40*/  FSEL R156, R18, -INF , !P0 ;  /* 0xff800000129c7808 */ /* 0x000fe40004000000 */
[----:B------:R-:W-:Y:S02]  /*9a50*/  ISETP.GT.AND P0, PT, R95, 0x9, !P1 ;  /* 0x000000095f00780c */ /* 0x000fe40004f04270 */
[----:B------:R-:W-:Y:S02]  /*9a60*/  ISETP.GE.AND P1, PT, R92, 0x12, PT ;  /* 0x000000125c00780c */ /* 0x000fe40003f26270 */
[----:B------:R-:W-:Y:S02]  /*9a70*/  ISETP.LT.OR P0, PT, R96, 0xa, P0 ;  /* 0x0000000a6000780c */ /* 0x000fe40000701670 */
[----:B------:R-:W-:Y:S02]  /*9a80*/  LOP3.LUT R204, R204, 0xffffefff, RZ, 0xc0, !PT ;  /* 0xffffefffcccc7812 */ /* 0x000fe400078ec0ff */
[----:B------:R-:W-:Y:S02]  /*9a90*/  FSEL R162, R19, -INF , !P0 ;  /* 0xff80000013a27808 */ /* 0x000fe40004000000 */
[----:B------:R-:W-:Y:S02]  /*9aa0*/  ISETP.GT.AND P0, PT, R0, 0x10, !P2 ;  /* 0x000000100000780c */ /* 0x000fe40005704270 */
[----:B------:R-:W-:Y:S02]  /*9ab0*/  @P2 LOP3.LUT R204, R204, 0x1000, RZ, 0xfc, !PT ;  /* 0x00001000cccc2812 */ /* 0x000fe400078efcff */
[C---:B------:R-:W-:Y:S02]  /*9ac0*/  ISETP.LT.OR P0, PT, R97.reuse, 0x11, P0 ;  /* 0x000000116100780c */ /* 0x040fe40000701670 */
[----:B------:R-:W-:Y:S02]  /*9ad0*/  LOP3.LUT R204, R204, 0xfffff7ff, RZ, 0xc0, !PT ;  /* 0xfffff7ffcccc7812 */ /* 0x000fe400078ec0ff */
        /* <DEDUP_REMOVED lines=9> */
[----:B------:R-:W-:Y:S02]  /*9b70*/  ISETP.GE.AND P5, PT, R92, 0x41, PT ;  /* 0x000000415c00780c */ /* 0x000fe40003fa6270 */
[----:B------:R-:W-:Y:S02]  /*9b80*/  FSEL R177, R22, -INF , !P0 ;  /* 0xff80000016b17808 */ /* 0x000fe40004000000 */
[----:B------:R-:W-:Y:S02]  /*9b90*/  ISETP.GT.AND P0, PT, R95, 0x11, !P1 ;  /* 0x000000115f00780c */ /* 0x000fe40004f04270 */
[----:B------:R-:W-:Y:S02]  /*9ba0*/  ISETP.GE.AND P1, PT, R92, 0x1a, PT ;  /* 0x0000001a5c00780c */ /* 0x000fe40003f26270 */
[----:B------:R-:W-:Y:S02]  /*9bb0*/  ISETP.LT.OR P0, PT, R96, 0x12, P0 ;  /* 0x000000126000780c */ /* 0x000fe40000701670 */
[----:B------:R-:W-:Y:S02]  /*9bc0*/  @P2 LOP3.LUT R204, R204, 0x400, RZ, 0xfc, !PT ;  /* 0x00000400cccc2812 */ /* 0x000fe400078efcff */
[----:B------:R-:W-:Y:S02]  /*9bd0*/  FSEL R176, R23, -INF , !P0 ;  /* 0xff80000017b07808 */ /* 0x000fe40004000000 */
[----:B------:R-:W-:Y:S02]  /*9be0*/  ISETP.GT.AND P0, PT, R0, 0x18, !P2 ;  /* 0x000000180000780c */ /* 0x000fe40005704270 */
[----:B------:R-:W-:Y:S02]  /*9bf0*/  LOP3.LUT R204, R204, 0xfffffdff, RZ, 0xc0, !PT ;  /* 0xfffffdffcccc7812 */ /* 0x000fe400078ec0ff */
[C---:B------:R-:W-:Y:S02]  /*9c00*/  ISETP.LT.OR P0, PT, R97.reuse, 0x19, P0 ;  /* 0x000000196100780c */ /* 0x040fe40000701670 */
[----:B------:R-:W-:Y:S02]  /*9c10*/  @P1 LOP3.LUT R204, R204, 0x200, RZ, 0xfc, !PT ;  /* 0x00000200cccc1812 */ /* 0x000fe400078efcff */
[----:B------:R-:W-:Y:S02]  /*9c20*/  FSEL R167, R32, -INF , !P0 ;  /* 0xff80000020a77808 */ /* 0x000fe40004000000 */
[----:B------:R-:W-:Y:S02]  /*9c30*/  ISETP.GT.AND P0, PT, R0, 0x19, !P1 ;  /* 0x000000190000780c */ /* 0x000fe40004f04270 */
[----:B------:R-:W-:Y:S02]  /*9c40*/  LOP3.LUT R204, R204, 0xfffffeff, RZ, 0xc0, !PT ;  /* 0xfffffeffcccc7812 */ /* 0x000fe400078ec0ff */
[----:B------:R-:W-:Y:S02]  /*9c50*/  ISETP.LT.OR P0, PT, R97, 0x1a, P0 ;  /* 0x0000001a6100780c */ /* 0x000fe40000701670 */
[C---:B------:R-:W-:Y:S02]  /*9c60*/  ISETP.GE.AND P4, PT, R92.reuse, 0x42, PT ;  /* 0x000000425c00780c */ /* 0x040fe40003f86270 */
        /* <DEDUP_REMOVED lines=19> */
[----:B------:R-:W-:Y:S02]  /*9da0*/  P2R R16, PR, RZ, 0x40 ;  /* 0x00000040ff107803 */ /* 0x000fe40000000000 */
[----:B------:R-:W-:Y:S02]  /*9db0*/  FSEL R164, R37, -INF , !P0 ;  /* 0xff80000025a47808 */ /* 0x000fe40004000000 */
[C---:B------:R-:W-:Y:S02]  /*9dc0*/  ISETP.GT.AND P0, PT, R95.reuse, 0x20, !P2 ;  /* 0x000000205f00780c */ /* 0x040fe40005704270 */
[----:B------:R-:W-:Y:S02]  /*9dd0*/  ISETP.GE.AND P2, PT, R92, 0x29, PT ;  /* 0x000000295c00780c */ /* 0x000fe40003f46270 */
[----:B------:R-:W-:Y:S04]  /*9de0*/  ISETP.LT.OR P0, PT, R96, 0x21, P0 ;  /* 0x000000216000780c */ /* 0x000fe80000701670 */
        /* <DEDUP_REMOVED lines=13> */
[----:B------:R-:W-:Y:S04]  /*9ec0*/  ISETP.LT.OR P0, PT, R97, 0x2a, P0 ;  /* 0x0000002a6100780c */ /* 0x000fe80000701670 */
        /* <DEDUP_REMOVED lines=25> */
[----:B------:R-:W-:Y:S04]  /*a060*/  ISETP.LT.OR P0, PT, R96, 0x32, P0 ;  /* 0x000000326000780c */ /* 0x000fe80000701670 */
[----:B------:R-:W-:Y:S02]  /*a070*/  FSEL R55, R55, -INF , !P0 ;  /* 0xff80000037377808 */ /* 0x000fe40004000000 */
[----:B------:R-:W-:Y:S04]  /*a080*/  ISETP.GT.AND P0, PT, R0, 0x38, !P1 ;  /* 0x000000380000780c */ /* 0x000fe80004f04270 */
        /* <DEDUP_REMOVED lines=19> */
[----:B------:R-:W-:Y:S04]  /*a1c0*/  ISETP.GT.AND P0, PT, R0, 0x41, !P4 ;  /* 0x000000410000780c */ /* 0x000fe80006704270 */
[----:B------:R-:W-:Y:S04]  /*a1d0*/  ISETP.LT.OR P0, PT, R97, 0x42, P0 ;  /* 0x000000426100780c */ /* 0x000fe80000701670 */
[----:B------:R-:W-:Y:S02]  /*a1e0*/  FSEL R34, R69, -INF , !P0 ;  /* 0xff80000045227808 */ /* 0x000fe40004000000 */
[C---:B------:R-:W-:Y:S04]  /*a1f0*/  ISETP.GT.AND P0, PT, R95.reuse, 0x40, !P5 ;  /* 0x000000405f00780c */ /* 0x040fe80006f04270 */
        /* <DEDUP_REMOVED lines=12> */
[C---:B------:R-:W-:Y:S04]  /*a2c0*/  ISETP.LT.OR P0, PT, R96.reuse, 0x2, P0 ;  /* 0x000000026000780c */ /* 0x040fe80000701670 */
[----:B------:R-:W-:Y:S02]  /*a2d0*/  FSEL R22, R7, -INF , !P0 ;  /* 0xff80000007167808 */ /* 0x000fe40004000000 */
[----:B------:R-:W-:Y:S04]  /*a2e0*/  ISETP.GT.AND P0, PT, R95, RZ, !P2 ;  /* 0x000000ff5f00720c */ /* 0x000fe80005704270 */
[----:B------:R-:W-:Y:S04]  /*a2f0*/  ISETP.LT.OR P0, PT, R96, 0x1, P0 ;  /* 0x000000016000780c */ /* 0x000fe80000701670 */
[----:B------:R-:W-:Y:S02]  /*a300*/  FSEL R18, R6, -INF , !P0 ;  /* 0xff80000006127808 */ /* 0x000fe40004000000 */
[----:B------:R-:W-:Y:S04]  /*a310*/  ISETP.GT.AND P0, PT, R0, 0x48, !P3 ;  /* 0x000000480000780c */ /* 0x000fe80005f04270 */
[C---:B------:R-:W-:Y:S04]  /*a320*/  ISETP.LT.OR P0, PT, R97.reuse, 0x49, P0 ;  /* 0x000000496100780c */ /* 0x040fe80000701670 */
[----:B------:R-:W-:Y:S02]  /*a330*/  FSEL R33, R80, -INF , !P0 ;  /* 0xff80000050217808 */ /* 0x000fe40004000000 */
[----:B------:R-:W-:Y:S04]  /*a340*/  ISETP.GT.AND P0, PT, R0, 0x49, !P6 ;  /* 0x000000490000780c */ /* 0x000fe80007704270 */
[----:B------:R-:W-:Y:S04]  /*a350*/  ISETP.LT.OR P0, PT, R97, 0x4a, P0 ;  /* 0x0000004a6100780c */ /* 0x000fe80000701670 */
[----:B------:R-:W-:Y:S02]  /*a360*/  FSEL R32, R81, -INF , !P0 ;  /* 0xff80000051207808 */ /* 0x000fe40004000000 */
[C---:B------:R-:W-:Y:S04]  /*a370*/  ISETP.GT.AND P0, PT, R95.reuse, 0x48, !P3 ;  /* 0x000000485f00780c */ /* 0x040fe80005f04270 */
        /* <DEDUP_REMOVED lines=9> */
[----:B------:R-:W-:Y:S04]  /*a410*/  LOP3.LUT P0, RZ, R204, 0x4000, RZ, 0xc0, !PT ;  /* 0x00004000ccff7812 */ /* 0x000fe8000780c0ff */
[----:B------:R-:W-:Y:S04]  /*a420*/  ISETP.GT.AND P0, PT, R2, 0x8, !P0 ;  /* 0x000000080200780c */ /* 0x000fe80004704270 */
[C---:B------:R-:W-:Y:S04]  /*a430*/  ISETP.LT.OR P0, PT, R3.reuse, 0x9, P0 ;  /* 0x000000090300780c */ /* 0x040fe80000701670 */
[----:B------:R-:W-:Y:S02]  /*a440*/  FSEL R19, R12, -INF , !P0 ;  /* 0xff8000000c137808 */ /* 0x000fe40004000000 */
[----:B------:R-:W-:Y:S04]  /*a450*/  LOP3.LUT P0, RZ, R204, 0x2000, RZ, 0xc0, !PT ;  /* 0x00002000ccff7812 */ /* 0x000fe8000780c0ff */
        /* <DEDUP_REMOVED lines=59> */
[----:B------:R-:W-:Y:S04]  /*a810*/  ISETP.GT.AND P0, PT, R2, RZ, !P2 ;  /* 0x000000ff0200720c */ /* 0x000fe80005704270 */
[C---:B------:R-:W-:Y:S04]  /*a820*/  ISETP.LT.OR P0, PT, R3.reuse, 0x1, P0 ;  /* 0x000000010300780c */ /* 0x040fe80000701670 */
[----:B------:R-:W-:Y:S02]  /*a830*/  FSEL R12, R8, -INF , !P0 ;  /* 0xff800000080c7808 */ /* 0x000fe40004000000 */
[----:B------:R-:W-:Y:S04]  /*a840*/  LOP3.LUT P0, RZ, R204, 0x2, RZ, 0xc0, !PT ;  /* 0x00000002ccff7812 */ /* 0x000fe8000780c0ff */
[----:B------:R-:W-:Y:S04]  /*a850*/  ISETP.GT.AND P0, PT, R2, 0x49, !P0 ;  /* 0x000000490200780c */ /* 0x000fe80004704270 */
[----:B------:R-:W-:Y:S04]  /*a860*/  ISETP.LT.OR P0, PT, R3, 0x4a, P0 ;  /* 0x0000004a0300780c */ /* 0x000fe80000701670 */
[----:B------:R-:W-:Y:S01]  /*a870*/  FSEL R184, R77, -INF , !P0 ;  /* 0xff8000004db87808 */ /* 0x000fe20004000000 */
[----:B------:R-:W-:-:S06]  /*a880*/  BRA.DIV ~URZ, `(.L_x_682) ;  /* 0x00011ca27f007947 */ /* 0x000fcc000b800000 */
[----:B------:R4:W1:Y:S02]  /*a890*/  SHFL.IDX PT, R3, R157, 0x3, 0x1c1f ;  /* 0x007c1f009d037f89 */ /* 0x00086400000e0000 */
.L_x_836:
[----:B-1----:R-:W-:Y:S01]  /*a8a0*/  IADD3 R2, R158, R3, RZ ;  /* 0x000000039e027210 */ /* 0x002fe20007ffe0ff */
        /* <DEDUP_REMOVED lines=18> */
.L_x_685:
[----:B------:R-:W-:Y:S04]  /*a9d0*/  MOV R4, c[0x0][0x32c] ;  /* 0x0000cb0000047a02 */ /* 0x000fe80000000f00 */
[----:B------:R-:W-:Y:S11]  /*a9e0*/  ISETP.NE.AND P0, PT, R4, 0x1, PT ;  /* 0x000000010400780c */ /* 0x000ff60003f05270 */
[----:B------:R-:W-:Y:S02]  /*a9f0*/  @!UPT UIADD3 URZ, URZ, URZ, URZ ;  /* 0x0000003f3f3ff290 */ /* 0x000fe4000fffe03f */
[----:B------:R-:W-:Y:S05]  /*aa00*/  @P0 IMAD.HI.U32 R4, R3, c[0x0][0x330], RZ ;  /* 0x0000cc0003040a27 */ /* 0x000fea00078e00ff */
[----:B------:R-:W-:Y:S02]  /*aa10*/  @P0 SHF.R.U32.HI R3, RZ, c[0x0][0x334], R4 ;  /* 0x0000cd00ff030a19 */ /* 0x000fe40000011604 */
.L_x_686:
[----:B------:R-:W-:Y:S05]  /*aa20*/  BSYNC B0 ;  /* 0x0000000000007941 */ /* 0x000fea0003800000 */
.L_x_684:
[----:B------:R-:W-:Y:S04]  /*aa30*/  IMAD.IADD R4, R92, 0x1, -R248 ;  /* 0x000000015c047824 */ /* 0x000fe800078e0af8 */
[----:B------:R-:W-:Y:S05]  /*aa40*/  IMAD R3, R3, c[0x0][0x32c], R4 ;  /* 0x0000cb0003037a24 */ /* 0x000fea00078e0204 */
[----:B------:R-:W-:Y:S02]  /*aa50*/  IADD3 R4, R3, c[0x0][0x32c], RZ ;  /* 0x0000cb0003047a10 */ /* 0x000fe40007ffe0ff */
[----:B------:R-:W-:Y:S02]  /*aa60*/  IMNMX R0, R0, R3, !PT ;  /* 0x0000000300007217 */ /* 0x000fe40007800200 */
[----:B------:R-:W-:Y:S02]  /*aa70*/  IMNMX R2, R2, R4, PT ;  /* 0x0000000402027217 */ /* 0x000fe40003800200 */
.L_x_683:
[----:B------:R-:W-:Y:S02]  /*aa80*/  ISETP.GT.AND P0, PT, R0, RZ, !P2 ;  /* 0x000000ff0000720c */ /* 0x000fe40005704270 */
[----:B------:R-:W-:Y:S02]  /*aa90*/  LOP3.LUT P2, RZ, R204, 0x400, RZ, 0xc0, !PT ;  /* 0x00000400ccff7812 */ /* 0x000fe4000784c0ff */
[----:B------:R-:W-:Y:S02]  /*aaa0*/  ISETP.LT.OR P0, PT, R2, 0x1, P0 ;  /* 0x000000010200780c */ /* 0x000fe40000701670 */
[----:B------:R-:W-:Y:S02]  /*aab0*/  FMNMX.FTZ R3, R12, R98, !PT ;  /* 0x000000620c037209 */ /* 0x000fe40007810000 */
[----:B------:R-:W-:Y:S02]  /*aac0*/  FSEL R10, R10, -INF , !P0 ;  /* 0xff8000000a0a7808 */ /* 0x000fe40004000000 */
[----:B------:R-:W-:Y:S02]  /*aad0*/  ISETP.GT.AND P0, PT, R0, 0x1, !P1 ;  /* 0x000000010000780c */ /* 0x000fe40004f04270 */
        /* <DEDUP_REMOVED lines=9> */
[----:B------:R-:W-:Y:S02]  /*ab70*/  LOP3.LUT P0, RZ, R204, 0x2000, RZ, 0xc0, !PT ;  /* 0x00002000ccff7812 */ /* 0x000fe4000780c0ff */
[----:B------:R-:W-:Y:S02]  /*ab80*/  FMNMX.FTZ R6, R13, R6, !PT ;  /* 0x000000060d067209 */ /* 0x000fe40007810000 */
[----:B------:R-:W-:Y:S02]  /*ab90*/  ISETP.GT.AND P0, PT, R0, 0x9, !P0 ;  /* 0x000000090000780c */ /* 0x000fe40004704270 */
[----:B------:R-:W-:Y:S02]  /*aba0*/  FMNMX.FTZ R3, R19, R3, !PT ;  /* 0x0000000313037209 */ /* 0x000fe40007810000 */
        /* <DEDUP_REMOVED lines=16> */
[----:B--234-:R-:W-:Y:S02]  /*acb0*/  FSEL R157, R27, -INF , !P0 ;  /* 0xff8000001b9d7808 */ /* 0x01cfe40004000000 */
        /* <DEDUP_REMOVED lines=50> */
[C---:B------:R-:W-:Y:S02]  /*afe0*/  ISETP.GT.AND P0, PT, R0.reuse, 0x38, !P1 ;  /* 0x000000380000780c */ /* 0x040fe40004f04270 */
[----:B------:R-:W-:Y:S02]  /*aff0*/  ISETP.GT.AND P1, PT, R0, 0x48, !P3 ;  /* 0x000000480000780c */ /* 0x000fe40005f24270 */
[C---:B------:R-:W-:Y:S02]  /*b000*/  ISETP.LT.OR P0, PT, R2.reuse, 0x39, P0 ;  /* 0x000000390200780c */ /* 0x040fe40000701670 */
[----:B------:R-:W-:Y:S02]  /*b010*/  ISETP.LT.OR P1, PT, R2, 0x49, P1 ;  /* 0x000000490200780c */ /* 0x000fe40000f21670 */
[----:B------:R-:W-:Y:S02]  /*b020*/  FSEL R223, R62, -INF , !P0 ;  /* 0xff8000003edf7808 */ /* 0x000fe40004000000 */
[----:B------:R-:W-:Y:S02]  /*b030*/  ISETP.GT.AND P0, PT, R0, 0x39, !P6 ;  /* 0x000000390000780c */ /* 0x000fe40007704270 */
[----:B------:R-:W-:Y:S02]  /*b040*/  FMNMX.FTZ R6, R214, R6, !PT ;  /* 0x00000006d6067209 */ /* 0x000fe40007810000 */
[----:B------:R-:W-:Y:S02]  /*b050*/  ISETP.LT.OR P0, PT, R2, 0x3a, P0 ;  /* 0x0000003a0200780c */ /* 0x000fe40000701670 */
[----:B------:R-:W-:Y:S02]  /*b060*/  FMNMX.FTZ R6, R223, R6, !PT ;  /* 0x00000006df067209 */ /* 0x000fe40007810000 */
[----:B------:R-:W-:Y:S02]  /*b070*/  FSEL R222, R63, -INF , !P0 ;  /* 0xff8000003fde7808 */ /* 0x000fe40004000000 */
[----:B------:R-:W-:Y:S02]  /*b080*/  ISETP.GT.AND P0, PT, R0, 0x40, !P5 ;  /* 0x000000400000780c */ /* 0x000fe40006f04270 */
[----:B------:R-:W-:Y:S02]  /*b090*/  FMNMX.FTZ R6, R222, R6, !PT ;  /* 0x00000006de067209 */ /* 0x000fe40007810000 */
[----:B------:R-:W-:Y:S02]  /*b0a0*/  ISETP.LT.OR P0, PT, R2, 0x41, P0 ;  /* 0x000000410200780c */ /* 0x000fe40000701670 */
[----:B------:R-:W-:Y:S02]  /*b0b0*/  FSEL R213, R78, -INF , !P1 ;  /* 0xff8000004ed57808 */ /* 0x000fe40004800000 */
[----:B------:R-:W-:Y:S02]  /*b0c0*/  FSEL R221, R74, -INF , !P0 ;  /* 0xff8000004add7808 */ /* 0x000fe40004000000 */
[----:B------:R-:W-:Y:S02]  /*b0d0*/  ISETP.GT.AND P0, PT, R0, 0x41, !P4 ;  /* 0x000000410000780c */ /* 0x000fe40006704270 */
[----:B------:R-:W-:Y:S02]  /*b0e0*/  FMNMX.FTZ R6, R221, R6, !PT ;  /* 0x00000006dd067209 */ /* 0x000fe40007810000 */
[----:B------:R-:W-:Y:S04]  /*b0f0*/  ISETP.LT.OR P0, PT, R2, 0x42, P0 ;  /* 0x000000420200780c */ /* 0x000fe80000701670 */
[----:B------:R-:W-:Y:S02]  /*b100*/  FSEL R220, R75, -INF , !P0 ;  /* 0xff8000004bdc7808 */ /* 0x000fe40004000000 */
[----:B------:R-:W-:Y:S02]  /*b110*/  ISETP.GT.AND P0, PT, R0, 0x49, !P2 ;  /* 0x000000490000780c */ /* 0x000fe40005704270 */
[----:B------:R-:W-:Y:S02]  /*b120*/  FMNMX.FTZ R0, R18, R94, !PT ;  /* 0x0000005e12007209 */ /* 0x000fe40007810000 */
[----:B------:R-:W-:Y:S02]  /*b130*/  ISETP.LT.OR P0, PT, R2, 0x4a, P0 ;  /* 0x0000004a0200780c */ /* 0x000fe40000701670 */
        /* <DEDUP_REMOVED lines=37> */
[----:B------:R-:W-:Y:S02]  /*b390*/  FSEL R212, R79, -INF , !P0 ;  /* 0xff8000004fd47808 */ /* 0x000fe40004000000 */
        /* <DEDUP_REMOVED lines=9> */
[----:B------:R1:W2:Y:S02]  /*b430*/  SHFL.BFLY PT, R2, R92, 0x2, 0x1f ;  /* 0x0c401f005c027f89 */ /* 0x0002a400000e0000 */
.L_x_837:
[----:B--2---:R-:W-:Y:S01]  /*b440*/  FMNMX.FTZ R4, R92, R2, !PT ;  /* 0x000000025c047209 */ /* 0x004fe20007810000 */
[----:B------:R-:W-:-:S05]  /*b450*/  BRA.DIV ~URZ, `(.L_x_688) ;  /* 0x000111927f007947 */ /* 0x000fca000b800000 */
[----:B------:R-:W-:Y:S04]  /*b460*/  SHFL.BFLY PT, R2, R0, 0x2, 0x1f ;  /* 0x0c401f0000027f89 */ /* 0x000fe800000e0000 */
[----:B------:R-:W-:Y:S04]  /*b470*/  SHFL.BFLY PT, R3, R5, 0x2, 0x1f ;  /* 0x0c401f0005037f89 */ /* 0x000fe800000e0000 */
[----:B------:R-:W2:Y:S02]  /*b480*/  SHFL.BFLY PT, R8, R6, 0x2, 0x1f ;  /* 0x0c401f0006087f89 */ /* 0x000ea400000e0000 */
[----:B-12---:R-:W-:Y:S02]  /*b490*/  FMNMX.FTZ R92, R6, R8, !PT ;  /* 0x00000008065c7209 */ /* 0x006fe40007810000 */
[----:B------:R-:W-:Y:S02]  /*b4a0*/  FMNMX.FTZ R0, R0, R2, !PT ;  /* 0x0000000200007209 */ /* 0x000fe40007810000 */
[----:B------:R-:W-:Y:S02]  /*b4b0*/  FMNMX.FTZ R2, R5, R3, !PT ;  /* 0x0000000305027209 */ /* 0x000fe40007810000 */
[----:B------:R-:W1:Y:S04]  /*b4c0*/  SHFL.BFLY PT, R5, R4, 0x1, 0x1f ;  /* 0x0c201f0004057f89 */ /* 0x000e6800000e0000 */
[----:B------:R-:W2:Y:S04]  /*b4d0*/  SHFL.BFLY PT, R7, R0, 0x1, 0x1f ;  /* 0x0c201f0000077f89 */ /* 0x000ea800000e0000 */
[----:B------:R-:W3:Y:S04]  /*b4e0*/  SHFL.BFLY PT, R9, R2, 0x1, 0x1f ;  /* 0x0c201f0002097f89 */ /* 0x000ee800000e0000 */
[----:B------:R4:W4:Y:S01]  /*b4f0*/  SHFL.BFLY PT, R3, R92, 0x1, 0x1f ;  /* 0x0c201f005c037f89 */ /* 0x00092200000e0000 */
[----:B-1----:R-:W-:Y:S02]  /*b500*/  FMNMX.FTZ R97, R4, R5, !PT ;  /* 0x0000000504617209 */ /* 0x002fe40007810000 */
[----:B--2---:R-:W-:Y:S02]  /*b510*/  FMNMX.FTZ R96, R0, R7, !PT ;  /* 0x0000000700607209 */ /* 0x004fe40007810000 */
[----:B---3--:R-:W-:Y:S02]  /*b520*/  FMNMX.FTZ R95, R2, R9, !PT ;  /* 0x00000009025f7209 */ /* 0x008fe40007810000 */
.L_x_838:
[C---:B------:R-:W-:Y:S01]  /*b530*/  FMUL.FTZ R0, R97.reuse, c[0x0][0x2d0] ;  /* 0x0000b40061007a20 */ /* 0x040fe20000410000 */
[----:B------:R-:W-:Y:S01]  /*b540*/  FSETP.NEU.FTZ.AND P0, PT, R97, -INF , PT ;  /* 0xff8000006100780b */ /* 0x000fe20003f1d000 */
[----:B------:R-:W-:Y:S01]  /*b550*/  WARPSYNC 0xffffffff ;  /* 0xffffffff00007948 */ /* 0x000fe20003800000 */
[----:B------:R-:W-:Y:S02]  /*b560*/  FSETP.NEU.FTZ.AND P1, PT, R96, -INF , PT ;  /* 0xff8000006000780b */ /* 0x000fe40003f3d000 */
[----:B------:R-:W-:Y:S02]  /*b570*/  FSEL R4, R0, RZ, P0 ;  /* 0x000000ff00047208 */ /* 0x000fe40000000000 */
[----:B----4-:R-:W-:Y:S03]  /*b580*/  FMNMX.FTZ R68, R3, R92, !PT ;  /* 0x0000005c03447209 */ /* 0x010fe60007810000 */
[--C-:B------:R-:W-:Y:S02]  /*b590*/  FFMA.FTZ R0, R17, c[0x0][0x2d0], -R4.reuse ;  /* 0x0000b40011007a23 */ /* 0x100fe40000010804 */
[--C-:B------:R-:W-:Y:S02]  /*b5a0*/  FFMA.FTZ R2, R21, c[0x0][0x2d0], -R4.reuse ;  /* 0x0000b40015027a23 */ /* 0x100fe40000010804 */
[----:B------:R1:W-:Y:S01]  /*b5b0*/  MUFU.EX2 R225, R0 ;  /* 0x0000000000e17308 */ /* 0x0003e20000000800 */
[--C-:B------:R-:W-:Y:S02]  /*b5c0*/  FFMA.FTZ R70, R165, c[0x0][0x2d0], -R4.reuse ;  /* 0x0000b400a5467a23 */ /* 0x100fe40000010804 */
[--C-:B------:R-:W-:Y:S02]  /*b5d0*/  FFMA.FTZ R165, R39, c[0x0][0x2d0], -R4.reuse ;  /* 0x0000b40027a57a23 */ /* 0x100fe40000010804 */
[--C-:B------:R-:W-:Y:S02]  /*b5e0*/  FFMA.FTZ R67, R164, c[0x0][0x2d0], -R4.reuse ;  /* 0x0000b400a4437a23 */ /* 0x100fe40000010804 */
[--C-:B------:R-:W-:Y:S02]  /*b5f0*/  FFMA.FTZ R164, R38, c[0x0][0x2d0], -R4.reuse ;  /* 0x0000b40026a47a23 */ /* 0x100fe40000010804 */
[--C-:B------:R-:W-:Y:S01]  /*b600*/  FFMA.FTZ R66, R163, c[0x0][0x2d0], -R4.reuse ;  /* 0x0000b400a3427a23 */ /* 0x100fe20000010804 */
[----:B------:R2:W3:Y:S01]  /*b610*/  MUFU.EX2 R234, R2 ;  /* 0x0000000200ea7308 */ /* 0x0004e20000000800 */
[--C-:B------:R-:W-:Y:S02]  /*b620*/  FFMA.FTZ R163, R37, c[0x0][0x2d0], -R4.reuse ;  /* 0x0000b40025a37a23 */ /* 0x100fe40000010804 */
[--C-:B------:R-:W-:Y:S02]  /*b630*/  FFMA.FTZ R48, R169, c[0x0][0x2d0], -R4.reuse ;  /* 0x0000b400a9307a23 */ /* 0x100fe40000010804 */
[--C-:B------:R-:W-:Y:S02]  /*b640*/  FFMA.FTZ R71, R168, c[0x0][0x2d0], -R4.reuse ;  /* 0x0000b400a8477a23 */ /* 0x100fe40000010804 */
[--C-:B------:R-:W-:Y:S02]  /*b650*/  FFMA.FTZ R92, R166, c[0x0][0x2d0], -R4.reuse ;  /* 0x0000b400a65c7a23 */ /* 0x100fe40000010804 */
[----:B------:R-:W-:Y:S01]  /*b660*/  FFMA.FTZ R168, R32, c[0x0][0x2d0], -R4 ;  /* 0x0000b40020a87a23 */ /* 0x000fe20000010804 */
[----:B------:R-:W-:Y:S01]  /*b670*/  MUFU.EX2 R250, R66 ;  /* 0x0000004200fa7308 */ /* 0x000fe20000000800 */
[----:B-1----:R-:W-:Y:S05]  /*b680*/  FMUL.FTZ R0, R96, c[0x0][0x2d0] ;  /* 0x0000b40060007a20 */ /* 0x002fea0000410000 */
[----:B------:R-:W-:Y:S04]  /*b690*/  FSEL R40, R0, RZ, P1 ;  /* 0x000000ff00287208 */ /* 0x000fe80000800000 */
[----:B------:R-:W-:Y:S01]  /*b6a0*/  MUFU.EX2 R249, R67 ;  /* 0x0000004300f97308 */ /* 0x000fe20000000800 */
[--C-:B------:R-:W-:Y:S02]  /*b6b0*/  FFMA.FTZ R0, R18, c[0x0][0x2d0], -R40.reuse ;  /* 0x0000b40012007a23 */ /* 0x100fe40000010828 */
[----:B------:R-:W-:Y:S02]  /*b6c0*/  FFMA.FTZ R5, R162, c[0x0][0x2d0], -R40 ;  /* 0x0000b400a2057a23 */ /* 0x000fe40000010828 */
[--C-:B------:R-:W-:Y:S05]  /*b6d0*/  FFMA.FTZ R162, R36, c[0x0][0x2d0], -R4.reuse ;  /* 0x0000b40024a27a23 */ /* 0x100fea0000010804 */
[----:B------:R1:W-:Y:S01]  /*b6e0*/  MUFU.EX2 R227, R0 ;  /* 0x0000000000e37308 */ /* 0x0003e20000000800 */
[--C-:B--2---:R-:W-:Y:S01]  /*b6f0*/  FFMA.FTZ R2, R161, c[0x0][0x2d0], -R4.reuse ;  /* 0x0000b400a1027a23 */ /* 0x104fe20000010804 */
[----:B------:R-:W-:Y:S01]  /*b700*/  LDSM.16.MT88.4 R36, [R193] ;  /* 0x00000000c124783b */ /* 0x000fe20000004200 */
[----:B------:R-:W-:Y:S02]  /*b710*/  FFMA.FTZ R161, R35, c[0x0][0x2d0], -R4 ;  /* 0x0000b40023a17a23 */ /* 0x000fe40000010804 */
[--C-:B------:R-:W-:Y:S02]  /*b720*/  FFMA.FTZ R59, R171, c[0x0][0x2d0], -R40.reuse ;  /* 0x0000b400ab3b7a23 */ /* 0x100fe40000010828 */
[--C-:B------:R-:W-:Y:S02]  /*b730*/  FFMA.FTZ R166, R50, c[0x0][0x2d0], -R40.reuse ;  /* 0x0000b40032a67a23 */ /* 0x100fe40000010828 */
[--C-:B------:R-:W-:Y:S01]  /*b740*/  FFMA.FTZ R65, R177, c[0x0][0x2d0], -R40.reuse ;  /* 0x0000b400b1417a23 */ /* 0x100fe20000010828 */
[----:B------:R2:W-:Y:S01]  /*b750*/  MUFU.EX2 R232, R2 ;  /* 0x0000000200e87308 */ /* 0x0005e20000000800 */
[--C-:B------:R-:W-:Y:S02]  /*b760*/  FFMA.FTZ R64, R176, c[0x0][0x2d0], -R40.reuse ;  /* 0x0000b400b0407a23 */ /* 0x100fe40000010828 */
[--C-:B------:R-:W-:Y:S02]  /*b770*/  FFMA.FTZ R63, R175, c[0x0][0x2d0], -R40.reuse ;  /* 0x0000b400af3f7a23 */ /* 0x100fe40000010828 */
[--C-:B------:R-:W-:Y:S02]  /*b780*/  FFMA.FTZ R62, R174, c[0x0][0x2d0], -R40.reuse ;  /* 0x0000b400ae3e7a23 */ /* 0x100fe40000010828 */
[--C-:B------:R-:W-:Y:S03]  /*b790*/  FFMA.FTZ R61, R172, c[0x0][0x2d0], -R40.reuse ;  /* 0x0000b400ac3d7a23 */ /* 0x100fe60000010828 */
[----:B------:R4:W-:Y:S01]  /*b7a0*/  MUFU.EX2 R241, R5 ;  /* 0x0000000500f17308 */ /* 0x0009e20000000800 */
[----:B-1----:R-:W-:Y:S09]  /*b7b0*/  FFMA.FTZ R0, R22, c[0x0][0x2d0], -R40 ;  /* 0x0000b40016007a23 */ /* 0x002ff20000010828 */
[----:B------:R1:W-:Y:S01]  /*b7c0*/  MUFU.EX2 R231, R0 ;  /* 0x0000000000e77308 */ /* 0x0003e20000000800 */
[----:B--2---:R-:W-:Y:S09]  /*b7d0*/  FMUL.FTZ R2, R95, c[0x0][0x2d0] ;  /* 0x0000b4005f027a20 */ /* 0x004ff20000410000 */
[----:B------:R-:W-:Y:S01]  /*b7e0*/  MUFU.EX2 R247, R59 ;  /* 0x0000003b00f77308 */ /* 0x000fe20000000800 */
[----:B----4-:R-:W-:Y:S09]  /*b7f0*/  FMUL.FTZ R5, R68, c[0x0][0x2d0] ;  /* 0x0000b40044057a20 */ /* 0x010ff20000410000 */
[----:B------:R-:W-:Y:S01]  /*b800*/  MUFU.EX2 R246, R62 ;  /* 0x0000003e00f67308 */ /* 0x000fe20000000800 */
[--C-:B-1----:R-:W-:Y:S02]  /*b810*/  FFMA.FTZ R0, R160, c[0x0][0x2d0], -R4.reuse ;  /* 0x0000b400a0007a23 */ /* 0x102fe40000010804 */
[----:B------:R-:W-:Y:S07]  /*b820*/  FFMA.FTZ R160, R34, c[0x0][0x2d0], -R4 ;  /* 0x0000b40022a07a23 */ /* 0x000fee0000010804 */
[----:B------:R1:W-:Y:S10]  /*b830*/  MUFU.EX2 R242, R0 ;  /* 0x0000000000f27308 */ /* 0x0003f40000000800 */
[----:B------:R-:W-:Y:S10]  /*b840*/  MUFU.EX2 R243, R92 ;  /* 0x0000005c00f37308 */ /* 0x000ff40000000800 */
[----:B------:R-:W-:Y:S01]  /*b850*/  MUFU.EX2 R244, R70 ;  /* 0x0000004600f47308 */ /* 0x000fe20000000800 */
[----:B-1----:R-:W-:Y:S02]  /*b860*/  FFMA.FTZ R0, R156, c[0x0][0x2d0], -R40 ;  /* 0x0000b4009c007a23 */ /* 0x002fe40000010828 */
[--C-:B------:R-:W-:Y:S07]  /*b870*/  FFMA.FTZ R156, R49, c[0x0][0x2d0], -R4.reuse ;  /* 0x0000b400319c7a23 */ /* 0x100fee0000010804 */
[----:B------:R1:W-:Y:S10]  /*b880*/  MUFU.EX2 R235, R0 ;  /* 0x0000000000eb7308 */ /* 0x0003f40000000800 */
[----:B------:R-:W-:Y:S10]  /*b890*/  MUFU.EX2 R165, R165 ;  /* 0x000000a500a57308 */ /* 0x000ff40000000800 */
[----:B------:R-:W-:Y:S01]  /*b8a0*/  MUFU.EX2 R172, R164 ;  /* 0x000000a400ac7308 */ /* 0x000fe20000000800 */
[----:B-1----:R-:W-:Y:S02]  /*b8b0*/  FSEL R0, R97, RZ, P0 ;  /* 0x000000ff61007208 */ /* 0x002fe40000000000 */
[----:B------:R-:W-:Y:S03]  /*b8c0*/  FSETP.NEU.FTZ.AND P0, PT, R95, -INF , PT ;  /* 0xff8000005f00780b */ /* 0x000fe60003f1d000 */
[----:B------:R-:W-:Y:S04]  /*b8d0*/  FADD.FTZ R0, -R0, R93 ;  /* 0x0000005d00007221 */ /* 0x000fe80000010100 */
[----:B------:R-:W-:Y:S01]  /*b8e0*/  MUFU.EX2 R174, R163 ;  /* 0x000000a300ae7308 */ /* 0x000fe20000000800 */
[----:B------:R-:W-:Y:S01]  /*b8f0*/  FSEL R56, R2, RZ, P0 ;  /* 0x000000ff02387208 */ /* 0x000fe20000000000 */
[----:B------:R-:W-:Y:S02]  /*b900*/  FFMA.FTZ R93, R167, c[0x0][0x2d0], -R4 ;  /* 0x0000b400a75d7a23 */ /* 0x000fe40000010804 */
[----:B------:R-:W-:Y:S02]  /*b910*/  FMUL.FTZ R0, R0, c[0x0][0x2d0] ;  /* 0x0000b40000007a20 */ /* 0x000fe40000410000 */
[----:B------:R-:W-:Y:S02]  /*b920*/  FFMA.FTZ R2, R12, c[0x0][0x2d0], -R56 ;  /* 0x0000b4000c027a23 */ /* 0x000fe40000010838 */
[----:B------:R-:W-:Y:S02]  /*b930*/  FFMA.FTZ R167, R33, c[0x0][0x2d0], -R4 ;  /* 0x0000b40021a77a23 */ /* 0x000fe40000010804 */
[----:B------:R1:W-:Y:S01]  /*b940*/  MUFU.EX2 R226, R2 ;  /* 0x0000000200e27308 */ /* 0x0003e20000000800 */
[--C-:B------:R-:W-:Y:S02]  /*b950*/  FFMA.FTZ R58, R181, c[0x0][0x2d0], -R56.reuse ;  /* 0x0000b400b53a7a23 */ /* 0x100fe40000010838 */
[--C-:B------:R-:W-:Y:S07]  /*b960*/  FFMA.FTZ R57, R180, c[0x0][0x2d0], -R56.reuse ;  /* 0x0000b400b4397a23 */ /* 0x100fee0000010838 */
[----:B------:R-:W2:Y:S10]  /*b970*/  MUFU.EX2 R60, R0 ;  /* 0x00000000003c7308 */ /* 0x000eb40000000800 */
[----:B------:R-:W-:Y:S01]  /*b980*/  MUFU.EX2 R180, R160 ;  /* 0x000000a000b47308 */ /* 0x000fe20000000800 */
[--C-:B-1----:R-:W-:Y:S02]  /*b990*/  FFMA.FTZ R2, R20, c[0x0][0x2d0], -R56.reuse ;  /* 0x0000b40014027a23 */ /* 0x102fe40000010838 */
[----:B------:R-:W1:Y:S07]  /*b9a0*/  LDSM.16.MT88.4 R20, [R189] ;  /* 0x00000000bd14783b */ /* 0x000e6e0000004200 */
[----:B------:R4:W5:Y:S10]  /*b9b0*/  MUFU.EX2 R230, R2 ;  /* 0x0000000200e67308 */ /* 0x0009740000000800 */
[----:B------:R-:W-:Y:S01]  /*b9c0*/  MUFU.EX2 R160, R168 ;  /* 0x000000a800a07308 */ /* 0x000fe20000000800 */
[--C-:B----4-:R-:W-:Y:S09]  /*b9d0*/  FFMA.FTZ R2, R19, c[0x0][0x2d0], -R56.reuse ;  /* 0x0000b40013027a23 */ /* 0x110ff20000010838 */
[----:B------:R4:W-:Y:S02]  /*b9e0*/  MUFU.EX2 R233, R2 ;  /* 0x0000000200e97308 */ /* 0x0009e40000000800 */
[----:B----4-:R-:W-:Y:S01]  /*b9f0*/  FFMA.FTZ R2, R16, c[0x0][0x2d0], -R56 ;  /* 0x0000b40010027a23 */ /* 0x010fe20000010838 */
[----:B---3--:R-:W-:Y:S01]  /*ba00*/  F2FP.BF16.PACK_AB R72, R234, R225 ;  /* 0x000000e1ea48723e */ /* 0x008fe200000010ff */
[----:B--2---:R-:W-:Y:S01]  /*ba10*/  FMUL.FTZ R4, R60, R100 ;  /* 0x000000643c047220 */ /* 0x004fe20000410000 */
[----:B------:R-:W-:Y:S05]  /*ba20*/  F2FP.BF16.PACK_AB R73, R231, R227 ;  /* 0x000000e3e749723e */ /* 0x000fea00000010ff */
[----:B------:R2:W3:Y:S01]  /*ba30*/  MUFU.EX2 R252, R2 ;  /* 0x0000000200fc7308 */ /* 0x0004e20000000800 */
[----:B------:R-:W-:Y:S01]  /*ba40*/  F2FP.BF16.PACK_AB R74, R242, R232 ;  /* 0x000000e8f24a723e */ /* 0x000fe200000010ff */
[C---:B------:R-:W-:Y:S01]  /*ba50*/  FMUL.FTZ R16, R60.reuse, R112 ;  /* 0x000000703c107220 */ /* 0x040fe20000410000 */
[----:B------:R-:W-:Y:S01]  /*ba60*/  F2FP.BF16.PACK_AB R75, R241, R235 ;  /* 0x000000ebf14b723e */ /* 0x000fe200000010ff */
[----:B------:R-:W-:Y:S01]  /*ba70*/  FMUL.FTZ R17, R60, R113 ;  /* 0x000000713c117220 */ /* 0x000fe20000410000 */
[----:B-----5:R-:W-:Y:S01]  /*ba80*/  F2FP.BF16.PACK_AB R76, R230, R226 ;  /* 0x000000e2e64c723e */ /* 0x020fe200000010ff */
[--C-:B------:R-:W-:Y:S02]  /*ba90*/  FFMA.FTZ R113, R54, c[0x0][0x2d0], -R40.reuse ;  /* 0x0000b40036717a23 */ /* 0x100fe40000010828 */
[----:B------:R-:W-:Y:S02]  /*baa0*/  FFMA.FTZ R112, R55, c[0x0][0x2d0], -R40 ;  /* 0x0000b40037707a23 */ /* 0x000fe40000010828 */
[C---:B------:R-:W-:Y:S01]  /*bab0*/  FMUL.FTZ R32, R60.reuse, R120 ;  /* 0x000000783c207220 */ /* 0x040fe20000410000 */
[----:B------:R-:W-:Y:S01]  /*bac0*/  MUFU.EX2 R164, R113 ;  /* 0x0000007100a47308 */ /* 0x000fe20000000800 */
[C---:B------:R-:W-:Y:S02]  /*bad0*/  FMUL.FTZ R33, R60.reuse, R121 ;  /* 0x000000793c217220 */ /* 0x040fe40000410000 */
[----:B------:R-:W-:Y:S02]  /*bae0*/  FFMA.FTZ R100, R81, c[0x0][0x2d0], -R56 ;  /* 0x0000b40051647a23 */ /* 0x000fe40000010838 */
[----:B------:R-:W-:Y:S01]  /*baf0*/  FMUL.FTZ R49, R60, R137 ;  /* 0x000000893c317220 */ /* 0x000fe20000410000 */
[----:B------:R-:W-:Y:S04]  /*bb00*/  MOV R137, R242 ;  /* 0x000000f200897202 */ /* 0x000fe80000000f00 */
[----:B------:R-:W-:Y:S01]  /*bb10*/  MUFU.EX2 R171, R112 ;  /* 0x0000007000ab7308 */ /* 0x000fe20000000800 */
[----:B--2---:R-:W-:Y:S02]  /*bb20*/  FSEL R2, R96, RZ, P1 ;  /* 0x000000ff60027208 */ /* 0x004fe40000800000 */
[----:B---3--:R-:W-:Y:S03]  /*bb30*/  F2FP.BF16.PACK_AB R78, R252, R233 ;  /* 0x000000e9fc4e723e */ /* 0x008fe600000010ff */
[----:B------:R-:W-:Y:S01]  /*bb40*/  FADD.FTZ R0, -R2, R94 ;  /* 0x0000005e02007221 */ /* 0x000fe20000010100 */
[----:B------:R-:W-:Y:S03]  /*bb50*/  FSEL R2, R95, RZ, P0 ;  /* 0x000000ff5f027208 */ /* 0x000fe60000000000 */
[----:B------:R2:W-:Y:S01]  /*bb60*/  MUFU.EX2 R242, R61 ;  /* 0x0000003d00f27308 */ /* 0x0005e20000000800 */
[----:B------:R-:W-:Y:S01]  /*bb70*/  FSETP.NEU.FTZ.AND P0, PT, R68, -INF , PT ;  /* 0xff8000004400780b */ /* 0x000fe20003f1d000 */
[----:B------:R-:W-:Y:S03]  /*bb80*/  FMUL.FTZ R0, R0, c[0x0][0x2d0] ;  /* 0x0000b40000007a20 */ /* 0x000fe60000410000 */
[----:B------:R-:W-:Y:S05]  /*bb90*/  FSEL R69, R5, RZ, P0 ;  /* 0x000000ff05457208 */ /* 0x000fea0000000000 */
[----:B------:R3:W4:Y:S01]  /*bba0*/  MUFU.EX2 R3, R0 ;  /* 0x0000000000037308 */ /* 0x0007220000000800 */
        /* <DEDUP_REMOVED lines=8> */
[--C-:B--2---:R-:W-:Y:S02]  /*bc30*/  FFMA.FTZ R61, R159, c[0x0][0x2d0], -R69.reuse ;  /* 0x0000b4009f3d7a23 */ /* 0x104fe40000010845 */
[----:B---3--:R-:W-:Y:S02]  /*bc40*/  FADD.FTZ R0, -R2, R98 ;  /* 0x0000006202007221 */ /* 0x008fe40000010100 */
[C---:B----4-:R-:W-:Y:S02]  /*bc50*/  FMUL.FTZ R6, R3.reuse, R102 ;  /* 0x0000006603067220 */ /* 0x050fe40000410000 */
[----:B------:R-:W-:Y:S02]  /*bc60*/  FMUL.FTZ R0, R0, c[0x0][0x2d0] ;  /* 0x0000b40000007a20 */ /* 0x000fe40000410000 */
[C---:B------:R-:W-:Y:S02]  /*bc70*/  FMUL.FTZ R7, R3.reuse, R103 ;  /* 0x0000006703077220 */ /* 0x040fe40000410000 */
[----:B------:R2:W3:Y:S01]  /*bc80*/  MUFU.EX2 R2, R0 ;  /* 0x0000000000027308 */ /* 0x0004e20000000800 */
[----:B------:R-:W-:Y:S02]  /*bc90*/  FMUL.FTZ R18, R3, R114 ;  /* 0x0000007203127220 */ /* 0x000fe40000410000 */
[--C-:B-----5:R-:W-:Y:S02]  /*bca0*/  FFMA.FTZ R5, R15, c[0x0][0x2d0], -R69.reuse ;  /* 0x0000b4000f057a23 */ /* 0x120fe40000010845 */
[C---:B------:R-:W-:Y:S02]  /*bcb0*/  FMUL.FTZ R19, R3.reuse, R115 ;  /* 0x0000007303137220 */ /* 0x040fe40000410000 */
[C---:B------:R-:W-:Y:S02]  /*bcc0*/  FMUL.FTZ R34, R3.reuse, R122 ;  /* 0x0000007a03227220 */ /* 0x040fe40000410000 */
[----:B------:R-:W-:Y:S01]  /*bcd0*/  FMUL.FTZ R35, R3, R123 ;  /* 0x0000007b03237220 */ /* 0x000fe20000410000 */
[----:B------:R4:W-:Y:S01]  /*bce0*/  MUFU.EX2 R245, R5 ;  /* 0x0000000500f57308 */ /* 0x0009e20000000800 */
[----:B------:R-:W-:Y:S02]  /*bcf0*/  FFMA.FTZ R122, R51, c[0x0][0x2d0], -R40 ;  /* 0x0000b400337a7a23 */ /* 0x000fe40000010828 */
[--C-:B------:R-:W-:Y:S02]  /*bd00*/  FFMA.FTZ R103, R80, c[0x0][0x2d0], -R56.reuse ;  /* 0x0000b40050677a23 */ /* 0x100fe40000010838 */
[--C-:B------:R-:W-:Y:S02]  /*bd10*/  FFMA.FTZ R102, R183, c[0x0][0x2d0], -R56.reuse ;  /* 0x0000b400b7667a23 */ /* 0x100fe40000010838 */
[--C-:B------:R-:W-:Y:S02]  /*bd20*/  FFMA.FTZ R123, R187, c[0x0][0x2d0], -R56.reuse ;  /* 0x0000b400bb7b7a23 */ /* 0x100fe40000010838 */
[C---:B------:R-:W-:Y:S01]  /*bd30*/  FMUL.FTZ R50, R3.reuse, R138 ;  /* 0x0000008a03327220 */ /* 0x040fe20000410000 */
[----:B------:R-:W-:Y:S01]  /*bd40*/  MUFU.EX2 R159, R122 ;  /* 0x0000007a009f7308 */ /* 0x000fe20000000800 */
[----:B------:R-:W5:Y:S01]  /*bd50*/  LDL.LU R138, [R1] ;  /* 0x00000000018a7983 */ /* 0x000f620000300800 */
[----:B------:R-:W-:Y:S02]  /*bd60*/  FMUL.FTZ R51, R3, R139 ;  /* 0x0000008b03337220 */ /* 0x000fe40000410000 */
[--C-:B--2---:R-:W-:Y:S02]  /*bd70*/  FFMA.FTZ R0, R13, c[0x0][0x2d0], -R69.reuse ;  /* 0x0000b4000d007a23 */ /* 0x104fe40000010845 */
[C---:B---3--:R-:W-:Y:S02]  /*bd80*/  FMUL.FTZ R8, R2.reuse, R104 ;  /* 0x0000006802087220 */ /* 0x048fe40000410000 */
[C---:B------:R-:W-:Y:S02]  /*bd90*/  FMUL.FTZ R9, R2.reuse, R105 ;  /* 0x0000006902097220 */ /* 0x040fe40000410000 */
[----:B------:R2:W3:Y:S01]  /*bda0*/  MUFU.EX2 R229, R0 ;  /* 0x0000000000e57308 */ /* 0x0004e20000000800 */
[C---:B------:R-:W-:Y:S02]  /*bdb0*/  FMUL.FTZ R12, R2.reuse, R108 ;  /* 0x0000006c020c7220 */ /* 0x040fe40000410000 */
[----:B------:R-:W-:Y:S02]  /*bdc0*/  FMUL.FTZ R13, R2, R109 ;  /* 0x0000006d020d7220 */ /* 0x000fe40000410000 */
[----:B----4-:R-:W-:Y:S02]  /*bdd0*/  FMUL.FTZ R5, R60, R101 ;  /* 0x000000653c057220 */ /* 0x010fe40000410000 */
[C---:B------:R-:W-:Y:S02]  /*bde0*/  FMUL.FTZ R24, R2.reuse, R88 ;  /* 0x0000005802187220 */ /* 0x040fe40000410000 */
[----:B------:R-:W-:Y:S01]  /*bdf0*/  FMUL.FTZ R25, R2, R89 ;  /* 0x0000005902197220 */ /* 0x000fe20000410000 */
[----:B------:R4:W-:Y:S01]  /*be00*/  MUFU.EX2 R187, R61 ;  /* 0x0000003d00bb7308 */ /* 0x0009e20000000800 */
[----:B------:R-:W-:Y:S01]  /*be10*/  FFMA.FTZ R101, R182, c[0x0][0x2d0], -R56 ;  /* 0x0000b400b6657a23 */ /* 0x000fe20000010838 */
[-C--:B-1----:R-:W-:Y:S05]  /*be20*/  HMMA.16816.F32.BF16 R4, R72, R20.reuse, R4 ;  /* 0x000000144804723c */ /* 0x082fea0000041804 */
[C---:B------:R-:W-:Y:S02]  /*be30*/  FMUL.FTZ R29, R2.reuse, R117 ;  /* 0x00000075021d7220 */ /* 0x040fe40000410000 */
[--C-:B------:R-:W-:Y:S01]  /*be40*/  FFMA.FTZ R117, R53, c[0x0][0x2d0], -R40.reuse ;  /* 0x0000b40035757a23 */ /* 0x100fe20000010828 */
[----:B------:R1:W-:Y:S01]  /*be50*/  MUFU.EX2 R183, R71 ;  /* 0x0000004700b77308 */ /* 0x0003e20000000800 */
[C---:B------:R-:W-:Y:S03]  /*be60*/  FMUL.FTZ R28, R2.reuse, R116 ;  /* 0x00000074021c7220 */ /* 0x040fe60000410000 */
[--C-:B--2---:R-:W-:Y:S01]  /*be70*/  FFMA.FTZ R0, R11, c[0x0][0x2d0], -R69.reuse ;  /* 0x0000b4000b007a23 */ /* 0x104fe20000010845 */
[----:B---3--:R-:W-:Y:S01]  /*be80*/  F2FP.BF16.PACK_AB R77, R229, R228 ;  /* 0x000000e4e54d723e */ /* 0x008fe200000010ff */
[----:B------:R-:W-:Y:S02]  /*be90*/  FMUL.FTZ R41, R2, R129 ;  /* 0x0000008102297220 */ /* 0x000fe40000410000 */
[--C-:B------:R-:W-:Y:S02]  /*bea0*/  FFMA.FTZ R108, R173, c[0x0][0x2d0], -R40.reuse ;  /* 0x0000b400ad6c7a23 */ /* 0x100fe40000010828 */
[----:B------:R2:W3:Y:S01]  /*beb0*/  MUFU.EX2 R239, R0 ;  /* 0x0000000000ef7308 */ /* 0x0004e20000000800 */
[----:B------:R-:W-:Y:S02]  /*bec0*/  FFMA.FTZ R109, R178, c[0x0][0x2d0], -R40 ;  /* 0x0000b400b26d7a23 */ /* 0x000fe40000010828 */
[--C-:B------:R-:W-:Y:S02]  /*bed0*/  FFMA.FTZ R114, R214, c[0x0][0x2d0], -R69.reuse ;  /* 0x0000b400d6727a23 */ /* 0x100fe40000010845 */
[--C-:B------:R-:W-:Y:S02]  /*bee0*/  FFMA.FTZ R115, R223, c[0x0][0x2d0], -R69.reuse ;  /* 0x0000b400df737a23 */ /* 0x100fe40000010845 */
[----:B----4-:R-:W-:Y:S02]  /*bef0*/  FMUL.FTZ R61, R2, R153 ;  /* 0x00000099023d7220 */ /* 0x010fe40000410000 */
[----:B------:R-:W-:Y:S01]  /*bf00*/  FMUL.FTZ R67, R3, R151 ;  /* 0x0000009703437220 */ /* 0x000fe20000410000 */
[----:B------:R4:W-:Y:S01]  /*bf10*/  MUFU.EX2 R129, R48 ;  /* 0x0000003000817308 */ /* 0x0009e20000000800 */
[--C-:B------:R-:W-:Y:S02]  /*bf20*/  FFMA.FTZ R105, R44, c[0x0][0x2d0], -R56.reuse ;  /* 0x0000b4002c697a23 */ /* 0x100fe40000010838 */
[C---:B------:R-:W-:Y:S02]  /*bf30*/  FMUL.FTZ R44, R2.reuse, R132 ;  /* 0x00000084022c7220 */ /* 0x040fe40000410000 */
[--C-:B------:R-:W-:Y:S02]  /*bf40*/  FFMA.FTZ R104, R45, c[0x0][0x2d0], -R56.reuse ;  /* 0x0000b4002d687a23 */ /* 0x100fe40000010838 */
[----:B------:R-:W-:Y:S02]  /*bf50*/  FMUL.FTZ R45, R2, R133 ;  /* 0x00000085022d7220 */ /* 0x000fe40000410000 */
[--C-:B------:R-:W-:Y:S01]  /*bf60*/  FFMA.FTZ R98, R208, c[0x0][0x2d0], -R56.reuse ;  /* 0x0000b400d0627a23 */ /* 0x100fe20000010838 */
[----:B------:R-:W-:Y:S01]  /*bf70*/  MUFU.EX2 R133, R100 ;  /* 0x0000006400857308 */ /* 0x000fe20000000800 */
[--C-:B-1----:R-:W-:Y:S02]  /*bf80*/  FFMA.FTZ R71, R218, c[0x0][0x2d0], -R69.reuse ;  /* 0x0000b400da477a23 */ /* 0x102fe40000010845 */
[----:B------:R-:W-:Y:S01]  /*bf90*/  FFMA.FTZ R116, R222, c[0x0][0x2d0], -R69 ;  /* 0x0000b400de747a23 */ /* 0x000fe20000010845 */
[----:B--2---:R-:W-:Y:S02]  /*bfa0*/  FSEL R0, R68, RZ, P0 ;  /* 0x000000ff44007208 */ /* 0x004fe40000000000 */
[----:B---3--:R-:W-:Y:S03]  /*bfb0*/  F2FP.BF16.PACK_AB R79, R245, R239 ;  /* 0x000000eff54f723e */ /* 0x008fe600000010ff */
[----:B------:R-:W-:Y:S01]  /*bfc0*/  FADD.FTZ R0, -R0, R99 ;  /* 0x0000006300007221 */ /* 0x000fe20000010100 */
[----:B------:R1:W-:Y:S01]  /*bfd0*/  MUFU.EX2 R208, R66 ;  /* 0x0000004200d07308 */ /* 0x0003e20000000800 */
[----:B------:R-:W-:Y:S02]  /*bfe0*/  FFMA.FTZ R99, R209, c[0x0][0x2d0], -R56 ;  /* 0x0000b400d1637a23 */ /* 0x000fe40000010838 */
[----:B------:R-:W-:Y:S02]  /*bff0*/  FMUL.FTZ R0, R0, c[0x0][0x2d0] ;  /* 0x0000b40000007a20 */ /* 0x000fe40000410000 */
[----:B----4-:R-:W-:Y:S01]  /*c000*/  FMUL.FTZ R48, R60, R136 ;  /* 0x000000883c307220 */ /* 0x010fe20000410000 */
[----:B------:R-:W-:Y:S04]  /*c010*/  MOV R136, R241 ;  /* 0x000000f100887202 */ /* 0x000fe80000000f00 */
[----:B------:R-:W2:Y:S10]  /*c020*/  MUFU.EX2 R0, R0 ;  /* 0x0000000000007308 */ /* 0x000eb40000000800 */
[----:B------:R-:W-:Y:S01]  /*c030*/  MUFU.EX2 R173, R99 ;  /* 0x0000006300ad7308 */ /* 0x000fe20000000800 */
[C---:B-1----:R-:W-:Y:S09]  /*c040*/  FMUL.FTZ R66, R3.reuse, R150 ;  /* 0x0000009603427220 */ /* 0x042ff20000410000 */
[----:B------:R-:W-:Y:S01]  /*c050*/  MUFU.EX2 R99, R123 ;  /* 0x0000007b00637308 */ /* 0x000fe20000000800 */
[C---:B--2---:R-:W-:Y:S02]  /*c060*/  FMUL.FTZ R10, R0.reuse, R106 ;  /* 0x0000006a000a7220 */ /* 0x044fe40000410000 */
[C---:B------:R-:W-:Y:S02]  /*c070*/  FMUL.FTZ R11, R0.reuse, R107 ;  /* 0x0000006b000b7220 */ /* 0x040fe40000410000 */
[C---:B------:R-:W-:Y:S02]  /*c080*/  FMUL.FTZ R26, R0.reuse, R90 ;  /* 0x0000005a001a7220 */ /* 0x040fe40000410000 */
[C---:B------:R-:W-:Y:S03]  /*c090*/  FMUL.FTZ R27, R0.reuse, R91 ;  /* 0x0000005b001b7220 */ /* 0x040fe60000410000 */
[----:B------:R-:W-:Y:S01]  /*c0a0*/  MUFU.EX2 R209, R156 ;  /* 0x0000009c00d17308 */ /* 0x000fe20000000800 */
[----:B------:R-:W-:Y:S01]  /*c0b0*/  LDSM.16.MT88.4 R88, [R193+0x800] ;  /* 0x00080000c158783b */ /* 0x000fe20000004200 */
[C---:B------:R-:W-:Y:S04]  /*c0c0*/  HMMA.16816.F32.BF16 R8, R76.reuse, R20, R8 ;  /* 0x000000144c08723c */ /* 0x040fe80000041808 */
[C---:B------:R-:W-:Y:S02]  /*c0d0*/  FMUL.FTZ R14, R0.reuse, R110 ;  /* 0x0000006e000e7220 */ /* 0x040fe40000410000 */
[----:B------:R-:W-:Y:S02]  /*c0e0*/  FMUL.FTZ R15, R0, R111 ;  /* 0x0000006f000f7220 */ /* 0x000fe40000410000 */
[C---:B------:R-:W-:Y:S01]  /*c0f0*/  FMUL.FTZ R20, R60.reuse, R84 ;  /* 0x000000543c147220 */ /* 0x040fe20000410000 */
[----:B------:R-:W-:Y:S03]  /*c100*/  MUFU.EX2 R181, R108 ;  /* 0x0000006c00b57308 */ /* 0x000fe60000000800 */
[----:B------:R-:W-:Y:S01]  /*c110*/  FMUL.FTZ R21, R60, R85 ;  /* 0x000000553c157220 */ /* 0x000fe20000410000 */
[-C--:B------:R-:W-:Y:S03]  /*c120*/  HMMA.16816.F32.BF16 R12, R76, R22.reuse, R12 ;  /* 0x000000164c0c723c */ /* 0x080fe6000004180c */
[----:B------:R-:W-:Y:S02]  /*c130*/  FMUL.FTZ R30, R0, R118 ;  /* 0x00000076001e7220 */ /* 0x000fe40000410000 */
[--C-:B------:R-:W-:Y:S01]  /*c140*/  FFMA.FTZ R118, R52, c[0x0][0x2d0], -R40.reuse ;  /* 0x0000b40034767a23 */ /* 0x100fe20000010828 */
[----:B------:R-:W-:Y:S01]  /*c150*/  MUFU.EX2 R169, R104 ;  /* 0x0000006800a97308 */ /* 0x000fe20000000800 */
[----:B------:R-:W1:Y:S01]  /*c160*/  LDSM.16.MT88.4 R52, [R190] ;  /* 0x00000000be34783b */ /* 0x000e620000004200 */
[C---:B------:R-:W-:Y:S04]  /*c170*/  HMMA.16816.F32.BF16 R16, R72.reuse, R22, R16 ;  /* 0x000000164810723c */ /* 0x040fe80000041810 */
[----:B------:R-:W-:Y:S02]  /*c180*/  FMUL.FTZ R31, R0, R119 ;  /* 0x00000077001f7220 */ /* 0x000fe40000410000 */
[--C-:B------:R-:W-:Y:S02]  /*c190*/  FFMA.FTZ R106, R170, c[0x0][0x2d0], -R40.reuse ;  /* 0x0000b400aa6a7a23 */ /* 0x100fe40000010828 */
[C---:B------:R-:W-:Y:S01]  /*c1a0*/  FMUL.FTZ R22, R3.reuse, R86 ;  /* 0x0000005603167220 */ /* 0x040fe20000410000 */
[----:B------:R-:W-:Y:S03]  /*c1b0*/  MUFU.EX2 R170, R101 ;  /* 0x0000006500aa7308 */ /* 0x000fe60000000800 */
[----:B------:R-:W-:Y:S02]  /*c1c0*/  FMUL.FTZ R23, R3, R87 ;  /* 0x0000005703177220 */ /* 0x000fe40000410000 */
[----:B------:R-:W-:Y:S01]  /*c1d0*/  LDSM.16.MT88.4 R84, [R189+0x800] ;  /* 0x00080000bd54783b */ /* 0x000fe20000004200 */
[C---:B------:R-:W-:Y:S02]  /*c1e0*/  FMUL.FTZ R59, R0.reuse, R147 ;  /* 0x00000093003b7220 */ /* 0x040fe40000410000 */
[----:B------:R-:W-:Y:S02]  /*c1f0*/  FMUL.FTZ R62, R0, R154 ;  /* 0x0000009a003e7220 */ /* 0x000fe40000410000 */
[-C--:B------:R-:W-:Y:S01]  /*c200*/  HMMA.16816.F32.BF16 R20, R72, R36.reuse, R20 ;  /* 0x000000244814723c */ /* 0x080fe20000041814 */
[----:B------:R-:W-:Y:S02]  /*c210*/  MUFU.EX2 R147, R102 ;  /* 0x0000006600937308 */ /* 0x000fe40000000800 */
[----:B------:R-:W-:Y:S02]  /*c220*/  FFMA.FTZ R110, R179, c[0x0][0x2d0], -R40 ;  /* 0x0000b400b36e7a23 */ /* 0x000fe40000010828 */
[----:B------:R-:W-:Y:S02]  /*c230*/  FMUL.FTZ R40, R2, R128 ;  /* 0x0000008002287220 */ /* 0x000fe40000410000 */
[C---:B------:R-:W-:Y:S01]  /*c240*/  FMUL.FTZ R42, R0.reuse, R130 ;  /* 0x00000082002a7220 */ /* 0x040fe20000410000 */
[C---:B------:R-:W-:Y:S03]  /*c250*/  HMMA.16816.F32.BF16 R24, R76.reuse, R36, R24 ;  /* 0x000000244c18723c */ /* 0x040fe60000041818 */
[----:B------:R-:W-:Y:S01]  /*c260*/  MUFU.EX2 R179, R161 ;  /* 0x000000a100b37308 */ /* 0x000fe20000000800 */
[C---:B------:R-:W-:Y:S02]  /*c270*/  FMUL.FTZ R43, R0.reuse, R131 ;  /* 0x00000083002b7220 */ /* 0x040fe40000410000 */
[----:B------:R-:W-:Y:S02]  /*c280*/  FMUL.FTZ R46, R0, R134 ;  /* 0x00000086002e7220 */ /* 0x000fe40000410000 */
[-C--:B------:R-:W-:Y:S04]  /*c290*/  HMMA.16816.F32.BF16 R28, R76, R38.reuse, R28 ;  /* 0x000000264c1c723c */ /* 0x080fe8000004181c */
[C---:B------:R-:W-:Y:S01]  /*c2a0*/  FMUL.FTZ R36, R60.reuse, R124 ;  /* 0x0000007c3c247220 */ /* 0x040fe20000410000 */
[----:B------:R2:W3:Y:S01]  /*c2b0*/  MUFU.EX2 R161, R167 ;  /* 0x000000a700a17308 */ /* 0x0004e20000000800 */
[----:B------:R-:W-:Y:S02]  /*c2c0*/  FMUL.FTZ R37, R60, R125 ;  /* 0x0000007d3c257220 */ /* 0x000fe40000410000 */
[C---:B------:R-:W-:Y:S04]  /*c2d0*/  HMMA.16816.F32.BF16 R32, R72.reuse, R38, R32 ;  /* 0x000000264820723c */ /* 0x040fe80000041820 */
[----:B------:R-:W-:Y:S02]  /*c2e0*/  FMUL.FTZ R47, R0, R135 ;  /* 0x00000087002f7220 */ /* 0x000fe40000410000 */
[--C-:B------:R-:W-:Y:S01]  /*c2f0*/  FFMA.FTZ R124, R186, c[0x0][0x2d0], -R56.reuse ;  /* 0x0000b400ba7c7a23 */ /* 0x100fe20000010838 */
[----:B------:R4:W-:Y:S01]  /*c300*/  MUFU.EX2 R134, R57 ;  /* 0x0000003900867308 */ /* 0x0009e20000000800 */
[C---:B------:R-:W-:Y:S04]  /*c310*/  FMUL.FTZ R38, R3.reuse, R126 ;  /* 0x0000007e03267220 */ /* 0x040fe80000410000 */
[----:B------:R-:W-:Y:S02]  /*c320*/  FMUL.FTZ R39, R3, R127 ;  /* 0x0000007f03277220 */ /* 0x000fe40000410000 */
[--C-:B------:R-:W-:Y:S02]  /*c330*/  FFMA.FTZ R126, R184, c[0x0][0x2d0], -R56.reuse ;  /* 0x0000b400b87e7a23 */ /* 0x100fe40000010838 */
[--C-:B------:R-:W-:Y:S01]  /*c340*/  FFMA.FTZ R125, R185, c[0x0][0x2d0], -R56.reuse ;  /* 0x0000b400b97d7a23 */ /* 0x100fe20000010838 */
[----:B------:R4:W4:Y:S01]  /*c350*/  MUFU.EX2 R127, R58 ;  /* 0x0000003a007f7308 */ /* 0x0009220000000800 */
[----:B------:R-:W-:Y:S01]  /*c360*/  FFMA.FTZ R107, R60, R238, R225 ;  /* 0x000000ee3c6b7223 */ /* 0x000fe200000100e1 */
[-C--:B-1----:R-:W-:Y:S01]  /*c370*/  HMMA.16816.F32.BF16 R36, R72, R52.reuse, R36 ;  /* 0x000000344824723c */ /* 0x082fe20000041824 */
[----:B--2---:R-:W2:Y:S02]  /*c380*/  LDL R167, [R1+0xc] ;  /* 0x00000c0001a77983 */ /* 0x004ea40000100800 */
[----:B---3--:R-:W-:Y:S01]  /*c390*/  F2FP.BF16.PACK_AB R150, R160, R161 ;  /* 0x000000a1a096723e */ /* 0x008fe200000010ff */
[--C-:B------:R-:W-:Y:S02]  /*c3a0*/  FFMA.FTZ R111, R215, c[0x0][0x2d0], -R69.reuse ;  /* 0x0000b400d76f7a23 */ /* 0x100fe40000010845 */
[--C-:B------:R-:W-:Y:S02]  /*c3b0*/  FFMA.FTZ R119, R221, c[0x0][0x2d0], -R69.reuse ;  /* 0x0000b400dd777a23 */ /* 0x100fe40000010845 */
[C---:B------:R-:W-:Y:S01]  /*c3c0*/  HMMA.16816.F32.BF16 R40, R76.reuse, R52, R40 ;  /* 0x000000344c28723c */ /* 0x040fe20000041828 */
[----:B------:R1:W-:Y:S03]  /*c3d0*/  MUFU.EX2 R128, R65 ;  /* 0x0000004100807308 */ /* 0x0003e60000000800 */
[----:B----4-:R-:W-:Y:S03]  /*c3e0*/  FMUL.FTZ R57, R2, R145 ;  /* 0x0000009102397220 */ /* 0x010fe60000410000 */
[--C-:B------:R-:W-:Y:S01]  /*c3f0*/  FFMA.FTZ R52, R82, c[0x0][0x2d0], -R56.reuse ;  /* 0x0000b40052347a23 */ /* 0x100fe20000010838 */
[-C--:B------:R-:W-:Y:S03]  /*c400*/  HMMA.16816.F32.BF16 R44, R76, R54.reuse, R44 ;  /* 0x000000364c2c723c */ /* 0x080fe6000004182c */
[----:B------:R3:W-:Y:S01]  /*c410*/  MUFU.EX2 R241, R52 ;  /* 0x0000003400f17308 */ /* 0x0007e20000000800 */
[----:B------:R-:W-:Y:S02]  /*c420*/  FFMA.FTZ R53, R83, c[0x0][0x2d0], -R56 ;  /* 0x0000b40053357a23 */ /* 0x000fe40000010838 */
[----:B------:R-:W4:Y:S01]  /*c430*/  LDSM.16.MT88.4 R80, [R192] ;  /* 0x00000000c050783b */ /* 0x000f220000004200 */
[--C-:B------:R-:W-:Y:S01]  /*c440*/  FFMA.FTZ R56, R157, c[0x0][0x2d0], -R69.reuse ;  /* 0x0000b4009d387a23 */ /* 0x100fe20000010845 */
[C---:B------:R-:W-:Y:S04]  /*c450*/  HMMA.16816.F32.BF16 R48, R72.reuse, R54, R48 ;  /* 0x000000364830723c */ /* 0x040fe80000041830 */
[----:B------:R-:W-:Y:S01]  /*c460*/  FMUL.FTZ R58, R0, R146 ;  /* 0x00000092003a7220 */ /* 0x000fe20000410000 */
[----:B------:R4:W4:Y:S02]  /*c470*/  MUFU.EX2 R184, R53 ;  /* 0x0000003500b87308 */ /* 0x0009240000000800 */
[C---:B------:R-:W-:Y:S02]  /*c480*/  FMUL.FTZ R54, R3.reuse, R142 ;  /* 0x0000008e03367220 */ /* 0x040fe40000410000 */
[----:B------:R-:W-:Y:S03]  /*c490*/  FMUL.FTZ R55, R3, R143 ;  /* 0x0000008f03377220 */ /* 0x000fe60000410000 */
[----:B-1----:R-:W-:Y:S03]  /*c4a0*/  FMUL.FTZ R65, R60, R149 ;  /* 0x000000953c417220 */ /* 0x002fe60000410000 */
[----:B------:R1:W-:Y:S01]  /*c4b0*/  MUFU.EX2 R130, R56 ;  /* 0x0000003800827308 */ /* 0x0003e20000000800 */
[--C-:B---3--:R-:W-:Y:S02]  /*c4c0*/  FFMA.FTZ R52, R158, c[0x0][0x2d0], -R69.reuse ;  /* 0x0000b4009e347a23 */ /* 0x108fe40000010845 */
[----:B------:R-:W-:Y:S07]  /*c4d0*/  FFMA.FTZ R69, R212, c[0x0][0x2d0], -R69 ;  /* 0x0000b400d4457a23 */ /* 0x000fee0000010845 */
[----:B------:R3:W3:Y:S01]  /*c4e0*/  MUFU.EX2 R131, R52 ;  /* 0x0000003400837308 */ /* 0x0006e20000000800 */
[----:B----4-:R-:W-:Y:S09]  /*c4f0*/  FMUL.FTZ R53, R60, R141 ;  /* 0x0000008d3c357220 */ /* 0x010ff20000410000 */
[----:B------:R4:W4:Y:S01]  /*c500*/  MUFU.EX2 R135, R64 ;  /* 0x0000004000877308 */ /* 0x0009220000000800 */
[----:B-1----:R-:W-:Y:S09]  /*c510*/  FMUL.FTZ R56, R2, R144 ;  /* 0x0000009002387220 */ /* 0x002ff20000410000 */
[----:B------:R1:W-:Y:S01]  /*c520*/  MUFU.EX2 R185, R63 ;  /* 0x0000003f00b97308 */ /* 0x0003e20000000800 */
[C---:B---3--:R-:W-:Y:S09]  /*c530*/  FMUL.FTZ R52, R60.reuse, R140 ;  /* 0x0000008c3c347220 */ /* 0x048ff20000410000 */
[----:B------:R3:W-:Y:S01]  /*c540*/  MUFU.EX2 R143, R103 ;  /* 0x00000067008f7308 */ /* 0x0007e20000000800 */
[-C--:B------:R-:W-:Y:S03]  /*c550*/  HMMA.16816.F32.BF16 R52, R72, R80.reuse, R52 ;  /* 0x000000504834723c */ /* 0x080fe60000041834 */
[----:B----4-:R-:W-:Y:S01]  /*c560*/  FMUL.FTZ R64, R60, R148 ;  /* 0x000000943c407220 */ /* 0x010fe20000410000 */
[----:B------:R-:W-:Y:S01]  /*c570*/  F2FP.BF16.PACK_AB R148, R180, R179 ;  /* 0x000000b3b494723e */ /* 0x000fe200000010ff */
[----:B------:R-:W-:Y:S03]  /*c580*/  FMUL.FTZ R60, R2, R152 ;  /* 0x00000098023c7220 */ /* 0x000fe60000410000 */
[C---:B------:R-:W-:Y:S01]  /*c590*/  HMMA.16816.F32.BF16 R56, R76.reuse, R80, R56 ;  /* 0x000000504c38723c */ /* 0x040fe20000041838 */
[----:B------:R4:W4:Y:S03]  /*c5a0*/  MUFU.EX2 R186, R93 ;  /* 0x0000005d00ba7308 */ /* 0x0009260000000800 */
[----:B-1----:R-:W-:Y:S07]  /*c5b0*/  FMUL.FTZ R63, R0, R155 ;  /* 0x0000009b003f7220 */ /* 0x002fee0000410000 */
[----:B------:R-:W-:Y:S01]  /*c5c0*/  MUFU.EX2 R144, R114 ;  /* 0x0000007200907308 */ /* 0x000fe20000000800 */
[-C--:B------:R-:W-:Y:S01]  /*c5d0*/  HMMA.16816.F32.BF16 R60, R76, R82.reuse, R60 ;  /* 0x000000524c3c723c */ /* 0x080fe2000004183c */
[----:B---3--:R-:W-:Y:S06]  /*c5e0*/  LDSM.16.MT88.4 R100, [R190+0x1000] ;  /* 0x00100000be64783b */ /* 0x008fec0000004200 */
[----:B------:R-:W-:Y:S01]  /*c5f0*/  F2FP.BF16.PACK_AB R76, R134, R127 ;  /* 0x0000007f864c723e */ /* 0x000fe200000010ff */
[----:B------:R-:W-:Y:S01]  /*c600*/  HMMA.16816.F32.BF16 R64, R72, R82, R64 ;  /* 0x000000524840723c */ /* 0x000fe20000041840 */
[----:B------:R1:W-:Y:S01]  /*c610*/  MUFU.EX2 R157, R115 ;  /* 0x00000073009d7308 */ /* 0x0003e20000000800 */
[----:B------:R-:W3:Y:S02]  /*c620*/  LDSM.16.MT88.4 R80, [R190+0x800] ;  /* 0x00080000be50783b */ /* 0x000ee40000004200 */
[----:B------:R-:W-:Y:S01]  /*c630*/  F2FP.BF16.PACK_AB R78, R241, R184 ;  /* 0x000000b8f14e723e */ /* 0x000fe200000010ff */
[----:B----4-:R-:W-:Y:S01]  /*c640*/  FFMA.FTZ R93, R3, R240, R227 ;  /* 0x000000f0035d7223 */ /* 0x010fe200000100e3 */
[----:B------:R-:W-:Y:S01]  /*c650*/  F2FP.BF16.PACK_AB R77, R130, R131 ;  /* 0x00000083824d723e */ /* 0x000fe200000010ff */
[----:B------:R-:W-:Y:S01]  /*c660*/  FFMA.FTZ R3, R2, R251, R226 ;  /* 0x000000fb02037223 */ /* 0x000fe200000100e2 */
[----:B------:R-:W-:Y:S01]  /*c670*/  F2FP.BF16.PACK_AB R72, R183, R129 ;  /* 0x00000081b748723e */ /* 0x000fe200000010ff */
[----:B-----5:R-:W-:Y:S02]  /*c680*/  FFMA.FTZ R2, R0, R138, R228 ;  /* 0x0000008a00027223 */ /* 0x020fe400000100e4 */
[----:B------:R-:W-:Y:S01]  /*c690*/  MUFU.EX2 R182, R106 ;  /* 0x0000006a00b67308 */ /* 0x000fe20000000800 */
        /* <DEDUP_REMOVED lines=8> */
[----:B------:R-:W-:Y:S01]  /*c720*/  FADD.FTZ R0, R137, R0 ;  /* 0x0000000089007221 */ /* 0x000fe20000010000 */
[----:B------:R-:W-:Y:S01]  /*c730*/  MUFU.EX2 R146, R105 ;  /* 0x0000006900927308 */ /* 0x000fe20000000800 */
[-C--:B------:R-:W-:Y:S01]  /*c740*/  HMMA.16816.F32.BF16 R4, R72, R84.reuse, R4 ;  /* 0x000000544804723c */ /* 0x080fe20000041804 */
[----:B-1----:R-:W-:Y:S02]  /*c750*/  LDSM.16.MT88.4 R112, [R189+0x2000] ;  /* 0x00200000bd70783b */ /* 0x002fe40000004200 */
[----:B------:R-:W-:Y:S04]  /*c760*/  FADD.FTZ R3, R230, R3 ;  /* 0x00000003e6037221 */ /* 0x000fe80000010000 */
[----:B------:R-:W-:Y:S01]  /*c770*/  FADD.FTZ R3, R233, R3 ;  /* 0x00000003e9037221 */ /* 0x000fe20000010000 */
[C---:B------:R-:W-:Y:S01]  /*c780*/  HMMA.16816.F32.BF16 R8, R76.reuse, R84, R8 ;  /* 0x000000544c08723c */ /* 0x040fe20000041808 */
[----:B------:R1:W-:Y:S03]  /*c790*/  MUFU.EX2 R132, R70 ;  /* 0x0000004600847308 */ /* 0x0003e60000000800 */
[----:B------:R-:W-:Y:S04]  /*c7a0*/  FADD.FTZ R3, R252, R3 ;  /* 0x00000003fc037221 */ /* 0x000fe80000010000 */
[-C--:B------:R-:W-:Y:S03]  /*c7b0*/  HMMA.16816.F32.BF16 R12, R76, R86.reuse, R12 ;  /* 0x000000564c0c723c */ /* 0x080fe6000004180c */
[----:B------:R4:W-:Y:S05]  /*c7c0*/  MUFU.EX2 R142, R71 ;  /* 0x00000047008e7308 */ /* 0x0009ea0000000800 */
[C---:B------:R-:W-:Y:S01]  /*c7d0*/  HMMA.16816.F32.BF16 R16, R72.reuse, R86, R16 ;  /* 0x000000564810723c */ /* 0x040fe20000041810 */
[----:B------:R-:W5:Y:S04]  /*c7e0*/  LDSM.16.MT88.4 R84, [R192+0x800] ;  /* 0x00080000c054783b */ /* 0x000f680000004200 */
[----:B------:R3:W-:Y:S03]  /*c7f0*/  MUFU.EX2 R141, R92 ;  /* 0x0000005c008d7308 */ /* 0x0007e60000000800 */
[-C--:B------:R-:W-:Y:S04]  /*c800*/  HMMA.16816.F32.BF16 R20, R72, R88.reuse, R20 ;  /* 0x000000584814723c */ /* 0x080fe80000041814 */
[----:B-1----:R-:W-:Y:S03]  /*c810*/  FADD.FTZ R70, R231, R93 ;  /* 0x0000005de7467221 */ /* 0x002fe60000010000 */
[----:B------:R-:W-:Y:S01]  /*c820*/  MUFU.EX2 R140, R94 ;  /* 0x0000005e008c7308 */ /* 0x000fe20000000800 */
[C---:B------:R-:W-:Y:S04]  /*c830*/  HMMA.16816.F32.BF16 R24, R76.reuse, R88, R24 ;  /* 0x000000584c18723c */ /* 0x040fe80000041818 */
[----:B------:R-:W-:Y:S02]  /*c840*/  FADD.FTZ R70, R235, R70 ;  /* 0x00000046eb467221 */ /* 0x000fe40000010000 */
[----:B----4-:R-:W-:Y:S02]  /*c850*/  FADD.FTZ R71, R129, R0 ;  /* 0x0000000081477221 */ /* 0x010fe40000010000 */
[-C--:B------:R-:W-:Y:S01]  /*c860*/  HMMA.16816.F32.BF16 R28, R76, R90.reuse, R28 ;  /* 0x0000005a4c1c723c */ /* 0x080fe2000004181c */
[----:B------:R-:W-:Y:S03]  /*c870*/  MUFU.EX2 R178, R162 ;  /* 0x000000a200b27308 */ /* 0x000fe60000000800 */
[----:B------:R-:W-:Y:S02]  /*c880*/  FADD.FTZ R70, R136, R70 ;  /* 0x0000004688467221 */ /* 0x000fe40000010000 */
[----:B------:R-:W-:Y:S01]  /*c890*/  LDSM.16.MT88.4 R136, [R190+0x2000] ;  /* 0x00200000be88783b */ /* 0x000fe20000004200 */
[----:B---3--:R-:W-:Y:S01]  /*c8a0*/  FADD.FTZ R92, R245, R2 ;  /* 0x00000002f55c7221 */ /* 0x008fe20000010000 */
[C---:B------:R-:W-:Y:S03]  /*c8b0*/  HMMA.16816.F32.BF16 R32, R72.reuse, R90, R32 ;  /* 0x0000005a4820723c */ /* 0x040fe60000041820 */
[----:B------:R-:W-:Y:S01]  /*c8c0*/  MUFU.EX2 R176, R110 ;  /* 0x0000006e00b07308 */ /* 0x000fe20000000800 */
[----:B------:R-:W-:Y:S02]  /*c8d0*/  FADD.FTZ R2, R127, R3 ;  /* 0x000000037f027221 */ /* 0x000fe40000010000 */
[----:B------:R-:W1:Y:S01]  /*c8e0*/  LDSM.16.MT88.4 R88, [R189+0x1000] ;  /* 0x00100000bd58783b */ /* 0x000e620000004200 */
[----:B------:R-:W-:Y:S01]  /*c8f0*/  FADD.FTZ R0, R131, R92 ;  /* 0x0000005c83007221 */ /* 0x000fe20000010000 */
[-C--:B------:R-:W-:Y:S04]  /*c900*/  HMMA.16816.F32.BF16 R36, R72, R80.reuse, R36 ;  /* 0x000000504824723c */ /* 0x080fe80000041824 */
[----:B------:R-:W-:Y:S01]  /*c910*/  FADD.FTZ R2, R134, R2 ;  /* 0x0000000286027221 */ /* 0x000fe20000010000 */
[----:B------:R-:W-:Y:S01]  /*c920*/  MUFU.EX2 R177, R109 ;  /* 0x0000006d00b17308 */ /* 0x000fe20000000800 */
[----:B------:R-:W-:Y:S02]  /*c930*/  FADD.FTZ R0, R130, R0 ;  /* 0x0000000082007221 */ /* 0x000fe40000010000 */
[C---:B------:R-:W-:Y:S04]  /*c940*/  HMMA.16816.F32.BF16 R40, R76.reuse, R80, R40 ;  /* 0x000000504c28723c */ /* 0x040fe80000041828 */
[----:B------:R-:W-:Y:S02]  /*c950*/  FADD.FTZ R70, R128, R70 ;  /* 0x0000004680467221 */ /* 0x000fe40000010000 */
[----:B------:R-:W-:Y:S01]  /*c960*/  FADD.FTZ R0, R187, R0 ;  /* 0x00000000bb007221 */ /* 0x000fe20000010000 */
[----:B------:R-:W-:Y:S01]  /*c970*/  MUFU.EX2 R163, R117 ;  /* 0x0000007500a37308 */ /* 0x000fe20000000800 */
[-C--:B------:R-:W-:Y:S04]  /*c980*/  HMMA.16816.F32.BF16 R44, R76, R82.reuse, R44 ;  /* 0x000000524c2c723c */ /* 0x080fe8000004182c */
[----:B------:R-:W-:Y:S02]  /*c990*/  FADD.FTZ R0, R208, R0 ;  /* 0x00000000d0007221 */ /* 0x000fe40000010000 */
[----:B------:R-:W-:Y:S02]  /*c9a0*/  FADD.FTZ R3, R135, R70 ;  /* 0x0000004687037221 */ /* 0x000fe40000010000 */
[C---:B------:R-:W-:Y:S01]  /*c9b0*/  HMMA.16816.F32.BF16 R48, R72.reuse, R82, R48 ;  /* 0x000000524830723c */ /* 0x040fe20000041830 */
[----:B------:R-:W3:Y:S01]  /*c9c0*/  LDSM.16.MT88.4 R80, [R193+0x1000] ;  /* 0x00100000c150783b */ /* 0x000ee20000004200 */
[----:B------:R-:W4:Y:S02]  /*c9d0*/  MUFU.EX2 R162, R118 ;  /* 0x0000007600a27308 */ /* 0x000f240000000800 */
[----:B------:R-:W-:Y:S02]  /*c9e0*/  FADD.FTZ R2, R184, R2 ;  /* 0x00000002b8027221 */ /* 0x000fe40000010000 */
[----:B------:R-:W-:Y:S02]  /*c9f0*/  FADD.FTZ R3, R185, R3 ;  /* 0x00000003b9037221 */ /* 0x000fe40000010000 */
[-C--:B-----5:R-:W-:Y:S04]  /*ca00*/  HMMA.16816.F32.BF16 R52, R72, R84.reuse, R52 ;  /* 0x000000544834723c */ /* 0x0a0fe80000041834 */
[----:B------:R-:W5:Y:S01]  /*ca10*/  MUFU.EX2 R158, R166 ;  /* 0x000000a6009e7308 */ /* 0x000f620000000800 */
[----:B------:R-:W-:Y:S02]  /*ca20*/  FADD.FTZ R2, R241, R2 ;  /* 0x00000002f1027221 */ /* 0x000fe40000010000 */
[----:B------:R-:W-:Y:S01]  /*ca30*/  FADD.FTZ R3, R246, R3 ;  /* 0x00000003f6037221 */ /* 0x000fe20000010000 */
[C---:B------:R-:W-:Y:S06]  /*ca40*/  HMMA.16816.F32.BF16 R56, R76.reuse, R84, R56 ;  /* 0x000000544c38723c */ /* 0x040fec0000041838 */
[----:B------:R-:W-:Y:S02]  /*ca50*/  MUFU.EX2 R175, R98 ;  /* 0x0000006200af7308 */ /* 0x000fe40000000800 */
[-C--:B------:R-:W-:Y:S04]  /*ca60*/  HMMA.16816.F32.BF16 R60, R76, R86.reuse, R60 ;  /* 0x000000564c3c723c */ /* 0x080fe8000004183c */
[----:B----4-:R-:W-:Y:S03]  /*ca70*/  F2FP.BF16.PACK_AB R149, R162, R163 ;  /* 0x000000a3a295723e */ /* 0x010fe600000010ff */
[----:B------:R-:W-:Y:S01]  /*ca80*/  F2FP.BF16.PACK_AB R76, R143, R133 ;  /* 0x000000858f4c723e */ /* 0x000fe200000010ff */
[----:B------:R-:W-:Y:S01]  /*ca90*/  HMMA.16816.F32.BF16 R64, R72, R86, R64 ;  /* 0x000000564840723c */ /* 0x000fe20000041840 */
[----:B------:R-:W4:Y:S01]  /*caa0*/  LDSM.16.MT88.4 R84, [R192+0x1000] ;  /* 0x00100000c054783b */ /* 0x000f220000004200 */
        /* <DEDUP_REMOVED lines=8> */
[----:B------:R-:W-:Y:S02]  /*cb30*/  F2FP.BF16.PACK_AB R79, R140, R141 ;  /* 0x0000008d8c4f723e */ /* 0x000fe400000010ff */
[----:B-----5:R-:W-:Y:S03]  /*cb40*/  F2FP.BF16.PACK_AB R151, R158, R159 ;  /* 0x0000009f9e97723e */ /* 0x020fe600000010ff */
[-C--:B-1----:R-:W-:Y:S01]  /*cb50*/  HMMA.16816.F32.BF16 R4, R72, R88.reuse, R4 ;  /* 0x000000584804723c */ /* 0x082fe20000041804 */
[----:B------:R-:W1:Y:S07]  /*cb60*/  MUFU.EX2 R98, R124 ;  /* 0x0000007c00627308 */ /* 0x000e6e0000000800 */
[C---:B------:R-:W-:Y:S03]  /*cb70*/  HMMA.16816.F32.BF16 R8, R76.reuse, R88, R8 ;  /* 0x000000584c08723c */ /* 0x040fe60000041808 */
[----:B------:R-:W-:Y:S05]  /*cb80*/  MUFU.EX2 R94, R125 ;  /* 0x0000007d005e7308 */ /* 0x000fea0000000800 */
[-C--:B------:R-:W-:Y:S05]  /*cb90*/  HMMA.16816.F32.BF16 R12, R76, R90.reuse, R12 ;  /* 0x0000005a4c0c723c */ /* 0x080fea000004180c */
[----:B------:R-:W5:Y:S03]  /*cba0*/  MUFU.EX2 R93, R126 ;  /* 0x0000007e005d7308 */ /* 0x000f660000000800 */
[C---:B------:R-:W-:Y:S01]  /*cbb0*/  HMMA.16816.F32.BF16 R16, R72.reuse, R90, R16 ;  /* 0x0000005a4810723c */ /* 0x040fe20000041810 */
[----:B------:R-:W-:Y:S03]  /*cbc0*/  LDSM.16.MT88.4 R88, [R193+0x1800] ;  /* 0x00180000c158783b */ /* 0x000fe60000004200 */
[----:B-1----:R-:W-:Y:S02]  /*cbd0*/  F2FP.BF16.PACK_AB R152, R98, R99 ;  /* 0x000000636298723e */ /* 0x002fe400000010ff */
[C---:B--2---:R-:W-:Y:S02]  /*cbe0*/  ISETP.GT.AND P0, PT, R206.reuse, R167, PT ;  /* 0x000000a7ce00720c */ /* 0x044fe40003f04270 */
[-C--:B---3--:R-:W-:Y:S04]  /*cbf0*/  HMMA.16816.F32.BF16 R20, R72, R80.reuse, R20 ;  /* 0x000000504814723c */ /* 0x088fe80000041814 */
[----:B------:R-:W-:Y:S04]  /*cc00*/  IADD3 R206, R206, -0x1, RZ ;  /* 0xffffffffcece7810 */ /* 0x000fe80007ffe0ff */
[C---:B------:R-:W-:Y:S04]  /*cc10*/  HMMA.16816.F32.BF16 R24, R76.reuse, R80, R24 ;  /* 0x000000504c18723c */ /* 0x040fe80000041818 */
[----:B-----5:R-:W-:Y:S04]  /*cc20*/  F2FP.BF16.PACK_AB R154, R93, R94 ;  /* 0x0000005e5d9a723e */ /* 0x020fe800000010ff */
[-C--:B------:R-:W-:Y:S08]  /*cc30*/  HMMA.16816.F32.BF16 R28, R76, R82.reuse, R28 ;  /* 0x000000524c1c723c */ /* 0x080ff0000004181c */
[C---:B------:R-:W-:Y:S01]  /*cc40*/  HMMA.16816.F32.BF16 R32, R72.reuse, R82, R32 ;  /* 0x000000524820723c */ /* 0x040fe20000041820 */
[----:B------:R-:W1:Y:S07]  /*cc50*/  LDSM.16.MT88.4 R80, [R189+0x1800] ;  /* 0x00180000bd50783b */ /* 0x000e6e0000004200 */
[-C--:B------:R-:W-:Y:S08]  /*cc60*/  HMMA.16816.F32.BF16 R36, R72, R100.reuse, R36 ;  /* 0x000000644824723c */ /* 0x080ff00000041824 */
[C---:B------:R-:W-:Y:S08]  /*cc70*/  HMMA.16816.F32.BF16 R40, R76.reuse, R100, R40 ;  /* 0x000000644c28723c */ /* 0x040ff00000041828 */
[-C--:B------:R-:W-:Y:S08]  /*cc80*/  HMMA.16816.F32.BF16 R44, R76, R102.reuse, R44 ;  /* 0x000000664c2c723c */ /* 0x080ff0000004182c */
[C---:B------:R-:W-:Y:S01]  /*cc90*/  HMMA.16816.F32.BF16 R48, R72.reuse, R102, R48 ;  /* 0x000000664830723c */ /* 0x040fe20000041830 */
[----:B------:R-:W2:Y:S07]  /*cca0*/  LDSM.16.MT88.4 R100, [R190+0x1800] ;  /* 0x00180000be64783b */ /* 0x000eae0000004200 */
[-C--:B----4-:R-:W-:Y:S08]  /*ccb0*/  HMMA.16816.F32.BF16 R52, R72, R84.reuse, R52 ;  /* 0x000000544834723c */ /* 0x090ff00000041834 */
[C---:B------:R-:W-:Y:S08]  /*ccc0*/  HMMA.16816.F32.BF16 R56, R76.reuse, R84, R56 ;  /* 0x000000544c38723c */ /* 0x040ff00000041838 */
[-C--:B------:R-:W-:Y:S07]  /*ccd0*/  HMMA.16816.F32.BF16 R60, R76, R86.reuse, R60 ;  /* 0x000000564c3c723c */ /* 0x080fee000004183c */
[----:B------:R-:W-:Y:S01]  /*cce0*/  F2FP.BF16.PACK_AB R76, R170, R147 ;  /* 0x00000093aa4c723e */ /* 0x000fe200000010ff */
[----:B------:R-:W-:Y:S01]  /*ccf0*/  HMMA.16816.F32.BF16 R64, R72, R86, R64 ;  /* 0x000000564840723c */ /* 0x000fe20000041840 */
[----:B------:R-:W3:Y:S03]  /*cd00*/  LDSM.16.MT88.4 R84, [R192+0x1800] ;  /* 0x00180000c054783b */ /* 0x000ee60000004200 */
[----:B------:R-:W-:Y:S02]  /*cd10*/  F2FP.BF16.PACK_AB R78, R175, R173 ;  /* 0x000000adaf4e723e */ /* 0x000fe400000010ff */
[----:B------:R-:W-:Y:S02]  /*cd20*/  F2FP.BF16.PACK_AB R77, R144, R145 ;  /* 0x00000091904d723e */ /* 0x000fe400000010ff */
[----:B------:R-:W-:Y:S04]  /*cd30*/  F2FP.BF16.PACK_AB R72, R172, R165 ;  /* 0x000000a5ac48723e */ /* 0x000fe800000010ff */
[----:B------:R-:W-:Y:S02]  /*cd40*/  F2FP.BF16.PACK_AB R73, R171, R164 ;  /* 0x000000a4ab49723e */ /* 0x000fe400000010ff */
[----:B------:R-:W-:Y:S02]  /*cd50*/  F2FP.BF16.PACK_AB R74, R178, R174 ;  /* 0x000000aeb24a723e */ /* 0x000fe400000010ff */
[----:B------:R-:W-:Y:S02]  /*cd60*/  F2FP.BF16.PACK_AB R75, R177, R176 ;  /* 0x000000b0b14b723e */ /* 0x000fe400000010ff */
[----:B------:R-:W-:Y:S05]  /*cd70*/  F2FP.BF16.PACK_AB R79, R156, R157 ;  /* 0x0000009d9c4f723e */ /* 0x000fea00000010ff */
[-C--:B-1----:R-:W-:Y:S08]  /*cd80*/  HMMA.16816.F32.BF16 R4, R72, R80.reuse, R4 ;  /* 0x000000504804723c */ /* 0x082ff00000041804 */
[C---:B------:R-:W-:Y:S01]  /*cd90*/  HMMA.16816.F32.BF16 R8, R76.reuse, R80, R8 ;  /* 0x000000504c08723c */ /* 0x040fe20000041808 */
[----:B------:R-:W-:Y:S07]  /*cda0*/  MUFU.EX2 R81, R121 ;  /* 0x0000007900517308 */ /* 0x000fee0000000800 */
[-C--:B------:R-:W-:Y:S03]  /*cdb0*/  HMMA.16816.F32.BF16 R12, R76, R82.reuse, R12 ;  /* 0x000000524c0c723c */ /* 0x080fe6000004180c */
[----:B------:R-:W1:Y:S05]  /*cdc0*/  MUFU.EX2 R80, R69 ;  /* 0x0000004500507308 */ /* 0x000e6a0000000800 */
[C---:B------:R-:W-:Y:S05]  /*cdd0*/  HMMA.16816.F32.BF16 R16, R72.reuse, R82, R16 ;  /* 0x000000524810723c */ /* 0x040fea0000041810 */
[----:B------:R4:W-:Y:S03]  /*cde0*/  MUFU.EX2 R82, R120 ;  /* 0x0000007800527308 */ /* 0x0009e60000000800 */
[-C--:B------:R-:W-:Y:S07]  /*cdf0*/  HMMA.16816.F32.BF16 R20, R72, R88.reuse, R20 ;  /* 0x000000584814723c */ /* 0x080fee0000041814 */
[----:B------:R-:W5:Y:S01]  /*ce00*/  MUFU.EX2 R83, R119 ;  /* 0x0000007700537308 */ /* 0x000f620000000800 */
[C---:B------:R-:W-:Y:S04]  /*ce10*/  HMMA.16816.F32.BF16 R24, R76.reuse, R88, R24 ;  /* 0x000000584c18723c */ /* 0x040fe80000041818 */
[----:B-1----:R-:W-:Y:S01]  /*ce20*/  F2FP.BF16.PACK_AB R155, R80, R81 ;  /* 0x00000051509b723e */ /* 0x002fe200000010ff */
[----:B------:R-:W-:Y:S03]  /*ce30*/  FADD.FTZ R69, R183, R71 ;  /* 0x00000047b7457221 */ /* 0x000fe60000010000 */
[-C--:B------:R-:W-:Y:S04]  /*ce40*/  HMMA.16816.F32.BF16 R28, R76, R90.reuse, R28 ;  /* 0x0000005a4c1c723c */ /* 0x080fe8000004181c */
[----:B------:R-:W-:Y:S01]  /*ce50*/  FADD.FTZ R69, R186, R69 ;  /* 0x00000045ba457221 */ /* 0x000fe20000010000 */
[----:B----4-:R-:W1:Y:S03]  /*ce60*/  LDSM.16.MT88.4 R120, [R193+0x2000] ;  /* 0x00200000c178783b */ /* 0x010e660000004200 */
[C---:B------:R-:W-:Y:S04]  /*ce70*/  HMMA.16816.F32.BF16 R32, R72.reuse, R90, R32 ;  /* 0x0000005a4820723c */ /* 0x040fe80000041820 */
[----:B-----5:R-:W-:Y:S04]  /*ce80*/  F2FP.BF16.PACK_AB R153, R82, R83 ;  /* 0x000000535299723e */ /* 0x020fe800000010ff */
[-C--:B--2---:R-:W-:Y:S08]  /*ce90*/  HMMA.16816.F32.BF16 R36, R72, R100.reuse, R36 ;  /* 0x000000644824723c */ /* 0x084ff00000041824 */
[C---:B------:R-:W-:Y:S08]  /*cea0*/  HMMA.16816.F32.BF16 R40, R76.reuse, R100, R40 ;  /* 0x000000644c28723c */ /* 0x040ff00000041828 */
[-C--:B------:R-:W-:Y:S08]  /*ceb0*/  HMMA.16816.F32.BF16 R44, R76, R102.reuse, R44 ;  /* 0x000000664c2c723c */ /* 0x080ff0000004182c */
[C---:B------:R-:W-:Y:S08]  /*cec0*/  HMMA.16816.F32.BF16 R48, R72.reuse, R102, R48 ;  /* 0x000000664830723c */ /* 0x040ff00000041830 */
[-C--:B---3--:R-:W-:Y:S08]  /*ced0*/  HMMA.16816.F32.BF16 R52, R72, R84.reuse, R52 ;  /* 0x000000544834723c */ /* 0x088ff00000041834 */
[C---:B------:R-:W-:Y:S08]  /*cee0*/  HMMA.16816.F32.BF16 R56, R76.reuse, R84, R56 ;  /* 0x000000544c38723c */ /* 0x040ff00000041838 */
[-C--:B------:R-:W-:Y:S08]  /*cef0*/  HMMA.16816.F32.BF16 R60, R76, R86.reuse, R60 ;  /* 0x000000564c3c723c */ /* 0x080ff0000004183c */
[----:B------:R-:W-:Y:S08]  /*cf00*/  HMMA.16816.F32.BF16 R64, R72, R86, R64 ;  /* 0x000000564840723c */ /* 0x000ff00000041840 */
[-C--:B------:R-:W-:Y:S01]  /*cf10*/  HMMA.16816.F32.BF16 R100, R148, R112.reuse, R4 ;  /* 0x000000709464723c */ /* 0x080fe20000041804 */
[----:B------:R-:W2:Y:S07]  /*cf20*/  LDSM.16.MT88.4 R4, [R192+0x2000] ;  /* 0x00200000c004783b */ /* 0x000eae0000004200 */
[C---:B------:R-:W-:Y:S07]  /*cf30*/  HMMA.16816.F32.BF16 R104, R152.reuse, R112, R8 ;  /* 0x000000709868723c */ /* 0x040fee0000041808 */
[----:B------:R-:W-:Y:S01]  /*cf40*/  FADD.FTZ R9, R133, R2 ;  /* 0x0000000285097221 */ /* 0x000fe20000010000 */
        /* <DEDUP_REMOVED lines=49> */
[----:B------:R-:W-:Y:S01]  /*d260*/  FADD.FTZ R5, R83, R5 ;  /* 0x0000000553057221 */ /* 0x000fe20000010000 */
[-C--:B------:R-:W-:Y:S01]  /*d270*/  MOV R61, R68.reuse ;  /* 0x00000044003d7202 */ /* 0x080fe20000000f00 */
[----:B------:R-:W-:Y:S01]  /*d280*/  FADD.FTZ R4, R180, R3 ;  /* 0x00000003b4047221 */ /* 0x000fe20000010000 */
[----:B------:R-:W-:Y:S01]  /*d290*/  MOV R99, R68 ;  /* 0x0000004400637202 */ /* 0x000fe20000000f00 */
[----:B------:R-:W-:Y:S04]  /*d2a0*/  FADD.FTZ R3, R162, R2 ;  /* 0x00000002a2037221 */ /* 0x000fe80000010000 */
[----:B------:R-:W-:Y:S01]  /*d2b0*/  FADD.FTZ R2, R98, R0 ;  /* 0x0000000062027221 */ /* 0x000fe20000010000 */
[----:B------:R-:W-:Y:S01]  /*d2c0*/  MOV R98, R95 ;  /* 0x0000005f00627202 */ /* 0x000fe20000000f00 */
[----:B------:R-:W-:Y:S02]  /*d2d0*/  FADD.FTZ R0, R82, R5 ;  /* 0x0000000552007221 */ /* 0x000fe40000010000 */
[----:B------:R-:W-:Y:S02]  /*d2e0*/  FADD.FTZ R4, R161, R4 ;  /* 0x00000004a1047221 */ /* 0x000fe40000010000 */
[----:B------:R-:W-:Y:S02]  /*d2f0*/  FADD.FTZ R0, R81, R0 ;  /* 0x0000000051007221 */ /* 0x000fe40000010000 */
[----:B------:R-:W-:Y:S02]  /*d300*/  FADD.FTZ R3, R159, R3 ;  /* 0x000000039f037221 */ /* 0x000fe40000010000 */
[----:B------:R-:W-:Y:S02]  /*d310*/  FADD.FTZ R0, R80, R0 ;  /* 0x0000000050007221 */ /* 0x000fe40000010000 */
[----:B------:R-:W-:Y:S01]  /*d320*/  FADD.FTZ R2, R94, R2 ;  /* 0x000000025e027221 */ /* 0x000fe20000010000 */
[----:B------:R-:W-:Y:S01]  /*d330*/  MOV R94, R96 ;  /* 0x00000060005e7202 */ /* 0x000fe20000000f00 */
[----:B------:R-:W-:Y:S01]  /*d340*/  FADD.FTZ R238, R160, R4 ;  /* 0x00000004a0ee7221 */ /* 0x000fe20000010000 */
[----:B------:R1:W-:Y:S01]  /*d350*/  STL [R1], R0 ;  /* 0x0000000001007387 */ /* 0x0003e20000100800 */
[----:B------:R-:W-:Y:S02]  /*d360*/  FADD.FTZ R240, R158, R3 ;  /* 0x000000039ef07221 */ /* 0x000fe40000010000 */
[----:B------:R-:W-:Y:S01]  /*d370*/  FADD.FTZ R251, R93, R2 ;  /* 0x000000025dfb7221 */ /* 0x000fe20000010000 */
[----:B------:R-:W-:Y:S01]  /*d380*/  MOV R93, R97 ;  /* 0x00000061005d7202 */ /* 0x000fe20000000f00 */
[----:B-1----:R-:W-:-:S05]  /*d390*/  @P0 BRA `(.L_x_689) ;  /* 0xffffaf6000000947 */ /* 0x002fca000383ffff */
.L_x_658:
[----:B------:R-:W2:Y:S01]  /*d3a0*/  LDL R0, [R1+0x38] ;  /* 0x0000380001007983 */ /* 0x000ea20000100800 */
[----:B-1----:R-:W-:-:S05]  /*d3b0*/  IMAD.MOV.U32 R2, RZ, RZ, c[0x0][0x2c4] ;  /* 0x0000b100ff027624 */ /* 0x002fca00078e00ff */
[----:B------:R-:W-:Y:S01]  /*d3c0*/  ISETP.NE.AND P1, PT, R2, 0x1, PT ;  /* 0x000000010200780c */ /* 0x000fe20003f25270 */
[----:B------:R-:W-:-:S05]  /*d3d0*/  IMAD.MOV.U32 R4, RZ, RZ, c[0x0][0x32c] ;  /* 0x0000cb00ff047624 */ /* 0x000fca00078e00ff */
[----:B------:R-:W-:Y:S02]  /*d3e0*/  ISETP.GE.AND P0, PT, R4, 0x1, PT ;  /* 0x000000010400780c */ /* 0x000fe40003f06270 */
[----:B------:R-:W-:Y:S02]  /*d3f0*/  IADD3 R2, R237, 0x1, -R236 ;  /* 0x00000001ed027810 */ /* 0x000fe40007ffe8ec */
[----:B--2---:R-:W-:-:S05]  /*d400*/  IADD3 R0, R0, 0x7f, RZ ;  /* 0x0000007f00007810 */ /* 0x004fca0007ffe0ff */
[----:B------:R-:W-:-:S05]  /*d410*/  @P1 IMAD.HI.U32 R3, R0, c[0x0][0x2c8], RZ ;  /* 0x0000b20000031a27 */ /* 0x000fca00078e00ff */
[----:B------:R-:W-:-:S05]  /*d420*/  @P1 SHF.R.U32.HI R0, RZ, c[0x0][0x2cc], R3 ;  /* 0x0000b300ff001a19 */ /* 0x000fca0000011603 */
[----:B------:R-:W-:-:S05]  /*d430*/  IMAD.IADD R0, R2, 0x1, R0 ;  /* 0x0000000102007824 */ /* 0x000fca00078e0200 */
[----:B------:R-:W-:Y:S01]  /*d440*/  IADD3 R2, R0, -c[0x0][0x324], RZ ;  /* 0x8000c90000027a10 */ /* 0x000fe20007ffe0ff */
[----:B------:R-:W-:Y:S05]  /*d450*/  @!P0 BRA `(.L_x_690) ;  /* 0x0000011000008947 */ /* 0x000fea0003800000 */
[----:B------:R-:W-:Y:S01]  /*d460*/  ISETP.GT.AND P0, PT, R0, -0x1, PT ;  /* 0xffffffff0000780c */ /* 0x000fe20003f04270 */
[----:B------:R-:W-:-:S12]  /*d470*/  BSSY B0, `(.L_x_691) ;  /* 0x000000d000007945 */ /* 0x000fd80003800000 */
[----:B------:R-:W-:Y:S05]  /*d480*/  @P0 BRA `(.L_x_692) ;  /* 0x0000007000000947 */ /* 0x000fea0003800000 */
[----:B------:R-:W-:Y:S01]  /*d490*/  IMAD.MOV.U32 R3, RZ, RZ, 0x1 ;  /* 0x00000001ff037424 */ /* 0x000fe200078e00ff */
[----:B------:R-:W-:-:S04]  /*d4a0*/  LOP3.LUT R0, RZ, R0, RZ, 0x33, !PT ;  /* 0x00000000ff007212 */ /* 0x000fc800078e33ff */
[----:B------:R-:W-:-:S13]  /*d4b0*/  ISETP.NE.AND P0, PT, R3, c[0x0][0x32c], PT ;  /* 0x0000cb0003007a0c */ /* 0x000fda0003f05270 */
[----:B------:R-:W-:-:S05]  /*d4c0*/  @P0 IMAD.HI.U32 R3, R0, c[0x0][0x330], RZ ;  /* 0x0000cc0000030a27 */ /* 0x000fca00078e00ff */
[----:B------:R-:W-:-:S04]  /*d4d0*/  @P0 SHF.R.U32.HI R0, RZ, c[0x0][0x334], R3 ;  /* 0x0000cd00ff000a19 */ /* 0x000fc80000011603 */
[----:B------:R-:W-:Y:S01]  /*d4e0*/  LOP3.LUT R0, RZ, R0, RZ, 0x33, !PT ;  /* 0x00000000ff007212 */ /* 0x000fe200078e33ff */
[----:B------:R-:W-:Y:S05]  /*d4f0*/  BRA `(.L_x_693) ;  /* 0x0000004000007947 */ /* 0x000fea0003800000 */
.L_x_692:
[----:B------:R-:W-:-:S04]  /*d500*/  MOV R3, 0x1 ;  /* 0x0000000100037802 */ /* 0x000fc80000000f00 */
[----:B------:R-:W-:-:S13]  /*d510*/  ISETP.NE.AND P0, PT, R3, c[0x0][0x32c], PT ;  /* 0x0000cb0003007a0c */ /* 0x000fda0003f05270 */
[----:B------:R-:W-:-:S05]  /*d520*/  @P0 IMAD.HI.U32 R3, R0, c[0x0][0x330], RZ ;  /* 0x0000cc0000030a27 */ /* 0x000fca00078e00ff */
[----:B------:R-:W-:Y:S02]  /*d530*/  @P0 SHF.R.U32.HI R0, RZ, c[0x0][0x334], R3 ;  /* 0x0000cd00ff000a19 */ /* 0x000fe40000011603 */
.L_x_693:
[----:B------:R-:W-:Y:S05]  /*d540*/  BSYNC B0 ;  /* 0x0000000000007941 */ /* 0x000fea0003800000 */
.L_x_691:
[----:B------:R-:W-:-:S05]  /*d550*/  IMAD R0, R0, c[0x0][0x32c], RZ ;  /* 0x0000cb0000007a24 */ /* 0x000fca00078e02ff */
[----:B------:R-:W-:-:S03]  /*d560*/  IMNMX R2, R2, R0, !PT ;  /* 0x0000000002027217 */ /* 0x000fc60007800200 */
.L_x_690:
[----:B------:R-:W2:Y:S01]  /*d570*/  LDL R3, [R1+0x4] ;  /* 0x0000040001037983 */ /* 0x000ea20000100800 */
[----:B------:R-:W-:-:S05]  /*d580*/  IADD3 R2, R2, 0x4f, RZ ;  /* 0x0000004f02027810 */ /* 0x000fca0007ffe0ff */
[----:B------:R-:W-:-:S05]  /*d590*/  IMAD.HI R2, R2, 0x66666667, RZ ;  /* 0x6666666702027827 */ /* 0x000fca00078e02ff */
[----:B------:R-:W-:-:S04]  /*d5a0*/  SHF.R.U32.HI R0, RZ, 0x1f, R2 ;  /* 0x0000001fff007819 */ /* 0x000fc80000011602 */
[----:B------:R-:W-:-:S04]  /*d5b0*/  LEA.HI.SX32 R0, R2, R0, 0x1b ;  /* 0x0000000002007211 */ /* 0x000fc800078fdaff */
[----:B--2---:R-:W-:-:S04]  /*d5c0*/  IMNMX R249, R3, R0, !PT ;  /* 0x0000000003f97217 */ /* 0x004fc80007800200 */
[----:B------:R-:W-:-:S13]  /*d5d0*/  ISETP.GE.AND P0, PT, R206, R249, PT ;  /* 0x000000f9ce00720c */ /* 0x000fda0003f06270 */
[----:B------:R-:W-:Y:S05]  /*d5e0*/  @!P0 BRA `(.L_x_694) ;  /* 0x0000335000008947 */ /* 0x000fea0003800000 */
[----:B------:R-:W-:Y:S01]  /*d5f0*/  IMAD.MOV.U32 R93, RZ, RZ, R96 ;  /* 0x000000ffff5d7224 */ /* 0x000fe200078e0060 */
[----:B------:R-:W-:Y:S01]  /*d600*/  MOV R99, R61 ;  /* 0x0000003d00637202 */ /* 0x000fe20000000f00 */
[----:B------:R-:W-:Y:S01]  /*d610*/  IMAD.MOV.U32 R0, RZ, RZ, R97 ;  /* 0x000000ffff007224 */ /* 0x000fe200078e0061 */
[----:B------:R-:W-:Y:S02]  /*d620*/  MOV R98, R95 ;  /* 0x0000005f00627202 */ /* 0x000fe40000000f00 */
.L_x_705:
[----:B------:R-:W2:Y:S01]  /*d630*/  LDL R2, [R1+0x4] ;  /* 0x0000040001027983 */ /* 0x000ea20000100800 */
[----:B------:R-:W-:Y:S04]  /*d640*/  DEPBAR.LE SB0, 0x0 ;  /* 0x000080000000791a */ /* 0x000fe80000000000 */
[----:B------:R-:W-:Y:S01]  /*d650*/  WARPSYNC 0xffffffff ;  /* 0xffffffff00007948 */ /* 0x000fe20003800000 */
[----:B------:R-:W-:Y:S06]  /*d660*/  BAR.SYNC.DEFER_BLOCKING 0x0 ;  /* 0x0000000000007b1d */ /* 0x000fec0000010000 */
[----:B------:R1:W3:Y:S01]  /*d670*/  LDSM.16.M88.4 R80, [R195] ;  /* 0x00000000c350783b */ /* 0x0002e20000000200 */
[----:B------:R-:W-:Y:S03]  /*d680*/  BSSY B0, `(.L_x_695) ;  /* 0x0000043000007945 */ /* 0x000fe60003800000 */
[----:B------:R1:W4:Y:S04]  /*d690*/  LDSM.16.M88.4 R76, [R195+0x2000] ;  /* 0x00200000c34c783b */ /* 0x0003280000000200 */
        /* <DEDUP_REMOVED lines=15> */
[C---:B-1-34-:R-:W-:Y:S01]  /*d790*/  IMAD.SHL.U32 R20, R205.reuse, 0x2, RZ ;  /* 0x00000002cd147824 */ /* 0x05afe200078e00ff */
[----:B------:R-:W2:Y:S01]  /*d7a0*/  LDL.64 R8, [R1+0x28] ;  /* 0x0000280001087983 */ /* 0x000ea20000100a00 */
[----:B------:R-:W-:Y:S02]  /*d7b0*/  SHF.R.S32.HI R2, RZ, 0x1f, R224 ;  /* 0x0000001fff027819 */ /* 0x000fe400000114e0 */
[----:B------:R-:W-:Y:S03]  /*d7c0*/  SHF.R.S32.HI R6, RZ, 0x1f, R205 ;  /* 0x0000001fff067819 */ /* 0x000fe600000114cd */
[----:B------:R-:W-:Y:S01]  /*d7d0*/  IMAD R4, R2, c[0x0][0x208], RZ ;  /* 0x0000820002047a24 */ /* 0x000fe200078e02ff */
[----:B------:R-:W3:Y:S01]  /*d7e0*/  LDL R7, [R1+0x34] ;  /* 0x0000340001077983 */ /* 0x000ee20000100800 */
[C---:B------:R-:W-:Y:S01]  /*d7f0*/  IMAD.WIDE.U32 R2, R224.reuse, c[0x0][0x208], RZ ;  /* 0x00008200e0027a25 */ /* 0x040fe200078e00ff */
[----:B------:R-:W-:Y:S03]  /*d800*/  SHF.L.U64.HI R6, R205, 0x1, R6 ;  /* 0x00000001cd067819 */ /* 0x000fe60000010206 */
[----:B------:R-:W-:Y:S04]  /*d810*/  IMAD R4, R224, c[0x0][0x20c], R4 ;  /* 0x00008300e0047a24 */ /* 0x000fe800078e0204 */
[----:B------:R-:W-:Y:S01]  /*d820*/  IMAD.IADD R3, R3, 0x1, R4 ;  /* 0x0000000103037824 */ /* 0x000fe200078e0204 */
[----:B------:R-:W-:Y:S03]  /*d830*/  SHF.R.S32.HI R4, RZ, 0x1f, R211 ;  /* 0x0000001fff047819 */ /* 0x000fe600000114d3 */
[C---:B------:R-:W-:Y:S04]  /*d840*/  IMAD.WIDE.U32 R2, R211.reuse, c[0x0][0x218], R2 ;  /* 0x00008600d3027a25 */ /* 0x040fe800078e0002 */
[----:B------:R-:W-:Y:S04]  /*d850*/  IMAD R4, R4, c[0x0][0x218], RZ ;  /* 0x0000860004047a24 */ /* 0x000fe800078e02ff */
[----:B------:R-:W-:Y:S01]  /*d860*/  IMAD R5, R211, c[0x0][0x21c], R4 ;  /* 0x00008700d3057a24 */ /* 0x000fe200078e0204 */
[----:B--2---:R-:W-:Y:S04]  /*d870*/  IADD3 R2, P1, R8, R2, RZ ;  /* 0x0000000208027210 */ /* 0x004fe80007f3e0ff */
[C---:B------:R-:W-:Y:S02]  /*d880*/  LEA R4, P0, R2.reuse, c[0x0][0x1f8], 0x1 ;  /* 0x00007e0002047a11 */ /* 0x040fe400078008ff */
[----:B---3--:R-:W-:Y:S04]  /*d890*/  IADD3.X R3, R7, R3, R5, P1, !PT ;  /* 0x0000000307037210 */ /* 0x008fe80000ffe405 */
[----:B------:R-:W-:Y:S01]  /*d8a0*/  LEA.HI.X R5, R2, c[0x0][0x1fc], R3, 0x1, P0 ;  /* 0x00007f0002057a11 */ /* 0x000fe200000f0c03 */
[----:B------:R-:W-:-:S05]  /*d8b0*/  BRA.DIV ~URZ, `(.L_x_697) ;  /* 0x0000ef427f007947 */ /* 0x000fca000b800000 */
[----:B------:R1:W2:Y:S02]  /*d8c0*/  SHFL.IDX PT, R8, R5, RZ, 0x181f ;  /* 0x00181fff05087589 */ /* 0x0002a400000e0000 */
.L_x_839:
        /* <DEDUP_REMOVED lines=12> */
[-C--:B----4-:R-:W-:Y:S03]  /*d990*/  IADD3 R10, P2, R3, R20.reuse, RZ ;  /* 0x00000014030a7210 */ /* 0x090fe60007f5e0ff */
[--C-:B--2---:R-:W-:Y:S01]  /*d9a0*/  IMAD.X R13, R8, 0x1, R6.reuse, P0 ;  /* 0x00000001080d7824 */ /* 0x104fe200000e0606 */
[-C--:B-----5:R-:W-:Y:S01]  /*d9b0*/  IADD3 R8, P1, R7, R20.reuse, RZ ;  /* 0x0000001407087210 */ /* 0x0a0fe20007f3e0ff */
        /* <DEDUP_REMOVED lines=8> */
.L_x_840:
[----:B------:R-:W-:Y:S02]  /*da40*/  ISETP.GE.AND P1, PT, R205, c[0x0][0x1d4], PT ;  /* 0x00007500cd007a0c */ /* 0x000fe40003f26270 */
[----:B--2---:R-:W-:Y:S05]  /*da50*/  IADD3 R2, P0, R4, R20, RZ ;  /* 0x0000001404027210 */ /* 0x004fea0007f1e0ff */
[----:B-1----:R-:W-:Y:S06]  /*da60*/  IMAD.X R3, R5, 0x1, R6, P0 ;  /* 0x0000000105037824 */ /* 0x002fec00000e0606 */
[----:B------:R-:W-:Y:S01]  /*da70*/  @!PT LDS RZ, [RZ] ;  /* 0x00000000fffff984 */ /* 0x000fe20000000800 */
[----:B------:R-:W-:Y:S01]  /*da80*/  @!PT LDS RZ, [RZ] ;  /* 0x00000000fffff984 */ /* 0x000fe20000000800 */
[----:B------:R-:W-:Y:S01]  /*da90*/  @!PT LDS RZ, [RZ] ;  /* 0x00000000fffff984 */ /* 0x000fe20000000800 */
[----:B------:R1:W-:Y:S02]  /*daa0*/  LDGSTS.E.BYPASS.LTC128B.128 [R207+0x2100], [R2.64], !P1 ;  /* 0x0210000002cf7fae */ /* 0x0003e4000c901d46 */
.L_x_696:
[----:B-1-34-:R-:W-:Y:S05]  /*dab0*/  BSYNC B0 ;  /* 0x0000000000007941 */ /* 0x01afea0003800000 */
.L_x_695:
        /* <DEDUP_REMOVED lines=109> */
[----:B------:R-:W3:Y:S04]  /*e190*/  LDL R2, [R1+0x8] ;  /* 0x0000080001027983 */ /* 0x000ee80000100800 */
        /* <DEDUP_REMOVED lines=8> */
[--C-:B------:R-:W-:Y:S01]  /*e220*/  IMAD.MOV.U32 R2, RZ, RZ, R3.reuse ;  /* 0x000000ffff027224 */ /* 0x100fe200078e0003 */
[----:B------:R-:W-:Y:S05]  /*e230*/  @P2 SHF.R.U32.HI R2, RZ, c[0x0][0x2c0], R92 ;  /* 0x0000b000ff022a19 */ /* 0x000fea000001165c */
[C---:B----4-:R-:W-:Y:S04]  /*e240*/  @!P1 IADD3 R92, P0, R2.reuse, R212, RZ ;  /* 0x000000d4025c9210 */ /* 0x050fe80007f1e0ff */
[----:B-----5:R-:W-:Y:S01]  /*e250*/  @!P1 LEA.HI.X.SX32 R95, R2, R94, 0x1, P0 ;  /* 0x0000005e025f9211 */ /* 0x020fe200000f0eff */
        /* <DEDUP_REMOVED lines=16> */
[C---:B------:R-:W-:Y:S04]  /*e360*/  LEA R92, P0, R2.reuse, c[0x0][0x1c8], 0x1 ;  /* 0x00007200025c7a11 */ /* 0x040fe800078008ff */
[----:B------:R-:W-:Y:S04]  /*e370*/  IADD3.X R3, R97, R3, R94, P1, !PT ;  /* 0x0000000361037210 */ /* 0x000fe80000ffe45e */
[----:B------:R-:W-:Y:S01]  /*e380*/  LEA.HI.X R94, R2, c[0x0][0x1cc], R3, 0x1, P0 ;  /* 0x00007300025e7a11 */ /* 0x000fe200000f0c03 */
[----:B------:R-:W-:-:S05]  /*e390*/  BRA.DIV ~URZ, `(.L_x_701) ;  /* 0x0000e9c27f007947 */ /* 0x000fca000b800000 */
[----:B------:R1:W2:Y:S02]  /*e3a0*/  SHFL.IDX PT, R97, R94, RZ, 0x181f ;  /* 0x00181fff5e617589 */ /* 0x0002a400000e0000 */
.L_x_841:
        /* <DEDUP_REMOVED lines=23> */
.L_x_842:
[----:B------:R-:W-:Y:S02]  /*e520*/  ISETP.GE.AND P1, PT, R205, c[0x0][0x1d4], PT ;  /* 0x00007500cd007a0c */ /* 0x000fe40003f26270 */
[----:B--2---:R-:W-:Y:S05]  /*e530*/  IADD3 R2, P0, R92, R163, RZ ;  /* 0x000000a35c027210 */ /* 0x004fea0007f1e0ff */
[----:B-1----:R-:W-:Y:S06]  /*e540*/  IMAD.X R3, R94, 0x1, R95, P0 ;  /* 0x000000015e037824 */ /* 0x002fec00000e065f */
[----:B------:R-:W-:Y:S01]  /*e550*/  @!PT LDS RZ, [RZ] ;  /* 0x00000000fffff984 */ /* 0x000fe20000000800 */
[----:B------:R-:W-:Y:S01]  /*e560*/  @!PT LDS RZ, [RZ] ;  /* 0x00000000fffff984 */ /* 0x000fe20000000800 */
[----:B------:R-:W-:Y:S01]  /*e570*/  @!PT LDS RZ, [RZ] ;  /* 0x00000000fffff984 */ /* 0x000fe20000000800 */
[----:B------:R1:W-:Y:S02]  /*e580*/  LDGSTS.E.BYPASS.LTC128B.128 [R207+0x4900], [R2.64], !P1 ;  /* 0x0490000002cf7fae */ /* 0x0003e4000c901d46 */
.L_x_700:
[----:B------:R-:W-:Y:S05]  /*e590*/  BSYNC B0 ;  /* 0x0000000000007941 */ /* 0x000fea0003800000 */
.L_x_699:
        /* <DEDUP_REMOVED lines=83> */
.L_x_843:
[----:B--2---:R-:W-:Y:S01]  /*ead0*/  FMNMX.FTZ R97, R92, R2, !PT ;  /* 0x000000025c617209 */ /* 0x004fe20007810000 */
[----:B------:R-:W-:-:S05]  /*eae0*/  BRA.DIV ~URZ, `(.L_x_704) ;  /* 0x0000e8227f007947 */ /* 0x000fca000b800000 */
[----:B------:R-:W-:Y:S04]  /*eaf0*/  SHFL.BFLY PT, R3, R94, 0x2, 0x1f ;  /* 0x0c401f005e037f89 */ /* 0x000fe800000e0000 */
[----:B------:R-:W-:Y:S04]  /*eb00*/  SHFL.BFLY PT, R2, R95, 0x2, 0x1f ;  /* 0x0c401f005f027f89 */ /* 0x000fe800000e0000 */
[----:B-1----:R-:W1:Y:S02]  /*eb10*/  SHFL.BFLY PT, R92, R156, 0x2, 0x1f ;  /* 0x0c401f009c5c7f89 */ /* 0x002e6400000e0000 */
[----:B-1----:R-:W-:Y:S02]  /*eb20*/  FMNMX.FTZ R92, R156, R92, !PT ;  /* 0x0000005c9c5c7209 */ /* 0x002fe40007810000 */
[----:B------:R-:W-:Y:S02]  /*eb30*/  FMNMX.FTZ R3, R94, R3, !PT ;  /* 0x000000035e037209 */ /* 0x000fe40007810000 */
[----:B------:R-:W1:Y:S01]  /*eb40*/  SHFL.BFLY PT, R94, R97, 0x1, 0x1f ;  /* 0x0c201f00615e7f89 */ /* 0x000e6200000e0000 */
[----:B------:R-:W-:Y:S03]  /*eb50*/  FMNMX.FTZ R95, R95, R2, !PT ;  /* 0x000000025f5f7209 */ /* 0x000fe60007810000 */
[----:B------:R-:W2:Y:S04]  /*eb60*/  SHFL.BFLY PT, R96, R3, 0x1, 0x1f ;  /* 0x0c201f0003607f89 */ /* 0x000ea800000e0000 */
[----:B------:R-:W3:Y:S04]  /*eb70*/  SHFL.BFLY PT, R157, R95, 0x1, 0x1f ;  /* 0x0c201f005f9d7f89 */ /* 0x000ee800000e0000 */
[----:B------:R4:W4:Y:S01]  /*eb80*/  SHFL.BFLY PT, R2, R92, 0x1, 0x1f ;  /* 0x0c201f005c027f89 */ /* 0x00092200000e0000 */
[----:B-1----:R-:W-:Y:S02]  /*eb90*/  FMNMX.FTZ R97, R97, R94, !PT ;  /* 0x0000005e61617209 */ /* 0x002fe40007810000 */
[----:B--2---:R-:W-:Y:S02]  /*eba0*/  FMNMX.FTZ R96, R3, R96, !PT ;  /* 0x0000006003607209 */ /* 0x004fe40007810000 */
[----:B---3--:R-:W-:Y:S02]  /*ebb0*/  FMNMX.FTZ R95, R95, R157, !PT ;  /* 0x0000009d5f5f7209 */ /* 0x008fe40007810000 */
.L_x_844:
[C---:B------:R-:W-:Y:S01]  /*ebc0*/  FADD.FTZ R0, -R97.reuse, R0 ;  /* 0x0000000061007221 */ /* 0x040fe20000010100 */
[----:B------:R-:W2:Y:S01]  /*ebd0*/  LDL.LU R250, [R1] ;  /* 0x0000000001fa7983 */ /* 0x000ea20000300800 */
[----:B------:R-:W-:Y:S01]  /*ebe0*/  FMUL.FTZ R160, R97, c[0x0][0x2d0] ;  /* 0x0000b40061a07a20 */ /* 0x000fe20000410000 */
[----:B------:R-:W-:Y:S01]  /*ebf0*/  WARPSYNC 0xffffffff ;  /* 0xffffffff00007948 */ /* 0x000fe20003800000 */
[----:B------:R-:W-:Y:S01]  /*ec00*/  FMUL.FTZ R0, R0, c[0x0][0x2d0] ;  /* 0x0000b40000007a20 */ /* 0x000fe20000410000 */
[----:B------:R-:W1:Y:S01]  /*ec10*/  LDSM.16.MT88.4 R156, [R189] ;  /* 0x00000000bd9c783b */ /* 0x000e620000004200 */
[--C-:B------:R-:W-:Y:S01]  /*ec20*/  FFMA.FTZ R177, R68, c[0x0][0x2d0], -R160.reuse ;  /* 0x0000b40044b17a23 */ /* 0x100fe200000108a0 */
[----:B----4-:R-:W-:Y:S01]  /*ec30*/  FMNMX.FTZ R2, R2, R92, !PT ;  /* 0x0000005c02027209 */ /* 0x010fe20007810000 */
[----:B------:R3:W-:Y:S01]  /*ec40*/  MUFU.EX2 R3, R0 ;  /* 0x0000000000037308 */ /* 0x0007e20000000800 */
[----:B------:R-:W-:Y:S01]  /*ec50*/  FMUL.FTZ R164, R96, c[0x0][0x2d0] ;  /* 0x0000b40060a47a20 */ /* 0x000fe20000410000 */
[C---:B------:R-:W-:Y:S01]  /*ec60*/  ISETP.GT.AND P0, PT, R206.reuse, R249, PT ;  /* 0x000000f9ce00720c */ /* 0x040fe20003f04270 */
[--C-:B------:R-:W-:Y:S01]  /*ec70*/  FFMA.FTZ R176, R69, c[0x0][0x2d0], -R160.reuse ;  /* 0x0000b40045b07a23 */ /* 0x100fe200000108a0 */
[----:B------:R-:W-:Y:S01]  /*ec80*/  IADD3 R206, R206, -0x1, RZ ;  /* 0xffffffffcece7810 */ /* 0x000fe20007ffe0ff */
[--C-:B------:R-:W-:Y:S02]  /*ec90*/  FFMA.FTZ R183, R80, c[0x0][0x2d0], -R160.reuse ;  /* 0x0000b40050b77a23 */ /* 0x100fe400000108a0 */
[----:B------:R-:W-:Y:S02]  /*eca0*/  FFMA.FTZ R184, R81, c[0x0][0x2d0], -R160 ;  /* 0x0000b40051b87a23 */ /* 0x000fe400000108a0 */
[--C-:B------:R-:W-:Y:S01]  /*ecb0*/  FFMA.FTZ R174, R70, c[0x0][0x2d0], -R164.reuse ;  /* 0x0000b40046ae7a23 */ /* 0x100fe200000108a4 */
[----:B------:R-:W-:Y:S01]  /*ecc0*/  MUFU.EX2 R177, R177 ;  /* 0x000000b100b17308 */ /* 0x000fe20000000800 */
[--C-:B------:R-:W-:Y:S02]  /*ecd0*/  FFMA.FTZ R175, R71, c[0x0][0x2d0], -R164.reuse ;  /* 0x0000b40047af7a23 */ /* 0x100fe400000108a4 */
[----:B------:R-:W-:Y:S01]  /*ece0*/  LDSM.16.MT88.4 R68, [R190] ;  /* 0x00000000be44783b */ /* 0x000fe20000004200 */
[--C-:B------:R-:W-:Y:S02]  /*ecf0*/  FFMA.FTZ R182, R82, c[0x0][0x2d0], -R164.reuse ;  /* 0x0000b40052b67a23 */ /* 0x100fe400000108a4 */
[----:B------:R-:W-:Y:S02]  /*ed00*/  FMUL.FTZ R92, R2, c[0x0][0x2d0] ;  /* 0x0000b400025c7a20 */ /* 0x000fe40000410000 */
[--C-:B------:R-:W-:Y:S02]  /*ed10*/  FFMA.FTZ R6, R6, c[0x0][0x2d0], -R164.reuse ;  /* 0x0000b40006067a23 */ /* 0x100fe400000108a4 */
[----:B------:R-:W-:Y:S01]  /*ed20*/  MUFU.EX2 R176, R176 ;  /* 0x000000b000b07308 */ /* 0x000fe20000000800 */
[----:B------:R-:W-:Y:S02]  /*ed30*/  FFMA.FTZ R7, R7, c[0x0][0x2d0], -R164 ;  /* 0x0000b40007077a23 */ /* 0x000fe400000108a4 */
[--C-:B------:R-:W-:Y:S02]  /*ed40*/  FFMA.FTZ R181, R52, c[0x0][0x2d0], -R160.reuse ;  /* 0x0000b40034b57a23 */ /* 0x100fe400000108a0 */
[----:B---3--:R-:W-:Y:S02]  /*ed50*/  FADD.FTZ R0, -R96, R93 ;  /* 0x0000005d60007221 */ /* 0x008fe40000010100 */
[--C-:B------:R-:W-:Y:S02]  /*ed60*/  FFMA.FTZ R179, R64, c[0x0][0x2d0], -R160.reuse ;  /* 0x0000b40040b37a23 */ /* 0x100fe400000108a0 */
[----:B------:R-:W-:Y:S01]  /*ed70*/  FMUL.FTZ R0, R0, c[0x0][0x2d0] ;  /* 0x0000b40000007a20 */ /* 0x000fe20000410000 */
[----:B------:R-:W-:Y:S01]  /*ed80*/  MUFU.EX2 R187, R6 ;  /* 0x0000000600bb7308 */ /* 0x000fe20000000800 */
[----:B------:R-:W-:Y:S02]  /*ed90*/  FFMA.FTZ R178, R65, c[0x0][0x2d0], -R160 ;  /* 0x0000b40041b27a23 */ /* 0x000fe400000108a0 */
[----:B------:R-:W-:Y:S02]  /*eda0*/  FFMA.FTZ R172, R54, c[0x0][0x2d0], -R164 ;  /* 0x0000b40036ac7a23 */ /* 0x000fe400000108a4 */
[----:B------:R-:W-:Y:S02]  /*edb0*/  FFMA.FTZ R26, R26, c[0x0][0x2d0], -R92 ;  /* 0x0000b4001a1a7a23 */ /* 0x000fe4000001085c */
        /* <DEDUP_REMOVED lines=11> */
[--C-:B------:R-:W-:Y:S05]  /*ee70*/  FFMA.FTZ R180, R53, c[0x0][0x2d0], -R160.reuse ;  /* 0x0000b40035b47a23 */ /* 0x100fea00000108a0 */
[----:B------:R-:W-:Y:S01]  /*ee80*/  MUFU.EX2 R214, R7 ;  /* 0x0000000700d67308 */ /* 0x000fe20000000800 */
[--C-:B---3--:R-:W-:Y:S09]  /*ee90*/  FFMA.FTZ R0, R4, c[0x0][0x2d0], -R160.reuse ;  /* 0x0000b40004007a23 */ /* 0x108ff200000108a0 */
[----:B------:R3:W-:Y:S10]  /*eea0*/  MUFU.EX2 R185, R0 ;  /* 0x0000000000b97308 */ /* 0x0007f40000000800 */
[----:B------:R-:W-:Y:S10]  /*eeb0*/  MUFU.EX2 R212, R26 ;  /* 0x0000001a00d47308 */ /* 0x000ff40000000800 */
[----:B------:R-:W-:Y:S01]  /*eec0*/  MUFU.EX2 R223, R170 ;  /* 0x000000aa00df7308 */ /* 0x000fe20000000800 */
[--C-:B---3--:R-:W-:Y:S09]  /*eed0*/  FFMA.FTZ R0, R16, c[0x0][0x2d0], -R160.reuse ;  /* 0x0000b40010007a23 */ /* 0x108ff200000108a0 */
[----:B------:R3:W-:Y:S10]  /*eee0*/  MUFU.EX2 R216, R0 ;  /* 0x0000000000d87308 */ /* 0x0007f40000000800 */
[----:B------:R-:W-:Y:S10]  /*eef0*/  MUFU.EX2 R227, R169 ;  /* 0x000000a900e37308 */ /* 0x000ff40000000800 */
[----:B------:R-:W-:Y:S01]  /*ef00*/  MUFU.EX2 R235, R168 ;  /* 0x000000a800eb7308 */ /* 0x000fe20000000800 */
[----:B---3--:R-:W-:Y:S09]  /*ef10*/  FFMA.FTZ R0, R17, c[0x0][0x2d0], -R160 ;  /* 0x0000b40011007a23 */ /* 0x008ff200000108a0 */
        /* <DEDUP_REMOVED lines=11> */
[C---:B---3--:R-:W-:Y:S02]  /*efd0*/  FADD.FTZ R0, -R95.reuse, R98 ;  /* 0x000000625f007221 */ /* 0x048fe40000010100 */
[----:B------:R-:W-:Y:S02]  /*efe0*/  FMUL.FTZ R98, R95, c[0x0][0x2d0] ;  /* 0x0000b4005f627a20 */ /* 0x000fe40000410000 */
[----:B------:R-:W-:Y:S02]  /*eff0*/  FMUL.FTZ R0, R0, c[0x0][0x2d0] ;  /* 0x0000b40000007a20 */ /* 0x000fe40000410000 */
[--C-:B------:R-:W-:Y:S03]  /*f000*/  FFMA.FTZ R4, R8, c[0x0][0x2d0], -R98.reuse ;  /* 0x0000b40008047a23 */ /* 0x100fe60000010862 */
[----:B------:R-:W-:Y:S01]  /*f010*/  MUFU.EX2 R170, R172 ;  /* 0x000000ac00aa7308 */ /* 0x000fe20000000800 */
[--C-:B------:R-:W-:Y:S09]  /*f020*/  FFMA.FTZ R5, R9, c[0x0][0x2d0], -R98.reuse ;  /* 0x0000b40009057a23 */ /* 0x100ff20000010862 */
[----:B------:R3:W4:Y:S10]  /*f030*/  MUFU.EX2 R93, R0 ;  /* 0x00000000005d7308 */ /* 0x0007340000000800 */
[----:B------:R5:W-:Y:S10]  /*f040*/  MUFU.EX2 R186, R4 ;  /* 0x0000000400ba7308 */ /* 0x000bf40000000800 */
[----:B------:R1:W1:Y:S01]  /*f050*/  MUFU.EX2 R210, R5 ;  /* 0x0000000500d27308 */ /* 0x0002620000000800 */
[----:B---3--:R-:W-:Y:S09]  /*f060*/  FFMA.FTZ R0, R12, c[0x0][0x2d0], -R98 ;  /* 0x0000b4000c007a23 */ /* 0x008ff20000010862 */
[----:B------:R3:W-:Y:S01]  /*f070*/  MUFU.EX2 R215, R0 ;  /* 0x0000000000d77308 */ /* 0x0007e20000000800 */
[--C-:B-----5:R-:W-:Y:S09]  /*f080*/  FFMA.FTZ R4, R10, c[0x0][0x2d0], -R92.reuse ;  /* 0x0000b4000a047a23 */ /* 0x120ff2000001085c */
[----:B------:R5:W-:Y:S01]  /*f090*/  MUFU.EX2 R208, R4 ;  /* 0x0000000400d07308 */ /* 0x000be20000000800 */
[----:B-1----:R-:W-:Y:S09]  /*f0a0*/  FFMA.FTZ R5, R14, c[0x0][0x2d0], -R92 ;  /* 0x0000b4000e057a23 */ /* 0x002ff2000001085c */
[----:B------:R-:W-:Y:S01]  /*f0b0*/  MUFU.EX2 R232, R5 ;  /* 0x0000000500e87308 */ /* 0x000fe20000000800 */
[----:B---3--:R-:W-:Y:S09]  /*f0c0*/  FFMA.FTZ R0, R13, c[0x0][0x2d0], -R98 ;  /* 0x0000b4000d007a23 */ /* 0x008ff20000010862 */
[----:B------:R1:W3:Y:S01]  /*f0d0*/  MUFU.EX2 R244, R0 ;  /* 0x0000000000f47308 */ /* 0x0002e20000000800 */
[----:B-----5:R-:W-:Y:S09]  /*f0e0*/  FFMA.FTZ R4, R11, c[0x0][0x2d0], -R92 ;  /* 0x0000b4000b047a23 */ /* 0x020ff2000001085c */
[----:B------:R5:W-:Y:S10]  /*f0f0*/  MUFU.EX2 R209, R4 ;  /* 0x0000000400d17308 */ /* 0x000bf40000000800 */
[----:B------:R-:W-:Y:S01]  /*f100*/  MUFU.EX2 R179, R179 ;  /* 0x000000b300b37308 */ /* 0x000fe20000000800 */
[----:B-1----:R-:W-:Y:S02]  /*f110*/  FADD.FTZ R0, -R2, R99 ;  /* 0x0000006302007221 */ /* 0x002fe40000010100 */
[----:B------:R-:W-:Y:S02]  /*f120*/  FFMA.FTZ R99, R39, c[0x0][0x2d0], -R164 ;  /* 0x0000b40027637a23 */ /* 0x000fe400000108a4 */
[----:B------:R-:W-:Y:S05]  /*f130*/  FMUL.FTZ R0, R0, c[0x0][0x2d0] ;  /* 0x0000b40000007a20 */ /* 0x000fea0000410000 */
[----:B------:R1:W-:Y:S01]  /*f140*/  MUFU.EX2 R242, R99 ;  /* 0x0000006300f27308 */ /* 0x0003e20000000800 */
[--C-:B-----5:R-:W-:Y:S09]  /*f150*/  FFMA.FTZ R4, R15, c[0x0][0x2d0], -R92.reuse ;  /* 0x0000b4000f047a23 */ /* 0x120ff2000001085c */
[----:B------:R-:W5:Y:S10]  /*f160*/  MUFU.EX2 R0, R0 ;  /* 0x0000000000007308 */ /* 0x000f740000000800 */
[----:B------:R-:W2:Y:S01]  /*f170*/  MUFU.EX2 R231, R4 ;  /* 0x0000000400e77308 */ /* 0x000ea20000000800 */
[----:B-1----:R-:W-:Y:S09]  /*f180*/  FFMA.FTZ R99, R47, c[0x0][0x2d0], -R92 ;  /* 0x0000b4002f637a23 */ /* 0x002ff2000001085c */
[----:B------:R-:W-:Y:S10]  /*f190*/  MUFU.EX2 R167, R174 ;  /* 0x000000ae00a77308 */ /* 0x000ff40000000800 */
[----:B------:R-:W-:Y:S10]  /*f1a0*/  MUFU.EX2 R166, R175 ;  /* 0x000000af00a67308 */ /* 0x000ff40000000800 */
[----:B------:R-:W-:Y:S01]  /*f1b0*/  MUFU.EX2 R165, R183 ;  /* 0x000000b700a57308 */ /* 0x000fe20000000800 */
[C---:B----4-:R-:W-:Y:S01]  /*f1c0*/  FMUL.FTZ R8, R93.reuse, R104 ;  /* 0x000000685d087220 */ /* 0x050fe20000410000 */
[----:B------:R-:W-:Y:S01]  /*f1d0*/  F2FP.BF16.PACK_AB R160, R210, R186 ;  /* 0x000000bad2a0723e */ /* 0x000fe200000010ff */
[----:B------:R-:W-:Y:S01]  /*f1e0*/  FMUL.FTZ R9, R93, R105 ;  /* 0x000000695d097220 */ /* 0x000fe20000410000 */
[----:B---3--:R-:W-:Y:S01]  /*f1f0*/  F2FP.BF16.PACK_AB R162, R244, R215 ;  /* 0x000000d7f4a2723e */ /* 0x008fe200000010ff */
[C---:B-----5:R-:W-:Y:S01]  /*f200*/  FMUL.FTZ R10, R0.reuse, R106 ;  /* 0x0000006a000a7220 */ /* 0x060fe20000410000 */
[----:B------:R-:W-:Y:S01]  /*f210*/  F2FP.BF16.PACK_AB R161, R209, R208 ;  /* 0x000000d0d1a1723e */ /* 0x000fe200000010ff */
[----:B------:R-:W-:Y:S01]  /*f220*/  FMUL.FTZ R11, R0, R107 ;  /* 0x0000006b000b7220 */ /* 0x000fe20000410000 */
[----:B--2---:R-:W-:Y:S01]  /*f230*/  F2FP.BF16.PACK_AB R163, R231, R232 ;  /* 0x000000e8e7a3723e */ /* 0x004fe200000010ff */
[----:B------:R-:W1:Y:S01]  /*f240*/  LDSM.16.MT88.4 R104, [R193] ;  /* 0x00000000c168783b */ /* 0x000e620000004200 */
[----:B------:R-:W-:Y:S01]  /*f250*/  FMUL.FTZ R4, R3, R100 ;  /* 0x0000006403047220 */ /* 0x000fe20000410000 */
[----:B------:R-:W-:Y:S01]  /*f260*/  F2FP.BF16.PACK_AB R100, R217, R185 ;  /* 0x000000b9d964723e */ /* 0x000fe200000010ff */
[----:B------:R-:W-:Y:S01]  /*f270*/  FMUL.FTZ R5, R3, R101 ;  /* 0x0000006503057220 */ /* 0x000fe20000410000 */
[----:B------:R-:W-:Y:S01]  /*f280*/  F2FP.BF16.PACK_AB R101, R214, R187 ;  /* 0x000000bbd665723e */ /* 0x000fe200000010ff */
[C---:B------:R-:W-:Y:S01]  /*f290*/  FMUL.FTZ R6, R94.reuse, R102 ;  /* 0x000000665e067220 */ /* 0x040fe20000410000 */
[----:B------:R-:W-:Y:S01]  /*f2a0*/  F2FP.BF16.PACK_AB R102, R247, R216 ;  /* 0x000000d8f766723e */ /* 0x000fe200000010ff */
[----:B------:R-:W-:Y:S01]  /*f2b0*/  FMUL.FTZ R7, R94, R103 ;  /* 0x000000675e077220 */ /* 0x000fe20000410000 */
[----:B------:R-:W-:Y:S01]  /*f2c0*/  F2FP.BF16.PACK_AB R103, R246, R221 ;  /* 0x000000ddf667723e */ /* 0x000fe200000010ff */
[C---:B------:R-:W-:Y:S02]  /*f2d0*/  FMUL.FTZ R64, R3.reuse, R136 ;  /* 0x0000008803407220 */ /* 0x040fe40000410000 */
[----:B------:R-:W-:Y:S02]  /*f2e0*/  FMUL.FTZ R65, R3, R137 ;  /* 0x0000008903417220 */ /* 0x000fe40000410000 */
[C---:B------:R-:W-:Y:S02]  /*f2f0*/  FMUL.FTZ R12, R93.reuse, R108 ;  /* 0x0000006c5d0c7220 */ /* 0x040fe40000410000 */
[-C--:B------:R-:W-:Y:S05]  /*f300*/  HMMA.16816.F32.BF16 R4, R100, R156.reuse, R4 ;  /* 0x0000009c6404723c */ /* 0x080fea0000041804 */
[--C-:B------:R-:W-:Y:S02]  /*f310*/  FFMA.FTZ R108, R38, c[0x0][0x2d0], -R164.reuse ;  /* 0x0000b400266c7a23 */ /* 0x100fe400000108a4 */
[----:B------:R-:W-:Y:S01]  /*f320*/  FMUL.FTZ R13, R93, R109 ;  /* 0x0000006d5d0d7220 */ /* 0x000fe20000410000 */
[C---:B------:R-:W-:Y:S01]  /*f330*/  HMMA.16816.F32.BF16 R8, R160.reuse, R156, R8 ;  /* 0x0000009ca008723c */ /* 0x040fe20000041808 */
[----:B------:R-:W-:Y:S03]  /*f340*/  MUFU.EX2 R234, R108 ;  /* 0x0000006c00ea7308 */ /* 0x000fe60000000800 */
[C---:B------:R-:W-:Y:S02]  /*f350*/  FMUL.FTZ R14, R0.reuse, R110 ;  /* 0x0000006e000e7220 */ /* 0x040fe40000410000 */
[----:B------:R-:W-:Y:S02]  /*f360*/  FMUL.FTZ R15, R0, R111 ;  /* 0x0000006f000f7220 */ /* 0x000fe40000410000 */
[--C-:B------:R-:W-:Y:S04]  /*f370*/  FFMA.FTZ R111, R23, c[0x0][0x2d0], -R164.reuse ;  /* 0x0000b400176f7a23 */ /* 0x100fe800000108a4 */
[--C-:B------:R-:W-:Y:S01]  /*f380*/  FFMA.FTZ R110, R34, c[0x0][0x2d0], -R164.reuse ;  /* 0x0000b400226e7a23 */ /* 0x100fe200000108a4 */
[-C--:B------:R-:W-:Y:S01]  /*f390*/  HMMA.16816.F32.BF16 R12, R160, R158.reuse, R12 ;  /* 0x0000009ea00c723c */ /* 0x080fe2000004180c */
[----:B------:R-:W-:Y:S02]  /*f3a0*/  MUFU.EX2 R222, R111 ;  /* 0x0000006f00de7308 */ /* 0x000fe40000000800 */
[C---:B------:R-:W-:Y:S02]  /*f3b0*/  FMUL.FTZ R17, R3.reuse, R113 ;  /* 0x0000007103117220 */ /* 0x040fe40000410000 */
[C---:B------:R-:W-:Y:S02]  /*f3c0*/  FMUL.FTZ R18, R94.reuse, R114 ;  /* 0x000000725e127220 */ /* 0x040fe40000410000 */
[----:B------:R-:W-:Y:S02]  /*f3d0*/  FMUL.FTZ R19, R94, R115 ;  /* 0x000000735e137220 */ /* 0x000fe40000410000 */
[----:B------:R-:W-:Y:S02]  /*f3e0*/  FMUL.FTZ R16, R3, R112 ;  /* 0x0000007003107220 */ /* 0x000fe40000410000 */
[----:B------:R-:W-:Y:S01]  /*f3f0*/  MUFU.EX2 R226, R110 ;  /* 0x0000006e00e27308 */ /* 0x000fe20000000800 */
[----:B------:R-:W-:Y:S02]  /*f400*/  FFMA.FTZ R109, R35, c[0x0][0x2d0], -R164 ;  /* 0x0000b400236d7a23 */ /* 0x000fe400000108a4 */
[--C-:B------:R-:W-:Y:S02]  /*f410*/  FFMA.FTZ R115, R40, c[0x0][0x2d0], -R98.reuse ;  /* 0x0000b40028737a23 */ /* 0x100fe40000010862 */
[C---:B------:R-:W-:Y:S04]  /*f420*/  HMMA.16816.F32.BF16 R16, R100.reuse, R158, R16 ;  /* 0x0000009e6410723c */ /* 0x040fe80000041810 */
[C---:B------:R-:W-:Y:S01]  /*f430*/  FMUL.FTZ R84, R3.reuse, R84 ;  /* 0x0000005403547220 */ /* 0x040fe20000410000 */
[----:B------:R2:W3:Y:S01]  /*f440*/  MUFU.EX2 R241, R109 ;  /* 0x0000006d00f17308 */ /* 0x0004e20000000800 */
[----:B------:R-:W-:Y:S02]  /*f450*/  FMUL.FTZ R85, R3, R85 ;  /* 0x0000005503557220 */ /* 0x000fe40000410000 */
[C---:B------:R-:W-:Y:S04]  /*f460*/  FMUL.FTZ R86, R94.reuse, R86 ;  /* 0x000000565e567220 */ /* 0x040fe80000410000 */
[----:B------:R-:W-:Y:S02]  /*f470*/  FMUL.FTZ R87, R94, R87 ;  /* 0x000000575e577220 */ /* 0x000fe40000410000 */
[--C-:B------:R-:W-:Y:S02]  /*f480*/  FFMA.FTZ R114, R60, c[0x0][0x2d0], -R98.reuse ;  /* 0x0000b4003c727a23 */ /* 0x100fe40000010862 */
[----:B------:R-:W-:Y:S02]  /*f490*/  FFMA.FTZ R113, R61, c[0x0][0x2d0], -R98 ;  /* 0x0000b4003d717a23 */ /* 0x000fe40000010862 */
[----:B------:R-:W-:Y:S01]  /*f4a0*/  MUFU.EX2 R178, R114 ;  /* 0x0000007200b27308 */ /* 0x000fe20000000800 */
[-C--:B-1----:R-:W-:Y:S03]  /*f4b0*/  HMMA.16816.F32.BF16 R84, R100, R104.reuse, R84 ;  /* 0x000000686454723c */ /* 0x082fe60000041854 */
[C---:B------:R-:W-:Y:S02]  /*f4c0*/  FMUL.FTZ R88, R93.reuse, R88 ;  /* 0x000000585d587220 */ /* 0x040fe40000410000 */
[----:B------:R-:W-:Y:S02]  /*f4d0*/  FMUL.FTZ R89, R93, R89 ;  /* 0x000000595d597220 */ /* 0x000fe40000410000 */
[C---:B------:R-:W-:Y:S02]  /*f4e0*/  FMUL.FTZ R90, R0.reuse, R90 ;  /* 0x0000005a005a7220 */ /* 0x040fe40000410000 */
[----:B------:R-:W-:Y:S01]  /*f4f0*/  FMUL.FTZ R91, R0, R91 ;  /* 0x0000005b005b7220 */ /* 0x000fe20000410000 */
[----:B--2---:R-:W-:Y:S02]  /*f500*/  LDSM.16.MT88.4 R108, [R193+0x800] ;  /* 0x00080000c16c783b */ /* 0x004fe40000004200 */
[----:B------:R-:W-:Y:S01]  /*f510*/  FFMA.FTZ R112, R22, c[0x0][0x2d0], -R164 ;  /* 0x0000b40016707a23 */ /* 0x000fe200000108a4 */
[----:B---3--:R-:W-:Y:S01]  /*f520*/  F2FP.BF16.PACK_AB R47, R241, R226 ;  /* 0x000000e2f12f723e */ /* 0x008fe200000010ff */
[C---:B------:R-:W-:Y:S02]  /*f530*/  FMUL.FTZ R20, R93.reuse, R116 ;  /* 0x000000745d147220 */ /* 0x040fe40000410000 */
[C---:B------:R-:W-:Y:S04]  /*f540*/  HMMA.16816.F32.BF16 R88, R160.reuse, R104, R88 ;  /* 0x00000068a058723c */ /* 0x040fe80000041858 */
[----:B------:R-:W-:Y:S02]  /*f550*/  FMUL.FTZ R21, R93, R117 ;  /* 0x000000755d157220 */ /* 0x000fe40000410000 */
[C---:B------:R-:W-:Y:S02]  /*f560*/  FMUL.FTZ R22, R0.reuse, R118 ;  /* 0x0000007600167220 */ /* 0x040fe40000410000 */
[----:B------:R-:W-:Y:S04]  /*f570*/  FMUL.FTZ R23, R0, R119 ;  /* 0x0000007700177220 */ /* 0x000fe80000410000 */
[C---:B------:R-:W-:Y:S02]  /*f580*/  FMUL.FTZ R32, R3.reuse, R120 ;  /* 0x0000007803207220 */ /* 0x040fe40000410000 */
[----:B------:R-:W-:Y:S01]  /*f590*/  FFMA.FTZ R120, R44, c[0x0][0x2d0], -R98 ;  /* 0x0000b4002c787a23 */ /* 0x000fe20000010862 */
[-C--:B------:R-:W-:Y:S03]  /*f5a0*/  HMMA.16816.F32.BF16 R20, R160, R106.reuse, R20 ;  /* 0x0000006aa014723c */ /* 0x080fe60000041814 */
[----:B------:R-:W-:Y:S02]  /*f5b0*/  FMUL.FTZ R33, R3, R121 ;  /* 0x0000007903217220 */ /* 0x000fe40000410000 */
[C---:B------:R-:W-:Y:S02]  /*f5c0*/  FMUL.FTZ R34, R94.reuse, R122 ;  /* 0x0000007a5e227220 */ /* 0x040fe40000410000 */
[C---:B------:R-:W-:Y:S02]  /*f5d0*/  FMUL.FTZ R35, R94.reuse, R123 ;  /* 0x0000007b5e237220 */ /* 0x040fe40000410000 */
[----:B------:R-:W-:Y:S03]  /*f5e0*/  FFMA.FTZ R123, R67, c[0x0][0x2d0], -R164 ;  /* 0x0000b400437b7a23 */ /* 0x000fe600000108a4 */
[C---:B------:R-:W-:Y:S02]  /*f5f0*/  FMUL.FTZ R67, R94.reuse, R139 ;  /* 0x0000008b5e437220 */ /* 0x040fe40000410000 */
[C---:B------:R-:W-:Y:S01]  /*f600*/  HMMA.16816.F32.BF16 R32, R100.reuse, R106, R32 ;  /* 0x0000006a6420723c */ /* 0x040fe20000041820 */
[----:B------:R-:W-:Y:S03]  /*f610*/  LDSM.16.MT88.4 R104, [R189+0x800] ;  /* 0x00080000bd68783b */ /* 0x000fe60000004200 */
[C---:B------:R-:W-:Y:S02]  /*f620*/  FMUL.FTZ R36, R3.reuse, R124 ;  /* 0x0000007c03247220 */ /* 0x040fe40000410000 */
[----:B------:R-:W-:Y:S02]  /*f630*/  FMUL.FTZ R37, R3, R125 ;  /* 0x0000007d03257220 */ /* 0x000fe40000410000 */
[C---:B------:R-:W-:Y:S04]  /*f640*/  FMUL.FTZ R38, R94.reuse, R126 ;  /* 0x0000007e5e267220 */ /* 0x040fe80000410000 */
[----:B------:R-:W-:Y:S02]  /*f650*/  FMUL.FTZ R39, R94, R127 ;  /* 0x0000007f5e277220 */ /* 0x000fe40000410000 */
[--C-:B------:R-:W-:Y:S02]  /*f660*/  FFMA.FTZ R121, R58, c[0x0][0x2d0], -R92.reuse ;  /* 0x0000b4003a797a23 */ /* 0x100fe4000001085c */
[--C-:B------:R-:W-:Y:S02]  /*f670*/  FFMA.FTZ R122, R59, c[0x0][0x2d0], -R92.reuse ;  /* 0x0000b4003b7a7a23 */ /* 0x100fe4000001085c */
[----:B------:R-:W-:Y:S01]  /*f680*/  FFMA.FTZ R124, R62, c[0x0][0x2d0], -R92 ;  /* 0x0000b4003e7c7a23 */ /* 0x000fe2000001085c */
[-C--:B------:R-:W-:Y:S03]  /*f690*/  HMMA.16816.F32.BF16 R36, R100, R68.reuse, R36 ;  /* 0x000000446424723c */ /* 0x080fe60000041824 */
[--C-:B------:R-:W-:Y:S02]  /*f6a0*/  FFMA.FTZ R156, R50, c[0x0][0x2d0], -R164.reuse ;  /* 0x0000b400329c7a23 */ /* 0x100fe400000108a4 */
[----:B------:R-:W-:Y:S02]  /*f6b0*/  FFMA.FTZ R157, R51, c[0x0][0x2d0], -R164 ;  /* 0x0000b400339d7a23 */ /* 0x000fe400000108a4 */
[C---:B------:R-:W-:Y:S01]  /*f6c0*/  FMUL.FTZ R48, R93.reuse, R128 ;  /* 0x000000805d307220 */ /* 0x040fe20000410000 */
[----:B------:R-:W-:Y:S01]  /*f6d0*/  MUFU.EX2 R219, R156 ;  /* 0x0000009c00db7308 */ /* 0x000fe20000000800 */
[----:B------:R-:W-:Y:S03]  /*f6e0*/  FMUL.FTZ R49, R93, R129 ;  /* 0x000000815d317220 */ /* 0x000fe60000410000 */
[C---:B------:R-:W-:Y:S02]  /*f6f0*/  FMUL.FTZ R50, R0.reuse, R130 ;  /* 0x0000008200327220 */ /* 0x040fe40000410000 */
[----:B------:R-:W-:Y:S02]  /*f700*/  FMUL.FTZ R51, R0, R131 ;  /* 0x0000008300337220 */ /* 0x000fe40000410000 */
[----:B------:R-:W-:Y:S02]  /*f710*/  FFMA.FTZ R125, R63, c[0x0][0x2d0], -R92 ;  /* 0x0000b4003f7d7a23 */ /* 0x000fe4000001085c */
[----:B------:R-:W-:Y:S01]  /*f720*/  LDSM.16.MT88.4 R60, [R190+0x800] ;  /* 0x00080000be3c783b */ /* 0x000fe20000004200 */
[----:B------:R-:W-:Y:S01]  /*f730*/  FFMA.FTZ R129, R72, c[0x0][0x2d0], -R98 ;  /* 0x0000b40048817a23 */ /* 0x000fe20000010862 */
[----:B------:R-:W-:Y:S01]  /*f740*/  MUFU.EX2 R218, R157 ;  /* 0x0000009d00da7308 */ /* 0x000fe20000000800 */
[C---:B------:R-:W-:Y:S04]  /*f750*/  HMMA.16816.F32.BF16 R48, R160.reuse, R68, R48 ;  /* 0x00000044a030723c */ /* 0x040fe80000041830 */
[----:B------:R-:W-:Y:S02]  /*f760*/  FMUL.FTZ R54, R0, R134 ;  /* 0x0000008600367220 */ /* 0x000fe40000410000 */
[--C-:B------:R-:W-:Y:S02]  /*f770*/  FFMA.FTZ R159, R55, c[0x0][0x2d0], -R164.reuse ;  /* 0x0000b400379f7a23 */ /* 0x100fe400000108a4 */
[--C-:B------:R-:W-:Y:S01]  /*f780*/  FFMA.FTZ R158, R66, c[0x0][0x2d0], -R164.reuse ;  /* 0x0000b400429e7a23 */ /* 0x100fe200000108a4 */
[----:B------:R1:W2:Y:S03]  /*f790*/  MUFU.EX2 R134, R112 ;  /* 0x0000007000867308 */ /* 0x0002a60000000800 */
[----:B------:R-:W-:Y:S02]  /*f7a0*/  FFMA.FTZ R164, R83, c[0x0][0x2d0], -R164 ;  /* 0x0000b40053a47a23 */ /* 0x000fe400000108a4 */
[----:B------:R-:W3:Y:S01]  /*f7b0*/  LDSM.16.MT88.4 R80, [R192] ;  /* 0x00000000c050783b */ /* 0x000ee20000004200 */
[--C-:B------:R-:W-:Y:S02]  /*f7c0*/  FFMA.FTZ R69, R24, c[0x0][0x2d0], -R98.reuse ;  /* 0x0000b40018457a23 */ /* 0x100fe40000010862 */
[--C-:B------:R-:W-:Y:S02]  /*f7d0*/  FFMA.FTZ R68, R25, c[0x0][0x2d0], -R98.reuse ;  /* 0x0000b40019447a23 */ /* 0x100fe40000010862 */
[C---:B------:R-:W-:Y:S01]  /*f7e0*/  FMUL.FTZ R53, R93.reuse, R133 ;  /* 0x000000855d357220 */ /* 0x040fe20000410000 */
[----:B------:R-:W-:Y:S01]  /*f7f0*/  MUFU.EX2 R173, R159 ;  /* 0x0000009f00ad7308 */ /* 0x000fe20000000800 */
[----:B------:R-:W-:Y:S02]  /*f800*/  FMUL.FTZ R52, R93, R132 ;  /* 0x000000845d347220 */ /* 0x000fe40000410000 */
[----:B------:R-:W-:Y:S02]  /*f810*/  FMUL.FTZ R55, R0, R135 ;  /* 0x0000008700377220 */ /* 0x000fe40000410000 */
[--C-:B------:R-:W-:Y:S02]  /*f820*/  FFMA.FTZ R25, R28, c[0x0][0x2d0], -R98.reuse ;  /* 0x0000b4001c197a23 */ /* 0x100fe40000010862 */
[----:B------:R-:W-:Y:S02]  /*f830*/  FFMA.FTZ R24, R29, c[0x0][0x2d0], -R98 ;  /* 0x0000b4001d187a23 */ /* 0x000fe40000010862 */
[----:B------:R-:W-:Y:S01]  /*f840*/  FMUL.FTZ R66, R94, R138 ;  /* 0x0000008a5e427220 */ /* 0x000fe20000410000 */
[-C--:B------:R-:W-:Y:S01]  /*f850*/  HMMA.16816.F32.BF16 R52, R160, R70.reuse, R52 ;  /* 0x00000046a034723c */ /* 0x080fe20000041834 */
[----:B------:R4:W-:Y:S01]  /*f860*/  MUFU.EX2 R133, R69 ;  /* 0x0000004500857308 */ /* 0x0009e20000000800 */
[----:B------:R-:W-:Y:S01]  /*f870*/  LDSM.16.MT88.4 R136, [R190+0x2000] ;  /* 0x00200000be88783b */ /* 0x000fe20000004200 */
[----:B------:R-:W-:Y:S02]  /*f880*/  FFMA.FTZ R28, R27, c[0x0][0x2d0], -R92 ;  /* 0x0000b4001b1c7a23 */ /* 0x000fe4000001085c */
[----:B-1----:R-:W-:Y:S02]  /*f890*/  FFMA.FTZ R112, R3, R238, R185 ;  /* 0x000000ee03707223 */ /* 0x002fe400000100b9 */
[--C-:B------:R-:W-:Y:S01]  /*f8a0*/  FFMA.FTZ R130, R73, c[0x0][0x2d0], -R98.reuse ;  /* 0x0000b40049827a23 */ /* 0x100fe20000010862 */
[C---:B------:R-:W-:Y:S03]  /*f8b0*/  HMMA.16816.F32.BF16 R64, R100.reuse, R70, R64 ;  /* 0x000000466440723c */ /* 0x040fe60000041840 */
[----:B------:R1:W-:Y:S01]  /*f8c0*/  MUFU.EX2 R220, R68 ;  /* 0x0000004400dc7308 */ /* 0x0003e20000000800 */
[----:B------:R-:W-:Y:S02]  /*f8d0*/  FFMA.FTZ R119, R41, c[0x0][0x2d0], -R98 ;  /* 0x0000b40029777a23 */ /* 0x000fe40000010862 */
[C---:B------:R-:W-:Y:S01]  /*f8e0*/  FMUL.FTZ R40, R3.reuse, R148 ;  /* 0x0000009403287220 */ /* 0x040fe20000410000 */
[----:B------:R-:W-:Y:S01]  /*f8f0*/  F2FP.BF16.PACK_AB R148, R176, R177 ;  /* 0x000000b1b094723e */ /* 0x000fe200000010ff */
[----:B------:R-:W-:Y:S01]  /*f900*/  FMUL.FTZ R41, R3, R149 ;  /* 0x0000009503297220 */ /* 0x000fe20000410000 */
[----:B------:R-:W-:Y:S03]  /*f910*/  F2FP.BF16.PACK_AB R149, R166, R167 ;  /* 0x000000a7a695723e */ /* 0x000fe600000010ff */
[C---:B------:R-:W-:Y:S01]  /*f920*/  FMUL.FTZ R70, R94.reuse, R142 ;  /* 0x0000008e5e467220 */ /* 0x040fe20000410000 */
[----:B------:R5:W-:Y:S01]  /*f930*/  MUFU.EX2 R225, R25 ;  /* 0x0000001900e17308 */ /* 0x000be20000000800 */
[----:B------:R-:W-:Y:S02]  /*f940*/  FMUL.FTZ R71, R94, R143 ;  /* 0x0000008f5e477220 */ /* 0x000fe40000410000 */
[--C-:B------:R-:W-:Y:S02]  /*f950*/  FFMA.FTZ R44, R31, c[0x0][0x2d0], -R92.reuse ;  /* 0x0000b4001f2c7a23 */ /* 0x100fe4000001085c */
[----:B----4-:R-:W-:Y:S02]  /*f960*/  FMUL.FTZ R69, R3, R141 ;  /* 0x0000008d03457220 */ /* 0x010fe40000410000 */
[C---:B------:R-:W-:Y:S02]  /*f970*/  FMUL.FTZ R26, R0.reuse, R146 ;  /* 0x00000092001a7220 */ /* 0x040fe40000410000 */
[C---:B------:R-:W-:Y:S01]  /*f980*/  FMUL.FTZ R27, R0.reuse, R147 ;  /* 0x00000093001b7220 */ /* 0x040fe20000410000 */
[----:B------:R4:W4:Y:S01]  /*f990*/  MUFU.EX2 R233, R24 ;  /* 0x0000001800e97308 */ /* 0x0009220000000800 */
[----:B------:R-:W-:Y:S02]  /*f9a0*/  FMUL.FTZ R29, R93, R153 ;  /* 0x000000995d1d7220 */ /* 0x000fe40000410000 */
[----:B------:R-:W-:Y:S02]  /*f9b0*/  FMUL.FTZ R31, R0, R155 ;  /* 0x0000009b001f7220 */ /* 0x000fe40000410000 */
[----:B-1----:R-:W-:Y:S02]  /*f9c0*/  FMUL.FTZ R68, R3, R140 ;  /* 0x0000008c03447220 */ /* 0x002fe40000410000 */
[--C-:B------:R-:W-:Y:S02]  /*f9d0*/  FFMA.FTZ R3, R30, c[0x0][0x2d0], -R92.reuse ;  /* 0x0000b4001e037a23 */ /* 0x100fe4000001085c */
[--C-:B------:R-:W-:Y:S01]  /*f9e0*/  FFMA.FTZ R126, R74, c[0x0][0x2d0], -R92.reuse ;  /* 0x0000b4004a7e7a23 */ /* 0x100fe2000001085c */
[----:B------:R1:W1:Y:S01]  /*f9f0*/  MUFU.EX2 R185, R28 ;  /* 0x0000001c00b97308 */ /* 0x0002620000000800 */
[----:B------:R-:W-:Y:S01]  /*fa00*/  FFMA.FTZ R127, R75, c[0x0][0x2d0], -R92 ;  /* 0x0000b4004b7f7a23 */ /* 0x000fe2000001085c */
[-C--:B---3--:R-:W-:Y:S01]  /*fa10*/  HMMA.16816.F32.BF16 R68, R100, R80.reuse, R68 ;  /* 0x000000506444723c */ /* 0x088fe20000041844 */
[----:B------:R-:W3:Y:S02]  /*fa20*/  LDSM.16.MT88.4 R72, [R192+0x800] ;  /* 0x00080000c048783b */ /* 0x000ee40000004200 */
[----:B-----5:R-:W-:Y:S02]  /*fa30*/  FMUL.FTZ R25, R93, R145 ;  /* 0x000000915d197220 */ /* 0x020fe40000410000 */
[----:B------:R-:W-:Y:S02]  /*fa40*/  FMUL.FTZ R30, R0, R154 ;  /* 0x0000009a001e7220 */ /* 0x000fe40000410000 */
[--C-:B------:R-:W-:Y:S01]  /*fa50*/  FFMA.FTZ R118, R45, c[0x0][0x2d0], -R98.reuse ;  /* 0x0000b4002d767a23 */ /* 0x100fe20000010862 */
[----:B------:R5:W-:Y:S01]  /*fa60*/  MUFU.EX2 R229, R3 ;  /* 0x0000000300e57308 */ /* 0x000be20000000800 */
[----:B--2---:R-:W-:Y:S03]  /*fa70*/  F2FP.BF16.PACK_AB R45, R222, R134 ;  /* 0x00000086de2d723e */ /* 0x004fe600000010ff */
[----:B----4-:R-:W-:Y:S01]  /*fa80*/  FMUL.FTZ R24, R93, R144 ;  /* 0x000000905d187220 */ /* 0x010fe20000410000 */
[----:B------:R-:W-:Y:S01]  /*fa90*/  F2FP.BF16.PACK_AB R58, R233, R225 ;  /* 0x000000e1e93a723e */ /* 0x000fe200000010ff */
[----:B------:R-:W-:Y:S02]  /*faa0*/  FFMA.FTZ R131, R76, c[0x0][0x2d0], -R98 ;  /* 0x0000b4004c837a23 */ /* 0x000fe40000010862 */
[----:B------:R-:W-:Y:S02]  /*fab0*/  FFMA.FTZ R128, R78, c[0x0][0x2d0], -R92 ;  /* 0x0000b4004e807a23 */ /* 0x000fe4000001085c */
[----:B------:R-:W2:Y:S01]  /*fac0*/  MUFU.EX2 R132, R171 ;  /* 0x000000ab00847308 */ /* 0x000ea20000000800 */
[C---:B------:R-:W-:Y:S04]  /*fad0*/  HMMA.16816.F32.BF16 R24, R160.reuse, R80, R24 ;  /* 0x00000050a018723c */ /* 0x040fe80000041818 */
[----:B-1----:R-:W-:Y:S02]  /*fae0*/  FMUL.FTZ R28, R93, R152 ;  /* 0x000000985d1c7220 */ /* 0x002fe40000410000 */
[----:B------:R-:W-:Y:S01]  /*faf0*/  FFMA.FTZ R117, R56, c[0x0][0x2d0], -R98 ;  /* 0x0000b40038757a23 */ /* 0x000fe20000010862 */
[----:B------:R-:W-:Y:S01]  /*fb00*/  F2FP.BF16.PACK_AB R56, R220, R133 ;  /* 0x00000085dc38723e */ /* 0x000fe200000010ff */
[--C-:B------:R-:W-:Y:S01]  /*fb10*/  FFMA.FTZ R80, R43, c[0x0][0x2d0], -R92.reuse ;  /* 0x0000b4002b507a23 */ /* 0x100fe2000001085c */
[----:B------:R2:W1:Y:S02]  /*fb20*/  MUFU.EX2 R228, R44 ;  /* 0x0000002c00e47308 */ /* 0x0004640000000800 */
[-C--:B------:R-:W-:Y:S03]  /*fb30*/  HMMA.16816.F32.BF16 R28, R160, R82.reuse, R28 ;  /* 0x00000052a01c723c */ /* 0x080fe6000004181c */
[--C-:B-----5:R-:W-:Y:S02]  /*fb40*/  FFMA.FTZ R3, R42, c[0x0][0x2d0], -R92.reuse ;  /* 0x0000b4002a037a23 */ /* 0x120fe4000001085c */
[C---:B------:R-:W-:Y:S02]  /*fb50*/  FMUL.FTZ R42, R94.reuse, R150 ;  /* 0x000000965e2a7220 */ /* 0x040fe40000410000 */
[----:B------:R-:W-:Y:S01]  /*fb60*/  FMUL.FTZ R43, R94, R151 ;  /* 0x000000975e2b7220 */ /* 0x000fe20000410000 */
[----:B------:R-:W-:Y:S01]  /*fb70*/  MUFU.EX2 R147, R115 ;  /* 0x0000007300937308 */ /* 0x000fe20000000800 */
[--C-:B------:R-:W-:Y:S03]  /*fb80*/  FFMA.FTZ R81, R46, c[0x0][0x2d0], -R92.reuse ;  /* 0x0000b4002e517a23 */ /* 0x100fe6000001085c */
[----:B------:R-:W-:Y:S01]  /*fb90*/  FFMA.FTZ R92, R79, c[0x0][0x2d0], -R92 ;  /* 0x0000b4004f5c7a23 */ /* 0x000fe2000001085c */
[----:B------:R-:W-:Y:S01]  /*fba0*/  F2FP.BF16.PACK_AB R46, R235, R227 ;  /* 0x000000e3eb2e723e */ /* 0x000fe200000010ff */
[----:B------:R-:W-:Y:S04]  /*fbb0*/  HMMA.16816.F32.BF16 R40, R100, R82, R40 ;  /* 0x000000526428723c */ /* 0x000fe80000041828 */
[--C-:B------:R-:W-:Y:S01]  /*fbc0*/  FFMA.FTZ R116, R57, c[0x0][0x2d0], -R98.reuse ;  /* 0x0000b40039747a23 */ /* 0x100fe20000010862 */
[----:B------:R-:W-:Y:S01]  /*fbd0*/  F2FP.BF16.PACK_AB R57, R185, R212 ;  /* 0x000000d4b939723e */ /* 0x000fe200000010ff */
[----:B------:R-:W-:Y:S01]  /*fbe0*/  FFMA.FTZ R98, R77, c[0x0][0x2d0], -R98 ;  /* 0x0000b4004d627a23 */ /* 0x000fe20000010862 */
[----:B------:R-:W-:Y:S01]  /*fbf0*/  MUFU.EX2 R146, R120 ;  /* 0x0000007800927308 */ /* 0x000fe20000000800 */
[----:B--2---:R-:W-:Y:S01]  /*fc00*/  F2FP.BF16.PACK_AB R44, R223, R132 ;  /* 0x00000084df2c723e */ /* 0x004fe200000010ff */
[----:B------:R-:W2:Y:S03]  /*fc10*/  LDSM.16.MT88.4 R76, [R189+0x1000] ;  /* 0x00100000bd4c783b */ /* 0x000ea60000004200 */
[----:B-1----:R-:W-:Y:S01]  /*fc20*/  F2FP.BF16.PACK_AB R59, R228, R229 ;  /* 0x000000e5e43b723e */ /* 0x002fe200000010ff */
[----:B------:R-:W-:Y:S02]  /*fc30*/  FFMA.FTZ R94, R94, R240, R187 ;  /* 0x000000f05e5e7223 */ /* 0x000fe400000100bb */
[-C--:B------:R-:W-:Y:S02]  /*fc40*/  HMMA.16816.F32.BF16 R4, R44, R104.reuse, R4 ;  /* 0x000000682c04723c */ /* 0x080fe40000041804 */
[----:B------:R-:W-:Y:S03]  /*fc50*/  MUFU.EX2 R142, R80 ;  /* 0x00000050008e7308 */ /* 0x000fe60000000800 */
[----:B------:R-:W-:Y:S02]  /*fc60*/  FFMA.FTZ R0, R0, R250, R208 ;  /* 0x000000fa00007223 */ /* 0x000fe400000100d0 */
[----:B------:R-:W-:Y:S01]  /*fc70*/  FFMA.FTZ R93, R93, R251, R186 ;  /* 0x000000fb5d5d7223 */ /* 0x000fe200000100ba */
[C---:B------:R-:W-:Y:S04]  /*fc80*/  HMMA.16816.F32.BF16 R8, R56.reuse, R104, R8 ;  /* 0x000000683808723c */ /* 0x040fe80000041808 */
[----:B------:R1:W-:Y:S04]  /*fc90*/  MUFU.EX2 R141, R81 ;  /* 0x00000051008d7308 */ /* 0x0003e80000000800 */
[-C--:B------:R-:W-:Y:S06]  /*fca0*/  HMMA.16816.F32.BF16 R12, R56, R106.reuse, R12 ;  /* 0x0000006a380c723c */ /* 0x080fec000004180c */
[----:B------:R-:W-:Y:S02]  /*fcb0*/  MUFU.EX2 R187, R123 ;  /* 0x0000007b00bb7308 */ /* 0x000fe40000000800 */
[C---:B------:R-:W-:Y:S08]  /*fcc0*/  HMMA.16816.F32.BF16 R16, R44.reuse, R106, R16 ;  /* 0x0000006a2c10723c */ /* 0x040ff00000041810 */
[-C--:B------:R-:W-:Y:S01]  /*fcd0*/  HMMA.16816.F32.BF16 R84, R44, R108.reuse, R84 ;  /* 0x0000006c2c54723c */ /* 0x080fe20000041854 */
[----:B------:R-:W-:Y:S01]  /*fce0*/  MUFU.EX2 R145, R121 ;  /* 0x0000007900917308 */ /* 0x000fe20000000800 */
[----:B-1----:R-:W-:Y:S06]  /*fcf0*/  LDSM.16.MT88.4 R80, [R190+0x1000] ;  /* 0x00100000be50783b */ /* 0x002fec0000004200 */
[C---:B------:R-:W-:Y:S03]  /*fd00*/  HMMA.16816.F32.BF16 R88, R56.reuse, R108, R88 ;  /* 0x0000006c3858723c */ /* 0x040fe60000041858 */
[----:B------:R1:W-:Y:S05]  /*fd10*/  MUFU.EX2 R144, R122 ;  /* 0x0000007a00907308 */ /* 0x0003ea0000000800 */
[-C--:B------:R-:W-:Y:S05]  /*fd20*/  HMMA.16816.F32.BF16 R20, R56, R110.reuse, R20 ;  /* 0x0000006e3814723c */ /* 0x080fea0000041814 */
[----:B------:R4:W-:Y:S03]  /*fd30*/  MUFU.EX2 R135, R3 ;  /* 0x0000000300877308 */ /* 0x0009e60000000800 */
[C---:B------:R-:W-:Y:S07]  /*fd40*/  HMMA.16816.F32.BF16 R32, R44.reuse, R110, R32 ;  /* 0x0000006e2c20723c */ /* 0x040fee0000041820 */
[----:B------:R-:W5:Y:S01]  /*fd50*/  MUFU.EX2 R140, R99 ;  /* 0x00000063008c7308 */ /* 0x000f620000000800 */
[-C--:B------:R-:W-:Y:S01]  /*fd60*/  HMMA.16816.F32.BF16 R36, R44, R60.reuse, R36 ;  /* 0x0000003c2c24723c */ /* 0x080fe20000041824 */
[----:B-1----:R-:W-:Y:S07]  /*fd70*/  LDSM.16.MT88.4 R120, [R193+0x2000] ;  /* 0x00200000c178783b */ /* 0x002fee0000004200 */
[C---:B------:R-:W-:Y:S01]  /*fd80*/  HMMA.16816.F32.BF16 R48, R56.reuse, R60, R48 ;  /* 0x0000003c3830723c */ /* 0x040fe20000041830 */
[----:B------:R-:W-:Y:S03]  /*fd90*/  MUFU.EX2 R171, R181 ;  /* 0x000000b500ab7308 */ /* 0x000fe60000000800 */
[----:B----4-:R-:W-:Y:S04]  /*fda0*/  FADD.FTZ R3, R217, R112 ;  /* 0x00000070d9037221 */ /* 0x010fe80000010000 */
[-C--:B------:R-:W-:Y:S03]  /*fdb0*/  HMMA.16816.F32.BF16 R52, R56, R62.reuse, R52 ;  /* 0x0000003e3834723c */ /* 0x080fe60000041834 */
[----:B------:R1:W-:Y:S05]  /*fdc0*/  MUFU.EX2 R181, R113 ;  /* 0x0000007100b57308 */ /* 0x0003ea0000000800 */
[C---:B------:R-:W-:Y:S01]  /*fdd0*/  HMMA.16816.F32.BF16 R64, R44.reuse, R62, R64 ;  /* 0x0000003e2c40723c */ /* 0x040fe20000041840 */
[----:B------:R-:W4:Y:S04]  /*fde0*/  LDSM.16.MT88.4 R60, [R193+0x1000] ;  /* 0x00100000c13c783b */ /* 0x000f280000004200 */
[----:B------:R-:W-:Y:S03]  /*fdf0*/  MUFU.EX2 R143, R119 ;  /* 0x00000077008f7308 */ /* 0x000fe60000000800 */
[-C--:B---3--:R-:W-:Y:S07]  /*fe00*/  HMMA.16816.F32.BF16 R68, R44, R72.reuse, R68 ;  /* 0x000000482c44723c */ /* 0x088fee0000041844 */
[----:B------:R-:W3:Y:S01]  /*fe10*/  MUFU.EX2 R169, R118 ;  /* 0x0000007600a97308 */ /* 0x000ee20000000800 */
[C---:B------:R-:W-:Y:S01]  /*fe20*/  HMMA.16816.F32.BF16 R24, R56.reuse, R72, R24 ;  /* 0x000000483818723c */ /* 0x040fe20000041818 */
[----:B-1----:R-:W-:Y:S07]  /*fe30*/  LDSM.16.MT88.4 R112, [R189+0x2000] ;  /* 0x00200000bd70783b */ /* 0x002fee0000004200 */
[-C--:B------:R-:W-:Y:S01]  /*fe40*/  HMMA.16816.F32.BF16 R28, R56, R74.reuse, R28 ;  /* 0x0000004a381c723c */ /* 0x080fe2000004181c */
[----:B------:R-:W-:Y:S06]  /*fe50*/  MUFU.EX2 R186, R158 ;  /* 0x0000009e00ba7308 */ /* 0x000fec0000000800 */
[----:B-----5:R-:W-:Y:S01]  /*fe60*/  F2FP.BF16.PACK_AB R59, R140, R141 ;  /* 0x0000008d8c3b723e */ /* 0x020fe200000010ff */
[----:B------:R-:W-:Y:S01]  /*fe70*/  HMMA.16816.F32.BF16 R40, R44, R74, R40 ;  /* 0x0000004a2c28723c */ /* 0x000fe20000041828 */
[----:B------:R-:W1:Y:S02]  /*fe80*/  LDSM.16.MT88.4 R72, [R192+0x1000] ;  /* 0x00100000c048783b */ /* 0x000e640000004200 */
[----:B------:R-:W5:Y:S01]  /*fe90*/  MUFU.EX2 R163, R184 ;  /* 0x000000b800a37308 */ /* 0x000f620000000800 */
[----:B------:R-:W-:Y:S02]  /*fea0*/  FADD.FTZ R57, R214, R94 ;  /* 0x0000005ed6397221 */ /* 0x000fe40000010000 */
[----:B------:R-:W-:Y:S01]  /*feb0*/  FADD.FTZ R56, R210, R93 ;  /* 0x0000005dd2387221 */ /* 0x000fe20000010000 */
[----:B------:R-:W-:Y:S01]  /*fec0*/  F2FP.BF16.PACK_AB R44, R243, R239 ;  /* 0x000000eff32c723e */ /* 0x000fe200000010ff */
[----:B------:R-:W-:Y:S01]  /*fed0*/  FADD.FTZ R94, R209, R0 ;  /* 0x00000000d15e7221 */ /* 0x000fe20000010000 */
[----:B------:R-:W-:Y:S03]  /*fee0*/  F2FP.BF16.PACK_AB R45, R242, R234 ;  /* 0x000000eaf22d723e */ /* 0x000fe600000010ff */
[----:B------:R-:W-:Y:S01]  /*fef0*/  F2FP.BF16.PACK_AB R46, R230, R245 ;  /* 0x000000f5e62e723e */ /* 0x000fe200000010ff */
[----:B------:R-:W-:Y:S01]  /*ff00*/  FADD.FTZ R93, R221, R57 ;  /* 0x00000039dd5d7221 */ /* 0x000fe20000010000 */
[----:B------:R-:W-:Y:S01]  /*ff10*/  F2FP.BF16.PACK_AB R47, R218, R219 ;  /* 0x000000dbda2f723e */ /* 0x000fe200000010ff */
[----:B------:R-:W-:Y:S01]  /*ff20*/  MUFU.EX2 R162, R182 ;  /* 0x000000b600a27308 */ /* 0x000fe20000000800 */
[----:B---3--:R-:W-:Y:S01]  /*ff30*/  F2FP.BF16.PACK_AB R58, R169, R146 ;  /* 0x00000092a93a723e */ /* 0x008fe200000010ff */
[----:B------:R-:W-:Y:S01]  /*ff40*/  FADD.FTZ R0, R216, R3 ;  /* 0x00000003d8007221 */ /* 0x000fe20000010000 */
[----:B------:R-:W-:Y:S01]  /*ff50*/  F2FP.BF16.PACK_AB R57, R142, R135 ;  /* 0x000000878e39723e */ /* 0x000fe200000010ff */
[----:B------:R-:W-:Y:S01]  /*ff60*/  FADD.FTZ R3, R215, R56 ;  /* 0x00000038d7037221 */ /* 0x000fe20000010000 */
[----:B------:R-:W-:Y:S01]  /*ff70*/  F2FP.BF16.PACK_AB R56, R143, R147 ;  /* 0x000000938f38723e */ /* 0x000fe200000010ff */
[-C--:B--2---:R-:W-:Y:S03]  /*ff80*/  HMMA.16816.F32.BF16 R4, R44, R76.reuse, R4 ;  /* 0x0000004c2c04723c */ /* 0x084fe60000041804 */
[----:B------:R-:W-:Y:S01]  /*ff90*/  FADD.FTZ R0, R247, R0 ;  /* 0x00000000f7007221 */ /* 0x000fe20000010000 */
[----:B------:R-:W2:Y:S01]  /*ffa0*/  MUFU.EX2 R161, R164 ;  /* 0x000000a400a17308 */ /* 0x000ea20000000800 */
[----:B------:R-:W-:Y:S01]  /*ffb0*/  FADD.FTZ R3, R244, R3 ;  /* 0x00000003f4037221 */ /* 0x000fe20000010000 */
[----:B-----5:R-:W-:Y:S02]  /*ffc0*/  F2FP.BF16.PACK_AB R150, R163, R165 ;  /* 0x000000a5a396723e */ /* 0x020fe400000010ff */
[C---:B------:R-:W-:Y:S04]  /*ffd0*/  HMMA.16816.F32.BF16 R8, R56.reuse, R76, R8 ;  /* 0x0000004c3808723c */ /* 0x040fe80000041808 */
[----:B------:R-:W-:Y:S02]  /*ffe0*/  FADD.FTZ R3, R133, R3 ;  /* 0x0000000385037221 */ /* 0x000fe40000010000 */
[----:B------:R-:W-:Y:S02]  /*fff0*/  MUFU.EX2 R168, R117 ;  /* 0x0000007500a87308 */ /* 0x000fe40000000800 */
[-C--:B------:R-:W-:Y:S04]  /*10000*/  HMMA.16816.F32.BF16 R12, R56, R78.reuse, R12 ;  /* 0x0000004e380c723c */ /* 0x080fe8000004180c */
[----:B------:R-:W-:Y:S04]  /*10010*/  FADD.FTZ R3, R220, R3 ;  /* 0x00000003dc037221 */ /* 0x000fe80000010000 */
[C---:B------:R-:W-:Y:S01]  /*10020*/  HMMA.16816.F32.BF16 R16, R44.reuse, R78, R16 ;  /* 0x0000004e2c10723c */ /* 0x040fe20000041810 */
[----:B------:R-:W-:Y:S01]  /*10030*/  LDSM.16.MT88.4 R76, [R193+0x1800] ;  /* 0x00180000c14c783b */ /* 0x000fe20000004200 */
[----:B------:R-:W-:Y:S02]  /*10040*/  MUFU.EX2 R172, R116 ;  /* 0x0000007400ac7308 */ /* 0x000fe40000000800 */
[----:B--2---:R-:W-:Y:S01]  /*10050*/  F2FP.BF16.PACK_AB R151, R161, R162 ;  /* 0x000000a2a197723e */ /* 0x004fe200000010ff */
[----:B------:R-:W-:Y:S03]  /*10060*/  FADD.FTZ R3, R225, R3 ;  /* 0x00000003e1037221 */ /* 0x000fe60000010000 */
[-C--:B----4-:R-:W-:Y:S04]  /*10070*/  HMMA.16816.F32.BF16 R84, R44, R60.reuse, R84 ;  /* 0x0000003c2c54723c */ /* 0x090fe80000041854 */
[----:B------:R-:W-:Y:S01]  /*10080*/  MUFU.EX2 R160, R124 ;  /* 0x0000007c00a07308 */ /* 0x000fe20000000800 */
[----:B------:R-:W-:Y:S03]  /*10090*/  FADD.FTZ R3, R233, R3 ;  /* 0x00000003e9037221 */ /* 0x000fe60000010000 */
[C---:B------:R-:W-:Y:S06]  /*100a0*/  HMMA.16816.F32.BF16 R88, R56.reuse, R60, R88 ;  /* 0x0000003c3858723c */ /* 0x040fec0000041858 */
[----:B------:R-:W-:Y:S02]  /*100b0*/  MUFU.EX2 R159, R125 ;  /* 0x0000007d009f7308 */ /* 0x000fe40000000800 */
[-C--:B------:R-:W-:Y:S08]  /*100c0*/  HMMA.16816.F32.BF16 R20, R56, R62.reuse, R20 ;  /* 0x0000003e3814723c */ /* 0x080ff00000041814 */
[C---:B------:R-:W-:Y:S01]  /*100d0*/  HMMA.16816.F32.BF16 R32, R44.reuse, R62, R32 ;  /* 0x0000003e2c20723c */ /* 0x040fe20000041820 */
[----:B------:R-:W2:Y:S01]  /*100e0*/  LDSM.16.MT88.4 R60, [R189+0x1800] ;  /* 0x00180000bd3c783b */ /* 0x000ea20000004200 */
[----:B------:R-:W-:Y:S06]  /*100f0*/  MUFU.EX2 R158, R129 ;  /* 0x00000081009e7308 */ /* 0x000fec0000000800 */
[-C--:B------:R-:W-:Y:S04]  /*10100*/  HMMA.16816.F32.BF16 R36, R44, R80.reuse, R36 ;  /* 0x000000502c24723c */ /* 0x080fe80000041824 */
[----:B------:R-:W3:Y:S04]  /*10110*/  MUFU.EX2 R157, R130 ;  /* 0x00000082009d7308 */ /* 0x000ee80000000800 */
[C---:B------:R-:W-:Y:S06]  /*10120*/  HMMA.16816.F32.BF16 R48, R56.reuse, R80, R48 ;  /* 0x000000503830723c */ /* 0x040fec0000041830 */
[----:B------:R-:W-:Y:S02]  /*10130*/  MUFU.EX2 R156, R131 ;  /* 0x00000083009c7308 */ /* 0x000fe40000000800 */
[-C--:B------:R-:W-:Y:S08]  /*10140*/  HMMA.16816.F32.BF16 R52, R56, R82.reuse, R52 ;  /* 0x000000523834723c */ /* 0x080ff00000041834 */
[C---:B------:R-:W-:Y:S01]  /*10150*/  HMMA.16816.F32.BF16 R64, R44.reuse, R82, R64 ;  /* 0x000000522c40723c */ /* 0x040fe20000041840 */
[----:B------:R-:W4:Y:S03]  /*10160*/  LDSM.16.MT88.4 R80, [R190+0x1800] ;  /* 0x00180000be50783b */ /* 0x000f260000004200 */
[----:B---3--:R-:W-:Y:S04]  /*10170*/  F2FP.BF16.PACK_AB R152, R157, R158 ;  /* 0x0000009e9d98723e */ /* 0x008fe800000010ff */
[-C--:B-1----:R-:W-:Y:S08]  /*10180*/  HMMA.16816.F32.BF16 R68, R44, R72.reuse, R68 ;  /* 0x000000482c44723c */ /* 0x082ff00000041844 */
[C---:B------:R-:W-:Y:S07]  /*10190*/  HMMA.16816.F32.BF16 R24, R56.reuse, R72, R24 ;  /* 0x000000483818723c */ /* 0x040fee0000041818 */
[----:B------:R-:W-:Y:S01]  /*101a0*/  FADD.FTZ R72, R232, R94 ;  /* 0x0000005ee8487221 */ /* 0x000fe20000010000 */
[-C--:B------:R-:W-:Y:S04]  /*101b0*/  HMMA.16816.F32.BF16 R28, R56, R74.reuse, R28 ;  /* 0x0000004a381c723c */ /* 0x080fe8000004181c */
[----:B------:R-:W-:Y:S02]  /*101c0*/  FADD.FTZ R99, R231, R72 ;  /* 0x00000048e7637221 */ /* 0x000fe40000010000 */
[----:B------:R-:W-:Y:S01]  /*101d0*/  FADD.FTZ R94, R132, R0 ;  /* 0x00000000845e7221 */ /* 0x000fe20000010000 */
[----:B------:R-:W-:Y:S01]  /*101e0*/  F2FP.BF16.PACK_AB R58, R181, R178 ;  /* 0x000000b2b53a723e */ /* 0x000fe200000010ff */
[----:B------:R-:W-:Y:S01]  /*101f0*/  HMMA.16816.F32.BF16 R40, R44, R74, R40 ;  /* 0x0000004a2c28723c */ /* 0x000fe20000041828 */
[----:B------:R-:W1:Y:S03]  /*10200*/  LDSM.16.MT88.4 R72, [R192+0x1800] ;  /* 0x00180000c048783b */ /* 0x000e660000004200 */
[----:B------:R-:W-:Y:S01]  /*10210*/  FADD.FTZ R56, R246, R93 ;  /* 0x0000005df6387221 */ /* 0x000fe20000010000 */
[----:B------:R-:W-:Y:S01]  /*10220*/  F2FP.BF16.PACK_AB R57, R144, R145 ;  /* 0x000000919039723e */ /* 0x000fe200000010ff */
[----:B------:R-:W-:Y:S01]  /*10230*/  FADD.FTZ R0, R212, R99 ;  /* 0x00000063d4007221 */ /* 0x000fe20000010000 */
[----:B------:R-:W-:Y:S01]  /*10240*/  F2FP.BF16.PACK_AB R44, R180, R171 ;  /* 0x000000abb42c723e */ /* 0x000fe200000010ff */
[----:B------:R-:W-:Y:S01]  /*10250*/  FADD.FTZ R93, R134, R56 ;  /* 0x00000038865d7221 */ /* 0x000fe20000010000 */
[----:B------:R-:W-:Y:S03]  /*10260*/  F2FP.BF16.PACK_AB R45, R173, R170 ;  /* 0x000000aaad2d723e */ /* 0x000fe600000010ff */
[----:B------:R-:W-:Y:S01]  /*10270*/  F2FP.BF16.PACK_AB R46, R213, R179 ;  /* 0x000000b3d52e723e */ /* 0x000fe200000010ff */
[----:B------:R-:W-:Y:S01]  /*10280*/  FADD.FTZ R0, R185, R0 ;  /* 0x00000000b9007221 */ /* 0x000fe20000010000 */
[----:B------:R-:W-:Y:S02]  /*10290*/  F2FP.BF16.PACK_AB R47, R187, R186 ;  /* 0x000000babb2f723e */ /* 0x000fe400000010ff */
[----:B------:R-:W-:Y:S01]  /*102a0*/  F2FP.BF16.PACK_AB R56, R172, R168 ;  /* 0x000000a8ac38723e */ /* 0x000fe200000010ff */
[----:B------:R-:W-:Y:S01]  /*102b0*/  FADD.FTZ R0, R229, R0 ;  /* 0x00000000e5007221 */ /* 0x000fe20000010000 */
[----:B------:R-:W-:Y:S02]  /*102c0*/  F2FP.BF16.PACK_AB R59, R159, R160 ;  /* 0x000000a09f3b723e */ /* 0x000fe400000010ff */
[----:B------:R-:W-:Y:S01]  /*102d0*/  MOV R99, R2 ;  /* 0x0000000200637202 */ /* 0x000fe20000000f00 */
[-C--:B--2---:R-:W-:Y:S03]  /*102e0*/  HMMA.16816.F32.BF16 R4, R44, R60.reuse, R4 ;  /* 0x0000003c2c04723c */ /* 0x084fe60000041804 */
[----:B------:R-:W-:Y:S05]  /*102f0*/  FADD.FTZ R0, R228, R0 ;  /* 0x00000000e4007221 */ /* 0x000fea0000010000 */
[C---:B------:R-:W-:Y:S01]  /*10300*/  HMMA.16816.F32.BF16 R8, R56.reuse, R60, R8 ;  /* 0x0000003c3808723c */ /* 0x040fe20000041808 */
[----:B------:R-:W-:Y:S07]  /*10310*/  MUFU.EX2 R60, R92 ;  /* 0x0000005c003c7308 */ /* 0x000fee0000000800 */
[-C--:B------:R-:W-:Y:S03]  /*10320*/  HMMA.16816.F32.BF16 R12, R56, R62.reuse, R12 ;  /* 0x0000003e380c723c */ /* 0x080fe6000004180c */
[----:B------:R-:W2:Y:S05]  /*10330*/  MUFU.EX2 R61, R128 ;  /* 0x00000080003d7308 */ /* 0x000eaa0000000800 */
[C---:B------:R-:W-:Y:S05]  /*10340*/  HMMA.16816.F32.BF16 R16, R44.reuse, R62, R16 ;  /* 0x0000003e2c10723c */ /* 0x040fea0000041810 */
[----:B------:R-:W-:Y:S03]  /*10350*/  MUFU.EX2 R62, R127 ;  /* 0x0000007f003e7308 */ /* 0x000fe60000000800 */
[-C--:B------:R-:W-:Y:S07]  /*10360*/  HMMA.16816.F32.BF16 R84, R44, R76.reuse, R84 ;  /* 0x0000004c2c54723c */ /* 0x080fee0000041854 */
[----:B------:R-:W3:Y:S01]  /*10370*/  MUFU.EX2 R63, R126 ;  /* 0x0000007e003f7308 */ /* 0x000ee20000000800 */
[C---:B------:R-:W-:Y:S04]  /*10380*/  HMMA.16816.F32.BF16 R88, R56.reuse, R76, R88 ;  /* 0x0000004c3858723c */ /* 0x040fe80000041858 */
[----:B--2---:R-:W-:Y:S04]  /*10390*/  F2FP.BF16.PACK_AB R155, R60, R61 ;  /* 0x0000003d3c9b723e */ /* 0x004fe800000010ff */
[-C--:B------:R-:W-:Y:S01]  /*103a0*/  HMMA.16816.F32.BF16 R20, R56, R78.reuse, R20 ;  /* 0x0000004e3814723c */ /* 0x080fe20000041814 */
[----:B------:R-:W2:Y:S07]  /*103b0*/  MUFU.EX2 R76, R98 ;  /* 0x00000062004c7308 */ /* 0x000eae0000000800 */
[C---:B------:R-:W-:Y:S04]  /*103c0*/  HMMA.16816.F32.BF16 R32, R44.reuse, R78, R32 ;  /* 0x0000004e2c20723c */ /* 0x040fe80000041820 */
[----:B---3--:R-:W-:Y:S04]  /*103d0*/  F2FP.BF16.PACK_AB R153, R62, R63 ;  /* 0x0000003f3e99723e */ /* 0x008fe800000010ff */
[-C--:B----4-:R-:W-:Y:S08]  /*103e0*/  HMMA.16816.F32.BF16 R36, R44, R80.reuse, R36 ;  /* 0x000000502c24723c */ /* 0x090ff00000041824 */
[C---:B------:R-:W-:Y:S04]  /*103f0*/  HMMA.16816.F32.BF16 R48, R56.reuse, R80, R48 ;  /* 0x000000503830723c */ /* 0x040fe80000041830 */
[----:B--2---:R-:W-:Y:S02]  /*10400*/  F2FP.BF16.PACK_AB R154, R76, R156 ;  /* 0x0000009c4c9a723e */ /* 0x004fe400000010ff */
[----:B------:R-:W-:Y:S02]  /*10410*/  MOV R98, R95 ;  /* 0x0000005f00627202 */ /* 0x000fe40000000f00 */
[-C--:B------:R-:W-:Y:S08]  /*10420*/  HMMA.16816.F32.BF16 R52, R56, R82.reuse, R52 ;  /* 0x000000523834723c */ /* 0x080ff00000041834 */
[C---:B------:R-:W-:Y:S08]  /*10430*/  HMMA.16816.F32.BF16 R64, R44.reuse, R82, R64 ;  /* 0x000000522c40723c */ /* 0x040ff00000041840 */
[-C--:B-1----:R-:W-:Y:S08]  /*10440*/  HMMA.16816.F32.BF16 R68, R44, R72.reuse, R68 ;  /* 0x000000482c44723c */ /* 0x082ff00000041844 */
[C---:B------:R-:W-:Y:S08]  /*10450*/  HMMA.16816.F32.BF16 R24, R56.reuse, R72, R24 ;  /* 0x000000483818723c */ /* 0x040ff00000041818 */
[-C--:B------:R-:W-:Y:S07]  /*10460*/  HMMA.16816.F32.BF16 R28, R56, R74.reuse, R28 ;  /* 0x0000004a381c723c */ /* 0x080fee000004181c */
[----:B------:R-:W-:Y:S01]  /*10470*/  FADD.FTZ R57, R223, R94 ;  /* 0x0000005edf397221 */ /* 0x000fe20000010000 */
[----:B------:R-:W-:Y:S04]  /*10480*/  HMMA.16816.F32.BF16 R40, R44, R74, R40 ;  /* 0x0000004a2c28723c */ /* 0x000fe80000041828 */
[----:B------:R-:W-:Y:S01]  /*10490*/  FADD.FTZ R56, R222, R93 ;  /* 0x0000005dde387221 */ /* 0x000fe20000010000 */
[----:B------:R-:W-:Y:S02]  /*104a0*/  MOV R93, R96 ;  /* 0x00000060005d7202 */ /* 0x000fe40000000f00 */
[----:B------:R-:W-:Y:S01]  /*104b0*/  FADD.FTZ R44, R227, R57 ;  /* 0x00000039e32c7221 */ /* 0x000fe20000010000 */
[-C--:B------:R-:W-:Y:S01]  /*104c0*/  HMMA.16816.F32.BF16 R100, R148, R112.reuse, R4 ;  /* 0x000000709464723c */ /* 0x080fe20000041804 */
[----:B------:R-:W1:Y:S04]  /*104d0*/  LDSM.16.MT88.4 R4, [R192+0x2000] ;  /* 0x00200000c004783b */ /* 0x000e680000004200 */
[----:B------:R-:W-:Y:S03]  /*104e0*/  FADD.FTZ R45, R226, R56 ;  /* 0x00000038e22d7221 */ /* 0x000fe60000010000 */
        /* <DEDUP_REMOVED lines=61> */
[----:B------:R-:W-:Y:S02]  /*108c0*/  FADD.FTZ R0, R60, R0 ;  /* 0x000000003c007221 */ /* 0x000fe40000010000 */
[----:B------:R-:W-:Y:S02]  /*108d0*/  FADD.FTZ R3, R156, R3 ;  /* 0x000000039c037221 */ /* 0x000fe40000010000 */
[----:B------:R-:W-:Y:S01]  /*108e0*/  FADD.FTZ R238, R163, R5 ;  /* 0x00000005a3ee7221 */ /* 0x000fe20000010000 */
[----:B------:R1:W-:Y:S01]  /*108f0*/  STL [R1], R0 ;  /* 0x0000000001007387 */ /* 0x0003e20000100800 */
[----:B------:R-:W-:Y:S02]  /*10900*/  FADD.FTZ R240, R161, R4 ;  /* 0x00000004a1f07221 */ /* 0x000fe40000010000 */
[----:B------:R-:W-:Y:S01]  /*10910*/  FADD.FTZ R251, R76, R3 ;  /* 0x000000034cfb7221 */ /* 0x000fe20000010000 */
[----:B-1----:R-:W-:Y:S01]  /*10920*/  MOV R0, R97 ;  /* 0x0000006100007202 */ /* 0x002fe20000000f00 */
[----:B------:R-:W-:-:S05]  /*10930*/  @P0 BRA `(.L_x_705) ;  /* 0xffffccf000000947 */ /* 0x000fca000383ffff */
.L_x_694:
[----:B------:R-:W2:Y:S02]  /*10940*/  LDL R2, [R1+0x4] ;  /* 0x0000040001027983 */ /* 0x000ea40000100800 */
[----:B--2---:R-:W-:-:S13]  /*10950*/  ISETP.GE.AND P0, PT, R206, R2, PT ;  /* 0x00000002ce00720c */ /* 0x004fda0003f06270 */
[----:B------:R-:W-:Y:S05]  /*10960*/  @!P0 BRA `(.L_x_706) ;  /* 0x0000504000008947 */ /* 0x000fea0003800000 */
[----:B------:R-:W-:Y:S01]  /*10970*/  IMAD.MOV.U32 R94, RZ, RZ, R96 ;  /* 0x000000ffff5e7224 */ /* 0x000fe200078e0060 */
[----:B------:R-:W-:Y:S01]  /*10980*/  MOV R99, R61 ;  /* 0x0000003d00637202 */ /* 0x000fe20000000f00 */
[----:B------:R-:W-:Y:S01]  /*10990*/  IMAD.MOV.U32 R93, RZ, RZ, R97 ;  /* 0x000000ffff5d7224 */ /* 0x000fe200078e0061 */
[----:B------:R-:W-:Y:S02]  /*109a0*/  MOV R98, R95 ;  /* 0x0000005f00627202 */ /* 0x000fe40000000f00 */
.L_x_734:
[----:B------:R-:W2:Y:S01]  /*109b0*/  LDL.64 R6, [R1+0x28] ;  /* 0x0000280001067983 */ /* 0x000ea20000100a00 */
[----:B------:R-:W-:Y:S04]  /*109c0*/  DEPBAR.LE SB0, 0x0 ;  /* 0x000080000000791a */ /* 0x000fe80000000000 */
[----:B------:R-:W3:Y:S01]  /*109d0*/  LDL R5, [R1+0x34] ;  /* 0x0000340001057983 */ /* 0x000ee20000100800 */
[----:B------:R-:W-:Y:S01]  /*109e0*/  WARPSYNC 0xffffffff ;  /* 0xffffffff00007948 */ /* 0x000fe20003800000 */
[----:B------:R-:W-:Y:S01]  /*109f0*/  SHF.R.S32.HI R0, RZ, 0x1f, R224 ;  /* 0x0000001fff007819 */ /* 0x000fe200000114e0 */
[----:B------:R-:W-:Y:S01]  /*10a00*/  IMAD.WIDE.U32 R2, R224, c[0x0][0x208], RZ ;  /* 0x00008200e0027a25 */ /* 0x000fe200078e00ff */
[----:B------:R-:W-:Y:S01]  /*10a10*/  BAR.SYNC.DEFER_BLOCKING 0x0 ;  /* 0x0000000000007b1d */ /* 0x000fe20000010000 */
[----:B------:R-:W-:Y:S02]  /*10a20*/  SHF.R.S32.HI R4, RZ, 0x1f, R205 ;  /* 0x0000001fff047819 */ /* 0x000fe400000114cd */
[----:B------:R-:W-:Y:S02]  /*10a30*/  IMAD R0, R0, c[0x0][0x208], RZ ;  /* 0x0000820000007a24 */ /* 0x000fe400078e02ff */
[C---:B------:R-:W-:Y:S01]  /*10a40*/  SHF.L.U64.HI R68, R205.reuse, 0x1, R4 ;  /* 0x00000001cd447819 */ /* 0x040fe20000010204 */
[----:B------:R-:W-:Y:S02]  /*10a50*/  IMAD.SHL.U32 R58, R205, 0x2, RZ ;  /* 0x00000002cd3a7824 */ /* 0x000fe400078e00ff */
[----:B------:R-:W-:Y:S04]  /*10a60*/  IMAD R0, R224, c[0x0][0x20c], R0 ;  /* 0x00008300e0007a24 */ /* 0x000fe800078e0200 */
[----:B------:R-:W-:Y:S01]  /*10a70*/  IMAD.IADD R3, R3, 0x1, R0 ;  /* 0x0000000103037824 */ /* 0x000fe200078e0200 */
[----:B------:R-:W-:Y:S03]  /*10a80*/  SHF.R.S32.HI R0, RZ, 0x1f, R211 ;  /* 0x0000001fff007819 */ /* 0x000fe600000114d3 */
[C---:B------:R-:W-:Y:S04]  /*10a90*/  IMAD.WIDE.U32 R2, R211.reuse, c[0x0][0x218], R2 ;  /* 0x00008600d3027a25 */ /* 0x040fe800078e0002 */
[----:B------:R-:W-:Y:S01]  /*10aa0*/  IMAD R0, R0, c[0x0][0x218], RZ ;  /* 0x0000860000007a24 */ /* 0x000fe200078e02ff */
[----:B------:R1:W4:Y:S03]  /*10ab0*/  LDSM.16.M88.4 R80, [R195] ;  /* 0x00000000c350783b */ /* 0x0003260000000200 */
[----:B------:R-:W-:Y:S01]  /*10ac0*/  IMAD R0, R211, c[0x0][0x21c], R0 ;  /* 0x00008700d3007a24 */ /* 0x000fe200078e0200 */
        /* <DEDUP_REMOVED lines=19> */
.L_x_845:
[-C--:B------:R-:W-:Y:S01]  /*10c00*/  HMMA.16816.F32.BF16 R4, R80, R16.reuse, RZ ;  /* 0x000000105004723c */ /* 0x080fe200000418ff */
[----:B------:R-:W3:Y:S01]  /*10c10*/  LDL R92, [R1+0x4] ;  /* 0x00000400015c7983 */ /* 0x000ee20000100800 */
[----:B------:R-:W-:Y:S01]  /*10c20*/  BSSY B0, `(.L_x_708) ;  /* 0x00000c3000007945 */ /* 0x000fe20003800000 */
[----:B------:R-:W-:Y:S02]  /*10c30*/  ISETP.GE.AND P2, PT, R205, c[0x0][0x1d4], PT ;  /* 0x00007500cd007a0c */ /* 0x000fe40003f46270 */
[----:B------:R-:W4:Y:S03]  /*10c40*/  SHFL.IDX PT, R2, R0, RZ, 0x181f ;  /* 0x00181fff00027589 */ /* 0x000f2600000e0000 */
[C---:B------:R-:W-:Y:S05]  /*10c50*/  HMMA.16816.F32.BF16 R8, R76.reuse, R16, RZ ;  /* 0x000000104c08723c */ /* 0x040fea00000418ff */
[----:B------:R-:W5:Y:S03]  /*10c60*/  SHFL.IDX PT, R3, R0, 0x1, 0x181f ;  /* 0x00381f0000037f89 */ /* 0x000f6600000e0000 */
[-C--:B------:R-:W-:Y:S05]  /*10c70*/  HMMA.16816.F32.BF16 R12, R76, R18.reuse, RZ ;  /* 0x000000124c0c723c */ /* 0x080fea00000418ff */
[----:B------:R-:W1:Y:S03]  /*10c80*/  SHFL.IDX PT, R55, R52, 0x1, 0x181f ;  /* 0x00381f0034377f89 */ /* 0x000e6600000e0000 */
[C---:B------:R-:W-:Y:S05]  /*10c90*/  HMMA.16816.F32.BF16 R16, R80.reuse, R18, RZ ;  /* 0x000000125010723c */ /* 0x040fea00000418ff */
[----:B------:R-:W2:Y:S03]  /*10ca0*/  SHFL.IDX PT, R53, R0, 0x2, 0x181f ;  /* 0x00581f0000357f89 */ /* 0x000ea600000e0000 */
[-C--:B------:R-:W-:Y:S05]  /*10cb0*/  HMMA.16816.F32.BF16 R20, R80, R32.reuse, RZ ;  /* 0x000000205014723c */ /* 0x080fea00000418ff */
[----:B------:R-:W-:Y:S03]  /*10cc0*/  SHFL.IDX PT, R56, R52, 0x2, 0x181f ;  /* 0x00581f0034387f89 */ /* 0x000fe600000e0000 */
[C---:B------:R-:W-:Y:S05]  /*10cd0*/  HMMA.16816.F32.BF16 R24, R76.reuse, R32, RZ ;  /* 0x000000204c18723c */ /* 0x040fea00000418ff */
[----:B------:R-:W1:Y:S03]  /*10ce0*/  SHFL.IDX PT, R54, R0, 0x3, 0x181f ;  /* 0x00781f0000367f89 */ /* 0x000e6600000e0000 */
[-C--:B------:R-:W-:Y:S05]  /*10cf0*/  HMMA.16816.F32.BF16 R28, R76, R34.reuse, RZ ;  /* 0x000000224c1c723c */ /* 0x080fea00000418ff */
[----:B------:R-:W-:Y:S03]  /*10d00*/  SHFL.IDX PT, R69, R52, 0x3, 0x181f ;  /* 0x00781f0034457f89 */ /* 0x000fe600000e0000 */
[C---:B------:R-:W-:Y:S05]  /*10d10*/  HMMA.16816.F32.BF16 R32, R80.reuse, R34, RZ ;  /* 0x000000225020723c */ /* 0x040fea00000418ff */
[----:B------:R1:W-:Y:S03]  /*10d20*/  SHFL.IDX PT, R73, R52, 0x4, 0x181f ;  /* 0x00981f0034497f89 */ /* 0x0003e600000e0000 */
[-C--:B------:R-:W-:Y:S05]  /*10d30*/  HMMA.16816.F32.BF16 R36, R80, R48.reuse, RZ ;  /* 0x000000305024723c */ /* 0x080fea00000418ff */
[----:B------:R-:W1:Y:S03]  /*10d40*/  SHFL.IDX PT, R0, R0, 0x4, 0x181f ;  /* 0x00981f0000007f89 */ /* 0x000e6600000e0000 */
[C---:B------:R-:W-:Y:S08]  /*10d50*/  HMMA.16816.F32.BF16 R40, R76.reuse, R48, RZ ;  /* 0x000000304c28723c */ /* 0x040ff000000418ff */
[-C--:B------:R-:W-:Y:S08]  /*10d60*/  HMMA.16816.F32.BF16 R44, R76, R50.reuse, RZ ;  /* 0x000000324c2c723c */ /* 0x080ff000000418ff */
[C---:B------:R-:W-:Y:S04]  /*10d70*/  HMMA.16816.F32.BF16 R48, R80.reuse, R50, RZ ;  /* 0x000000325030723c */ /* 0x040fe800000418ff */
[-C--:B----4-:R-:W-:Y:S02]  /*10d80*/  IADD3 R2, P0, R2, R58.reuse, RZ ;  /* 0x0000003a02027210 */ /* 0x090fe40007f1e0ff */
[-C--:B-----5:R-:W-:Y:S03]  /*10d90*/  IADD3 R62, P1, R3, R58.reuse, RZ ;  /* 0x0000003a033e7210 */ /* 0x0a0fe60007f3e0ff */
[--C-:B--2---:R-:W-:Y:S03]  /*10da0*/  IMAD.X R3, R57, 0x1, R68.reuse, P0 ;  /* 0x0000000139037824 */ /* 0x104fe600000e0644 */
[--C-:B-1----:R-:W-:Y:S01]  /*10db0*/  IMAD.X R63, R55, 0x1, R68.reuse, P1 ;  /* 0x00000001373f7824 */ /* 0x102fe200008e0644 */
[-C--:B------:R-:W-:Y:S01]  /*10dc0*/  IADD3 R60, P0, R53, R58.reuse, RZ ;  /* 0x0000003a353c7210 */ /* 0x080fe20007f1e0ff */
[----:B------:R1:W-:Y:S01]  /*10dd0*/  LDGSTS.E.BYPASS.LTC128B.128 [R207+0x100], [R2.64], !P2 ;  /* 0x0010000002cf7fae */ /* 0x0003e2000d101d46 */
[-C--:B------:R-:W-:Y:S02]  /*10de0*/  IADD3 R70, P1, R54, R58.reuse, RZ ;  /* 0x0000003a36467210 */ /* 0x080fe40007f3e0ff */
[-C--:B------:R-:W-:Y:S01]  /*10df0*/  HMMA.16816.F32.BF16 R52, R80, R64.reuse, RZ ;  /* 0x000000405034723c */ /* 0x080fe200000418ff */
[--C-:B------:R-:W-:Y:S01]  /*10e00*/  IMAD.X R61, R56, 0x1, R68.reuse, P0 ;  /* 0x00000001383d7824 */ /* 0x100fe200000e0644 */
[----:B------:R-:W-:Y:S01]  /*10e10*/  IADD3 R72, P0, R0, R58, RZ ;  /* 0x0000003a00487210 */ /* 0x000fe20007f1e0ff */
[--C-:B------:R-:W-:Y:S02]  /*10e20*/  IMAD.X R71, R69, 0x1, R68.reuse, P1 ;  /* 0x0000000145477824 */ /* 0x100fe400008e0644 */
[----:B------:R2:W-:Y:S02]  /*10e30*/  LDGSTS.E.BYPASS.LTC128B.128 [R207+0x900], [R62.64], !P2 ;  /* 0x009000003ecf7fae */ /* 0x0005e4000d101d46 */
[----:B------:R-:W-:Y:S01]  /*10e40*/  IMAD.X R73, R73, 0x1, R68, P0 ;  /* 0x0000000149497824 */ /* 0x000fe200000e0644 */
[C---:B------:R-:W-:Y:S05]  /*10e50*/  HMMA.16816.F32.BF16 R56, R76.reuse, R64, RZ ;  /* 0x000000404c38723c */ /* 0x040fea00000418ff */
[----:B------:R2:W-:Y:S08]  /*10e60*/  LDGSTS.E.BYPASS.LTC128B.128 [R207+0x1100], [R60.64], !P2 ;  /* 0x011000003ccf7fae */ /* 0x0005f0000d101d46 */
[----:B------:R4:W-:Y:S08]  /*10e70*/  LDGSTS.E.BYPASS.LTC128B.128 [R207+0x1900], [R70.64], !P2 ;  /* 0x0190000046cf7fae */ /* 0x0009f0000d101d46 */
[----:B------:R5:W-:Y:S08]  /*10e80*/  LDGSTS.E.BYPASS.LTC128B.128 [R207+0x2100], [R72.64], !P2 ;  /* 0x0210000048cf7fae */ /* 0x000bf0000d101d46 */
[----:B------:R-:W0:Y:S01]  /*10e90*/  LDGDEPBAR ;  /* 0x00000000000079af */ /* 0x000e220000000000 */
[-C--:B--2---:R-:W-:Y:S08]  /*10ea0*/  HMMA.16816.F32.BF16 R60, R76, R66.reuse, RZ ;  /* 0x000000424c3c723c */ /* 0x084ff000000418ff */
[C---:B------:R-:W-:Y:S08]  /*10eb0*/  HMMA.16816.F32.BF16 R64, R80.reuse, R66, RZ ;  /* 0x000000425040723c */ /* 0x040ff000000418ff */
[-C--:B----4-:R-:W-:Y:S08]  /*10ec0*/  HMMA.16816.F32.BF16 R68, R80, R156.reuse, RZ ;  /* 0x0000009c5044723c */ /* 0x090ff000000418ff */
[C---:B-----5:R-:W-:Y:S08]  /*10ed0*/  HMMA.16816.F32.BF16 R72, R76.reuse, R156, RZ ;  /* 0x0000009c4c48723c */ /* 0x060ff000000418ff */
        /* <DEDUP_REMOVED lines=17> */
[----:B------:R-:W5:Y:S07]  /*10ff0*/  LDSM.16.M88.4 R176, [R194+0x800] ;  /* 0x00080000c2b0783b */ /* 0x000f6e0000000200 */
[-C--:B------:R-:W-:Y:S08]  /*11000*/  HMMA.16816.F32.BF16 R52, R160, R180.reuse, R52 ;  /* 0x000000b4a034723c */ /* 0x080ff00000041834 */
[C---:B------:R-:W-:Y:S04]  /*11010*/  HMMA.16816.F32.BF16 R56, R168.reuse, R180, R56 ;  /* 0x000000b4a838723c */ /* 0x040fe80000041838 */
[----:B---3--:R-:W-:Y:S04]  /*11020*/  ISETP.GT.AND P0, PT, R206, R92, PT ;  /* 0x0000005cce00720c */ /* 0x008fe80003f04270 */
        /* <DEDUP_REMOVED lines=8> */
[----:B------:R-:W1:Y:S07]  /*110b0*/  LDSM.16.M88.4 R160, [R194+0x1800] ;  /* 0x00180000c2a0783b */ /* 0x000e6e0000000200 */
[-C--:B--2---:R-:W-:Y:S08]  /*110c0*/  HMMA.16816.F32.BF16 R4, R156, R164.reuse, R4 ;  /* 0x000000a49c04723c */ /* 0x084ff00000041804 */
[C---:B----4-:R-:W-:Y:S08]  /*110d0*/  HMMA.16816.F32.BF16 R8, R172.reuse, R164, R8 ;  /* 0x000000a4ac08723c */ /* 0x050ff00000041808 */
[-C--:B------:R-:W-:Y:S08]  /*110e0*/  HMMA.16816.F32.BF16 R12, R172, R166.reuse, R12 ;  /* 0x000000a6ac0c723c */ /* 0x080ff0000004180c */
[C---:B------:R-:W-:Y:S01]  /*110f0*/  HMMA.16816.F32.BF16 R16, R156.reuse, R166, R16 ;  /* 0x000000a69c10723c */ /* 0x040fe20000041810 */
[----:B------:R-:W2:Y:S07]  /*11100*/  LDSM.16.M88.4 R164, [R194+0x2000] ;  /* 0x00200000c2a4783b */ /* 0x000eae0000000200 */
[-C--:B-----5:R-:W-:Y:S08]  /*11110*/  HMMA.16816.F32.BF16 R20, R156, R176.reuse, R20 ;  /* 0x000000b09c14723c */ /* 0x0a0ff00000041814 */
        /* <DEDUP_REMOVED lines=8> */
[----:B------:R-:W3:Y:S07]  /*111a0*/  LDSM.16.M88.4 R168, [R197] ;  /* 0x00000000c5a8783b */ /* 0x000eee0000000200 */
[-C--:B-1----:R-:W-:Y:S08]  /*111b0*/  HMMA.16816.F32.BF16 R52, R156, R160.reuse, R52 ;  /* 0x000000a09c34723c */ /* 0x082ff00000041834 */
[C---:B------:R-:W-:Y:S08]  /*111c0*/  HMMA.16816.F32.BF16 R56, R172.reuse, R160, R56 ;  /* 0x000000a0ac38723c */ /* 0x040ff00000041838 */
[-C--:B------:R-:W-:Y:S08]  /*111d0*/  HMMA.16816.F32.BF16 R60, R172, R162.reuse, R60 ;  /* 0x000000a2ac3c723c */ /* 0x080ff0000004183c */
[C---:B------:R-:W-:Y:S01]  /*111e0*/  HMMA.16816.F32.BF16 R64, R156.reuse, R162, R64 ;  /* 0x000000a29c40723c */ /* 0x040fe20000041840 */
[----:B------:R-:W1:Y:S07]  /*111f0*/  LDSM.16.M88.4 R160, [R191+0x800] ;  /* 0x00080000bfa0783b */ /* 0x000e6e0000000200 */
[-C--:B--2---:R-:W-:Y:S08]  /*11200*/  HMMA.16816.F32.BF16 R68, R156, R164.reuse, R68 ;  /* 0x000000a49c44723c */ /* 0x084ff00000041844 */
[C---:B------:R-:W-:Y:S08]  /*11210*/  HMMA.16816.F32.BF16 R72, R172.reuse, R164, R72 ;  /* 0x000000a4ac48723c */ /* 0x040ff00000041848 */
[-C--:B------:R-:W-:Y:S01]  /*11220*/  HMMA.16816.F32.BF16 R76, R172, R166.reuse, R76 ;  /* 0x000000a6ac4c723c */ /* 0x080fe2000004184c */
[----:B------:R-:W-:Y:S07]  /*11230*/  LDSM.16.M88.4 R172, [R191+0x2000] ;  /* 0x00200000bfac783b */ /* 0x000fee0000000200 */
[----:B------:R-:W-:Y:S01]  /*11240*/  HMMA.16816.F32.BF16 R80, R156, R166, R80 ;  /* 0x000000a69c50723c */ /* 0x000fe20000041850 */
[----:B------:R-:W2:Y:S07]  /*11250*/  LDSM.16.M88.4 R156, [R191+0x1000] ;  /* 0x00100000bf9c783b */ /* 0x000eae0000000200 */
[-C--:B---3--:R-:W-:Y:S01]  /*11260*/  HMMA.16816.F32.BF16 R4, R168, R176.reuse, R4 ;  /* 0x000000b0a804723c */ /* 0x088fe20000041804 */
[----:B------:R-:W3:Y:S01]  /*11270*/  LDSM.16.M88.4 R164, [R191+0x1800] ;  /* 0x00180000bfa4783b */ /* 0x000ee20000000200 */
        /* <DEDUP_REMOVED lines=25> */
[----:B------:R-:W-:Y:S02]  /*11410*/  IMAD.MOV.U32 R211, RZ, RZ, RZ ;  /* 0x000000ffffd37224 */ /* 0x000fe400078e00ff */
[----:B------:R-:W-:Y:S01]  /*11420*/  IMAD.SHL.U32 R163, R205, 0x2, RZ ;  /* 0x00000002cda37824 */ /* 0x000fe200078e00ff */
[----:B------:R-:W-:Y:S01]  /*11430*/  ISETP.NE.AND P2, PT, R212, 0x1, PT ;  /* 0x00000001d400780c */ /* 0x000fe20003f45270 */
[----:B------:R-:W3:Y:S04]  /*11440*/  LDL R95, [R1+0x8] ;  /* 0x00000800015f7983 */ /* 0x000ee80000100800 */
[----:B------:R-:W4:Y:S04]  /*11450*/  LDL.64 R96, [R1+0x20] ;  /* 0x0000200001607983 */ /* 0x000f280000100a00 */
[----:B------:R-:W5:Y:S04]  /*11460*/  LDL R92, [R1+0x30] ;  /* 0x00003000015c7983 */ /* 0x000f680000100800 */
[----:B------:R-:W4:Y:S04]  /*11470*/  LDL.64 R208, [R1+0x18] ;  /* 0x0000180001d07983 */ /* 0x000f280000100a00 */
[----:B------:R-:W4:Y:S01]  /*11480*/  LDL R156, [R1+0x14] ;  /* 0x00001400019c7983 */ /* 0x000f220000100800 */
[----:B---3--:R-:W-:Y:S01]  /*11490*/  ISETP.GT.AND P1, PT, R95, 0x4f, PT ;  /* 0x0000004f5f00780c */ /* 0x008fe20003f24270 */
[----:B--2---:R-:W-:Y:S05]  /*114a0*/  IMAD R2, R206, 0x50, R210 ;  /* 0x00000050ce027824 */ /* 0x004fea00078e02d2 */
[----:B------:R-:W-:Y:S02]  /*114b0*/  IADD3 R2, R2, -0x50, R95 ;  /* 0xffffffb002027810 */ /* 0x000fe40007ffe05f */
[----:B------:R-:W-:Y:S03]  /*114c0*/  SHF.R.S32.HI R95, RZ, 0x1f, R205 ;  /* 0x0000001fff5f7819 */ /* 0x000fe600000114cd */
[----:B------:R-:W-:Y:S01]  /*114d0*/  @P2 IMAD.HI.U32 R3, R2, c[0x0][0x2bc], RZ ;  /* 0x0000af0002032a27 */ /* 0x000fe200078e00ff */
[----:B------:R-:W-:Y:S03]  /*114e0*/  SHF.L.U64.HI R95, R205, 0x1, R95 ;  /* 0x00000001cd5f7819 */ /* 0x000fe6000001025f */
[----:B------:R-:W-:Y:S01]  /*114f0*/  IMAD.MOV.U32 R0, RZ, RZ, R2 ;  /* 0x000000ffff007224 */ /* 0x000fe200078e0002 */
[----:B------:R-:W-:Y:S04]  /*11500*/  @P2 SHF.R.U32.HI R0, RZ, c[0x0][0x2c0], R3 ;  /* 0x0000b000ff002a19 */ /* 0x000fe80000011603 */
        /* <DEDUP_REMOVED lines=22> */
.L_x_846:
        /* <DEDUP_REMOVED lines=23> */
.L_x_847:
[----:B------:R-:W-:Y:S02]  /*117e0*/  ISETP.GE.AND P1, PT, R205, c[0x0][0x1d4], PT ;  /* 0x00007500cd007a0c */ /* 0x000fe40003f26270 */
[----:B--2---:R-:W-:Y:S05]  /*117f0*/  IADD3 R2, P0, R0, R163, RZ ;  /* 0x000000a300027210 */ /* 0x004fea0007f1e0ff */
[----:B-1----:R-:W-:Y:S06]  /*11800*/  IMAD.X R3, R92, 0x1, R95, P0 ;  /* 0x000000015c037824 */ /* 0x002fec00000e065f */
[----:B------:R-:W-:Y:S01]  /*11810*/  @!PT LDS RZ, [RZ] ;  /* 0x00000000fffff984 */ /* 0x000fe20000000800 */
[----:B------:R-:W-:Y:S01]  /*11820*/  @!PT LDS RZ, [RZ] ;  /* 0x00000000fffff984 */ /* 0x000fe20000000800 */
[----:B------:R-:W-:Y:S01]  /*11830*/  @!PT LDS RZ, [RZ] ;  /* 0x00000000fffff984 */ /* 0x000fe20000000800 */
[----:B------:R1:W-:Y:S02]  /*11840*/  LDGSTS.E.BYPASS.LTC128B.128 [R207+0x4900], [R2.64], !P1 ;  /* 0x0490000002cf7fae */ /* 0x0003e4000c901d46 */
.L_x_709:
[----:B------:R-:W-:Y:S05]  /*11850*/  BSYNC B0 ;  /* 0x0000000000007941 */ /* 0x000fea0003800000 */
.L_x_708:
[----:B-1----:R-:W2:Y:S01]  /*11860*/  LDL R3, [R1+0x38] ;  /* 0x0000380001037983 */ /* 0x002ea20000100800 */
[----:B------:R-:W-:Y:S01]  /*11870*/  IMAD.MOV.U32 R0, RZ, RZ, c[0x0][0x2c4] ;  /* 0x0000b100ff007624 */ /* 0x000fe200078e00ff */
[----:B------:R-:W-:Y:S01]  /*11880*/  ULDC UR4, c[0x0][0x324] ;  /* 0x0000c90000047ab9 */ /* 0x000fe20000000800 */
[----:B------:R-:W-:Y:S01]  /*11890*/  IMAD R92, R206, -0x50, RZ ;  /* 0xffffffb0ce5c7824 */ /* 0x000fe200078e02ff */
[----:B------:R-:W2:Y:S01]  /*118a0*/  LDL R2, [R1+0x3c] ;  /* 0x00003c0001027983 */ /* 0x000ea20000100800 */
[----:B------:R-:W-:Y:S01]  /*118b0*/  ULOP3.LUT UR4, URZ, UR4, URZ, 0x33, !UPT ;  /* 0x000000043f047292 */ /* 0x000fe2000f8e333f */
[----:B------:R-:W-:Y:S02]  /*118c0*/  ISETP.NE.AND P0, PT, R0, 0x1, PT ;  /* 0x000000010000780c */ /* 0x000fe40003f05270 */
[----:B------:R-:W-:Y:S01]  /*118d0*/  IADD3 R0, -R248, 0x1, R92 ;  /* 0x00000001f8007810 */ /* 0x000fe20007ffe15c */
[----:B------:R-:W0:Y:S03]  /*118e0*/  LDGDEPBAR ;  /* 0x00000000000079af */ /* 0x000e260000000000 */
[----:B------:R-:W-:Y:S04]  /*118f0*/  IADD3 R0, -R236, R0, R237 ;  /* 0x00000000ec007210 */ /* 0x000fe80007ffe1ed */
[C---:B------:R-:W-:Y:S02]  /*11900*/  IADD3 R159, R0.reuse, UR4, RZ ;  /* 0x00000004009f7c10 */ /* 0x040fe4000fffe0ff */
[----:B------:R-:W-:Y:S01]  /*11910*/  IADD3 R158, R0, c[0x0][0x328], RZ ;  /* 0x0000ca00009e7a10 */ /* 0x000fe20007ffe0ff */
[----:B--2---:R-:W-:Y:S04]  /*11920*/  IMAD.IADD R157, R2, 0x1, R3 ;  /* 0x00000001029d7824 */ /* 0x004fe800078e0203 */
[----:B------:R-:W-:Y:S05]  /*11930*/  @P0 IMAD.HI.U32 R2, R157, c[0x0][0x2c8], RZ ;  /* 0x0000b2009d020a27 */ /* 0x000fea00078e00ff */
[----:B------:R-:W-:Y:S01]  /*11940*/  @P0 SHF.R.U32.HI R157, RZ, c[0x0][0x2cc], R2 ;  /* 0x0000b300ff9d0a19 */ /* 0x000fe20000011602 */
[----:B------:R-:W-:-:S05]  /*11950*/  BRA.DIV ~URZ, `(.L_x_712) ;  /* 0x0000c1927f007947 */ /* 0x000fca000b800000 */
[----:B------:R1:W2:Y:S02]  /*11960*/  SHFL.IDX PT, R2, R157, RZ, 0x1c1f ;  /* 0x001c1fff9d027589 */ /* 0x0002a400000e0000 */
.L_x_848:
[----:B--2---:R-:W-:Y:S01]  /*11970*/  IADD3 R97, R158, R2, RZ ;  /* 0x000000029e617210 */ /* 0x004fe20007ffe0ff */
        /* <DEDUP_REMOVED lines=18> */
.L_x_715:
[----:B------:R-:W-:Y:S04]  /*11aa0*/  MOV R3, c[0x0][0x32c] ;  /* 0x0000cb0000037a02 */ /* 0x000fe80000000f00 */
[----:B------:R-:W-:Y:S11]  /*11ab0*/  ISETP.NE.AND P0, PT, R3, 0x1, PT ;  /* 0x000000010300780c */ /* 0x000ff60003f05270 */
[----:B------:R-:W-:Y:S02]  /*11ac0*/  @!UPT UIADD3 URZ, URZ, URZ, URZ ;  /* 0x0000003f3f3ff290 */ /* 0x000fe4000fffe03f */
[----:B------:R-:W-:Y:S05]  /*11ad0*/  @P0 IMAD.HI.U32 R3, R2, c[0x0][0x330], RZ ;  /* 0x0000cc0002030a27 */ /* 0x000fea00078e00ff */
[----:B------:R-:W-:Y:S02]  /*11ae0*/  @P0 SHF.R.U32.HI R2, RZ, c[0x0][0x334], R3 ;  /* 0x0000cd00ff020a19 */ /* 0x000fe40000011603 */
.L_x_716:
[----:B------:R-:W-:Y:S05]  /*11af0*/  BSYNC B0 ;  /* 0x0000000000007941 */ /* 0x000fea0003800000 */
.L_x_714:
[----:B------:R-:W-:Y:S04]  /*11b00*/  IMAD.IADD R3, R92, 0x1, -R248 ;  /* 0x000000015c037824 */ /* 0x000fe800078e0af8 */
[----:B------:R-:W-:Y:S05]  /*11b10*/  IMAD R2, R2, c[0x0][0x32c], R3 ;  /* 0x0000cb0002027a24 */ /* 0x000fea00078e0203 */
[----:B------:R-:W-:Y:S02]  /*11b20*/  IADD3 R3, R2, c[0x0][0x32c], RZ ;  /* 0x0000cb0002037a10 */ /* 0x000fe40007ffe0ff */
[----:B------:R-:W-:Y:S02]  /*11b30*/  IMNMX R0, R0, R2, !PT ;  /* 0x0000000200007217 */ /* 0x000fe40007800200 */
[----:B------:R-:W-:Y:S02]  /*11b40*/  IMNMX R97, R97, R3, PT ;  /* 0x0000000361617217 */ /* 0x000fe40003800200 */
.L_x_713:
[----:B------:R-:W-:-:S05]  /*11b50*/  BRA.DIV ~URZ, `(.L_x_717) ;  /* 0x0000c0027f007947 */ /* 0x000fca000b800000 */
[----:B------:R2:W3:Y:S02]  /*11b60*/  SHFL.IDX PT, R2, R157, 0x1, 0x1c1f ;  /* 0x003c1f009d027f89 */ /* 0x0004e400000e0000 */
.L_x_849:
        /* <DEDUP_REMOVED lines=19> */
.L_x_720:
[----:B------:R-:W-:Y:S04]  /*11ca0*/  MOV R3, c[0x0][0x32c] ;  /* 0x0000cb0000037a02 */ /* 0x000fe80000000f00 */
[----:B------:R-:W-:Y:S11]  /*11cb0*/  ISETP.NE.AND P0, PT, R3, 0x1, PT ;  /* 0x000000010300780c */ /* 0x000ff60003f05270 */
[----:B------:R-:W-:Y:S02]  /*11cc0*/  @!UPT UIADD3 URZ, URZ, URZ, URZ ;  /* 0x0000003f3f3ff290 */ /* 0x000fe4000fffe03f */
[----:B------:R-:W-:Y:S05]  /*11cd0*/  @P0 IMAD.HI.U32 R3, R2, c[0x0][0x330], RZ ;  /* 0x0000cc0002030a27 */ /* 0x000fea00078e00ff */
[----:B------:R-:W-:Y:S02]  /*11ce0*/  @P0 SHF.R.U32.HI R2, RZ, c[0x0][0x334], R3 ;  /* 0x0000cd00ff020a19 */ /* 0x000fe40000011603 */
.L_x_721:
[----:B------:R-:W-:Y:S05]  /*11cf0*/  BSYNC B0 ;  /* 0x0000000000007941 */ /* 0x000fea0003800000 */
.L_x_719:
[----:B------:R-:W-:Y:S04]  /*11d00*/  IMAD.IADD R3, R92, 0x1, -R248 ;  /* 0x000000015c037824 */ /* 0x000fe800078e0af8 */
[----:B------:R-:W-:Y:S05]  /*11d10*/  IMAD R2, R2, c[0x0][0x32c], R3 ;  /* 0x0000cb0002027a24 */ /* 0x000fea00078e0203 */
[----:B------:R-:W-:Y:S02]  /*11d20*/  IADD3 R3, R2, c[0x0][0x32c], RZ ;  /* 0x0000cb0002037a10 */ /* 0x000fe40007ffe0ff */
[----:B------:R-:W-:Y:S02]  /*11d30*/  IMNMX R95, R95, R2, !PT ;  /* 0x000000025f5f7217 */ /* 0x000fe40007800200 */
[----:B------:R-:W-:Y:S02]  /*11d40*/  IMNMX R96, R96, R3, PT ;  /* 0x0000000360607217 */ /* 0x000fe40003800200 */
.L_x_718:
[----:B------:R-:W-:-:S05]  /*11d50*/  BRA.DIV ~URZ, `(.L_x_722) ;  /* 0x0000be727f007947 */ /* 0x000fca000b800000 */
[----:B------:R3:W4:Y:S02]  /*11d60*/  SHFL.IDX PT, R156, R157, 0x2, 0x1c1f ;  /* 0x005c1f009d9c7f89 */ /* 0x00072400000e0000 */
.L_x_850:
        /* <DEDUP_REMOVED lines=19> */
.L_x_725:
[----:B------:R-:W-:Y:S04]  /*11ea0*/  MOV R160, c[0x0][0x32c] ;  /* 0x0000cb0000a07a02 */ /* 0x000fe80000000f00 */
[----:B------:R-:W-:Y:S11]  /*11eb0*/  ISETP.NE.AND P0, PT, R160, 0x1, PT ;  /* 0x00000001a000780c */ /* 0x000ff60003f05270 */
[----:B------:R-:W-:Y:S02]  /*11ec0*/  @!UPT UIADD3 URZ, URZ, URZ, URZ ;  /* 0x0000003f3f3ff290 */ /* 0x000fe4000fffe03f */
[----:B------:R-:W-:Y:S05]  /*11ed0*/  @P0 IMAD.HI.U32 R160, R156, c[0x0][0x330], RZ ;  /* 0x0000cc009ca00a27 */ /* 0x000fea00078e00ff */
[----:B------:R-:W-:Y:S02]  /*11ee0*/  @P0 SHF.R.U32.HI R156, RZ, c[0x0][0x334], R160 ;  /* 0x0000cd00ff9c0a19 */ /* 0x000fe400000116a0 */
.L_x_726:
[----:B------:R-:W-:Y:S05]  /*11ef0*/  BSYNC B0 ;  /* 0x0000000000007941 */ /* 0x000fea0003800000 */
.L_x_724:
[----:B------:R-:W-:Y:S04]  /*11f00*/  IMAD.IADD R160, R92, 0x1, -R248 ;  /* 0x000000015ca07824 */ /* 0x000fe800078e0af8 */
[----:B------:R-:W-:Y:S05]  /*11f10*/  IMAD R156, R156, c[0x0][0x32c], R160 ;  /* 0x0000cb009c9c7a24 */ /* 0x000fea00078e02a0 */
[----:B------:R-:W-:Y:S02]  /*11f20*/  IADD3 R160, R156, c[0x0][0x32c], RZ ;  /* 0x0000cb009ca07a10 */ /* 0x000fe40007ffe0ff */
[----:B------:R-:W-:Y:S02]  /*11f30*/  IMNMX R2, R2, R156, !PT ;  /* 0x0000009c02027217 */ /* 0x000fe40007800200 */
[----:B------:R-:W-:Y:S02]  /*11f40*/  IMNMX R3, R3, R160, PT ;  /* 0x000000a003037217 */ /* 0x000fe40003800200 */
.L_x_723:
        /* <DEDUP_REMOVED lines=246> */
.L_x_851:
        /* <DEDUP_REMOVED lines=19> */
.L_x_730:
[----:B------:R-:W-:Y:S04]  /*12fe0*/  MOV R4, c[0x0][0x32c] ;  /* 0x0000cb0000047a02 */ /* 0x000fe80000000f00 */
[----:B------:R-:W-:Y:S11]  /*12ff0*/  ISETP.NE.AND P0, PT, R4, 0x1, PT ;  /* 0x000000010400780c */ /* 0x000ff60003f05270 */
[----:B------:R-:W-:Y:S02]  /*13000*/  @!UPT UIADD3 URZ, URZ, URZ, URZ ;  /* 0x0000003f3f3ff290 */ /* 0x000fe4000fffe03f */
[----:B------:R-:W-:Y:S05]  /*13010*/  @P0 IMAD.HI.U32 R4, R3, c[0x0][0x330], RZ ;  /* 0x0000cc0003040a27 */ /* 0x000fea00078e00ff */
[----:B------:R-:W-:Y:S02]  /*13020*/  @P0 SHF.R.U32.HI R3, RZ, c[0x0][0x334], R4 ;  /* 0x0000cd00ff030a19 */ /* 0x000fe40000011604 */
.L_x_731:
[----:B------:R-:W-:Y:S05]  /*13030*/  BSYNC B0 ;  /* 0x0000000000007941 */ /* 0x000fea0003800000 */
.L_x_729:
[----:B------:R-:W-:Y:S04]  /*13040*/  IMAD.IADD R4, R92, 0x1, -R248 ;  /* 0x000000015c047824 */ /* 0x000fe800078e0af8 */
[----:B------:R-:W-:Y:S05]  /*13050*/  IMAD R3, R3, c[0x0][0x32c], R4 ;  /* 0x0000cb0003037a24 */ /* 0x000fea00078e0204 */
[----:B------:R-:W-:Y:S02]  /*13060*/  IADD3 R4, R3, c[0x0][0x32c], RZ ;  /* 0x0000cb0003047a10 */ /* 0x000fe40007ffe0ff */
[----:B------:R-:W-:Y:S02]  /*13070*/  IMNMX R0, R0, R3, !PT ;  /* 0x0000000300007217 */ /* 0x000fe40007800200 */
[----:B------:R-:W-:Y:S02]  /*13080*/  IMNMX R2, R2, R4, PT ;  /* 0x0000000402027217 */ /* 0x000fe40003800200 */
.L_x_728:
        /* <DEDUP_REMOVED lines=98> */
[----:B------:R-:W-:Y:S04]  /*136b0*/  ISETP.LT.OR P0, PT, R2, 0x41, P0 ;  /* 0x000000410200780c */ /* 0x000fe80000701670 */
        /* <DEDUP_REMOVED lines=57> */
.L_x_852:
        /* <DEDUP_REMOVED lines=15> */
.L_x_853:
[C---:B------:R-:W-:Y:S01]  /*13b40*/  FMUL.FTZ R0, R97.reuse, c[0x0][0x2d0] ;  /* 0x0000b40061007a20 */ /* 0x040fe20000410000 */
[----:B------:R-:W-:Y:S01]  /*13b50*/  FSETP.NEU.FTZ.AND P0, PT, R97, -INF , PT ;  /* 0xff8000006100780b */ /* 0x000fe20003f1d000 */
[----:B------:R-:W-:Y:S01]  /*13b60*/  WARPSYNC 0xffffffff ;  /* 0xffffffff00007948 */ /* 0x000fe20003800000 */
[----:B------:R-:W-:Y:S01]  /*13b70*/  FSETP.NEU.FTZ.AND P1, PT, R96, -INF , PT ;  /* 0xff8000006000780b */ /* 0x000fe20003f3d000 */
[----:B------:R-:W-:Y:S01]  /*13b80*/  LDSM.16.MT88.4 R28, [R193] ;  /* 0x00000000c11c783b */ /* 0x000fe20000004200 */
[----:B------:R-:W-:Y:S02]  /*13b90*/  FSEL R32, R0, RZ, P0 ;  /* 0x000000ff00207208 */ /* 0x000fe40000000000 */
[----:B----4-:R-:W-:Y:S03]  /*13ba0*/  FMNMX.FTZ R61, R3, R92, !PT ;  /* 0x0000005c033d7209 */ /* 0x010fe60007810000 */
[--C-:B------:R-:W-:Y:S02]  /*13bb0*/  FFMA.FTZ R0, R17, c[0x0][0x2d0], -R32.reuse ;  /* 0x0000b40011007a23 */ /* 0x100fe40000010820 */
[----:B------:R-:W-:Y:S01]  /*13bc0*/  LDSM.16.MT88.4 R44, [R190] ;  /* 0x00000000be2c783b */ /* 0x000fe20000004200 */
[--C-:B------:R-:W-:Y:S01]  /*13bd0*/  FFMA.FTZ R2, R21, c[0x0][0x2d0], -R32.reuse ;  /* 0x0000b40015027a23 */ /* 0x100fe20000010820 */
[----:B------:R1:W-:Y:S01]  /*13be0*/  MUFU.EX2 R225, R0 ;  /* 0x0000000000e17308 */ /* 0x0003e20000000800 */
[--C-:B------:R-:W-:Y:S02]  /*13bf0*/  FFMA.FTZ R81, R165, c[0x0][0x2d0], -R32.reuse ;  /* 0x0000b400a5517a23 */ /* 0x100fe40000010820 */
[--C-:B------:R-:W-:Y:S02]  /*13c00*/  FFMA.FTZ R82, R164, c[0x0][0x2d0], -R32.reuse ;  /* 0x0000b400a4527a23 */ /* 0x100fe40000010820 */
[--C-:B------:R-:W-:Y:S02]  /*13c10*/  FFMA.FTZ R40, R168, c[0x0][0x2d0], -R32.reuse ;  /* 0x0000b400a8287a23 */ /* 0x100fe40000010820 */
[----:B------:R-:W-:Y:S03]  /*13c20*/  FFMA.FTZ R50, R167, c[0x0][0x2d0], -R32 ;  /* 0x0000b400a7327a23 */ /* 0x000fe60000010820 */
[----:B------:R2:W3:Y:S01]  /*13c30*/  MUFU.EX2 R229, R2 ;  /* 0x0000000200e57308 */ /* 0x0004e20000000800 */
[----:B-1----:R-:W-:Y:S05]  /*13c40*/  FMUL.FTZ R0, R96, c[0x0][0x2d0] ;  /* 0x0000b40060007a20 */ /* 0x002fea0000410000 */
[----:B------:R-:W-:Y:S05]  /*13c50*/  FSEL R48, R0, RZ, P1 ;  /* 0x000000ff00307208 */ /* 0x000fea0000800000 */
[--C-:B------:R-:W-:Y:S02]  /*13c60*/  FFMA.FTZ R0, R18, c[0x0][0x2d0], -R48.reuse ;  /* 0x0000b40012007a23 */ /* 0x100fe40000010830 */
[----:B------:R-:W-:Y:S02]  /*13c70*/  FFMA.FTZ R80, R216, c[0x0][0x2d0], -R48 ;  /* 0x0000b400d8507a23 */ /* 0x000fe40000010830 */
[----:B------:R1:W-:Y:S01]  /*13c80*/  MUFU.EX2 R223, R0 ;  /* 0x0000000000df7308 */ /* 0x0003e20000000800 */
[----:B--2---:R-:W-:Y:S02]  /*13c90*/  FFMA.FTZ R2, R161, c[0x0][0x2d0], -R32 ;  /* 0x0000b400a1027a23 */ /* 0x004fe40000010820 */
[--C-:B------:R-:W-:Y:S02]  /*13ca0*/  FFMA.FTZ R24, R169, c[0x0][0x2d0], -R48.reuse ;  /* 0x0000b400a9187a23 */ /* 0x100fe40000010830 */
[--C-:B------:R-:W-:Y:S02]  /*13cb0*/  FFMA.FTZ R62, R217, c[0x0][0x2d0], -R48.reuse ;  /* 0x0000b400d93e7a23 */ /* 0x100fe40000010830 */
[--C-:B------:R-:W-:Y:S03]  /*13cc0*/  FFMA.FTZ R4, R162, c[0x0][0x2d0], -R48.reuse ;  /* 0x0000b400a2047a23 */ /* 0x100fe60000010830 */
[----:B------:R2:W-:Y:S10]  /*13cd0*/  MUFU.EX2 R232, R2 ;  /* 0x0000000200e87308 */ /* 0x0005f40000000800 */
[----:B------:R4:W-:Y:S01]  /*13ce0*/  MUFU.EX2 R247, R4 ;  /* 0x0000000400f77308 */ /* 0x0009e20000000800 */
[----:B-1----:R-:W-:Y:S09]  /*13cf0*/  FFMA.FTZ R0, R22, c[0x0][0x2d0], -R48 ;  /* 0x0000b40016007a23 */ /* 0x002ff20000010830 */
[----:B------:R1:W5:Y:S01]  /*13d00*/  MUFU.EX2 R228, R0 ;  /* 0x0000000000e47308 */ /* 0x0003620000000800 */
[----:B--2---:R-:W-:Y:S09]  /*13d10*/  FMUL.FTZ R2, R95, c[0x0][0x2d0] ;  /* 0x0000b4005f027a20 */ /* 0x004ff20000410000 */
[----:B------:R-:W-:Y:S01]  /*13d20*/  MUFU.EX2 R246, R24 ;  /* 0x0000001800f67308 */ /* 0x000fe20000000800 */
[----:B----4-:R-:W-:Y:S09]  /*13d30*/  FMUL.FTZ R4, R61, c[0x0][0x2d0] ;  /* 0x0000b4003d047a20 */ /* 0x010ff20000410000 */
[----:B------:R-:W-:Y:S01]  /*13d40*/  MUFU.EX2 R216, R40 ;  /* 0x0000002800d87308 */ /* 0x000fe20000000800 */
[--C-:B-1----:R-:W-:Y:S02]  /*13d50*/  FFMA.FTZ R0, R160, c[0x0][0x2d0], -R32.reuse ;  /* 0x0000b400a0007a23 */ /* 0x102fe40000010820 */
[----:B------:R-:W-:Y:S07]  /*13d60*/  FFMA.FTZ R160, R33, c[0x0][0x2d0], -R32 ;  /* 0x0000b40021a07a23 */ /* 0x000fee0000010820 */
[----:B------:R1:W2:Y:S02]  /*13d70*/  MUFU.EX2 R249, R0 ;  /* 0x0000000000f97308 */ /* 0x0002a40000000800 */
[----:B-1----:R-:W-:Y:S01]  /*13d80*/  FFMA.FTZ R0, R156, c[0x0][0x2d0], -R48 ;  /* 0x0000b4009c007a23 */ /* 0x002fe20000010830 */
[----:B---3--:R-:W-:Y:S01]  /*13d90*/  F2FP.BF16.PACK_AB R64, R229, R225 ;  /* 0x000000e1e540723e */ /* 0x008fe200000010ff */
[----:B------:R-:W-:Y:S01]  /*13da0*/  FFMA.FTZ R156, R39, c[0x0][0x2d0], -R32 ;  /* 0x0000b400279c7a23 */ /* 0x000fe20000010820 */
[----:B-----5:R-:W-:Y:S05]  /*13db0*/  F2FP.BF16.PACK_AB R65, R228, R223 ;  /* 0x000000dfe441723e */ /* 0x020fea00000010ff */
[----:B------:R1:W3:Y:S01]  /*13dc0*/  MUFU.EX2 R230, R0 ;  /* 0x0000000000e67308 */ /* 0x0002e20000000800 */
[----:B--2---:R-:W-:Y:S02]  /*13dd0*/  F2FP.BF16.PACK_AB R66, R249, R232 ;  /* 0x000000e8f942723e */ /* 0x004fe400000010ff */
[----:B-1----:R-:W-:Y:S02]  /*13de0*/  FSEL R0, R97, RZ, P0 ;  /* 0x000000ff61007208 */ /* 0x002fe40000000000 */
[----:B------:R-:W-:Y:S02]  /*13df0*/  FSETP.NEU.FTZ.AND P0, PT, R95, -INF , PT ;  /* 0xff8000005f00780b */ /* 0x000fe40003f1d000 */
[----:B---3--:R-:W-:Y:S01]  /*13e00*/  F2FP.BF16.PACK_AB R67, R247, R230 ;  /* 0x000000e6f743723e */ /* 0x008fe200000010ff */
[----:B------:R-:W-:Y:S01]  /*13e10*/  FADD.FTZ R0, -R0, R93 ;  /* 0x0000005d00007221 */ /* 0x000fe20000010100 */
[----:B------:R-:W-:Y:S03]  /*13e20*/  FSEL R49, R2, RZ, P0 ;  /* 0x000000ff02317208 */ /* 0x000fe60000000000 */
[----:B------:R-:W-:Y:S02]  /*13e30*/  FMUL.FTZ R0, R0, c[0x0][0x2d0] ;  /* 0x0000b40000007a20 */ /* 0x000fe40000410000 */
[--C-:B------:R-:W-:Y:S02]  /*13e40*/  FFMA.FTZ R2, R12, c[0x0][0x2d0], -R49.reuse ;  /* 0x0000b4000c027a23 */ /* 0x100fe40000010831 */
[----:B------:R-:W1:Y:S01]  /*13e50*/  MUFU.EX2 R60, R0 ;  /* 0x00000000003c7308 */ /* 0x000e620000000800 */
[--C-:B------:R-:W-:Y:S02]  /*13e60*/  FFMA.FTZ R63, R213, c[0x0][0x2d0], -R49.reuse ;  /* 0x0000b400d53f7a23 */ /* 0x100fe40000010831 */
[--C-:B------:R-:W-:Y:S02]  /*13e70*/  FFMA.FTZ R92, R212, c[0x0][0x2d0], -R49.reuse ;  /* 0x0000b400d45c7a23 */ /* 0x100fe40000010831 */
[--C-:B------:R-:W-:Y:S05]  /*13e80*/  FFMA.FTZ R93, R185, c[0x0][0x2d0], -R49.reuse ;  /* 0x0000b400b95d7a23 */ /* 0x100fea0000010831 */
[----:B------:R2:W-:Y:S01]  /*13e90*/  MUFU.EX2 R226, R2 ;  /* 0x0000000200e27308 */ /* 0x0005e20000000800 */
[C---:B-1----:R-:W-:Y:S02]  /*13ea0*/  FMUL.FTZ R5, R60.reuse, R101 ;  /* 0x000000653c057220 */ /* 0x042fe40000410000 */
[C---:B------:R-:W-:Y:S02]  /*13eb0*/  FMUL.FTZ R17, R60.reuse, R113 ;  /* 0x000000713c117220 */ /* 0x040fe40000410000 */
[C---:B------:R-:W-:Y:S02]  /*13ec0*/  FMUL.FTZ R84, R60.reuse, R84 ;  /* 0x000000543c547220 */ /* 0x040fe40000410000 */
[C---:B------:R-:W-:Y:S02]  /*13ed0*/  FMUL.FTZ R85, R60.reuse, R85 ;  /* 0x000000553c557220 */ /* 0x040fe40000410000 */
[----:B------:R-:W-:Y:S02]  /*13ee0*/  FMUL.FTZ R24, R60, R120 ;  /* 0x000000783c187220 */ /* 0x000fe40000410000 */
[--C-:B--2---:R-:W-:Y:S02]  /*13ef0*/  FFMA.FTZ R2, R20, c[0x0][0x2d0], -R49.reuse ;  /* 0x0000b40014027a23 */ /* 0x104fe40000010831 */
[----:B------:R-:W1:Y:S01]  /*13f00*/  LDSM.16.MT88.4 R20, [R189] ;  /* 0x00000000bd14783b */ /* 0x000e620000004200 */
[--C-:B------:R-:W-:Y:S01]  /*13f10*/  FFMA.FTZ R113, R221, c[0x0][0x2d0], -R48.reuse ;  /* 0x0000b400dd717a23 */ /* 0x100fe20000010830 */
[----:B------:R2:W3:Y:S01]  /*13f20*/  MUFU.EX2 R227, R2 ;  /* 0x0000000200e37308 */ /* 0x0004e20000000800 */
[----:B------:R-:W-:Y:S02]  /*13f30*/  FMUL.FTZ R25, R60, R121 ;  /* 0x000000793c197220 */ /* 0x000fe40000410000 */
[----:B------:R-:W-:Y:S02]  /*13f40*/  FFMA.FTZ R121, R70, c[0x0][0x2d0], -R48 ;  /* 0x0000b40046797a23 */ /* 0x000fe40000010830 */
[----:B------:R-:W-:Y:S02]  /*13f50*/  FMUL.FTZ R40, R60, R136 ;  /* 0x000000883c287220 */ /* 0x000fe40000410000 */
[--C-:B------:R-:W-:Y:S02]  /*13f60*/  FFMA.FTZ R101, R210, c[0x0][0x2d0], -R49.reuse ;  /* 0x0000b400d2657a23 */ /* 0x100fe40000010831 */
[--C-:B--2---:R-:W-:Y:S01]  /*13f70*/  FFMA.FTZ R2, R19, c[0x0][0x2d0], -R49.reuse ;  /* 0x0000b40013027a23 */ /* 0x104fe20000010831 */
[----:B---3--:R-:W-:Y:S03]  /*13f80*/  F2FP.BF16.PACK_AB R56, R227, R226 ;  /* 0x000000e2e338723e */ /* 0x008fe600000010ff */
[----:B------:R2:W-:Y:S02]  /*13f90*/  MUFU.EX2 R242, R2 ;  /* 0x0000000200f27308 */ /* 0x0005e40000000800 */
[--C-:B--2---:R-:W-:Y:S02]  /*13fa0*/  FFMA.FTZ R2, R16, c[0x0][0x2d0], -R49.reuse ;  /* 0x0000b40010027a23 */ /* 0x104fe40000010831 */
[----:B------:R-:W-:Y:S06]  /*13fb0*/  FMUL.FTZ R16, R60, R112 ;  /* 0x000000703c107220 */ /* 0x000fec0000410000 */
[----:B------:R2:W3:Y:S01]  /*13fc0*/  MUFU.EX2 R244, R2 ;  /* 0x0000000200f47308 */ /* 0x0004e20000000800 */
[----:B------:R-:W-:Y:S01]  /*13fd0*/  FFMA.FTZ R112, R55, c[0x0][0x2d0], -R32 ;  /* 0x0000b40037707a23 */ /* 0x000fe20000010820 */
[----:B--2---:R-:W-:Y:S02]  /*13fe0*/  FSEL R2, R96, RZ, P1 ;  /* 0x000000ff60027208 */ /* 0x004fe40000800000 */
[----:B---3--:R-:W-:Y:S03]  /*13ff0*/  F2FP.BF16.PACK_AB R58, R244, R242 ;  /* 0x000000f2f43a723e */ /* 0x008fe600000010ff */
[----:B------:R-:W-:Y:S01]  /*14000*/  FADD.FTZ R0, -R2, R94 ;  /* 0x0000005e02007221 */ /* 0x000fe20000010100 */
[----:B------:R-:W-:Y:S01]  /*14010*/  FSEL R2, R95, RZ, P0 ;  /* 0x000000ff5f027208 */ /* 0x000fe20000000000 */
[--C-:B------:R-:W-:Y:S01]  /*14020*/  FFMA.FTZ R94, R186, c[0x0][0x2d0], -R49.reuse ;  /* 0x0000b400ba5e7a23 */ /* 0x100fe20000010831 */
[----:B------:R-:W-:Y:S01]  /*14030*/  FSETP.NEU.FTZ.AND P0, PT, R61, -INF , PT ;  /* 0xff8000003d00780b */ /* 0x000fe20003f1d000 */
[----:B------:R-:W-:Y:S03]  /*14040*/  FMUL.FTZ R0, R0, c[0x0][0x2d0] ;  /* 0x0000b40000007a20 */ /* 0x000fe60000410000 */
[----:B------:R-:W-:Y:S01]  /*14050*/  FSEL R52, R4, RZ, P0 ;  /* 0x000000ff04347208 */ /* 0x000fe20000000000 */
[----:B------:R2:W3:Y:S04]  /*14060*/  MUFU.EX2 R3, R0 ;  /* 0x0000000000037308 */ /* 0x0004e80000000800 */
[--C-:B------:R-:W-:Y:S02]  /*14070*/  FFMA.FTZ R4, R13, c[0x0][0x2d0], -R52.reuse ;  /* 0x0000b4000d047a23 */ /* 0x100fe40000010834 */
[----:B------:R-:W-:Y:S04]  /*14080*/  FFMA.FTZ R120, R174, c[0x0][0x2d0], -R52 ;  /* 0x0000b400ae787a23 */ /* 0x000fe80000010834 */
[----:B------:R4:W-:Y:S01]  /*14090*/  MUFU.EX2 R162, R4 ;  /* 0x0000000400a27308 */ /* 0x0009e20000000800 */
[----:B--2---:R-:W-:Y:S02]  /*140a0*/  FADD.FTZ R0, -R2, R98 ;  /* 0x0000006202007221 */ /* 0x004fe40000010100 */
[C---:B---3--:R-:W-:Y:S02]  /*140b0*/  FMUL.FTZ R6, R3.reuse, R102 ;  /* 0x0000006603067220 */ /* 0x048fe40000410000 */
[----:B------:R-:W-:Y:S02]  /*140c0*/  FMUL.FTZ R0, R0, c[0x0][0x2d0] ;  /* 0x0000b40000007a20 */ /* 0x000fe40000410000 */
[C---:B------:R-:W-:Y:S03]  /*140d0*/  FMUL.FTZ R43, R3.reuse, R139 ;  /* 0x0000008b032b7220 */ /* 0x040fe60000410000 */
[----:B------:R2:W3:Y:S01]  /*140e0*/  MUFU.EX2 R2, R0 ;  /* 0x0000000000027308 */ /* 0x0004e20000000800 */
[----:B------:R-:W-:Y:S02]  /*140f0*/  FMUL.FTZ R7, R3, R103 ;  /* 0x0000006703077220 */ /* 0x000fe40000410000 */
[----:B----4-:R-:W-:Y:S02]  /*14100*/  FFMA.FTZ R4, R15, c[0x0][0x2d0], -R52 ;  /* 0x0000b4000f047a23 */ /* 0x010fe40000010834 */
[----:B------:R-:W-:Y:S02]  /*14110*/  FFMA.FTZ R103, R222, c[0x0][0x2d0], -R48 ;  /* 0x0000b400de677a23 */ /* 0x000fe40000010830 */
[----:B------:R-:W-:Y:S02]  /*14120*/  FFMA.FTZ R102, R83, c[0x0][0x2d0], -R52 ;  /* 0x0000b40053667a23 */ /* 0x000fe40000010834 */
[C---:B------:R-:W-:Y:S01]  /*14130*/  FMUL.FTZ R18, R3.reuse, R114 ;  /* 0x0000007203127220 */ /* 0x040fe20000410000 */
[----:B------:R4:W-:Y:S01]  /*14140*/  MUFU.EX2 R241, R4 ;  /* 0x0000000400f17308 */ /* 0x0009e20000000800 */
[C---:B------:R-:W-:Y:S02]  /*14150*/  FMUL.FTZ R19, R3.reuse, R115 ;  /* 0x0000007303137220 */ /* 0x040fe40000410000 */
[C---:B------:R-:W-:Y:S02]  /*14160*/  FMUL.FTZ R86, R3.reuse, R86 ;  /* 0x0000005603567220 */ /* 0x040fe40000410000 */
[----:B------:R-:W-:Y:S02]  /*14170*/  FMUL.FTZ R87, R3, R87 ;  /* 0x0000005703577220 */ /* 0x000fe40000410000 */
[--C-:B------:R-:W-:Y:S02]  /*14180*/  FFMA.FTZ R115, R51, c[0x0][0x2d0], -R32.reuse ;  /* 0x0000b40033737a23 */ /* 0x100fe40000010820 */
[--C-:B------:R-:W-:Y:S01]  /*14190*/  FFMA.FTZ R114, R38, c[0x0][0x2d0], -R32.reuse ;  /* 0x0000b40026727a23 */ /* 0x100fe20000010820 */
[----:B------:R-:W-:Y:S01]  /*141a0*/  MUFU.EX2 R174, R103 ;  /* 0x0000006700ae7308 */ /* 0x000fe20000000800 */
[----:B------:R-:W-:Y:S02]  /*141b0*/  FMUL.FTZ R27, R3, R123 ;  /* 0x0000007b031b7220 */ /* 0x000fe40000410000 */
[----:B------:R-:W-:Y:S02]  /*141c0*/  FFMA.FTZ R123, R37, c[0x0][0x2d0], -R32 ;  /* 0x0000b400257b7a23 */ /* 0x000fe40000010820 */
[--C-:B--2---:R-:W-:Y:S02]  /*141d0*/  FFMA.FTZ R0, R10, c[0x0][0x2d0], -R52.reuse ;  /* 0x0000b4000a007a23 */ /* 0x104fe40000010834 */
[C---:B---3--:R-:W-:Y:S02]  /*141e0*/  FMUL.FTZ R8, R2.reuse, R104 ;  /* 0x0000006802087220 */ /* 0x048fe40000410000 */
[--C-:B------:R-:W-:Y:S01]  /*141f0*/  FFMA.FTZ R104, R77, c[0x0][0x2d0], -R52.reuse ;  /* 0x0000b4004d687a23 */ /* 0x100fe20000010834 */
[----:B------:R2:W3:Y:S01]  /*14200*/  MUFU.EX2 R161, R0 ;  /* 0x0000000000a17308 */ /* 0x0004e20000000800 */
[C---:B------:R-:W-:Y:S02]  /*14210*/  FMUL.FTZ R9, R2.reuse, R105 ;  /* 0x0000006902097220 */ /* 0x040fe40000410000 */
[----:B------:R-:W-:Y:S02]  /*14220*/  FMUL.FTZ R12, R2, R108 ;  /* 0x0000006c020c7220 */ /* 0x000fe40000410000 */
[----:B----4-:R-:W-:Y:S02]  /*14230*/  FMUL.FTZ R4, R60, R100 ;  /* 0x000000643c047220 */ /* 0x010fe40000410000 */
[--C-:B------:R-:W-:Y:S02]  /*14240*/  FFMA.FTZ R100, R209, c[0x0][0x2d0], -R49.reuse ;  /* 0x0000b400d1647a23 */ /* 0x100fe40000010831 */
[--C-:B------:R-:W-:Y:S01]  /*14250*/  FFMA.FTZ R108, R76, c[0x0][0x2d0], -R52.reuse ;  /* 0x0000b4004c6c7a23 */ /* 0x100fe20000010834 */
[----:B------:R-:W-:Y:S01]  /*14260*/  MUFU.EX2 R169, R115 ;  /* 0x0000007300a97308 */ /* 0x000fe20000000800 */
[----:B------:R-:W-:Y:S01]  /*14270*/  LDSM.16.MT88.4 R76, [R193+0x800] ;  /* 0x00080000c14c783b */ /* 0x000fe20000004200 */
[-C--:B-1----:R-:W-:Y:S05]  /*14280*/  HMMA.16816.F32.BF16 R4, R64, R20.reuse, R4 ;  /* 0x000000144004723c */ /* 0x082fea0000041804 */
[C---:B------:R-:W-:Y:S02]  /*14290*/  FMUL.FTZ R13, R2.reuse, R109 ;  /* 0x0000006d020d7220 */ /* 0x040fe40000410000 */
[C---:B------:R-:W-:Y:S01]  /*142a0*/  FMUL.FTZ R88, R2.reuse, R88 ;  /* 0x0000005802587220 */ /* 0x040fe20000410000 */
[----:B------:R-:W-:Y:S01]  /*142b0*/  MUFU.EX2 R164, R100 ;  /* 0x0000006400a47308 */ /* 0x000fe20000000800 */
[----:B------:R-:W-:Y:S03]  /*142c0*/  FMUL.FTZ R89, R2, R89 ;  /* 0x0000005902597220 */ /* 0x000fe60000410000 */
[----:B--2---:R-:W-:Y:S01]  /*142d0*/  FFMA.FTZ R0, R11, c[0x0][0x2d0], -R52 ;  /* 0x0000b4000b007a23 */ /* 0x004fe20000010834 */
[----:B---3--:R-:W-:Y:S01]  /*142e0*/  F2FP.BF16.PACK_AB R57, R162, R161 ;  /* 0x000000a1a239723e */ /* 0x008fe200000010ff */
[----:B------:R-:W-:Y:S02]  /*142f0*/  FMUL.FTZ R26, R3, R122 ;  /* 0x0000007a031a7220 */ /* 0x000fe40000410000 */
[C---:B------:R-:W-:Y:S02]  /*14300*/  FMUL.FTZ R33, R2.reuse, R129 ;  /* 0x0000008102217220 */ /* 0x040fe40000410000 */
[----:B------:R1:W2:Y:S01]  /*14310*/  MUFU.EX2 R235, R0 ;  /* 0x0000000000eb7308 */ /* 0x0002a20000000800 */
[----:B------:R-:W-:Y:S02]  /*14320*/  FMUL.FTZ R37, R2, R133 ;  /* 0x0000008502257220 */ /* 0x000fe40000410000 */
[----:B------:R-:W-:Y:S02]  /*14330*/  FFMA.FTZ R105, R215, c[0x0][0x2d0], -R48 ;  /* 0x0000b400d7697a23 */ /* 0x000fe40000010830 */
[--C-:B------:R-:W-:Y:S02]  /*14340*/  FFMA.FTZ R122, R184, c[0x0][0x2d0], -R49.reuse ;  /* 0x0000b400b87a7a23 */ /* 0x100fe40000010831 */
[----:B------:R-:W-:Y:S02]  /*14350*/  FFMA.FTZ R98, R187, c[0x0][0x2d0], -R49 ;  /* 0x0000b400bb627a23 */ /* 0x000fe40000010831 */
[--C-:B------:R-:W-:Y:S01]  /*14360*/  FFMA.FTZ R109, R73, c[0x0][0x2d0], -R52.reuse ;  /* 0x0000b400496d7a23 */ /* 0x100fe20000010834 */
[----:B------:R-:W-:Y:S01]  /*14370*/  MUFU.EX2 R215, R50 ;  /* 0x0000003200d77308 */ /* 0x000fe20000000800 */
[----:B------:R-:W-:Y:S09]  /*14380*/  FFMA.FTZ R129, R75, c[0x0][0x2d0], -R52 ;  /* 0x0000b4004b817a23 */ /* 0x000ff20000010834 */
[----:B------:R-:W-:Y:S01]  /*14390*/  MUFU.EX2 R167, R98 ;  /* 0x0000006200a77308 */ /* 0x000fe20000000800 */
[----:B-1----:R-:W-:Y:S02]  /*143a0*/  FSEL R0, R61, RZ, P0 ;  /* 0x000000ff3d007208 */ /* 0x002fe40000000000 */
[----:B--2---:R-:W-:Y:S03]  /*143b0*/  F2FP.BF16.PACK_AB R59, R241, R235 ;  /* 0x000000ebf13b723e */ /* 0x004fe600000010ff */
[----:B------:R-:W-:Y:S04]  /*143c0*/  FADD.FTZ R0, -R0, R99 ;  /* 0x0000006300007221 */ /* 0x000fe80000010100 */
[----:B------:R-:W-:Y:S01]  /*143d0*/  MUFU.EX2 R98, R122 ;  /* 0x0000007a00627308 */ /* 0x000fe20000000800 */
[--C-:B------:R-:W-:Y:S02]  /*143e0*/  FFMA.FTZ R99, R208, c[0x0][0x2d0], -R49.reuse ;  /* 0x0000b400d0637a23 */ /* 0x100fe40000010831 */
[----:B------:R-:W-:Y:S07]  /*143f0*/  FMUL.FTZ R0, R0, c[0x0][0x2d0] ;  /* 0x0000b40000007a20 */ /* 0x000fee0000410000 */
[----:B------:R-:W1:Y:S10]  /*14400*/  MUFU.EX2 R0, R0 ;  /* 0x0000000000007308 */ /* 0x000e740000000800 */
[----:B------:R-:W-:Y:S01]  /*14410*/  MUFU.EX2 R133, R63 ;  /* 0x0000003f00857308 */ /* 0x000fe20000000800 */
[C---:B-1----:R-:W-:Y:S02]  /*14420*/  FMUL.FTZ R10, R0.reuse, R106 ;  /* 0x0000006a000a7220 */ /* 0x042fe40000410000 */
[C---:B------:R-:W-:Y:S02]  /*14430*/  FMUL.FTZ R11, R0.reuse, R107 ;  /* 0x0000006b000b7220 */ /* 0x040fe40000410000 */
[C---:B------:R-:W-:Y:S05]  /*14440*/  FMUL.FTZ R50, R0.reuse, R146 ;  /* 0x0000009200327220 */ /* 0x040fea0000410000 */
[----:B------:R-:W-:Y:S01]  /*14450*/  MUFU.EX2 R146, R101 ;  /* 0x0000006500927308 */ /* 0x000fe20000000800 */
[C---:B------:R-:W-:Y:S01]  /*14460*/  FMUL.FTZ R14, R0.reuse, R110 ;  /* 0x0000006e000e7220 */ /* 0x040fe20000410000 */
[C---:B------:R-:W-:Y:S04]  /*14470*/  HMMA.16816.F32.BF16 R8, R56.reuse, R20, R8 ;  /* 0x000000143808723c */ /* 0x040fe80000041808 */
[----:B------:R-:W-:Y:S02]  /*14480*/  FMUL.FTZ R15, R0, R111 ;  /* 0x0000006f000f7220 */ /* 0x000fe40000410000 */
[--C-:B------:R-:W-:Y:S02]  /*14490*/  FFMA.FTZ R111, R54, c[0x0][0x2d0], -R32.reuse ;  /* 0x0000b400366f7a23 */ /* 0x100fe40000010820 */
[----:B------:R-:W-:Y:S02]  /*144a0*/  FFMA.FTZ R20, R163, c[0x0][0x2d0], -R32 ;  /* 0x0000b400a3147a23 */ /* 0x000fe40000010820 */
[----:B------:R-:W2:Y:S01]  /*144b0*/  LDL.LU R163, [R1] ;  /* 0x0000000001a37983 */ /* 0x000ea20000300800 */
[-C--:B------:R-:W-:Y:S01]  /*144c0*/  HMMA.16816.F32.BF16 R12, R56, R22.reuse, R12 ;  /* 0x00000016380c723c */ /* 0x080fe2000004180c */
[----:B------:R1:W-:Y:S02]  /*144d0*/  MUFU.EX2 R233, R20 ;  /* 0x0000001400e97308 */ /* 0x0003e40000000800 */
[----:B------:R-:W-:Y:S02]  /*144e0*/  FMUL.FTZ R21, R2, R117 ;  /* 0x0000007502157220 */ /* 0x000fe40000410000 */
[----:B------:R-:W-:Y:S02]  /*144f0*/  FFMA.FTZ R117, R72, c[0x0][0x2d0], -R52 ;  /* 0x0000b40048757a23 */ /* 0x000fe40000010834 */
[----:B------:R-:W-:Y:S01]  /*14500*/  FFMA.FTZ R110, R53, c[0x0][0x2d0], -R32 ;  /* 0x0000b400356e7a23 */ /* 0x000fe20000010820 */
[C---:B------:R-:W-:Y:S04]  /*14510*/  HMMA.16816.F32.BF16 R16, R64.reuse, R22, R16 ;  /* 0x000000164010723c */ /* 0x040fe80000041810 */
[--C-:B------:R-:W-:Y:S02]  /*14520*/  FFMA.FTZ R53, R158, c[0x0][0x2d0], -R52.reuse ;  /* 0x0000b4009e357a23 */ /* 0x100fe40000010834 */
[----:B------:R-:W-:Y:S01]  /*14530*/  MUFU.EX2 R158, R121 ;  /* 0x00000079009e7308 */ /* 0x000fe20000000800 */
[C---:B------:R-:W-:Y:S01]  /*14540*/  FMUL.FTZ R90, R0.reuse, R90 ;  /* 0x0000005a005a7220 */ /* 0x040fe20000410000 */
[-C--:B------:R-:W-:Y:S04]  /*14550*/  HMMA.16816.F32.BF16 R84, R64, R28.reuse, R84 ;  /* 0x0000001c4054723c */ /* 0x080fe80000041854 */
[C---:B------:R-:W-:Y:S02]  /*14560*/  FMUL.FTZ R91, R0.reuse, R91 ;  /* 0x0000005b005b7220 */ /* 0x040fe40000410000 */
[----:B------:R-:W-:Y:S02]  /*14570*/  FMUL.FTZ R22, R0, R118 ;  /* 0x0000007600167220 */ /* 0x000fe40000410000 */
[----:B------:R-:W-:Y:S02]  /*14580*/  FFMA.FTZ R118, R175, c[0x0][0x2d0], -R52 ;  /* 0x0000b400af767a23 */ /* 0x000fe40000010834 */
[----:B------:R-:W-:Y:S01]  /*14590*/  MUFU.EX2 R175, R112 ;  /* 0x0000007000af7308 */ /* 0x000fe20000000800 */
[C---:B------:R-:W-:Y:S04]  /*145a0*/  HMMA.16816.F32.BF16 R88, R56.reuse, R28, R88 ;  /* 0x0000001c3858723c */ /* 0x040fe80000041858 */
[--C-:B-1----:R-:W-:Y:S02]  /*145b0*/  FFMA.FTZ R20, R166, c[0x0][0x2d0], -R32.reuse ;  /* 0x0000b400a6147a23 */ /* 0x102fe40000010820 */
[----:B------:R-:W-:Y:S02]  /*145c0*/  FMUL.FTZ R23, R0, R119 ;  /* 0x0000007700177220 */ /* 0x000fe40000410000 */
[--C-:B------:R-:W-:Y:S01]  /*145d0*/  FFMA.FTZ R28, R172, c[0x0][0x2d0], -R32.reuse ;  /* 0x0000b400ac1c7a23 */ /* 0x100fe20000010820 */
[----:B------:R1:W-:Y:S03]  /*145e0*/  MUFU.EX2 R252, R20 ;  /* 0x0000001400fc7308 */ /* 0x0003e60000000800 */
[----:B------:R-:W-:Y:S02]  /*145f0*/  FFMA.FTZ R29, R171, c[0x0][0x2d0], -R32 ;  /* 0x0000b400ab1d7a23 */ /* 0x000fe40000010820 */
[--C-:B------:R-:W-:Y:S02]  /*14600*/  FFMA.FTZ R32, R34, c[0x0][0x2d0], -R49.reuse ;  /* 0x0000b40022207a23 */ /* 0x100fe40000010831 */
[----:B------:R-:W-:Y:S02]  /*14610*/  FMUL.FTZ R34, R0, R130 ;  /* 0x0000008200227220 */ /* 0x000fe40000410000 */
[--C-:B------:R-:W-:Y:S01]  /*14620*/  FFMA.FTZ R107, R214, c[0x0][0x2d0], -R48.reuse ;  /* 0x0000b400d66b7a23 */ /* 0x100fe20000010830 */
[----:B------:R3:W-:Y:S01]  /*14630*/  MUFU.EX2 R245, R28 ;  /* 0x0000001c00f57308 */ /* 0x0007e20000000800 */
[C---:B------:R-:W-:Y:S02]  /*14640*/  FMUL.FTZ R38, R0.reuse, R134 ;  /* 0x0000008600267220 */ /* 0x040fe40000410000 */
[----:B------:R-:W-:Y:S02]  /*14650*/  FMUL.FTZ R39, R0, R135 ;  /* 0x0000008700277220 */ /* 0x000fe40000410000 */
[----:B------:R-:W-:Y:S02]  /*14660*/  FFMA.FTZ R106, R218, c[0x0][0x2d0], -R48 ;  /* 0x0000b400da6a7a23 */ /* 0x000fe40000010830 */
[--C-:B------:R-:W-:Y:S02]  /*14670*/  FFMA.FTZ R54, R157, c[0x0][0x2d0], -R52.reuse ;  /* 0x0000b4009d367a23 */ /* 0x100fe40000010834 */
[--C-:B------:R-:W-:Y:S01]  /*14680*/  FFMA.FTZ R130, R181, c[0x0][0x2d0], -R49.reuse ;  /* 0x0000b400b5827a23 */ /* 0x100fe20000010831 */
[----:B------:R4:W5:Y:S01]  /*14690*/  MUFU.EX2 R41, R29 ;  /* 0x0000001d00297308 */ /* 0x0009620000000800 */
[----:B------:R-:W-:Y:S02]  /*146a0*/  FMUL.FTZ R51, R0, R147 ;  /* 0x0000009300337220 */ /* 0x000fe40000410000 */
[----:B------:R-:W-:Y:S02]  /*146b0*/  FFMA.FTZ R119, R178, c[0x0][0x2d0], -R52 ;  /* 0x0000b400b2777a23 */ /* 0x000fe40000010834 */
[--C-:B-1----:R-:W-:Y:S02]  /*146c0*/  FFMA.FTZ R20, R170, c[0x0][0x2d0], -R48.reuse ;  /* 0x0000b400aa147a23 */ /* 0x102fe40000010830 */
[----:B------:R-:W-:Y:S03]  /*146d0*/  FMUL.FTZ R55, R0, R155 ;  /* 0x0000009b00377220 */ /* 0x000fe60000410000 */
[----:B------:R1:W-:Y:S01]  /*146e0*/  MUFU.EX2 R231, R20 ;  /* 0x0000001400e77308 */ /* 0x0003e20000000800 */
[----:B---3--:R-:W-:Y:S09]  /*146f0*/  FFMA.FTZ R28, R180, c[0x0][0x2d0], -R48 ;  /* 0x0000b400b41c7a23 */ /* 0x008ff20000010830 */
[----:B------:R3:W-:Y:S01]  /*14700*/  MUFU.EX2 R243, R28 ;  /* 0x0000001c00f37308 */ /* 0x0007e20000000800 */
[C---:B----4-:R-:W-:Y:S01]  /*14710*/  FMUL.FTZ R29, R60.reuse, R125 ;  /* 0x0000007d3c1d7220 */ /* 0x050fe20000410000 */
[----:B-----5:R-:W-:Y:S01]  /*14720*/  MOV R217, R41 ;  /* 0x0000002900d97202 */ /* 0x020fe20000000f00 */
[----:B------:R-:W-:Y:S02]  /*14730*/  FMUL.FTZ R41, R60, R137 ;  /* 0x000000893c297220 */ /* 0x000fe40000410000 */
[----:B------:R-:W-:Y:S05]  /*14740*/  FFMA.FTZ R125, R177, c[0x0][0x2d0], -R52 ;  /* 0x0000b400b17d7a23 */ /* 0x000fea0000010834 */
[----:B------:R4:W-:Y:S01]  /*14750*/  MUFU.EX2 R250, R32 ;  /* 0x0000002000fa7308 */ /* 0x0009e20000000800 */
[C---:B-1----:R-:W-:Y:S02]  /*14760*/  FMUL.FTZ R20, R2.reuse, R116 ;  /* 0x0000007402147220 */ /* 0x042fe40000410000 */
[--C-:B------:R-:W-:Y:S07]  /*14770*/  FFMA.FTZ R116, R71, c[0x0][0x2d0], -R48.reuse ;  /* 0x0000b40047747a23 */ /* 0x100fee0000010830 */
[----:B------:R-:W-:Y:S01]  /*14780*/  MUFU.EX2 R181, R81 ;  /* 0x0000005100b57308 */ /* 0x000fe20000000800 */
[-C--:B------:R-:W-:Y:S03]  /*14790*/  HMMA.16816.F32.BF16 R20, R56, R30.reuse, R20 ;  /* 0x0000001e3814723c */ /* 0x080fe60000041814 */
[----:B---3--:R-:W-:Y:S05]  /*147a0*/  FFMA.FTZ R28, R179, c[0x0][0x2d0], -R48 ;  /* 0x0000b400b31c7a23 */ /* 0x008fea0000010830 */
[C---:B------:R-:W-:Y:S01]  /*147b0*/  HMMA.16816.F32.BF16 R24, R64.reuse, R30, R24 ;  /* 0x0000001e4018723c */ /* 0x040fe20000041818 */
[----:B------:R1:W3:Y:S03]  /*147c0*/  MUFU.EX2 R42, R28 ;  /* 0x0000001c002a7308 */ /* 0x0002e60000000800 */
[----:B----4-:R-:W-:Y:S03]  /*147d0*/  FMUL.FTZ R32, R2, R128 ;  /* 0x0000008002207220 */ /* 0x010fe60000410000 */
[C---:B------:R-:W-:Y:S02]  /*147e0*/  FMUL.FTZ R30, R3.reuse, R126 ;  /* 0x0000007e031e7220 */ /* 0x040fe40000410000 */
[----:B------:R-:W-:Y:S02]  /*147f0*/  FMUL.FTZ R31, R3, R127 ;  /* 0x0000007f031f7220 */ /* 0x000fe40000410000 */
[----:B------:R4:W-:Y:S01]  /*14800*/  MUFU.EX2 R180, R54 ;  /* 0x0000003600b47308 */ /* 0x0009e20000000800 */
[--C-:B------:R-:W-:Y:S02]  /*14810*/  FFMA.FTZ R128, R182, c[0x0][0x2d0], -R49.reuse ;  /* 0x0000b400b6807a23 */ /* 0x100fe40000010831 */
[--C-:B------:R-:W-:Y:S02]  /*14820*/  FFMA.FTZ R126, R183, c[0x0][0x2d0], -R49.reuse ;  /* 0x0000b400b77e7a23 */ /* 0x100fe40000010831 */
[--C-:B------:R-:W-:Y:S05]  /*14830*/  FFMA.FTZ R127, R176, c[0x0][0x2d0], -R52.reuse ;  /* 0x0000b400b07f7a23 */ /* 0x100fea0000010834 */
[----:B------:R5:W-:Y:S01]  /*14840*/  MUFU.EX2 R182, R53 ;  /* 0x0000003500b67308 */ /* 0x000be20000000800 */
[--C-:B-1----:R-:W-:Y:S02]  /*14850*/  FFMA.FTZ R28, R36, c[0x0][0x2d0], -R49.reuse ;  /* 0x0000b400241c7a23 */ /* 0x102fe40000010831 */
[--C-:B------:R-:W-:Y:S07]  /*14860*/  FFMA.FTZ R36, R68, c[0x0][0x2d0], -R49.reuse ;  /* 0x0000b40044247a23 */ /* 0x100fee0000010831 */
[----:B------:R1:W-:Y:S01]  /*14870*/  MUFU.EX2 R234, R28 ;  /* 0x0000001c00ea7308 */ /* 0x0003e20000000800 */
[----:B----4-:R-:W-:Y:S09]  /*14880*/  FMUL.FTZ R54, R0, R154 ;  /* 0x0000009a00367220 */ /* 0x010ff20000410000 */
[----:B------:R-:W-:Y:S01]  /*14890*/  MUFU.EX2 R183, R82 ;  /* 0x0000005200b77308 */ /* 0x000fe20000000800 */
[----:B-----5:R-:W-:Y:S09]  /*148a0*/  FMUL.FTZ R53, R2, R153 ;  /* 0x0000009902357220 */ /* 0x020ff20000410000 */
[----:B------:R4:W-:Y:S01]  /*148b0*/  MUFU.EX2 R178, R80 ;  /* 0x0000005000b27308 */ /* 0x0009e20000000800 */
[----:B-1----:R-:W-:Y:S02]  /*148c0*/  FFMA.FTZ R28, R35, c[0x0][0x2d0], -R49 ;  /* 0x0000b400231c7a23 */ /* 0x002fe40000010831 */
[----:B------:R-:W-:Y:S02]  /*148d0*/  FMUL.FTZ R35, R0, R131 ;  /* 0x0000008300237220 */ /* 0x000fe40000410000 */
[----:B------:R-:W-:Y:S05]  /*148e0*/  FMUL.FTZ R49, R2, R145 ;  /* 0x0000009102317220 */ /* 0x000fea0000410000 */
[----:B------:R1:W5:Y:S01]  /*148f0*/  MUFU.EX2 R239, R28 ;  /* 0x0000001c00ef7308 */ /* 0x0003620000000800 */
[----:B------:R-:W-:Y:S02]  /*14900*/  FFMA.FTZ R131, R74, c[0x0][0x2d0], -R52 ;  /* 0x0000b4004a837a23 */ /* 0x000fe40000010834 */
[----:B------:R-:W-:Y:S07]  /*14910*/  LDSM.16.MT88.4 R72, [R189+0x800] ;  /* 0x00080000bd48783b */ /* 0x000fee0000004200 */
[----:B------:R-:W-:Y:S01]  /*14920*/  MUFU.EX2 R179, R62 ;  /* 0x0000003e00b37308 */ /* 0x000fe20000000800 */
[----:B----4-:R-:W-:Y:S09]  /*14930*/  LDSM.16.MT88.4 R80, [R190+0x800] ;  /* 0x00080000be50783b */ /* 0x010ff20000004200 */
[----:B------:R-:W-:Y:S01]  /*14940*/  MUFU.EX2 R171, R114 ;  /* 0x0000007200ab7308 */ /* 0x000fe20000000800 */
[----:B-1----:R-:W-:Y:S02]  /*14950*/  FMUL.FTZ R28, R60, R124 ;  /* 0x0000007c3c1c7220 */ /* 0x002fe40000410000 */
[--C-:B------:R-:W-:Y:S02]  /*14960*/  FFMA.FTZ R124, R69, c[0x0][0x2d0], -R48.reuse ;  /* 0x0000b400457c7a23 */ /* 0x100fe40000010830 */
[----:B------:R-:W1:Y:S05]  /*14970*/  LDSM.16.MT88.4 R68, [R192] ;  /* 0x00000000c044783b */ /* 0x000e6a0000004200 */
[----:B------:R-:W-:Y:S01]  /*14980*/  MUFU.EX2 R166, R156 ;  /* 0x0000009c00a67308 */ /* 0x000fe20000000800 */
[-C--:B------:R-:W-:Y:S08]  /*14990*/  HMMA.16816.F32.BF16 R28, R64, R44.reuse, R28 ;  /* 0x0000002c401c723c */ /* 0x080ff0000004181c */
[C---:B------:R-:W-:Y:S01]  /*149a0*/  HMMA.16816.F32.BF16 R32, R56.reuse, R44, R32 ;  /* 0x0000002c3820723c */ /* 0x040fe20000041820 */
[----:B------:R-:W-:Y:S06]  /*149b0*/  MUFU.EX2 R156, R120 ;  /* 0x00000078009c7308 */ /* 0x000fec0000000800 */
[--C-:B------:R-:W-:Y:S01]  /*149c0*/  FFMA.FTZ R44, R219, c[0x0][0x2d0], -R48.reuse ;  /* 0x0000b400db2c7a23 */ /* 0x100fe20000010830 */
[----:B---3--:R-:W-:Y:S01]  /*149d0*/  MOV R219, R42 ;  /* 0x0000002a00db7202 */ /* 0x008fe20000000f00 */
[----:B------:R-:W-:Y:S02]  /*149e0*/  FFMA.FTZ R45, R220, c[0x0][0x2d0], -R48 ;  /* 0x0000b400dc2d7a23 */ /* 0x000fe40000010830 */
[----:B------:R3:W-:Y:S01]  /*149f0*/  MUFU.EX2 R186, R44 ;  /* 0x0000002c00ba7308 */ /* 0x0007e20000000800 */
[--C-:B------:R-:W-:Y:S02]  /*14a00*/  FFMA.FTZ R48, R159, c[0x0][0x2d0], -R52.reuse ;  /* 0x0000b4009f307a23 */ /* 0x100fe40000010834 */
[----:B------:R-:W-:Y:S02]  /*14a10*/  FMUL.FTZ R42, R3, R138 ;  /* 0x0000008a032a7220 */ /* 0x000fe40000410000 */
[----:B------:R-:W-:Y:S05]  /*14a20*/  LDSM.16.MT88.4 R136, [R190+0x2000] ;  /* 0x00200000be88783b */ /* 0x000fea0000004200 */
[----:B------:R4:W-:Y:S10]  /*14a30*/  MUFU.EX2 R220, R36 ;  /* 0x0000002400dc7308 */ /* 0x0009f40000000800 */
[----:B------:R1:W-:Y:S01]  /*14a40*/  MUFU.EX2 R214, R45 ;  /* 0x0000002d00d67308 */ /* 0x0003e20000000800 */
[----:B---3--:R-:W-:Y:S02]  /*14a50*/  FFMA.FTZ R44, R173, c[0x0][0x2d0], -R52 ;  /* 0x0000b400ad2c7a23 */ /* 0x008fe40000010834 */
[C---:B------:R-:W-:Y:S07]  /*14a60*/  FMUL.FTZ R52, R2.reuse, R152 ;  /* 0x0000009802347220 */ /* 0x040fee0000410000 */
[----:B------:R3:W-:Y:S01]  /*14a70*/  MUFU.EX2 R134, R44 ;  /* 0x0000002c00867308 */ /* 0x0007e20000000800 */
[----:B----4-:R-:W-:Y:S09]  /*14a80*/  FMUL.FTZ R36, R2, R132 ;  /* 0x0000008402247220 */ /* 0x010ff20000410000 */
[----:B------:R4:W2:Y:S01]  /*14a90*/  MUFU.EX2 R135, R48 ;  /* 0x0000003000877308 */ /* 0x0008a20000000800 */
[-C--:B------:R-:W-:Y:S03]  /*14aa0*/  HMMA.16816.F32.BF16 R36, R56, R46.reuse, R36 ;  /* 0x0000002e3824723c */ /* 0x080fe60000041824 */
[C---:B-1----:R-:W-:Y:S05]  /*14ab0*/  FMUL.FTZ R45, R60.reuse, R141 ;  /* 0x0000008d3c2d7220 */ /* 0x042fea0000410000 */
[C---:B------:R-:W-:Y:S01]  /*14ac0*/  HMMA.16816.F32.BF16 R40, R64.reuse, R46, R40 ;  /* 0x0000002e4028723c */ /* 0x040fe20000041828 */
[----:B------:R1:W-:Y:S03]  /*14ad0*/  MUFU.EX2 R132, R102 ;  /* 0x0000006600847308 */ /* 0x0003e60000000800 */
[----:B---3--:R-:W-:Y:S03]  /*14ae0*/  FMUL.FTZ R44, R60, R140 ;  /* 0x0000008c3c2c7220 */ /* 0x008fe60000410000 */
[C---:B------:R-:W-:Y:S02]  /*14af0*/  FMUL.FTZ R46, R3.reuse, R142 ;  /* 0x0000008e032e7220 */ /* 0x040fe40000410000 */
[----:B------:R-:W-:Y:S02]  /*14b00*/  FMUL.FTZ R47, R3, R143 ;  /* 0x0000008f032f7220 */ /* 0x000fe40000410000 */
[----:B------:R-:W-:Y:S01]  /*14b10*/  MUFU.EX2 R141, R108 ;  /* 0x0000006c008d7308 */ /* 0x000fe20000000800 */
[C---:B----4-:R-:W-:Y:S04]  /*14b20*/  FMUL.FTZ R48, R2.reuse, R144 ;  /* 0x0000009002307220 */ /* 0x050fe80000410000 */
[-C--:B------:R-:W-:Y:S03]  /*14b30*/  HMMA.16816.F32.BF16 R44, R64, R68.reuse, R44 ;  /* 0x00000044402c723c */ /* 0x080fe6000004182c */
[----:B------:R-:W-:Y:S02]  /*14b40*/  FFMA.FTZ R2, R2, R251, R226 ;  /* 0x000000fb02027223 */ /* 0x000fe400000100e2 */
[----:B------:R-:W-:Y:S02]  /*14b50*/  MUFU.EX2 R140, R109 ;  /* 0x0000006d008c7308 */ /* 0x000fe40000000800 */
[----:B------:R-:W-:Y:S01]  /*14b60*/  FADD.FTZ R2, R227, R2 ;  /* 0x00000002e3027221 */ /* 0x000fe20000010000 */
[C---:B------:R-:W-:Y:S01]  /*14b70*/  HMMA.16816.F32.BF16 R48, R56.reuse, R68, R48 ;  /* 0x000000443830723c */ /* 0x040fe20000041830 */
[----:B-1----:R-:W-:Y:S03]  /*14b80*/  LDSM.16.MT88.4 R100, [R190+0x1000] ;  /* 0x00100000be64783b */ /* 0x002fe60000004200 */
[----:B------:R-:W-:Y:S03]  /*14b90*/  FADD.FTZ R2, R242, R2 ;  /* 0x00000002f2027221 */ /* 0x000fe60000010000 */
[----:B-----5:R-:W-:Y:S01]  /*14ba0*/  F2FP.BF16.PACK_AB R68, R239, R234 ;  /* 0x000000eaef44723e */ /* 0x020fe200000010ff */
[-C--:B------:R-:W-:Y:S01]  /*14bb0*/  HMMA.16816.F32.BF16 R52, R56, R70.reuse, R52 ;  /* 0x000000463834723c */ /* 0x080fe20000041834 */
[----:B------:R1:W-:Y:S03]  /*14bc0*/  MUFU.EX2 R143, R92 ;  /* 0x0000005c008f7308 */ /* 0x0003e60000000800 */
[----:B--2---:R-:W-:Y:S01]  /*14bd0*/  F2FP.BF16.PACK_AB R69, R135, R134 ;  /* 0x000000868745723e */ /* 0x004fe200000010ff */
[----:B------:R-:W-:Y:S02]  /*14be0*/  FFMA.FTZ R0, R0, R163, R161 ;  /* 0x000000a300007223 */ /* 0x000fe400000100a1 */
[C---:B------:R-:W-:Y:S02]  /*14bf0*/  FMUL.FTZ R56, R60.reuse, R148 ;  /* 0x000000943c387220 */ /* 0x040fe40000410000 */
[----:B------:R-:W-:Y:S02]  /*14c00*/  FMUL.FTZ R57, R60, R149 ;  /* 0x000000953c397220 */ /* 0x000fe40000410000 */
[----:B------:R-:W-:Y:S01]  /*14c10*/  MUFU.EX2 R142, R104 ;  /* 0x00000068008e7308 */ /* 0x000fe20000000800 */
[C---:B------:R-:W-:Y:S02]  /*14c20*/  FMUL.FTZ R58, R3.reuse, R150 ;  /* 0x00000096033a7220 */ /* 0x040fe40000410000 */
[----:B------:R-:W-:Y:S02]  /*14c30*/  FMUL.FTZ R59, R3, R151 ;  /* 0x00000097033b7220 */ /* 0x000fe40000410000 */
[----:B------:R-:W-:Y:S02]  /*14c40*/  FADD.FTZ R0, R162, R0 ;  /* 0x00000000a2007221 */ /* 0x000fe40000010000 */
[----:B------:R-:W-:Y:S02]  /*14c50*/  FFMA.FTZ R60, R60, R238, R225 ;  /* 0x000000ee3c3c7223 */ /* 0x000fe400000100e1 */
[----:B------:R-:W-:Y:S01]  /*14c60*/  FADD.FTZ R0, R235, R0 ;  /* 0x00000000eb007221 */ /* 0x000fe20000010000 */
[----:B------:R-:W-:Y:S01]  /*14c70*/  HMMA.16816.F32.BF16 R56, R64, R70, R56 ;  /* 0x000000464038723c */ /* 0x000fe20000041838 */
[----:B------:R2:W-:Y:S03]  /*14c80*/  MUFU.EX2 R163, R113 ;  /* 0x0000007100a37308 */ /* 0x0005e60000000800 */
[----:B------:R-:W-:Y:S02]  /*14c90*/  FADD.FTZ R63, R241, R0 ;  /* 0x00000000f13f7221 */ /* 0x000fe40000010000 */
[----:B-1----:R-:W-:Y:S01]  /*14ca0*/  FADD.FTZ R92, R244, R2 ;  /* 0x00000002f45c7221 */ /* 0x002fe20000010000 */
[----:B------:R-:W-:Y:S01]  /*14cb0*/  F2FP.BF16.PACK_AB R64, R252, R233 ;  /* 0x000000e9fc40723e */ /* 0x000fe200000010ff */
[----:B------:R-:W-:Y:S01]  /*14cc0*/  FADD.FTZ R60, R229, R60 ;  /* 0x0000003ce53c7221 */ /* 0x000fe20000010000 */
[----:B------:R-:W-:Y:S02]  /*14cd0*/  F2FP.BF16.PACK_AB R65, R246, R231 ;  /* 0x000000e7f641723e */ /* 0x000fe400000010ff */
[----:B------:R1:W-:Y:S01]  /*14ce0*/  MUFU.EX2 R161, R123 ;  /* 0x0000007b00a17308 */ /* 0x0003e20000000800 */
[----:B------:R-:W-:Y:S01]  /*14cf0*/  F2FP.BF16.PACK_AB R66, R217, R245 ;  /* 0x000000f5d942723e */ /* 0x000fe200000010ff */
[----:B------:R-:W-:Y:S01]  /*14d00*/  FADD.FTZ R0, R234, R92 ;  /* 0x0000005cea007221 */ /* 0x000fe20000010000 */
[----:B------:R-:W-:Y:S01]  /*14d10*/  F2FP.BF16.PACK_AB R67, R219, R243 ;  /* 0x000000f3db43723e */ /* 0x000fe200000010ff */
[----:B------:R-:W-:Y:S01]  /*14d20*/  FADD.FTZ R60, R232, R60 ;  /* 0x0000003ce83c7221 */ /* 0x000fe20000010000 */
[----:B------:R-:W-:Y:S01]  /*14d30*/  F2FP.BF16.PACK_AB R70, R220, R250 ;  /* 0x000000fadc46723e */ /* 0x000fe200000010ff */
[----:B------:R-:W-:Y:S01]  /*14d40*/  FFMA.FTZ R3, R3, R240, R223 ;  /* 0x000000f003037223 */ /* 0x000fe200000100df */
[----:B------:R-:W-:Y:S01]  /*14d50*/  F2FP.BF16.PACK_AB R71, R180, R182 ;  /* 0x000000b6b447723e */ /* 0x000fe200000010ff */
[----:B------:R-:W-:Y:S02]  /*14d60*/  FADD.FTZ R60, R249, R60 ;  /* 0x0000003cf93c7221 */ /* 0x000fe40000010000 */
[-C--:B------:R-:W-:Y:S01]  /*14d70*/  HMMA.16816.F32.BF16 R4, R64, R72.reuse, R4 ;  /* 0x000000484004723c */ /* 0x080fe20000041804 */
[----:B------:R-:W-:Y:S02]  /*14d80*/  MUFU.EX2 R176, R111 ;  /* 0x0000006f00b07308 */ /* 0x000fe40000000800 */
[----:B------:R-:W-:Y:S01]  /*14d90*/  FADD.FTZ R62, R233, R60 ;  /* 0x0000003ce93e7221 */ /* 0x000fe20000010000 */
[----:B--2---:R-:W-:Y:S01]  /*14da0*/  LDSM.16.MT88.4 R112, [R189+0x2000] ;  /* 0x00200000bd70783b */ /* 0x004fe20000004200 */
[----:B------:R-:W-:Y:S02]  /*14db0*/  FADD.FTZ R60, R134, R63 ;  /* 0x0000003f863c7221 */ /* 0x000fe40000010000 */
[----:B------:R-:W-:Y:S01]  /*14dc0*/  FADD.FTZ R3, R228, R3 ;  /* 0x00000003e4037221 */ /* 0x000fe20000010000 */
[C---:B------:R-:W-:Y:S03]  /*14dd0*/  HMMA.16816.F32.BF16 R8, R68.reuse, R72, R8 ;  /* 0x000000484408723c */ /* 0x040fe60000041808 */
[----:B------:R-:W2:Y:S01]  /*14de0*/  MUFU.EX2 R177, R110 ;  /* 0x0000006e00b17308 */ /* 0x000ea20000000800 */
[----:B------:R-:W-:Y:S01]  /*14df0*/  FADD.FTZ R3, R230, R3 ;  /* 0x00000003e6037221 */ /* 0x000fe20000010000 */
[----:B-1----:R-:W-:Y:S03]  /*14e00*/  LDSM.16.MT88.4 R120, [R193+0x2000] ;  /* 0x00200000c178783b */ /* 0x002fe60000004200 */
[-C--:B------:R-:W-:Y:S04]  /*14e10*/  HMMA.16816.F32.BF16 R12, R68, R74.reuse, R12 ;  /* 0x0000004a440c723c */ /* 0x080fe8000004180c */
[----:B------:R-:W-:Y:S01]  /*14e20*/  FADD.FTZ R3, R247, R3 ;  /* 0x00000003f7037221 */ /* 0x000fe20000010000 */
[----:B------:R-:W-:Y:S03]  /*14e30*/  MUFU.EX2 R165, R107 ;  /* 0x0000006b00a57308 */ /* 0x000fe60000000800 */
[C---:B------:R-:W-:Y:S01]  /*14e40*/  HMMA.16816.F32.BF16 R16, R64.reuse, R74, R16 ;  /* 0x0000004a4010723c */ /* 0x040fe20000041810 */
[----:B------:R-:W1:Y:S03]  /*14e50*/  LDSM.16.MT88.4 R72, [R192+0x800] ;  /* 0x00080000c048783b */ /* 0x000e660000004200 */
[----:B------:R-:W-:Y:S02]  /*14e60*/  FADD.FTZ R2, R231, R3 ;  /* 0x00000003e7027221 */ /* 0x000fe40000010000 */
[----:B------:R-:W-:Y:S01]  /*14e70*/  FADD.FTZ R3, R252, R62 ;  /* 0x0000003efc037221 */ /* 0x000fe20000010000 */
[----:B------:R-:W-:Y:S01]  /*14e80*/  MUFU.EX2 R168, R106 ;  /* 0x0000006a00a87308 */ /* 0x000fe20000000800 */
[-C--:B------:R-:W-:Y:S04]  /*14e90*/  HMMA.16816.F32.BF16 R84, R64, R76.reuse, R84 ;  /* 0x0000004c4054723c */ /* 0x080fe80000041854 */
[----:B--2---:R-:W-:Y:S01]  /*14ea0*/  F2FP.BF16.PACK_AB R148, R177, R176 ;  /* 0x000000b0b194723e */ /* 0x004fe200000010ff */
[----:B------:R-:W-:Y:S02]  /*14eb0*/  FADD.FTZ R62, R239, R0 ;  /* 0x00000000ef3e7221 */ /* 0x000fe40000010000 */
[----:B------:R-:W-:Y:S01]  /*14ec0*/  FADD.FTZ R0, R135, R60 ;  /* 0x0000003c87007221 */ /* 0x000fe20000010000 */
[C---:B------:R-:W-:Y:S01]  /*14ed0*/  HMMA.16816.F32.BF16 R88, R68.reuse, R76, R88 ;  /* 0x0000004c4458723c */ /* 0x040fe20000041858 */
[----:B------:R-:W-:Y:S03]  /*14ee0*/  MUFU.EX2 R173, R105 ;  /* 0x0000006900ad7308 */ /* 0x000fe60000000800 */
[----:B------:R-:W-:Y:S02]  /*14ef0*/  FADD.FTZ R0, R182, R0 ;  /* 0x00000000b6007221 */ /* 0x000fe40000010000 */
[----:B------:R-:W-:Y:S02]  /*14f00*/  FADD.FTZ R3, R245, R3 ;  /* 0x00000003f5037221 */ /* 0x000fe40000010000 */
[-C--:B------:R-:W-:Y:S03]  /*14f10*/  HMMA.16816.F32.BF16 R20, R68, R78.reuse, R20 ;  /* 0x0000004e4414723c */ /* 0x080fe60000041814 */
[----:B------:R-:W-:Y:S01]  /*14f20*/  MUFU.EX2 R147, R99 ;  /* 0x0000006300937308 */ /* 0x000fe20000000800 */
[----:B------:R-:W-:Y:S02]  /*14f30*/  FADD.FTZ R0, R180, R0 ;  /* 0x00000000b4007221 */ /* 0x000fe40000010000 */
[----:B------:R-:W-:Y:S02]  /*14f40*/  FADD.FTZ R2, R246, R2 ;  /* 0x00000002f6027221 */ /* 0x000fe40000010000 */
[C---:B------:R-:W-:Y:S01]  /*14f50*/  HMMA.16816.F32.BF16 R24, R64.reuse, R78, R24 ;  /* 0x0000004e4018723c */ /* 0x040fe20000041818 */
[----:B------:R-:W2:Y:S03]  /*14f60*/  LDSM.16.MT88.4 R76, [R189+0x1000] ;  /* 0x00100000bd4c783b */ /* 0x000ea60000004200 */
[----:B------:R-:W-:Y:S01]  /*14f70*/  FADD.FTZ R60, R243, R2 ;  /* 0x00000002f33c7221 */ /* 0x000fe20000010000 */
[----:B------:R-:W-:Y:S01]  /*14f80*/  MUFU.EX2 R170, R94 ;  /* 0x0000005e00aa7308 */ /* 0x000fe20000000800 */
[----:B------:R-:W-:Y:S02]  /*14f90*/  FADD.FTZ R2, R250, R62 ;  /* 0x0000003efa027221 */ /* 0x000fe40000010000 */
[-C--:B------:R-:W-:Y:S04]  /*14fa0*/  HMMA.16816.F32.BF16 R28, R64, R80.reuse, R28 ;  /* 0x00000050401c723c */ /* 0x080fe8000004181c */
[----:B------:R-:W-:Y:S03]  /*14fb0*/  FADD.FTZ R2, R220, R2 ;  /* 0x00000002dc027221 */ /* 0x000fe60000010000 */
[----:B------:R-:W3:Y:S01]  /*14fc0*/  MUFU.EX2 R94, R126 ;  /* 0x0000007e005e7308 */ /* 0x000ee20000000800 */
[C---:B------:R-:W-:Y:S08]  /*14fd0*/  HMMA.16816.F32.BF16 R32, R68.reuse, R80, R32 ;  /* 0x000000504420723c */ /* 0x040ff00000041820 */
[-C--:B------:R-:W-:Y:S01]  /*14fe0*/  HMMA.16816.F32.BF16 R36, R68, R82.reuse, R36 ;  /* 0x000000524424723c */ /* 0x080fe20000041824 */
[----:B------:R-:W-:Y:S07]  /*14ff0*/  MUFU.EX2 R172, R93 ;  /* 0x0000005d00ac7308 */ /* 0x000fee0000000800 */
[C---:B------:R-:W-:Y:S01]  /*15000*/  HMMA.16816.F32.BF16 R40, R64.reuse, R82, R40 ;  /* 0x000000524028723c */ /* 0x040fe20000041828 */
[----:B------:R-:W4:Y:S02]  /*15010*/  LDSM.16.MT88.4 R80, [R193+0x1000] ;  /* 0x00100000c150783b */ /* 0x000f240000004200 */
[----:B------:R-:W-:Y:S01]  /*15020*/  MUFU.EX2 R93, R128 ;  /* 0x00000080005d7308 */ /* 0x000fe20000000800 */
[----:B---3--:R-:W-:Y:S04]  /*15030*/  F2FP.BF16.PACK_AB R152, R94, R98 ;  /* 0x000000625e98723e */ /* 0x008fe800000010ff */
[-C--:B-1----:R-:W-:Y:S05]  /*15040*/  HMMA.16816.F32.BF16 R44, R64, R72.reuse, R44 ;  /* 0x00000048402c723c */ /* 0x082fea000004182c */
[----:B------:R-:W-:Y:S03]  /*15050*/  MUFU.EX2 R145, R117 ;  /* 0x0000007500917308 */ /* 0x000fe60000000800 */
[C---:B------:R-:W-:Y:S07]  /*15060*/  HMMA.16816.F32.BF16 R48, R68.reuse, R72, R48 ;  /* 0x000000484430723c */ /* 0x040fee0000041830 */
[----:B------:R-:W-:Y:S01]  /*15070*/  MUFU.EX2 R144, R118 ;  /* 0x0000007600907308 */ /* 0x000fe20000000800 */
[-C--:B------:R-:W-:Y:S07]  /*15080*/  HMMA.16816.F32.BF16 R52, R68, R74.reuse, R52 ;  /* 0x0000004a4434723c */ /* 0x080fee0000041834 */
[----:B------:R-:W-:Y:S01]  /*15090*/  F2FP.BF16.PACK_AB R68, R143, R133 ;  /* 0x000000858f44723e */ /* 0x000fe200000010ff */
[----:B------:R-:W-:Y:S01]  /*150a0*/  HMMA.16816.F32.BF16 R56, R64, R74, R56 ;  /* 0x0000004a4038723c */ /* 0x000fe20000041838 */
[----:B------:R-:W1:Y:S01]  /*150b0*/  LDSM.16.MT88.4 R72, [R192+0x1000] ;  /* 0x00100000c048783b */ /* 0x000e620000004200 */
[----:B------:R-:W-:Y:S02]  /*150c0*/  MUFU.EX2 R99, R119 ;  /* 0x0000007700637308 */ /* 0x000fe40000000800 */
[----:B------:R-:W-:Y:S02]  /*150d0*/  F2FP.BF16.PACK_AB R70, R164, R146 ;  /* 0x00000092a446723e */ /* 0x000fe400000010ff */
[----:B------:R-:W-:Y:S02]  /*150e0*/  F2FP.BF16.PACK_AB R69, R142, R132 ;  /* 0x000000848e45723e */ /* 0x000fe400000010ff */
[----:B------:R-:W-:Y:S04]  /*150f0*/  F2FP.BF16.PACK_AB R64, R215, R216 ;  /* 0x000000d8d740723e */ /* 0x000fe800000010ff */
[----:B------:R-:W-:Y:S01]  /*15100*/  F2FP.BF16.PACK_AB R65, R186, R214 ;  /* 0x000000d6ba41723e */ /* 0x000fe200000010ff */
[----:B------:R-:W3:Y:S01]  /*15110*/  MUFU.EX2 R162, R116 ;  /* 0x0000007400a27308 */ /* 0x000ee20000000800 */
[----:B------:R-:W-:Y:S02]  /*15120*/  F2FP.BF16.PACK_AB R66, R183, R181 ;  /* 0x000000b5b742723e */ /* 0x000fe400000010ff */
[----:B------:R-:W-:Y:S02]  /*15130*/  F2FP.BF16.PACK_AB R67, R178, R179 ;  /* 0x000000b3b243723e */ /* 0x000fe400000010ff */
[----:B------:R-:W-:Y:S05]  /*15140*/  F2FP.BF16.PACK_AB R71, R140, R141 ;  /* 0x0000008d8c47723e */ /* 0x000fea00000010ff */
[-C--:B--2---:R-:W-:Y:S01]  /*15150*/  HMMA.16816.F32.BF16 R4, R64, R76.reuse, R4 ;  /* 0x0000004c4004723c */ /* 0x084fe20000041804 */
[----:B------:R-:W2:Y:S07]  /*15160*/  MUFU.EX2 R159, R160 ;  /* 0x000000a0009f7308 */ /* 0x000eae0000000800 */
[C---:B------:R-:W-:Y:S03]  /*15170*/  HMMA.16816.F32.BF16 R8, R68.reuse, R76, R8 ;  /* 0x0000004c4408723c */ /* 0x040fe60000041808 */
[----:B------:R-:W5:Y:S01]  /*15180*/  MUFU.EX2 R157, R124 ;  /* 0x0000007c009d7308 */ /* 0x000f620000000800 */
[----:B---3--:R-:W-:Y:S04]  /*15190*/  F2FP.BF16.PACK_AB R149, R162, R163 ;  /* 0x000000a3a295723e */ /* 0x008fe800000010ff */
[-C--:B------:R-:W-:Y:S08]  /*151a0*/  HMMA.16816.F32.BF16 R12, R68, R78.reuse, R12 ;  /* 0x0000004e440c723c */ /* 0x080ff0000004180c */
[C---:B------:R-:W-:Y:S01]  /*151b0*/  HMMA.16816.F32.BF16 R16, R64.reuse, R78, R16 ;  /* 0x0000004e4010723c */ /* 0x040fe20000041810 */
[----:B------:R-:W3:Y:S03]  /*151c0*/  LDSM.16.MT88.4 R76, [R189+0x1800] ;  /* 0x00180000bd4c783b */ /* 0x000ee60000004200 */
[----:B--2---:R-:W-:Y:S04]  /*151d0*/  F2FP.BF16.PACK_AB R150, R159, R161 ;  /* 0x000000a19f96723e */ /* 0x004fe800000010ff */
[-C--:B----4-:R-:W-:Y:S04]  /*151e0*/  HMMA.16816.F32.BF16 R84, R64, R80.reuse, R84 ;  /* 0x000000504054723c */ /* 0x090fe80000041854 */
[----:B-----5:R-:W-:Y:S04]  /*151f0*/  F2FP.BF16.PACK_AB R151, R157, R158 ;  /* 0x0000009e9d97723e */ /* 0x020fe800000010ff */
[C---:B------:R-:W-:Y:S08]  /*15200*/  HMMA.16816.F32.BF16 R88, R68.reuse, R80, R88 ;  /* 0x000000504458723c */ /* 0x040ff00000041858 */
[-C--:B------:R-:W-:Y:S08]  /*15210*/  HMMA.16816.F32.BF16 R20, R68, R82.reuse, R20 ;  /* 0x000000524414723c */ /* 0x080ff00000041814 */
[C---:B------:R-:W-:Y:S01]  /*15220*/  HMMA.16816.F32.BF16 R24, R64.reuse, R82, R24 ;  /* 0x000000524018723c */ /* 0x040fe20000041818 */
[----:B------:R-:W2:Y:S07]  /*15230*/  LDSM.16.MT88.4 R80, [R193+0x1800] ;  /* 0x00180000c150783b */ /* 0x000eae0000004200 */
[-C--:B------:R-:W-:Y:S08]  /*15240*/  HMMA.16816.F32.BF16 R28, R64, R100.reuse, R28 ;  /* 0x00000064401c723c */ /* 0x080ff0000004181c */
[C---:B------:R-:W-:Y:S08]  /*15250*/  HMMA.16816.F32.BF16 R32, R68.reuse, R100, R32 ;  /* 0x000000644420723c */ /* 0x040ff00000041820 */
[-C--:B------:R-:W-:Y:S08]  /*15260*/  HMMA.16816.F32.BF16 R36, R68, R102.reuse, R36 ;  /* 0x000000664424723c */ /* 0x080ff00000041824 */
[C---:B------:R-:W-:Y:S01]  /*15270*/  HMMA.16816.F32.BF16 R40, R64.reuse, R102, R40 ;  /* 0x000000664028723c */ /* 0x040fe20000041828 */
[----:B------:R-:W4:Y:S07]  /*15280*/  LDSM.16.MT88.4 R100, [R190+0x1800] ;  /* 0x00180000be64783b */ /* 0x000f2e0000004200 */
[-C--:B-1----:R-:W-:Y:S08]  /*15290*/  HMMA.16816.F32.BF16 R44, R64, R72.reuse, R44 ;  /* 0x00000048402c723c */ /* 0x082ff0000004182c */
[C---:B------:R-:W-:Y:S08]  /*152a0*/  HMMA.16816.F32.BF16 R48, R68.reuse, R72, R48 ;  /* 0x000000484430723c */ /* 0x040ff00000041830 */
[-C--:B------:R-:W-:Y:S07]  /*152b0*/  HMMA.16816.F32.BF16 R52, R68, R74.reuse, R52 ;  /* 0x0000004a4434723c */ /* 0x080fee0000041834 */
[----:B------:R-:W-:Y:S01]  /*152c0*/  F2FP.BF16.PACK_AB R68, R167, R147 ;  /* 0x00000093a744723e */ /* 0x000fe200000010ff */
[----:B------:R-:W-:Y:S01]  /*152d0*/  HMMA.16816.F32.BF16 R56, R64, R74, R56 ;  /* 0x0000004a4038723c */ /* 0x000fe20000041838 */
[----:B------:R-:W1:Y:S03]  /*152e0*/  LDSM.16.MT88.4 R72, [R192+0x1800] ;  /* 0x00180000c048783b */ /* 0x000e660000004200 */
[----:B------:R-:W-:Y:S02]  /*152f0*/  F2FP.BF16.PACK_AB R70, R172, R170 ;  /* 0x000000aaac46723e */ /* 0x000fe400000010ff */
[----:B------:R-:W-:Y:S02]  /*15300*/  F2FP.BF16.PACK_AB R69, R144, R145 ;  /* 0x000000919045723e */ /* 0x000fe400000010ff */
[----:B------:R-:W-:Y:S04]  /*15310*/  F2FP.BF16.PACK_AB R64, R169, R166 ;  /* 0x000000a6a940723e */ /* 0x000fe800000010ff */
[----:B------:R-:W-:Y:S02]  /*15320*/  F2FP.BF16.PACK_AB R65, R168, R165 ;  /* 0x000000a5a841723e */ /* 0x000fe400000010ff */
[----:B------:R-:W-:Y:S02]  /*15330*/  F2FP.BF16.PACK_AB R66, R175, R171 ;  /* 0x000000abaf42723e */ /* 0x000fe400000010ff */
[----:B------:R-:W-:Y:S02]  /*15340*/  F2FP.BF16.PACK_AB R67, R174, R173 ;  /* 0x000000adae43723e */ /* 0x000fe400000010ff */
[----:B------:R-:W-:Y:S05]  /*15350*/  F2FP.BF16.PACK_AB R71, R99, R156 ;  /* 0x0000009c6347723e */ /* 0x000fea00000010ff */
[-C--:B---3--:R-:W-:Y:S08]  /*15360*/  HMMA.16816.F32.BF16 R4, R64, R76.reuse, R4 ;  /* 0x0000004c4004723c */ /* 0x088ff00000041804 */
[C---:B------:R-:W-:Y:S01]  /*15370*/  HMMA.16816.F32.BF16 R8, R68.reuse, R76, R8 ;  /* 0x0000004c4408723c */ /* 0x040fe20000041808 */
[----:B------:R-:W-:Y:S07]  /*15380*/  MUFU.EX2 R77, R127 ;  /* 0x0000007f004d7308 */ /* 0x000fee0000000800 */
[-C--:B------:R-:W-:Y:S03]  /*15390*/  HMMA.16816.F32.BF16 R12, R68, R78.reuse, R12 ;  /* 0x0000004e440c723c */ /* 0x080fe6000004180c */
[----:B------:R-:W-:Y:S05]  /*153a0*/  MUFU.EX2 R76, R129 ;  /* 0x00000081004c7308 */ /* 0x000fea0000000800 */
[C---:B------:R-:W-:Y:S05]  /*153b0*/  HMMA.16816.F32.BF16 R16, R64.reuse, R78, R16 ;  /* 0x0000004e4010723c */ /* 0x040fea0000041810 */
[----:B------:R-:W3:Y:S03]  /*153c0*/  MUFU.EX2 R79, R130 ;  /* 0x00000082004f7308 */ /* 0x000ee60000000800 */
[-C--:B--2---:R-:W-:Y:S07]  /*153d0*/  HMMA.16816.F32.BF16 R84, R64, R80.reuse, R84 ;  /* 0x000000504054723c */ /* 0x084fee0000041854 */
[----:B------:R-:W2:Y:S01]  /*153e0*/  MUFU.EX2 R78, R125 ;  /* 0x0000007d004e7308 */ /* 0x000ea20000000800 */
[C---:B------:R-:W-:Y:S08]  /*153f0*/  HMMA.16816.F32.BF16 R88, R68.reuse, R80, R88 ;  /* 0x000000504458723c */ /* 0x040ff00000041858 */
[-C--:B------:R-:W-:Y:S04]  /*15400*/  HMMA.16816.F32.BF16 R20, R68, R82.reuse, R20 ;  /* 0x000000524414723c */ /* 0x080fe80000041814 */
[----:B---3--:R-:W-:Y:S04]  /*15410*/  F2FP.BF16.PACK_AB R154, R79, R93 ;  /* 0x0000005d4f9a723e */ /* 0x008fe800000010ff */
[C---:B------:R-:W-:Y:S04]  /*15420*/  HMMA.16816.F32.BF16 R24, R64.reuse, R82, R24 ;  /* 0x000000524018723c */ /* 0x040fe80000041818 */
[----:B--2---:R-:W-:Y:S04]  /*15430*/  F2FP.BF16.PACK_AB R153, R77, R78 ;  /* 0x0000004e4d99723e */ /* 0x004fe800000010ff */
[-C--:B----4-:R-:W-:Y:S08]  /*15440*/  HMMA.16816.F32.BF16 R28, R64, R100.reuse, R28 ;  /* 0x00000064401c723c */ /* 0x090ff0000004181c */
[C---:B------:R-:W-:Y:S08]  /*15450*/  HMMA.16816.F32.BF16 R32, R68.reuse, R100, R32 ;  /* 0x000000644420723c */ /* 0x040ff00000041820 */
[-C--:B------:R-:W-:Y:S08]  /*15460*/  HMMA.16816.F32.BF16 R36, R68, R102.reuse, R36 ;  /* 0x000000664424723c */ /* 0x080ff00000041824 */
[C---:B------:R-:W-:Y:S08]  /*15470*/  HMMA.16816.F32.BF16 R40, R64.reuse, R102, R40 ;  /* 0x000000664028723c */ /* 0x040ff00000041828 */
[-C--:B-1----:R-:W-:Y:S08]  /*15480*/  HMMA.16816.F32.BF16 R44, R64, R72.reuse, R44 ;  /* 0x00000048402c723c */ /* 0x082ff0000004182c */
[C---:B------:R-:W-:Y:S01]  /*15490*/  HMMA.16816.F32.BF16 R48, R68.reuse, R72, R48 ;  /* 0x000000484430723c */ /* 0x040fe20000041830 */
[----:B------:R-:W1:Y:S07]  /*154a0*/  MUFU.EX2 R72, R131 ;  /* 0x0000008300487308 */ /* 0x000e6e0000000800 */
[-C--:B------:R-:W-:Y:S08]  /*154b0*/  HMMA.16816.F32.BF16 R52, R68, R74.reuse, R52 ;  /* 0x0000004a4434723c */ /* 0x080ff00000041834 */
[----:B------:R-:W-:Y:S08]  /*154c0*/  HMMA.16816.F32.BF16 R56, R64, R74, R56 ;  /* 0x0000004a4038723c */ /* 0x000ff00000041838 */
[-C--:B------:R-:W-:Y:S01]  /*154d0*/  HMMA.16816.F32.BF16 R100, R148, R112.reuse, R4 ;  /* 0x000000709464723c */ /* 0x080fe20000041804 */
[----:B------:R-:W2:Y:S04]  /*154e0*/  LDSM.16.MT88.4 R4, [R192+0x2000] ;  /* 0x00200000c004783b */ /* 0x000ea80000004200 */
[----:B-1----:R-:W-:Y:S07]  /*154f0*/  F2FP.BF16.PACK_AB R155, R72, R76 ;  /* 0x0000004c489b723e */ /* 0x002fee00000010ff */
[C---:B------:R-:W-:Y:S07]  /*15500*/  HMMA.16816.F32.BF16 R104, R152.reuse, R112, R8 ;  /* 0x000000709868723c */ /* 0x040fee0000041808 */
[----:B------:R-:W-:Y:S01]  /*15510*/  FADD.FTZ R9, R133, R2 ;  /* 0x0000000285097221 */ /* 0x000fe20000010000 */
[-C--:B------:R-:W-:Y:S01]  /*15520*/  HMMA.16816.F32.BF16 R108, R152, R114.reuse, R12 ;  /* 0x00000072986c723c */ /* 0x080fe2000004180c */
[----:B------:R-:W3:Y:S03]  /*15530*/  LDL R12, [R1+0x4] ;  /* 0x00000400010c7983 */ /* 0x000ee60000100800 */
        /* <DEDUP_REMOVED lines=45> */
[----:B------:R-:W-:Y:S01]  /*15810*/  FADD.FTZ R4, R99, R0 ;  /* 0x0000000063047221 */ /* 0x000fe20000010000 */
[----:B------:R-:W-:Y:S01]  /*15820*/  MOV R99, R61 ;  /* 0x0000003d00637202 */ /* 0x000fe20000000f00 */
[----:B------:R-:W-:Y:S02]  /*15830*/  FADD.FTZ R2, R163, R8 ;  /* 0x00000008a3027221 */ /* 0x000fe40000010000 */
[----:B------:R-:W-:Y:S01]  /*15840*/  FADD.FTZ R0, R98, R5 ;  /* 0x0000000562007221 */ /* 0x000fe20000010000 */
[----:B------:R-:W-:Y:S04]  /*15850*/  HMMA.16816.F32.BF16 R148, R148, R6, R56 ;  /* 0x000000069494723c */ /* 0x000fe80000041838 */
[----:B------:R-:W-:Y:S01]  /*15860*/  FADD.FTZ R4, R78, R4 ;  /* 0x000000044e047221 */ /* 0x000fe20000010000 */
[----:B------:R-:W-:Y:S01]  /*15870*/  MOV R98, R95 ;  /* 0x0000005f00627202 */ /* 0x000fe20000000f00 */
[----:B------:R-:W-:Y:S02]  /*15880*/  FADD.FTZ R5, R162, R2 ;  /* 0x00000002a2057221 */ /* 0x000fe40000010000 */
[----:B------:R-:W-:Y:S01]  /*15890*/  FADD.FTZ R2, R94, R0 ;  /* 0x000000005e027221 */ /* 0x000fe20000010000 */
[----:B------:R-:W-:Y:S03]  /*158a0*/  MOV R94, R96 ;  /* 0x00000060005e7202 */ /* 0x000fe60000000f00 */
[----:B------:R-:W-:Y:S02]  /*158b0*/  FADD.FTZ R0, R77, R4 ;  /* 0x000000044d007221 */ /* 0x000fe40000010000 */
[----:B------:R-:W-:Y:S01]  /*158c0*/  FADD.FTZ R4, R93, R2 ;  /* 0x000000025d047221 */ /* 0x000fe20000010000 */
[----:B------:R-:W-:Y:S01]  /*158d0*/  MOV R93, R97 ;  /* 0x00000061005d7202 */ /* 0x000fe20000000f00 */
[----:B------:R-:W-:Y:S01]  /*158e0*/  FADD.FTZ R2, R76, R0 ;  /* 0x000000004c027221 */ /* 0x000fe20000010000 */
[----:B------:R-:W-:Y:S01]  /*158f0*/  IADD3 R0, R206, -0x1, RZ ;  /* 0xffffffffce007810 */ /* 0x000fe20007ffe0ff */
[----:B------:R-:W-:Y:S02]  /*15900*/  FADD.FTZ R3, R177, R3 ;  /* 0x00000003b1037221 */ /* 0x000fe40000010000 */
[----:B------:R-:W-:Y:S02]  /*15910*/  FADD.FTZ R2, R72, R2 ;  /* 0x0000000248027221 */ /* 0x000fe40000010000 */
[----:B------:R-:W-:Y:S02]  /*15920*/  FADD.FTZ R3, R161, R3 ;  /* 0x00000003a1037221 */ /* 0x000fe40000010000 */
[----:B------:R-:W-:Y:S01]  /*15930*/  FADD.FTZ R5, R158, R5 ;  /* 0x000000059e057221 */ /* 0x000fe20000010000 */
[----:B------:R1:W-:Y:S01]  /*15940*/  STL [R1], R2 ;  /* 0x0000000201007387 */ /* 0x0003e20000100800 */
[----:B------:R-:W-:Y:S02]  /*15950*/  FADD.FTZ R238, R159, R3 ;  /* 0x000000039fee7221 */ /* 0x000fe40000010000 */
[----:B------:R-:W-:Y:S02]  /*15960*/  FADD.FTZ R240, R157, R5 ;  /* 0x000000059df07221 */ /* 0x000fe40000010000 */
[----:B------:R-:W-:Y:S01]  /*15970*/  FADD.FTZ R251, R79, R4 ;  /* 0x000000044ffb7221 */ /* 0x000fe20000010000 */
[----:B---3--:R-:W-:Y:S02]  /*15980*/  ISETP.GT.AND P0, PT, R206, R12, PT ;  /* 0x0000000cce00720c */ /* 0x008fe40003f04270 */
[----:B------:R-:W-:Y:S11]  /*15990*/  MOV R206, R0 ;  /* 0x0000000000ce7202 */ /* 0x000ff60000000f00 */
[----:B-1----:R-:W-:-:S05]  /*159a0*/  @P0 BRA `(.L_x_734) ;  /* 0xffffb00000000947 */ /* 0x002fca000383ffff */
.L_x_706:
[----:B------:R-:W-:Y:S05]  /*159b0*/  BRA.DIV ~URZ, `(.L_x_735) ;  /* 0x000085527f007947 */ /* 0x000fea000b800000 */
[----:B------:R1:W2:Y:S02]  /*159c0*/  SHFL.BFLY PT, R0, R238, 0x2, 0x1f ;  /* 0x0c401f00ee007f89 */ /* 0x0002a400000e0000 */
.L_x_854:
[----:B--2---:R-:W-:Y:S01]  /*159d0*/  FADD.FTZ R4, R0, R238 ;  /* 0x000000ee00047221 */ /* 0x004fe20000010000 */
[----:B------:R-:W-:Y:S05]  /*159e0*/  BRA.DIV ~URZ, `(.L_x_736) ;  /* 0x000085827f007947 */ /* 0x000fea000b800000 */
[----:B------:R-:W2:Y:S04]  /*159f0*/  LDL.LU R9, [R1] ;  /* 0x0000000001097983 */ /* 0x000ea80000300800 */
[----:B------:R-:W3:Y:S04]  /*15a00*/  SHFL.BFLY PT, R0, R240, 0x2, 0x1f ;  /* 0x0c401f00f0007f89 */ /* 0x000ee800000e0000 */
[----:B------:R-:W4:Y:S04]  /*15a10*/  SHFL.BFLY PT, R2, R251, 0x2, 0x1f ;  /* 0x0c401f00fb027f89 */ /* 0x000f2800000e0000 */
[----:B------:R-:W5:Y:S01]  /*15a20*/  SHFL.BFLY PT, R3, R4, 0x1, 0x1f ;  /* 0x0c201f0004037f89 */ /* 0x000f6200000e0000 */
[----:B---3--:R-:W-:-:S02]  /*15a30*/  FADD.FTZ R0, R0, R240 ;  /* 0x000000f000007221 */ /* 0x008fc40000010000 */
[----:B----4-:R-:W-:-:S03]  /*15a40*/  FADD.FTZ R2, R2, R251 ;  /* 0x000000fb02027221 */ /* 0x010fc60000010000 */
[----:B------:R-:W3:Y:S01]  /*15a50*/  SHFL.BFLY PT, R5, R0, 0x1, 0x1f ;  /* 0x0c201f0000057f89 */ /* 0x000ee200000e0000 */
[----:B-----5:R-:W-:-:S03]  /*15a60*/  FADD.FTZ R4, R4, R3 ;  /* 0x0000000304047221 */ /* 0x020fc60000010000 */
[----:B------:R-:W4:Y:S01]  /*15a70*/  SHFL.BFLY PT, R6, R2, 0x1, 0x1f ;  /* 0x0c201f0002067f89 */ /* 0x000f2200000e0000 */
[----:B---3--:R-:W-:Y:S02]  /*15a80*/  FADD.FTZ R5, R0, R5 ;  /* 0x0000000500057221 */ /* 0x008fe40000010000 */
[----:B----4-:R-:W-:Y:S01]  /*15a90*/  FADD.FTZ R6, R2, R6 ;  /* 0x0000000602067221 */ /* 0x010fe20000010000 */
[----:B--2---:R-:W2:Y:S02]  /*15aa0*/  SHFL.BFLY PT, R7, R9, 0x2, 0x1f ;  /* 0x0c401f0009077f89 */ /* 0x004ea400000e0000 */
[----:B--2---:R-:W-:-:S05]  /*15ab0*/  FADD.FTZ R7, R7, R9 ;  /* 0x0000000907077221 */ /* 0x004fca0000010000 */
[----:B------:R2:W3:Y:S02]  /*15ac0*/  SHFL.BFLY PT, R8, R7, 0x1, 0x1f ;  /* 0x0c201f0007087f89 */ /* 0x0004e400000e0000 */
.L_x_855:
[----:B------:R-:W-:Y:S01]  /*15ad0*/  FSETP.NE.FTZ.AND P3, PT, R4, RZ, PT ;  /* 0x000000ff0400720b */ /* 0x000fe20003f75000 */
[----:B------:R-:W-:Y:S01]  /*15ae0*/  CS2R R2, SRZ ;  /* 0x0000000000027805 */ /* 0x000fe2000001ff00 */
[----:B------:R-:W-:Y:S02]  /*15af0*/  MOV R0, RZ ;  /* 0x000000ff00007202 */ /* 0x000fe40000000f00 */
[----:B------:R-:W-:Y:S02]  /*15b00*/  FSETP.NE.FTZ.AND P2, PT, R5, RZ, PT ;  /* 0x000000ff0500720b */ /* 0x000fe40003f55000 */
[----:B------:R-:W-:Y:S02]  /*15b10*/  FSETP.NE.FTZ.AND P1, PT, R6, RZ, PT ;  /* 0x000000ff0600720b */ /* 0x000fe40003f35000 */
[----:B------:R-:W-:Y:S02]  /*15b20*/  MOV R25, 0xff800000 ;  /* 0xff80000000197802 */ /* 0x000fe40000000f00 */
[----:B------:R-:W-:-:S02]  /*15b30*/  MOV R23, 0xff800000 ;  /* 0xff80000000177802 */ /* 0x000fc40000000f00 */
[----:B------:R-:W-:Y:S01]  /*15b40*/  MOV R24, 0xff800000 ;  /* 0xff80000000187802 */ /* 0x000fe20000000f00 */
[----:B------:R-:W4:Y:S01]  /*15b50*/  @P3 MUFU.RCP R0, R4 ;  /* 0x0000000400003308 */ /* 0x000f220000001000 */
[----:B------:R-:W-:-:S05]  /*15b60*/  MOV R22, 0xff800000 ;  /* 0xff80000000167802 */ /* 0x000fca0000000f00 */
[----:B------:R-:W-:Y:S02]  /*15b70*/  @P1 MOV R10, 0x3f317218 ;  /* 0x3f317218000a1802 */ /* 0x000fe40000000f00 */
[----:B------:R5:W-:Y:S01]  /*15b80*/  @P3 MUFU.LG2 R9, R4 ;  /* 0x0000000400093308 */ /* 0x000be20000000c00 */
[----:B----4-:R-:W-:-:S07]  /*15b90*/  FMUL.FTZ R66, R0, R100 ;  /* 0x0000006400427220 */ /* 0x010fce0000410000 */
[----:B------:R-:W-:Y:S01]  /*15ba0*/  @P2 MUFU.RCP R3, R5 ;  /* 0x0000000500032308 */ /* 0x000fe20000001000 */
[C---:B------:R-:W-:Y:S02]  /*15bb0*/  FMUL.FTZ R67, R0.reuse, R101 ;  /* 0x0000006500437220 */ /* 0x040fe40000410000 */
[C---:B------:R-:W-:Y:S02]  /*15bc0*/  FMUL.FTZ R68, R0.reuse, R112 ;  /* 0x0000007000447220 */ /* 0x040fe40000410000 */
[----:B------:R-:W-:Y:S02]  /*15bd0*/  FMUL.FTZ R69, R0, R113 ;  /* 0x0000007100457220 */ /* 0x000fe40000410000 */
[----:B---3-5:R-:W-:Y:S01]  /*15be0*/  FADD.FTZ R4, R8, R7 ;  /* 0x0000000708047221 */ /* 0x028fe20000010000 */
[----:B------:R-:W-:Y:S01]  /*15bf0*/  @P1 MUFU.RCP R2, R6 ;  /* 0x0000000600021308 */ /* 0x000fe20000001000 */
[C---:B------:R-:W-:Y:S02]  /*15c00*/  FMUL.FTZ R70, R0.reuse, R84 ;  /* 0x0000005400467220 */ /* 0x040fe40000410000 */
[----:B------:R-:W-:Y:S01]  /*15c10*/  FMUL.FTZ R71, R0, R85 ;  /* 0x0000005500477220 */ /* 0x000fe20000410000 */
[----:B------:R-:W-:Y:S01]  /*15c20*/  FSETP.NE.FTZ.AND P0, PT, R4, RZ, PT ;  /* 0x000000ff0400720b */ /* 0x000fe20003f15000 */
[----:B------:R-:W-:-:S02]  /*15c30*/  FMUL.FTZ R72, R0, R120 ;  /* 0x0000007800487220 */ /* 0x000fc40000410000 */
[C---:B------:R-:W-:Y:S01]  /*15c40*/  FMUL.FTZ R73, R0.reuse, R121 ;  /* 0x0000007900497220 */ /* 0x040fe20000410000 */
[----:B--2---:R2:W3:Y:S01]  /*15c50*/  @P2 MUFU.LG2 R7, R5 ;  /* 0x0000000500072308 */ /* 0x0044e20000000c00 */
        /* <DEDUP_REMOVED lines=8> */
[----:B--2---:R-:W-:Y:S01]  /*15ce0*/  @P2 MOV R5, 0x3f317218 ;  /* 0x3f31721800052802 */ /* 0x004fe20000000f00 */
[----:B------:R-:W2:Y:S01]  /*15cf0*/  @P1 MUFU.LG2 R0, R6 ;  /* 0x0000000600001308 */ /* 0x000ea20000000c00 */
[----:B---3--:R-:W-:Y:S02]  /*15d00*/  @P2 FMUL.FTZ R8, R7, 0.69314718246459960938 ;  /* 0x3f31721807082820 */ /* 0x008fe40000410000 */
[C---:B------:R-:W-:Y:S02]  /*15d10*/  FMUL.FTZ R82, R3.reuse, R86 ;  /* 0x0000005603527220 */ /* 0x040fe40000410000 */
[----:B------:R-:W-:-:S02]  /*15d20*/  FMUL.FTZ R83, R3, R87 ;  /* 0x0000005703537220 */ /* 0x000fc40000410000 */
[C---:B------:R-:W-:Y:S02]  /*15d30*/  FMUL.FTZ R78, R3.reuse, R102 ;  /* 0x00000066034e7220 */ /* 0x040fe40000410000 */
[C---:B------:R-:W-:Y:S02]  /*15d40*/  FMUL.FTZ R79, R3.reuse, R103 ;  /* 0x00000067034f7220 */ /* 0x040fe40000410000 */
[C---:B------:R-:W-:Y:S02]  /*15d50*/  FMUL.FTZ R80, R3.reuse, R114 ;  /* 0x0000007203507220 */ /* 0x040fe40000410000 */
[C---:B------:R-:W-:Y:S02]  /*15d60*/  FMUL.FTZ R81, R3.reuse, R115 ;  /* 0x0000007303517220 */ /* 0x040fe40000410000 */
[C---:B------:R-:W-:Y:S02]  /*15d70*/  FMUL.FTZ R84, R3.reuse, R122 ;  /* 0x0000007a03547220 */ /* 0x040fe40000410000 */
[----:B--2---:R-:W-:Y:S01]  /*15d80*/  @P1 FMUL.FTZ R7, R0, 0.69314718246459960938 ;  /* 0x3f31721800071820 */ /* 0x004fe20000410000 */
[----:B------:R-:W-:Y:S01]  /*15d90*/  MOV R0, RZ ;  /* 0x000000ff00007202 */ /* 0x000fe20000000f00 */
[----:B------:R-:W-:-:S02]  /*15da0*/  FMUL.FTZ R85, R3, R123 ;  /* 0x0000007b03557220 */ /* 0x000fc40000410000 */
[C---:B------:R-:W-:Y:S02]  /*15db0*/  FMUL.FTZ R98, R3.reuse, R126 ;  /* 0x0000007e03627220 */ /* 0x040fe40000410000 */
[C---:B------:R-:W-:Y:S01]  /*15dc0*/  FMUL.FTZ R99, R3.reuse, R127 ;  /* 0x0000007f03637220 */ /* 0x040fe20000410000 */
[----:B------:R-:W2:Y:S01]  /*15dd0*/  @P0 MUFU.RCP R0, R4 ;  /* 0x0000000400000308 */ /* 0x000ea20000001000 */
        /* <DEDUP_REMOVED lines=23> */
[----:B------:R3:W4:Y:S01]  /*15f50*/  @P0 MUFU.LG2 R2, R4 ;  /* 0x0000000400020308 */ /* 0x0007220000000c00 */
[----:B------:R-:W-:Y:S02]  /*15f60*/  @P3 FMUL.FTZ R6, R3, c[0x0][0x2d0] ;  /* 0x0000b40003063a20 */ /* 0x000fe40000410000 */
[----:B------:R-:W-:Y:S02]  /*15f70*/  @P1 FMUL.FTZ R3, R10, c[0x0][0x2d0] ;  /* 0x0000b4000a031a20 */ /* 0x000fe40000410000 */
[----:B------:R-:W-:Y:S02]  /*15f80*/  @P3 FMUL.FTZ R9, R9, 0.69314718246459960938 ;  /* 0x3f31721809093820 */ /* 0x000fe40000410000 */
[----:B------:R-:W-:Y:S01]  /*15f90*/  @P1 FFMA.FTZ R25, R3, R95, R7 ;  /* 0x0000005f03191223 */ /* 0x000fe20000010007 */
[----:B------:R-:W-:Y:S01]  /*15fa0*/  @P0 MOV R3, 0x3f317218 ;  /* 0x3f31721800030802 */ /* 0x000fe20000000f00 */
[----:B------:R-:W-:Y:S02]  /*15fb0*/  @P2 FMUL.FTZ R5, R5, c[0x0][0x2d0] ;  /* 0x0000b40005052a20 */ /* 0x000fe40000410000 */
[----:B--2---:R-:W-:-:S02]  /*15fc0*/  FMUL.FTZ R30, R0, R106 ;  /* 0x0000006a001e7220 */ /* 0x004fc40000410000 */
[----:B------:R-:W-:Y:S02]  /*15fd0*/  @P0 FMUL.FTZ R3, R3, c[0x0][0x2d0] ;  /* 0x0000b40003030a20 */ /* 0x000fe40000410000 */
[----:B------:R-:W-:Y:S01]  /*15fe0*/  FMUL.FTZ R31, R0, R107 ;  /* 0x0000006b001f7220 */ /* 0x000fe20000410000 */
[----:B---3--:R-:W-:Y:S01]  /*15ff0*/  MOV R4, 0x1 ;  /* 0x0000000100047802 */ /* 0x008fe20000000f00 */
[----:B----4-:R-:W-:Y:S02]  /*16000*/  @P0 FMUL.FTZ R2, R2, 0.69314718246459960938 ;  /* 0x3f31721802020820 */ /* 0x010fe40000410000 */
        /* <DEDUP_REMOVED lines=18> */
.L_x_601:
[----:B---3--:R3:W5:Y:S04]  /*16130*/  LDL R6, [R1+0x40] ;  /* 0x0000400001067983 */ /* 0x0087680000100800 */
[----:B------:R-:W4:Y:S01]  /*16140*/  S2R R2, SR_TID.X ;  /* 0x0000000000027919 */ /* 0x000f220000002100 */
[----:B------:R-:W-:Y:S01]  /*16150*/  BSSY B0, `(.L_x_737) ;  /* 0x0000011000007945 */ /* 0x000fe20003800000 */
[----:B----4-:R-:W-:-:S13]  /*16160*/  LOP3.LUT P0, RZ, R2, 0x7f, RZ, 0xc0, !PT ;  /* 0x0000007f02ff7812 */ /* 0x010fda000780c0ff */
[----:B------:R-:W-:Y:S05]  /*16170*/  @P0 BRA `(.L_x_738) ;  /* 0x000000e000000947 */ /* 0x000fea0003800000 */
[----:B---3--:R-:W3:Y:S01]  /*16180*/  S2R R4, SR_LANEID ;  /* 0x0000000000047919 */ /* 0x008ee20000000000 */
[----:B------:R-:W-:Y:S01]  /*16190*/  VOTEU.ANY UR4, UPT, PT ;  /* 0x0000000000047886 */ /* 0x000fe200038e0100 */
[----:B--2---:R-:W-:Y:S01]  /*161a0*/  IMAD.MOV.U32 R5, RZ, RZ, c[0x0][0x564] ;  /* 0x00015900ff057624 */ /* 0x004fe200078e00ff */
[----:B------:R-:W3:Y:S08]  /*161b0*/  FLO.U32 R3, UR4 ;  /* 0x0000000400037d00 */ /* 0x000ef000080e0000 */
[----:B------:R-:W2:Y:S01]  /*161c0*/  POPC R2, UR4 ;  /* 0x0000000400027d09 */ /* 0x000ea20008000000 */
[----:B---3--:R-:W-:Y:S01]  /*161d0*/  ISETP.EQ.U32.AND P0, PT, R3, R4, PT ;  /* 0x000000040300720c */ /* 0x008fe20003f02070 */
[----:B------:R-:W-:-:S12]  /*161e0*/  IMAD.MOV.U32 R4, RZ, RZ, c[0x0][0x560] ;  /* 0x00015800ff047624 */ /* 0x000fd800078e00ff */
[----:B--2---:R2:W3:Y:S04]  /*161f0*/  @P0 ATOMG.E.ADD.STRONG.GPU PT, R2, [R4.64], R2 ;  /* 0x00000002040209a8 */ /* 0x0044e800081ee1c6 */
[----:B--2---:R-:W2:Y:S04]  /*16200*/  S2R R4, SR_LTMASK ;  /* 0x0000000000047919 */ /* 0x004ea80000003900 */
[----:B---3--:R2:W3:Y:S02]  /*16210*/  SHFL.IDX PT, R3, R2, R3, 0x1f ;  /* 0x00001f0302037589 */ /* 0x0084e400000e0000 */
[----:B--2---:R-:W-:-:S06]  /*16220*/  LOP3.LUT R2, R4, UR4, RZ, 0xc0, !PT ;  /* 0x0000000404027c12 */ /* 0x004fcc000f8ec0ff */
[----:B------:R-:W3:Y:S02]  /*16230*/  POPC R2, R2 ;  /* 0x0000000200027309 */ /* 0x000ee40000000000 */
[----:B---3-5:R-:W-:-:S05]  /*16240*/  IADD3 R6, R3, c[0x0][0xc], R2 ;  /* 0x0000030003067a10 */ /* 0x028fca0007ffe002 */
[----:B------:R2:W-:Y:S02]  /*16250*/  STL [R1+0x40], R6 ;  /* 0x0000400601007387 */ /* 0x0005e40000100800 */
.L_x_738:
[----:B---3--:R-:W-:Y:S05]  /*16260*/  BSYNC B0 ;  /* 0x0000000000007941 */ /* 0x008fea0003800000 */
.L_x_737:
[----:B------:R-:W-:Y:S01]  /*16270*/  PRMT R0, R0, 0x9910, RZ ;  /* 0x0000991000007816 */ /* 0x000fe200000000ff */
[----:B------:R-:W-:Y:S01]  /*16280*/  BSSY B1, `(.L_x_739) ;  /* 0x0000313000017945 */ /* 0x000fe20003800000 */
[----:B-----5:R-:W-:Y:S02]  /*16290*/  IMAD.MOV.U32 R60, RZ, RZ, R6 ;  /* 0x000000ffff3c7224 */ /* 0x020fe400078e0006 */
[----:B------:R-:W-:-:S13]  /*162a0*/  ISETP.NE.AND P0, PT, R0, RZ, PT ;  /* 0x000000ff0000720c */ /* 0x000fda0003f05270 */
[----:B------:R-:W-:Y:S05]  /*162b0*/  @!P0 BRA `(.L_x_740) ;  /* 0x000024a000008947 */ /* 0x000fea0003800000 */
[----:B------:R-:W3:Y:S04]  /*162c0*/  LDL R7, [R1+0x54] ;  /* 0x0000540001077983 */ /* 0x000ee80000100800 */
[----:B--2---:R-:W2:Y:S04]  /*162d0*/  LDL R6, [R1+0x64] ;  /* 0x0000640001067983 */ /* 0x004ea80000100800 */
        /* <DEDUP_REMOVED lines=11> */
[----:B---3--:R3:W-:Y:S04]  /*16390*/  STS [R7], R0 ;  /* 0x0000000007007388 */ /* 0x0087e80000000800 */
[----:B------:R1:W-:Y:S04]  /*163a0*/  STS [R7+0x400], R3 ;  /* 0x0004000307007388 */ /* 0x0003e80000000800 */
[----:B--2---:R2:W-:Y:S01]  /*163b0*/  STS [R6], R2 ;  /* 0x0000000206007388 */ /* 0x0045e20000000800 */
[----:B---3--:R-:W-:-:S02]  /*163c0*/  F2FP.BF16.PACK_AB R0, R81, R80 ;  /* 0x000000505100723e */ /* 0x008fc400000010ff */
[----:B-1----:R-:W-:-:S03]  /*163d0*/  F2FP.BF16.PACK_AB R3, R49, R48 ;  /* 0x000000303103723e */ /* 0x002fc600000010ff */
[----:B------:R1:W-:Y:S01]  /*163e0*/  STS [R6+0x400], R0 ;  /* 0x0004000006007388 */ /* 0x0003e20000000800 */
[----:B--2---:R-:W-:-:S03]  /*163f0*/  F2FP.BF16.PACK_AB R2, R31, R30 ;  /* 0x0000001e1f02723e */ /* 0x004fc600000010ff */
[----:B------:R2:W-:Y:S04]  /*16400*/  STS [R7+0x2000], R3 ;  /* 0x0020000307007388 */ /* 0x0005e80000000800 */
[----:B------:R3:W-:Y:S01]  /*16410*/  STS [R7+0x2400], R2 ;  /* 0x0024000207007388 */ /* 0x0007e20000000800 */
[----:B-1----:R-:W-:Y:S02]  /*16420*/  F2FP.BF16.PACK_AB R0, R35, R34 ;  /* 0x000000222300723e */ /* 0x002fe400000010ff */
[----:B--2---:R-:W-:-:S03]  /*16430*/  F2FP.BF16.PACK_AB R3, R71, R70 ;  /* 0x000000464703723e */ /* 0x004fc600000010ff */
[----:B------:R1:W-:Y:S04]  /*16440*/  STS [R6+0x2000], R0 ;  /* 0x0020000006007388 */ /* 0x0003e80000000800 */
[----:B---3--:R-:W2:Y:S01]  /*16450*/  LDL R7, [R1+0x60] ;  /* 0x0000600001077983 */ /* 0x008ea20000100800 */
[----:B------:R-:W-:-:S03]  /*16460*/  F2FP.BF16.PACK_AB R2, R83, R82 ;  /* 0x000000525302723e */ /* 0x000fc600000010ff */
[----:B------:R3:W-:Y:S04]  /*16470*/  STS [R6+0x2400], R4 ;  /* 0x0024000406007388 */ /* 0x0007e80000000800 */
[----:B----4-:R4:W-:Y:S04]  /*16480*/  STS [R9], R3 ;  /* 0x0000000309007388 */ /* 0x0109e80000000800 */
[----:B------:R4:W-:Y:S01]  /*16490*/  STS [R9+0x400], R2 ;  /* 0x0004000209007388 */ /* 0x0009e20000000800 */
[----:B-1----:R-:W-:-:S05]  /*164a0*/  F2FP.BF16.PACK_AB R0, R73, R72 ;  /* 0x000000484900723e */ /* 0x002fca00000010ff */
[----:B------:R1:W-:Y:S01]  /*164b0*/  STS [R5], R0 ;  /* 0x0000000005007388 */ /* 0x0003e20000000800 */
[----:B---3--:R-:W-:-:S03]  /*164c0*/  F2FP.BF16.PACK_AB R4, R39, R38 ;  /* 0x000000262704723e */ /* 0x008fc600000010ff */
[----:B------:R-:W3:Y:S01]  /*164d0*/  LDL R6, [R1+0x5c] ;  /* 0x00005c0001067983 */ /* 0x000ee20000100800 */
[----:B----4-:R-:W-:Y:S02]  /*164e0*/  F2FP.BF16.PACK_AB R3, R85, R84 ;  /* 0x000000545503723e */ /* 0x010fe400000010ff */
[----:B------:R-:W-:-:S03]  /*164f0*/  F2FP.BF16.PACK_AB R2, R43, R42 ;  /* 0x0000002a2b02723e */ /* 0x000fc600000010ff */
[----:B------:R4:W-:Y:S04]  /*16500*/  STS [R5+0x400], R3 ;  /* 0x0004000305007388 */ /* 0x0009e80000000800 */
[----:B------:R-:W-:Y:S01]  /*16510*/  STS [R9+0x2000], R4 ;  /* 0x0020000409007388 */ /* 0x000fe20000000800 */
[----:B-1----:R-:W-:-:S05]  /*16520*/  F2FP.BF16.PACK_AB R0, R41, R40 ;  /* 0x000000282900723e */ /* 0x002fca00000010ff */
[----:B------:R1:W-:Y:S01]  /*16530*/  STS [R9+0x2400], R0 ;  /* 0x0024000009007388 */ /* 0x0003e20000000800 */
[----:B----4-:R-:W-:-:S03]  /*16540*/  F2FP.BF16.PACK_AB R3, R57, R56 ;  /* 0x000000383903723e */ /* 0x010fc600000010ff */
[----:B-1----:R-:W4:Y:S01]  /*16550*/  LDL R9, [R1+0x74] ;  /* 0x0000740001097983 */ /* 0x002f220000100800 */
[----:B------:R-:W-:-:S03]  /*16560*/  F2FP.BF16.PACK_AB R0, R65, R64 ;  /* 0x000000404100723e */ /* 0x000fc600000010ff */
[----:B------:R1:W-:Y:S04]  /*16570*/  STS [R5+0x2000], R2 ;  /* 0x0020000205007388 */ /* 0x0003e80000000800 */
[----:B------:R1:W-:Y:S04]  /*16580*/  STS [R5+0x2400], R3 ;  /* 0x0024000305007388 */ /* 0x0003e80000000800 */
[----:B------:R1:W-:Y:S01]  /*16590*/  STS [R8], R0 ;  /* 0x0000000008007388 */ /* 0x0003e20000000800 */
[----:B------:R-:W-:Y:S02]  /*165a0*/  F2FP.BF16.PACK_AB R4, R53, R52 ;  /* 0x000000343504723e */ /* 0x000fe400000010ff */
[----:B-1----:R-:W-:-:S02]  /*165b0*/  F2FP.BF16.PACK_AB R2, R99, R98 ;  /* 0x000000626302723e */ /* 0x002fc400000010ff */
[----:B------:R-:W-:-:S03]  /*165c0*/  F2FP.BF16.PACK_AB R3, R93, R92 ;  /* 0x0000005c5d03723e */ /* 0x000fc600000010ff */
[----:B------:R1:W-:Y:S01]  /*165d0*/  STS [R8+0x400], R2 ;  /* 0x0004000208007388 */ /* 0x0003e20000000800 */
[----:B------:R-:W-:Y:S02]  /*165e0*/  F2FP.BF16.PACK_AB R0, R87, R86 ;  /* 0x000000565700723e */ /* 0x000fe400000010ff */
[----:B------:R-:W-:Y:S02]  /*165f0*/  F2FP.BF16.PACK_AB R5, R51, R50 ;  /* 0x000000323305723e */ /* 0x000fe400000010ff */
[----:B-1----:R-:W-:Y:S02]  /*16600*/  F2FP.BF16.PACK_AB R2, R55, R54 ;  /* 0x000000363702723e */ /* 0x002fe400000010ff */
[----:B------:R-:W-:Y:S02]  /*16610*/  ISETP.NE.U32.AND P0, PT, RZ, c[0x0][0x508], PT ;  /* 0x00014200ff007a0c */ /* 0x000fe40003f05070 */
[----:B------:R-:W-:Y:S02]  /*16620*/  ISETP.NE.U32.AND P2, PT, RZ, c[0x0][0x500], PT ;  /* 0x00014000ff007a0c */ /* 0x000fe40003f45070 */
[----:B------:R-:W-:-:S02]  /*16630*/  ISETP.NE.AND.EX P1, PT, RZ, c[0x0][0x50c], PT, P0 ;  /* 0x00014300ff007a0c */ /* 0x000fc40003f25300 */
[----:B------:R-:W-:Y:S01]  /*16640*/  ISETP.NE.AND.EX P2, PT, RZ, c[0x0][0x504], PT, P2 ;  /* 0x00014100ff007a0c */ /* 0x000fe20003f45320 */
[----:B------:R-:W-:Y:S01]  /*16650*/  IMAD.MOV.U32 R11, RZ, RZ, c[0x0][0x388] ;  /* 0x0000e200ff0b7624 */ /* 0x000fe200078e00ff */
[----:B--2---:R1:W-:Y:S04]  /*16660*/  STS [R7], R3 ;  /* 0x0000000307007388 */ /* 0x0043e80000000800 */
[----:B------:R2:W-:Y:S04]  /*16670*/  STS [R7+0x400], R0 ;  /* 0x0004000007007388 */ /* 0x0005e80000000800 */
[----:B------:R3:W-:Y:S04]  /*16680*/  STS [R8+0x2000], R2 ;  /* 0x0020000208007388 */ /* 0x0007e80000000800 */
[----:B------:R3:W-:Y:S04]  /*16690*/  STS [R8+0x2400], R4 ;  /* 0x0024000408007388 */ /* 0x0007e80000000800 */
[----:B------:R-:W-:Y:S01]  /*166a0*/  STS [R7+0x2000], R5 ;  /* 0x0020000507007388 */ /* 0x000fe20000000800 */
[----:B-1----:R-:W-:-:S02]  /*166b0*/  F2FP.BF16.PACK_AB R3, R47, R46 ;  /* 0x0000002e2f03723e */ /* 0x002fc400000010ff */
[----:B--2---:R-:W-:Y:S02]  /*166c0*/  F2FP.BF16.PACK_AB R0, R77, R76 ;  /* 0x0000004c4d00723e */ /* 0x004fe400000010ff */
[----:B---3--:R-:W-:Y:S01]  /*166d0*/  F2FP.BF16.PACK_AB R2, R75, R74 ;  /* 0x0000004a4b02723e */ /* 0x008fe200000010ff */
[----:B------:R-:W-:Y:S04]  /*166e0*/  STS [R7+0x2400], R3 ;  /* 0x0024000307007388 */ /* 0x000fe80000000800 */
[----:B------:R1:W-:Y:S04]  /*166f0*/  STS [R6], R2 ;  /* 0x0000000206007388 */ /* 0x0003e80000000800 */
[----:B------:R2:W-:Y:S01]  /*16700*/  STS [R6+0x400], R0 ;  /* 0x0004000006007388 */ /* 0x0005e20000000800 */
[----:B------:R-:W-:-:S03]  /*16710*/  F2FP.BF16.PACK_AB R4, R45, R44 ;  /* 0x0000002c2d04723e */ /* 0x000fc600000010ff */
[----:B------:R-:W3:Y:S01]  /*16720*/  LDL.LU R8, [R1+0x44] ;  /* 0x0000440001087983 */ /* 0x000ee20000300800 */
[----:B-1----:R-:W-:Y:S02]  /*16730*/  F2FP.BF16.PACK_AB R2, R59, R58 ;  /* 0x0000003a3b02723e */ /* 0x002fe400000010ff */
[----:B--2---:R-:W-:-:S03]  /*16740*/  F2FP.BF16.PACK_AB R0, R63, R62 ;  /* 0x0000003e3f00723e */ /* 0x004fc600000010ff */
[----:B------:R1:W-:Y:S01]  /*16750*/  STS [R12], R2 ;  /* 0x000000020c007388 */ /* 0x0003e20000000800 */
[----:B------:R-:W-:-:S03]  /*16760*/  F2FP.BF16.PACK_AB R3, R33, R32 ;  /* 0x000000202103723e */ /* 0x000fc600000010ff */
[----:B----4-:R2:W-:Y:S04]  /*16770*/  STS [R9+0x400], R0 ;  /* 0x0004000009007388 */ /* 0x0105e80000000800 */
[----:B------:R4:W-:Y:S04]  /*16780*/  STS [R6+0x2000], R4 ;  /* 0x0020000406007388 */ /* 0x0009e80000000800 */
[----:B------:R4:W-:Y:S01]  /*16790*/  STS [R6+0x2400], R3 ;  /* 0x0024000306007388 */ /* 0x0009e20000000800 */
[----:B-1----:R-:W-:-:S05]  /*167a0*/  F2FP.BF16.PACK_AB R2, R29, R28 ;  /* 0x0000001c1d02723e */ /* 0x002fca00000010ff */
[----:B------:R-:W-:Y:S01]  /*167b0*/  STS [R12+0x2000], R2 ;  /* 0x002000020c007388 */ /* 0x000fe20000000800 */
[----:B--2---:R-:W-:-:S05]  /*167c0*/  F2FP.BF16.PACK_AB R0, R27, R26 ;  /* 0x0000001a1b00723e */ /* 0x004fca00000010ff */
[----:B------:R1:W-:Y:S01]  /*167d0*/  STS [R9+0x2400], R0 ;  /* 0x0024000009007388 */ /* 0x0003e20000000800 */
[----:B----4-:R-:W-:Y:S02]  /*167e0*/  IMAD.MOV.U32 R4, RZ, RZ, 0x4 ;  /* 0x00000004ff047424 */ /* 0x010fe400078e00ff */
[----:B------:R-:W-:Y:S02]  /*167f0*/  IMAD.MOV.U32 R3, RZ, RZ, RZ ;  /* 0x000000ffff037224 */ /* 0x000fe400078e00ff */
[CC--:B------:R-:W-:Y:S01]  /*16800*/  @P1 IMAD.WIDE R6, R10.reuse, R4.reuse, c[0x0][0x508] ;  /* 0x000142000a061625 */ /* 0x0c0fe200078e0204 */
[----:B------:R-:W-:Y:S03]  /*16810*/  BAR.SYNC.DEFER_BLOCKING 0x1, 0x80 ;  /* 0x0042000000007b1d */ /* 0x000fe60000010000 */
[----:B------:R-:W-:-:S03]  /*16820*/  IMAD.WIDE R4, R10, R4, c[0x0][0x500] ;  /* 0x000140000a047625 */ /* 0x000fc600078e0204 */
[----:B------:R2:W5:Y:S04]  /*16830*/  @P1 LDG.E R11, [R6.64] ;  /* 0x00000006060b1981 */ /* 0x000568000c1e1900 */
[----:B------:R2:W5:Y:S01]  /*16840*/  @P2 LDG.E R3, [R4.64] ;  /* 0x0000000604032981 */ /* 0x000562000c1e1900 */
[----:B---3--:R-:W-:-:S04]  /*16850*/  ISETP.NE.AND P0, PT, R8, RZ, PT ;  /* 0x000000ff0800720c */ /* 0x008fc80003f05270 */
[----:B-1----:R-:W-:Y:S01]  /*16860*/  SEL R0, R8, c[0x0][0x3d4], P0 ;  /* 0x0000f50008007a07 */ /* 0x002fe20000000000 */
[----:B------:R-:W-:Y:S05]  /*16870*/  @P1 BRA `(.L_x_741) ;  /* 0x0000004000001947 */ /* 0x000fea0003800000 */
[----:B--2---:R-:W-:Y:S05]  /*16880*/  @!P2 BRA `(.L_x_741) ;  /* 0x000000300000a947 */ /* 0x004fea0003800000 */
[----:B-----5:R1:W2:Y:S04]  /*16890*/  LDG.E R11, [R4.64] ;  /* 0x00000006040b7981 */ /* 0x0202a8000c1e1900 */
[----:B-1----:R-:W2:Y:S02]  /*168a0*/  LDG.E R4, [R4.64+0x4] ;  /* 0x0000040604047981 */ /* 0x002ea4000c1e1900 */
[----:B--2---:R-:W-:Y:S02]  /*168b0*/  IADD3 R11, -R11, R4, RZ ;  /* 0x000000040b0b7210 */ /* 0x004fe40007ffe1ff */
.L_x_741:
[----:B--2---:R-:W2:Y:S04]  /*168c0*/  LDL R5, [R1+0x3c] ;  /* 0x00003c0001057983 */ /* 0x004ea80000100800 */
[----:B------:R-:W3:Y:S04]  /*168d0*/  LDL.LU R4, [R1+0x48] ;  /* 0x0000480001047983 */ /* 0x000ee80000300800 */
[----:B------:R-:W2:Y:S04]  /*168e0*/  LDL R88, [R1+0x38] ;  /* 0x0000380001587983 */ /* 0x000ea80000100800 */
[----:B------:R-:W4:Y:S04]  /*168f0*/  LDL R16, [R1+0x50] ;  /* 0x0000500001107983 */ /* 0x000f280000100800 */
[----:B------:R-:W4:Y:S01]  /*16900*/  LDL R61, [R1+0x7c] ;  /* 0x00007c00013d7983 */ /* 0x000f220000100800 */
[----:B------:R-:W-:Y:S01]  /*16910*/  IMAD.MOV.U32 R12, RZ, RZ, 0x368 ;  /* 0x00000368ff0c7424 */ /* 0x000fe200078e00ff */
[----:B------:R-:W-:-:S04]  /*16920*/  ISETP.GT.AND P2, PT, R0, 0x1, PT ;  /* 0x000000010000780c */ /* 0x000fc80003f44270 */
[----:B------:R-:W-:-:S04]  /*16930*/  SEL R12, R12, 0x328, P2 ;  /* 0x000003280c0c7807 */ /* 0x000fc80001000000 */
[----:B------:R-:W1:Y:S08]  /*16940*/  LDC.64 R8, c[0x0][R12+0x170] ;  /* 0x00005c000c087b82 */ /* 0x000e700000000a00 */
[----:B------:R1:W2:Y:S08]  /*16950*/  LDC.64 R14, c[0x0][R12+0x168] ;  /* 0x00005a000c0e7b82 */ /* 0x0002b00000000a00 */
[----:B------:R1:W2:Y:S08]  /*16960*/  LDC.64 R18, c[0x0][R12+0x178] ;  /* 0x00005e000c127b82 */ /* 0x0002b00000000a00 */
[----:B------:R1:W2:Y:S01]  /*16970*/  LDC.64 R20, c[0x0][R12+0x160] ;  /* 0x000058000c147b82 */ /* 0x0002a20000000a00 */
[----:B------:R-:W-:Y:S01]  /*16980*/  IMAD.MOV.U32 R0, RZ, RZ, c[0x0][0x4e8] ;  /* 0x00013a00ff007624 */ /* 0x000fe200078e00ff */
[----:B------:R-:W-:-:S04]  /*16990*/  ISETP.NE.U32.AND P0, PT, RZ, c[0x0][0x500], PT ;  /* 0x00014000ff007a0c */ /* 0x000fc80003f05070 */
[----:B------:R-:W-:Y:S02]  /*169a0*/  ISETP.NE.AND P5, PT, R0, 0x1, PT ;  /* 0x000000010000780c */ /* 0x000fe40003fa5270 */
[----:B------:R-:W-:Y:S02]  /*169b0*/  ISETP.NE.AND.EX P0, PT, RZ, c[0x0][0x504], PT, P0 ;  /* 0x00014100ff007a0c */ /* 0x000fe40003f05300 */
[----:B------:R-:W-:Y:S02]  /*169c0*/  SHF.R.S32.HI R0, RZ, 0x1f, R10 ;  /* 0x0000001fff007819 */ /* 0x000fe4000001140a */
[----:B------:R-:W-:Y:S02]  /*169d0*/  SEL R2, R10, RZ, !P0 ;  /* 0x000000ff0a027207 */ /* 0x000fe40004000000 */
[----:B------:R-:W-:Y:S01]  /*169e0*/  SEL R6, R0, RZ, !P0 ;  /* 0x000000ff00067207 */ /* 0x000fe20004000000 */
[----:B------:R-:W1:Y:S02]  /*169f0*/  S2R R89, SR_TID.X ;  /* 0x0000000000597919 */ /* 0x000e640000002100 */
[----:B-1----:R-:W-:-:S04]  /*16a00*/  IMAD R0, R9, R2, RZ ;  /* 0x0000000209007224 */ /* 0x002fc800078e02ff */
[C---:B------:R-:W-:Y:S02]  /*16a10*/  IMAD R12, R8.reuse, R6, R0 ;  /* 0x00000006080c7224 */ /* 0x040fe400078e0200 */
[----:B------:R-:W-:Y:S01]  /*16a20*/  IMAD.WIDE.U32 R6, R8, R2, RZ ;  /* 0x0000000208067225 */ /* 0x000fe200078e00ff */
[----:B------:R-:W-:-:S04]  /*16a30*/  SHF.R.S32.HI R17, RZ, 0x1f, R89 ;  /* 0x0000001fff117819 */ /* 0x000fc80000011459 */
[----:B------:R-:W-:-:S04]  /*16a40*/  LEA.HI R17, R17, R89, RZ, 0x5 ;  /* 0x0000005911117211 */ /* 0x000fc800078f28ff */
[----:B------:R-:W-:-:S05]  /*16a50*/  LOP3.LUT R17, R17, 0xffffffe0, RZ, 0xc0, !PT ;  /* 0xffffffe011117812 */ /* 0x000fca00078ec0ff */
[----:B------:R-:W-:Y:S01]  /*16a60*/  IMAD.IADD R17, R89, 0x1, -R17 ;  /* 0x0000000159117824 */ /* 0x000fe200078e0a11 */
[----:B------:R-:W-:-:S04]  /*16a70*/  LOP3.LUT R204, R204, 0xfffffffd, RZ, 0xc0, !PT ;  /* 0xfffffffdcccc7812 */ /* 0x000fc800078ec0ff */
[----:B------:R-:W-:Y:S02]  /*16a80*/  LOP3.LUT R204, R204, 0xfffffffe, RZ, 0xc0, !PT ;  /* 0xfffffffecccc7812 */ /* 0x000fe400078ec0ff */
[----:B---3--:R-:W-:Y:S01]  /*16a90*/  LOP3.LUT R4, R4, 0xffff, RZ, 0xc0, !PT ;  /* 0x0000ffff04047812 */ /* 0x008fe200078ec0ff */
[----:B--2---:R-:W-:-:S04]  /*16aa0*/  IMAD.IADD R5, R5, 0x1, R88 ;  /* 0x0000000105057824 */ /* 0x004fc800078e0258 */
[----:B------:R-:W-:-:S04]  /*16ab0*/  @P5 IMAD.HI.U32 R10, R5, c[0x0][0x4ec], RZ ;  /* 0x00013b00050a5a27 */ /* 0x000fc800078e00ff */
[----:B------:R-:W-:-:S04]  /*16ac0*/  IMAD.WIDE.U32 R8, R14, R4, RZ ;  /* 0x000000040e087225 */ /* 0x000fc800078e00ff */
[----:B------:R-:W-:Y:S01]  /*16ad0*/  IMAD.MOV.U32 R0, RZ, RZ, R5 ;  /* 0x000000ffff007224 */ /* 0x000fe200078e0005 */
[----:B------:R-:W-:Y:S01]  /*16ae0*/  @P5 SHF.R.U32.HI R0, RZ, c[0x0][0x4f0], R10 ;  /* 0x00013c00ff005a19 */ /* 0x000fe2000001160a */
[----:B------:R-:W-:Y:S01]  /*16af0*/  IMAD R13, R15, R4, RZ ;  /* 0x000000040f0d7224 */ /* 0x000fe200078e02ff */
[----:B----4-:R-:W-:Y:S01]  /*16b00*/  SEL R10, R16, RZ, P2 ;  /* 0x000000ff100a7207 */ /* 0x010fe20001000000 */
[----:B------:R-:W-:Y:S01]  /*16b10*/  IMAD.IADD R14, R7, 0x1, R12 ;  /* 0x00000001070e7824 */ /* 0x000fe200078e020c */
[----:B-----5:R-:W-:Y:S01]  /*16b20*/  IADD3 R15, P1, P0, R6, R8, R3 ;  /* 0x00000008060f7210 */ /* 0x020fe2000783e003 */
        /* <DEDUP_REMOVED lines=30> */
[----:B------:R-:W4:Y:S04]  /*16d10*/  SHFL.IDX PT, R10, R7, 0x2, 0x1c1f ;  /* 0x005c1f00070a7f89 */ /* 0x000f2800000e0000 */
[----:B------:R1:W1:Y:S01]  /*16d20*/  SHFL.IDX PT, R8, R7, 0x3, 0x1c1f ;  /* 0x007c1f0007087f89 */ /* 0x00026200000e0000 */
[----:B---3--:R-:W-:-:S05]  /*16d30*/  IMAD.IADD R6, R61, 0x1, R88 ;  /* 0x000000013d067824 */ /* 0x008fca00078e0258 */
[C---:B------:R-:W-:Y:S02]  /*16d40*/  IADD3 R18, R6.reuse, 0x8, RZ ;  /* 0x0000000806127810 */ /* 0x040fe40007ffe0ff */
[CC--:B------:R-:W-:Y:S02]  /*16d50*/  ISETP.GE.OR P4, PT, R6.reuse, R0.reuse, P0 ;  /* 0x000000000600720c */ /* 0x0c0fe40000786670 */
[----:B------:R-:W-:Y:S02]  /*16d60*/  IADD3 R17, R6, 0x40, RZ ;  /* 0x0000004006117810 */ /* 0x000fe40007ffe0ff */
[-C--:B------:R-:W-:Y:S02]  /*16d70*/  ISETP.GE.OR P3, PT, R18, R0.reuse, P0 ;  /* 0x000000001200720c */ /* 0x080fe40000766670 */
[----:B------:R-:W-:Y:S02]  /*16d80*/  ISETP.GE.OR P1, PT, R17, R0, P0 ;  /* 0x000000001100720c */ /* 0x000fe40000726670 */
[----:B-1----:R-:W-:-:S05]  /*16d90*/  IADD3 R7, R6, 0x48, RZ ;  /* 0x0000004806077810 */ /* 0x002fca0007ffe0ff */
[----:B------:R1:W-:Y:S04]  /*16da0*/  @!P4 ST.E [R14.64], R23 ;  /* 0x000000170e00c985 */ /* 0x0003e8000c101906 */
[----:B--2---:R1:W-:Y:S01]  /*16db0*/  @!P3 ST.E [R12.64], R24 ;  /* 0x000000180c00b985 */ /* 0x0043e2000c101906 */
[-C--:B------:R-:W-:Y:S02]  /*16dc0*/  ISETP.GE.AND P3, PT, R17, R0.reuse, PT ;  /* 0x000000001100720c */ /* 0x080fe40003f66270 */
[CC--:B------:R-:W-:Y:S01]  /*16dd0*/  ISETP.GE.OR P0, PT, R7.reuse, R0.reuse, P0 ;  /* 0x000000000700720c */ /* 0x0c0fe20000706670 */
[----:B----4-:R1:W-:Y:S01]  /*16de0*/  @!P1 ST.E [R10.64], R25 ;  /* 0x000000190a009985 */ /* 0x0103e2000c101906 */
[-C--:B------:R-:W-:Y:S02]  /*16df0*/  ISETP.GE.AND P1, PT, R7, R0.reuse, PT ;  /* 0x000000000700720c */ /* 0x080fe40003f26270 */
[----:B------:R-:W-:-:S07]  /*16e00*/  ISETP.GE.AND P6, PT, R18, R0, PT ;  /* 0x000000001200720c */ /* 0x000fce0003fc6270 */
[----:B------:R-:W-:Y:S02]  /*16e10*/  @P3 LOP3.LUT R204, R204, 0x1, RZ, 0xfc, !PT ;  /* 0x00000001cccc3812 */ /* 0x000fe400078efcff */
[----:B------:R1:W-:Y:S01]  /*16e20*/  @!P0 ST.E [R8.64], R22 ;  /* 0x0000001608008985 */ /* 0x0003e2000c101906 */
[----:B------:R-:W-:Y:S02]  /*16e30*/  ISETP.GE.AND P0, PT, R6, R0, PT ;  /* 0x000000000600720c */ /* 0x000fe40003f06270 */
[----:B------:R-:W-:Y:S01]  /*16e40*/  @P1 LOP3.LUT R204, R204, 0x2, RZ, 0xfc, !PT ;  /* 0x00000002cccc1812 */ /* 0x000fe200078efcff */
[----:B------:R-:W-:Y:S05]  /*16e50*/  @P2 BRA `(.L_x_742) ;  /* 0x000007b000002947 */ /* 0x000fea0003800000 */
[----:B------:R-:W2:Y:S01]  /*16e60*/  LDL R61, [R1+0x8] ;  /* 0x00000800013d7983 */ /* 0x000ea20000100800 */
[----:B------:R-:W-:Y:S01]  /*16e70*/  IMAD R16, R16, c[0x0][0x3a0], RZ ;  /* 0x0000e80010107a24 */ /* 0x000fe200078e02ff */
[----:B-1----:R-:W-:Y:S01]  /*16e80*/  SHF.R.S32.HI R9, RZ, 0x1f, R2 ;  /* 0x0000001fff097819 */ /* 0x002fe20000011402 */
[----:B------:R-:W-:Y:S01]  /*16e90*/  IMAD.WIDE.U32 R6, R3, c[0x0][0x3a0], RZ ;  /* 0x0000e80003067a25 */ /* 0x000fe200078e00ff */
[----:B------:R1:W3:Y:S01]  /*16ea0*/  LDS.128 R12, [R207+0x80] ;  /* 0x00008000cf0c7984 */ /* 0x0002e20000000c00 */
[----:B------:R-:W-:-:S02]  /*16eb0*/  ISETP.GE.AND P2, PT, R205, c[0x0][0x3c8], PT ;  /* 0x0000f200cd007a0c */ /* 0x000fc40003f46270 */
        /* <DEDUP_REMOVED lines=9> */
[----:B------:R-:W-:Y:S01]  /*16f50*/  MOV R4, R6 ;  /* 0x0000000600047202 */ /* 0x000fe20000000f00 */
[----:B------:R-:W-:-:S02]  /*16f60*/  IMAD R7, R2, c[0x0][0x3f4], R9 ;  /* 0x0000fd0002077a24 */ /* 0x000fc400078e0209 */
[----:B------:R1:W1:Y:S02]  /*16f70*/  LDS.128 R32, [R207+0x2880] ;  /* 0x00288000cf207984 */ /* 0x0002640000000c00 */
[----:B------:R-:W-:Y:S02]  /*16f80*/  IMAD.WIDE.U32 R4, R2, c[0x0][0x3f0], R4 ;  /* 0x0000fc0002047a25 */ /* 0x000fe400078e0004 */
[----:B------:R1:W1:Y:S03]  /*16f90*/  LDS.128 R36, [R207+0x3080] ;  /* 0x00308000cf247984 */ /* 0x0002660000000c00 */
[----:B------:R-:W-:Y:S01]  /*16fa0*/  IADD3 R5, R5, R7, RZ ;  /* 0x0000000705057210 */ /* 0x000fe20007ffe0ff */
[----:B------:R1:W1:Y:S01]  /*16fb0*/  LDS.128 R40, [R207+0x3880] ;  /* 0x00388000cf287984 */ /* 0x0002620000000c00 */
[----:B--2---:R-:W-:-:S04]  /*16fc0*/  IADD3 R8, R61, R88, RZ ;  /* 0x000000583d087210 */ /* 0x004fc80007ffe0ff */
        /* <DEDUP_REMOVED lines=18> */
[----:B-1-34-:R1:W2:Y:S02]  /*170f0*/  SHFL.IDX PT, R7, R5, RZ, 0x181f ;  /* 0x00181fff05077589 */ /* 0x01a2a400000e0000 */
.L_x_856:
[----:B------:R-:W-:Y:S05]  /*17100*/  BRA.DIV ~URZ, `(.L_x_744) ;  /* 0x000071227f007947 */ /* 0x000fea000b800000 */
[----:B------:R3:W4:Y:S02]  /*17110*/  SHFL.IDX PT, R2, R6, RZ, 0x181f ;  /* 0x00181fff06027589 */ /* 0x00072400000e0000 */
.L_x_857:
[----:B------:R-:W5:Y:S04]  /*17120*/  LDL.LU R4, [R1+0x38] ;  /* 0x0000380001047983 */ /* 0x000f680000300800 */
[----:B------:R-:W1:Y:S02]  /*17130*/  S2R R8, SR_TID.X ;  /* 0x0000000000087919 */ /* 0x000e640000002100 */
[----:B-1----:R-:W-:-:S04]  /*17140*/  SHF.R.S32.HI R3, RZ, 0x1f, R8 ;  /* 0x0000001fff037819 */ /* 0x002fc80000011408 */
[----:B------:R-:W-:-:S04]  /*17150*/  LEA.HI R3, R3, R8, RZ, 0x3 ;  /* 0x0000000803037211 */ /* 0x000fc800078f18ff */
[----:B------:R-:W-:Y:S02]  /*17160*/  SHF.R.S32.HI R3, RZ, 0x3, R3 ;  /* 0x00000003ff037819 */ /* 0x000fe40000011403 */
[----:B------:R-:W-:-:S03]  /*17170*/  SHF.R.S32.HI R8, RZ, 0x1f, R205 ;  /* 0x0000001fff087819 */ /* 0x000fc600000114cd */
[----:B-----5:R-:W-:-:S05]  /*17180*/  IMAD.IADD R4, R3, 0x1, R4 ;  /* 0x0000000103047824 */ /* 0x020fca00078e0204 */
[----:B------:R-:W-:-:S13]  /*17190*/  ISETP.GE.OR P0, PT, R4, R0, P2 ;  /* 0x000000000400720c */ /* 0x000fda0001706670 */
[----:B----4-:R-:W-:-:S04]  /*171a0*/  @!P0 LEA R2, P1, R205, R2, 0x1 ;  /* 0x00000002cd028211 */ /* 0x010fc800078208ff */
[----:B--2---:R-:W-:-:S05]  /*171b0*/  @!P0 LEA.HI.X R3, R205, R7, R8, 0x1, P1 ;  /* 0x00000007cd038211 */ /* 0x004fca00008f0c08 */
[----:B------:R1:W-:Y:S01]  /*171c0*/  @!P0 ST.E.128 [R2.64], R12 ;  /* 0x0000000c02008985 */ /* 0x0003e2000c101d06 */
[----:B------:R-:W-:Y:S05]  /*171d0*/  BRA.DIV ~URZ, `(.L_x_745) ;  /* 0x000070c27f007947 */ /* 0x000fea000b800000 */
[----:B------:R2:W4:Y:S04]  /*171e0*/  SHFL.IDX PT, R7, R5, 0x1, 0x181f ;  /* 0x00381f0005077f89 */ /* 0x00052800000e0000 */
[----:B-1----:R2:W1:Y:S02]  /*171f0*/  SHFL.IDX PT, R2, R6, 0x1, 0x181f ;  /* 0x00381f0006027f89 */ /* 0x00246400000e0000 */
.L_x_858:
[----:B------:R-:W-:Y:S02]  /*17200*/  IADD3 R3, R4, 0x10, RZ ;  /* 0x0000001004037810 */ /* 0x000fe40007ffe0ff */
[----:B------:R-:W-:Y:S02]  /*17210*/  SHF.R.S32.HI R8, RZ, 0x1f, R205 ;  /* 0x0000001fff087819 */ /* 0x000fe400000114cd */
[----:B------:R-:W-:-:S13]  /*17220*/  ISETP.GE.OR P0, PT, R3, R0, P2 ;  /* 0x000000000300720c */ /* 0x000fda0001706670 */
[----:B-1----:R-:W-:-:S04]  /*17230*/  @!P0 LEA R2, P1, R205, R2, 0x1 ;  /* 0x00000002cd028211 */ /* 0x002fc800078208ff */
[----:B----4-:R-:W-:-:S05]  /*17240*/  @!P0 LEA.HI.X R3, R205, R7, R8, 0x1, P1 ;  /* 0x00000007cd038211 */ /* 0x010fca00008f0c08 */
[----:B------:R1:W-:Y:S01]  /*17250*/  @!P0 ST.E.128 [R2.64], R16 ;  /* 0x0000001002008985 */ /* 0x0003e2000c101d06 */
[----:B------:R-:W-:Y:S05]  /*17260*/  BRA.DIV ~URZ, `(.L_x_746) ;  /* 0x000071027f007947 */ /* 0x000fea000b800000 */
[----:B------:R4:W1:Y:S02]  /*17270*/  SHFL.IDX PT, R7, R5, 0x2, 0x181f ;  /* 0x00581f0005077f89 */ /* 0x00086400000e0000 */
.L_x_859:
[----:B------:R-:W-:Y:S05]  /*17280*/  BRA.DIV ~URZ, `(.L_x_747) ;  /* 0x000071527f007947 */ /* 0x000fea000b800000 */
[----:B-1----:R1:W2:Y:S02]  /*17290*/  SHFL.IDX PT, R2, R6, 0x2, 0x181f ;  /* 0x00581f0006027f89 */ /* 0x0022a400000e0000 */
.L_x_860:
        /* <DEDUP_REMOVED lines=9> */
.L_x_861:
        /* <DEDUP_REMOVED lines=8> */
.L_x_862:
[----:B------:R-:W-:Y:S05]  /*173b0*/  BRA.DIV ~URZ, `(.L_x_750) ;  /* 0x000071d27f007947 */ /* 0x000fea000b800000 */
[----:B--2---:R2:W1:Y:S02]  /*173c0*/  SHFL.IDX PT, R2, R6, 0x4, 0x181f ;  /* 0x00981f0006027f89 */ /* 0x00446400000e0000 */
.L_x_863:
        /* <DEDUP_REMOVED lines=9> */
.L_x_864:
        /* <DEDUP_REMOVED lines=8> */
.L_x_865:
[----:B------:R-:W-:Y:S05]  /*174e0*/  BRA.DIV ~URZ, `(.L_x_753) ;  /* 0x000072527f007947 */ /* 0x000fea000b800000 */
[----:B--2---:R2:W3:Y:S02]  /*174f0*/  SHFL.IDX PT, R2, R6, 0x6, 0x181f ;  /* 0x00d81f0006027f89 */ /* 0x0044e400000e0000 */
.L_x_866:
[----:B------:R-:W-:Y:S02]  /*17500*/  IADD3 R3, R4, 0x60, RZ ;  /* 0x0000006004037810 */ /* 0x000fe40007ffe0ff */
[----:B------:R-:W-:Y:S02]  /*17510*/  SHF.R.S32.HI R8, RZ, 0x1f, R205 ;  /* 0x0000001fff087819 */ /* 0x000fe400000114cd */
[----:B------:R-:W-:-:S13]  /*17520*/  ISETP.GE.OR P0, PT, R3, R0, P2 ;  /* 0x000000000300720c */ /* 0x000fda0001706670 */
[----:B---3--:R-:W-:-:S04]  /*17530*/  @!P0 LEA R2, P1, R205, R2, 0x1 ;  /* 0x00000002cd028211 */ /* 0x008fc800078208ff */
[----:B-1----:R-:W-:-:S05]  /*17540*/  @!P0 LEA.HI.X R3, R205, R7, R8, 0x1, P1 ;  /* 0x00000007cd038211 */ /* 0x002fca00008f0c08 */
[----:B------:R1:W-:Y:S01]  /*17550*/  @!P0 ST.E.128 [R2.64], R36 ;  /* 0x0000002402008985 */ /* 0x0003e2000c101d06 */
[----:B------:R-:W-:Y:S05]  /*17560*/  BRA.DIV ~URZ, `(.L_x_754) ;  /* 0x000072427f007947 */ /* 0x000fea000b800000 */
[----:B----4-:R-:W3:Y:S04]  /*17570*/  SHFL.IDX PT, R5, R5, 0x7, 0x181f ;  /* 0x00f81f0005057f89 */ /* 0x010ee800000e0000 */
[----:B-1----:R1:W4:Y:S02]  /*17580*/  SHFL.IDX PT, R3, R6, 0x7, 0x181f ;  /* 0x00f81f0006037f89 */ /* 0x00232400000e0000 */
.L_x_867:
[----:B------:R-:W-:-:S04]  /*17590*/  IADD3 R2, R4, 0x70, RZ ;  /* 0x0000007004027810 */ /* 0x000fc80007ffe0ff */
[----:B------:R-:W-:-:S13]  /*175a0*/  ISETP.GE.OR P0, PT, R2, R0, P2 ;  /* 0x000000000200720c */ /* 0x000fda0001706670 */
[----:B------:R-:W-:Y:S05]  /*175b0*/  @P0 BRA `(.L_x_755) ;  /* 0x00001df000000947 */ /* 0x000fea0003800000 */
[----:B-12---:R-:W-:Y:S02]  /*175c0*/  SHF.R.S32.HI R6, RZ, 0x1f, R205 ;  /* 0x0000001fff067819 */ /* 0x006fe400000114cd */
[----:B----4-:R-:W-:-:S04]  /*175d0*/  LEA R2, P0, R205, R3, 0x1 ;  /* 0x00000003cd027211 */ /* 0x010fc800078008ff */
[----:B---3--:R-:W-:-:S05]  /*175e0*/  LEA.HI.X R3, R205, R5, R6, 0x1, P0 ;  /* 0x00000005cd037211 */ /* 0x008fca00000f0c06 */
[----:B------:R1:W-:Y:S01]  /*175f0*/  ST.E.128 [R2.64], R40 ;  /* 0x0000002802007985 */ /* 0x0003e2000c101d06 */
[----:B------:R-:W-:Y:S05]  /*17600*/  BRA `(.L_x_755) ;  /* 0x00001da000007947 */ /* 0x000fea0003800000 */
.L_x_742:
        /* <DEDUP_REMOVED lines=33> */
.L_x_868:
[----:B------:R-:W-:Y:S05]  /*17820*/  BRA.DIV ~URZ, `(.L_x_757) ;  /* 0x000070c27f007947 */ /* 0x000fea000b800000 */
[----:B------:R3:W4:Y:S02]  /*17830*/  SHFL.IDX PT, R0, R12, RZ, 0x1c1f ;  /* 0x001c1fff0c007589 */ /* 0x00072400000e0000 */
.L_x_869:
[----:B------:R-:W-:Y:S01]  /*17840*/  BSSY B0, `(.L_x_758) ;  /* 0x0000038000007945 */ /* 0x000fe20003800000 */
[----:B------:R-:W-:Y:S05]  /*17850*/  @P0 BRA `(.L_x_759) ;  /* 0x0000036000000947 */ /* 0x000fea0003800000 */
[C---:B------:R-:W-:Y:S02]  /*17860*/  ISETP.GE.AND P1, PT, R248.reuse, c[0x0][0x3c8], PT ;  /* 0x0000f200f8007a0c */ /* 0x040fe40003f26270 */
[C---:B------:R-:W-:Y:S02]  /*17870*/  IADD3 R10, R248.reuse, 0x8, RZ ;  /* 0x00000008f80a7810 */ /* 0x040fe40007ffe0ff */
[----:B------:R-:W-:Y:S02]  /*17880*/  IADD3 R11, R248, 0x10, RZ ;  /* 0x00000010f80b7810 */ /* 0x000fe40007ffe0ff */
[----:B------:R-:W-:Y:S02]  /*17890*/  ISETP.GE.AND P2, PT, R10, c[0x0][0x3c8], PT ;  /* 0x0000f2000a007a0c */ /* 0x000fe40003f46270 */
[----:B------:R-:W-:-:S02]  /*178a0*/  SHF.R.S32.HI R6, RZ, 0x1f, R248 ;  /* 0x0000001fff067819 */ /* 0x000fc400000114f8 */
[----:B------:R-:W-:Y:S02]  /*178b0*/  ISETP.GE.AND P3, PT, R11, c[0x0][0x3c8], PT ;  /* 0x0000f2000b007a0c */ /* 0x000fe40003f66270 */
[C---:B------:R-:W-:Y:S02]  /*178c0*/  IADD3 R13, R248.reuse, 0x8, RZ ;  /* 0x00000008f80d7810 */ /* 0x040fe40007ffe0ff */
[C---:B----4-:R-:W-:Y:S02]  /*178d0*/  @!P1 LEA R2, P0, R248.reuse, R0, 0x2 ;  /* 0x00000000f8029211 */ /* 0x050fe400078010ff */
[C---:B------:R-:W-:Y:S02]  /*178e0*/  IADD3 R9, R248.reuse, 0x18, RZ ;  /* 0x00000018f8097810 */ /* 0x040fe40007ffe0ff */
[----:B--2---:R-:W-:Y:S02]  /*178f0*/  @!P1 LEA.HI.X R3, R248, R4, R6, 0x2, P0 ;  /* 0x00000004f8039211 */ /* 0x004fe400000f1406 */
[----:B------:R-:W-:-:S02]  /*17900*/  @!P2 LEA R6, P0, R10, R0, 0x2 ;  /* 0x000000000a06a211 */ /* 0x000fc400078010ff */
[----:B------:R-:W-:Y:S01]  /*17910*/  SHF.R.S32.HI R13, RZ, 0x1f, R13 ;  /* 0x0000001fff0d7819 */ /* 0x000fe2000001140d */
[----:B------:R2:W-:Y:S01]  /*17920*/  @!P1 ST.E.64 [R2.64], R66 ;  /* 0x0000004202009985 */ /* 0x0005e2000c101b06 */
[----:B------:R-:W-:Y:S02]  /*17930*/  ISETP.GE.AND P1, PT, R9, c[0x0][0x3c8], PT ;  /* 0x0000f20009007a0c */ /* 0x000fe40003f26270 */
[----:B------:R-:W-:Y:S02]  /*17940*/  @!P2 LEA.HI.X R7, R10, R4, R13, 0x2, P0 ;  /* 0x000000040a07a211 */ /* 0x000fe400000f140d */
[C---:B------:R-:W-:Y:S02]  /*17950*/  IADD3 R13, R248.reuse, 0x10, RZ ;  /* 0x00000010f80d7810 */ /* 0x040fe40007ffe0ff */
[----:B------:R-:W-:Y:S01]  /*17960*/  IADD3 R8, R248, 0x20, RZ ;  /* 0x00000020f8087810 */ /* 0x000fe20007ffe0ff */
[----:B------:R4:W-:Y:S01]  /*17970*/  @!P2 ST.E.64 [R6.64], R68 ;  /* 0x000000440600a985 */ /* 0x0009e2000c101b06 */
[----:B------:R-:W-:-:S02]  /*17980*/  SHF.R.S32.HI R13, RZ, 0x1f, R13 ;  /* 0x0000001fff0d7819 */ /* 0x000fc4000001140d */
[----:B------:R-:W-:Y:S02]  /*17990*/  ISETP.GE.AND P2, PT, R8, c[0x0][0x3c8], PT ;  /* 0x0000f20008007a0c */ /* 0x000fe40003f46270 */
[C---:B------:R-:W-:Y:S02]  /*179a0*/  IADD3 R10, R248.reuse, 0x18, RZ ;  /* 0x00000018f80a7810 */ /* 0x040fe40007ffe0ff */
[----:B------:R-:W-:Y:S02]  /*179b0*/  IADD3 R14, R248, 0x28, RZ ;  /* 0x00000028f80e7810 */ /* 0x000fe40007ffe0ff */
[----:B------:R-:W-:Y:S02]  /*179c0*/  SHF.R.S32.HI R10, RZ, 0x1f, R10 ;  /* 0x0000001fff0a7819 */ /* 0x000fe4000001140a */
[----:B------:R-:W-:Y:S02]  /*179d0*/  SHF.R.S32.HI R14, RZ, 0x1f, R14 ;  /* 0x0000001fff0e7819 */ /* 0x000fe4000001140e */
[----:B--2---:R-:W-:-:S04]  /*179e0*/  @!P3 LEA R2, P0, R11, R0, 0x2 ;  /* 0x000000000b02b211 */ /* 0x004fc800078010ff */
[----:B------:R-:W-:Y:S02]  /*179f0*/  @!P3 LEA.HI.X R3, R11, R4, R13, 0x2, P0 ;  /* 0x000000040b03b211 */ /* 0x000fe400000f140d */
[C---:B------:R-:W-:Y:S02]  /*17a00*/  IADD3 R11, R248.reuse, 0x28, RZ ;  /* 0x00000028f80b7810 */ /* 0x040fe40007ffe0ff */
[----:B----4-:R-:W-:Y:S01]  /*17a10*/  @!P1 LEA R6, P0, R9, R0, 0x2 ;  /* 0x0000000009069211 */ /* 0x010fe200078010ff */
[----:B------:R2:W-:Y:S01]  /*17a20*/  @!P3 ST.E.64 [R2.64], R70 ;  /* 0x000000460200b985 */ /* 0x0005e2000c101b06 */
[----:B------:R-:W-:Y:S02]  /*17a30*/  ISETP.GE.AND P4, PT, R11, c[0x0][0x3c8], PT ;  /* 0x0000f2000b007a0c */ /* 0x000fe40003f86270 */
[----:B------:R-:W-:Y:S02]  /*17a40*/  @!P1 LEA.HI.X R7, R9, R4, R10, 0x2, P0 ;  /* 0x0000000409079211 */ /* 0x000fe400000f140a */
[----:B------:R-:W-:-:S02]  /*17a50*/  IADD3 R9, R248, 0x20, RZ ;  /* 0x00000020f8097810 */ /* 0x000fc40007ffe0ff */
[C---:B------:R-:W-:Y:S01]  /*17a60*/  IADD3 R13, R248.reuse, 0x30, RZ ;  /* 0x00000030f80d7810 */ /* 0x040fe20007ffe0ff */
[----:B------:R4:W-:Y:S01]  /*17a70*/  @!P1 ST.E.64 [R6.64], R72 ;  /* 0x0000004806009985 */ /* 0x0009e2000c101b06 */
[----:B------:R-:W-:Y:S02]  /*17a80*/  SHF.R.S32.HI R9, RZ, 0x1f, R9 ;  /* 0x0000001fff097819 */ /* 0x000fe40000011409 */
[----:B------:R-:W-:Y:S02]  /*17a90*/  ISETP.GE.AND P3, PT, R13, c[0x0][0x3c8], PT ;  /* 0x0000f2000d007a0c */ /* 0x000fe40003f66270 */
[----:B------:R-:W-:-:S04]  /*17aa0*/  IADD3 R10, R248, 0x38, RZ ;  /* 0x00000038f80a7810 */ /* 0x000fc80007ffe0ff */
[----:B------:R-:W-:Y:S02]  /*17ab0*/  ISETP.GE.AND P1, PT, R10, c[0x0][0x3c8], PT ;  /* 0x0000f2000a007a0c */ /* 0x000fe40003f26270 */
[----:B--2---:R-:W-:-:S04]  /*17ac0*/  @!P2 LEA R2, P0, R8, R0, 0x2 ;  /* 0x000000000802a211 */ /* 0x004fc800078010ff */
[----:B------:R-:W-:Y:S02]  /*17ad0*/  @!P2 LEA.HI.X R3, R8, R4, R9, 0x2, P0 ;  /* 0x000000040803a211 */ /* 0x000fe400000f1409 */
[----:B------:R-:W-:-:S03]  /*17ae0*/  @!P4 LEA R8, P0, R11, R0, 0x2 ;  /* 0x000000000b08c211 */ /* 0x000fc600078010ff */
[----:B------:R2:W-:Y:S01]  /*17af0*/  @!P2 ST.E.64 [R2.64], R64 ;  /* 0x000000400200a985 */ /* 0x0005e2000c101b06 */
[----:B------:R-:W-:Y:S02]  /*17b00*/  @!P4 LEA.HI.X R9, R11, R4, R14, 0x2, P0 ;  /* 0x000000040b09c211 */ /* 0x000fe400000f140e */
[C---:B------:R-:W-:Y:S02]  /*17b10*/  IADD3 R14, R248.reuse, 0x30, RZ ;  /* 0x00000030f80e7810 */ /* 0x040fe40007ffe0ff */
[C---:B----4-:R-:W-:Y:S01]  /*17b20*/  @!P3 LEA R6, P0, R13.reuse, R0, 0x2 ;  /* 0x000000000d06b211 */ /* 0x050fe200078010ff */
[----:B------:R4:W-:Y:S01]  /*17b30*/  @!P4 ST.E.64 [R8.64], R92 ;  /* 0x0000005c0800c985 */ /* 0x0009e2000c101b06 */
[----:B------:R-:W-:Y:S02]  /*17b40*/  SHF.R.S32.HI R14, RZ, 0x1f, R14 ;  /* 0x0000001fff0e7819 */ /* 0x000fe4000001140e */
[----:B------:R-:W-:Y:S02]  /*17b50*/  IADD3 R11, R248, 0x38, RZ ;  /* 0x00000038f80b7810 */ /* 0x000fe40007ffe0ff */
[----:B------:R-:W-:-:S02]  /*17b60*/  @!P3 LEA.HI.X R7, R13, R4, R14, 0x2, P0 ;  /* 0x000000040d07b211 */ /* 0x000fc400000f140e */
[----:B------:R-:W-:-:S03]  /*17b70*/  SHF.R.S32.HI R11, RZ, 0x1f, R11 ;  /* 0x0000001fff0b7819 */ /* 0x000fc6000001140b */
[----:B------:R4:W-:Y:S01]  /*17b80*/  @!P3 ST.E.64 [R6.64], R74 ;  /* 0x0000004a0600b985 */ /* 0x0009e2000c101b06 */
[----:B--2---:R-:W-:-:S04]  /*17b90*/  @!P1 LEA R2, P0, R10, R0, 0x2 ;  /* 0x000000000a029211 */ /* 0x004fc800078010ff */
[----:B------:R-:W-:-:S05]  /*17ba0*/  @!P1 LEA.HI.X R3, R10, R4, R11, 0x2, P0 ;  /* 0x000000040a039211 */ /* 0x000fca00000f140b */
[----:B------:R4:W-:Y:S04]  /*17bb0*/  @!P1 ST.E.64 [R2.64], R58 ;  /* 0x0000003a02009985 */ /* 0x0009e8000c101b06 */
.L_x_759:
[----:B------:R-:W-:Y:S05]  /*17bc0*/  BSYNC B0 ;  /* 0x0000000000007941 */ /* 0x000fea0003800000 */
.L_x_758:
[----:B------:R-:W-:Y:S05]  /*17bd0*/  BRA.DIV ~URZ, `(.L_x_760) ;  /* 0x00006d827f007947 */ /* 0x000fea000b800000 */
[----:B--2---:R2:W1:Y:S04]  /*17be0*/  SHFL.IDX PT, R4, R5, 0x1, 0x1c1f ;  /* 0x003c1f0005047f89 */ /* 0x00446800000e0000 */
[----:B----4-:R2:W4:Y:S02]  /*17bf0*/  SHFL.IDX PT, R0, R12, 0x1, 0x1c1f ;  /* 0x003c1f000c007f89 */ /* 0x01052400000e0000 */
.L_x_870:
[----:B------:R-:W-:Y:S01]  /*17c00*/  BSSY B0, `(.L_x_761) ;  /* 0x0000038000007945 */ /* 0x000fe20003800000 */
[----:B------:R-:W-:Y:S05]  /*17c10*/  @P6 BRA `(.L_x_762) ;  /* 0x0000036000006947 */ /* 0x000fea0003800000 */
[C---:B------:R-:W-:Y:S02]  /*17c20*/  ISETP.GE.AND P1, PT, R248.reuse, c[0x0][0x3c8], PT ;  /* 0x0000f200f8007a0c */ /* 0x040fe40003f26270 */
[C---:B------:R-:W-:Y:S02]  /*17c30*/  IADD3 R6, R248.reuse, 0x8, RZ ;  /* 0x00000008f8067810 */ /* 0x040fe40007ffe0ff */
[----:B------:R-:W-:Y:S02]  /*17c40*/  IADD3 R13, R248, 0x10, RZ ;  /* 0x00000010f80d7810 */ /* 0x000fe40007ffe0ff */
[----:B------:R-:W-:-:S02]  /*17c50*/  ISETP.GE.AND P0, PT, R6, c[0x0][0x3c8], PT ;  /* 0x0000f20006007a0c */ /* 0x000fc40003f06270 */
[C---:B------:R-:W-:Y:S02]  /*17c60*/  IADD3 R10, R248.reuse, 0x18, RZ ;  /* 0x00000018f80a7810 */ /* 0x040fe40007ffe0ff */
[----:B------:R-:W-:Y:S02]  /*17c70*/  ISETP.GE.AND P2, PT, R13, c[0x0][0x3c8], PT ;  /* 0x0000f2000d007a0c */ /* 0x000fe40003f46270 */
[----:B------:R-:W-:Y:S02]  /*17c80*/  SHF.R.S32.HI R8, RZ, 0x1f, R248 ;  /* 0x0000001fff087819 */ /* 0x000fe400000114f8 */
[C---:B----4-:R-:W-:Y:S02]  /*17c90*/  @!P1 LEA R2, P3, R248.reuse, R0, 0x2 ;  /* 0x00000000f8029211 */ /* 0x050fe400078610ff */
[----:B------:R-:W-:Y:S02]  /*17ca0*/  IADD3 R7, R248, 0x8, RZ ;  /* 0x00000008f8077810 */ /* 0x000fe40007ffe0ff */
[----:B------:R-:W-:-:S02]  /*17cb0*/  ISETP.GE.AND P4, PT, R10, c[0x0][0x3c8], PT ;  /* 0x0000f2000a007a0c */ /* 0x000fc40003f86270 */
[C---:B------:R-:W-:Y:S02]  /*17cc0*/  IADD3 R17, R248.reuse, 0x20, RZ ;  /* 0x00000020f8117810 */ /* 0x040fe40007ffe0ff */
[----:B-1----:R-:W-:Y:S02]  /*17cd0*/  @!P1 LEA.HI.X R3, R248, R4, R8, 0x2, P3 ;  /* 0x00000004f8039211 */ /* 0x002fe400018f1408 */
[----:B------:R-:W-:Y:S02]  /*17ce0*/  SHF.R.S32.HI R7, RZ, 0x1f, R7 ;  /* 0x0000001fff077819 */ /* 0x000fe40000011407 */
[----:B------:R-:W-:Y:S01]  /*17cf0*/  @!P0 LEA R8, P3, R6, R0, 0x2 ;  /* 0x0000000006088211 */ /* 0x000fe200078610ff */
[----:B------:R1:W-:Y:S01]  /*17d00*/  @!P1 ST.E.64 [R2.64], R78 ;  /* 0x0000004e02009985 */ /* 0x0003e2000c101b06 */
[----:B------:R-:W-:Y:S02]  /*17d10*/  ISETP.GE.AND P5, PT, R17, c[0x0][0x3c8], PT ;  /* 0x0000f20011007a0c */ /* 0x000fe40003fa6270 */
[----:B------:R-:W-:-:S02]  /*17d20*/  IADD3 R15, R248, 0x10, RZ ;  /* 0x00000010f80f7810 */ /* 0x000fc40007ffe0ff */
[----:B------:R-:W-:Y:S02]  /*17d30*/  IADD3 R14, R248, 0x28, RZ ;  /* 0x00000028f80e7810 */ /* 0x000fe40007ffe0ff */
[----:B------:R-:W-:Y:S02]  /*17d40*/  @!P0 LEA.HI.X R9, R6, R4, R7, 0x2, P3 ;  /* 0x0000000406098211 */ /* 0x000fe400018f1407 */
[----:B------:R-:W-:Y:S02]  /*17d50*/  @!P2 LEA R6, P1, R13, R0, 0x2 ;  /* 0x000000000d06a211 */ /* 0x000fe400078210ff */
[----:B------:R-:W-:Y:S01]  /*17d60*/  SHF.R.S32.HI R15, RZ, 0x1f, R15 ;  /* 0x0000001fff0f7819 */ /* 0x000fe2000001140f */
[----:B------:R4:W-:Y:S01]  /*17d70*/  @!P0 ST.E.64 [R8.64], R80 ;  /* 0x0000005008008985 */ /* 0x0009e2000c101b06 */
[----:B------:R-:W-:Y:S02]  /*17d80*/  IADD3 R11, R248, 0x18, RZ ;  /* 0x00000018f80b7810 */ /* 0x000fe40007ffe0ff */
[----:B------:R-:W-:-:S02]  /*17d90*/  ISETP.GE.AND P3, PT, R14, c[0x0][0x3c8], PT ;  /* 0x0000f2000e007a0c */ /* 0x000fc40003f66270 */
[----:B------:R-:W-:Y:S02]  /*17da0*/  SHF.R.S32.HI R11, RZ, 0x1f, R11 ;  /* 0x0000001fff0b7819 */ /* 0x000fe4000001140b */
[----:B------:R-:W-:Y:S02]  /*17db0*/  @!P2 LEA.HI.X R7, R13, R4, R15, 0x2, P1 ;  /* 0x000000040d07a211 */ /* 0x000fe400008f140f */
[C---:B------:R-:W-:Y:S02]  /*17dc0*/  IADD3 R18, R248.reuse, 0x20, RZ ;  /* 0x00000020f8127810 */ /* 0x040fe40007ffe0ff */
[----:B------:R-:W-:Y:S01]  /*17dd0*/  IADD3 R15, R248, 0x30, RZ ;  /* 0x00000030f80f7810 */ /* 0x000fe20007ffe0ff */
[----:B------:R5:W-:Y:S01]  /*17de0*/  @!P2 ST.E.64 [R6.64], R82 ;  /* 0x000000520600a985 */ /* 0x000be2000c101b06 */
[----:B------:R-:W-:Y:S02]  /*17df0*/  SHF.R.S32.HI R18, RZ, 0x1f, R18 ;  /* 0x0000001fff127819 */ /* 0x000fe40000011412 */
[----:B------:R-:W-:-:S02]  /*17e00*/  ISETP.GE.AND P2, PT, R15, c[0x0][0x3c8], PT ;  /* 0x0000f2000f007a0c */ /* 0x000fc40003f46270 */
[----:B-1----:R-:W-:Y:S02]  /*17e10*/  @!P4 LEA R2, P0, R10, R0, 0x2 ;  /* 0x000000000a02c211 */ /* 0x002fe400078010ff */
[----:B------:R-:W-:Y:S02]  /*17e20*/  IADD3 R16, R248, 0x28, RZ ;  /* 0x00000028f8107810 */ /* 0x000fe40007ffe0ff */
[----:B------:R-:W-:Y:S02]  /*17e30*/  @!P4 LEA.HI.X R3, R10, R4, R11, 0x2, P0 ;  /* 0x000000040a03c211 */ /* 0x000fe400000f140b */
[C---:B------:R-:W-:Y:S02]  /*17e40*/  @!P5 LEA R10, P0, R17.reuse, R0, 0x2 ;  /* 0x00000000110ad211 */ /* 0x040fe400078010ff */
[----:B------:R-:W-:Y:S01]  /*17e50*/  IADD3 R13, R248, 0x38, RZ ;  /* 0x00000038f80d7810 */ /* 0x000fe20007ffe0ff */
[----:B------:R1:W-:Y:S01]  /*17e60*/  @!P4 ST.E.64 [R2.64], R84 ;  /* 0x000000540200c985 */ /* 0x0003e2000c101b06 */
[----:B------:R-:W-:-:S02]  /*17e70*/  @!P5 LEA.HI.X R11, R17, R4, R18, 0x2, P0 ;  /* 0x00000004110bd211 */ /* 0x000fc400000f1412 */
[----:B------:R-:W-:Y:S02]  /*17e80*/  SHF.R.S32.HI R16, RZ, 0x1f, R16 ;  /* 0x0000001fff107819 */ /* 0x000fe40000011410 */
[C---:B----4-:R-:W-:Y:S01]  /*17e90*/  @!P3 LEA R8, P0, R14.reuse, R0, 0x2 ;  /* 0x000000000e08b211 */ /* 0x050fe200078010ff */
[----:B------:R4:W-:Y:S01]  /*17ea0*/  @!P5 ST.E.64 [R10.64], R98 ;  /* 0x000000620a00d985 */ /* 0x0009e2000c101b06 */
[----:B------:R-:W-:Y:S02]  /*17eb0*/  ISETP.GE.AND P1, PT, R13, c[0x0][0x3c8], PT ;  /* 0x0000f2000d007a0c */ /* 0x000fe40003f26270 */
[----:B------:R-:W-:Y:S02]  /*17ec0*/  @!P3 LEA.HI.X R9, R14, R4, R16, 0x2, P0 ;  /* 0x000000040e09b211 */ /* 0x000fe400000f1410 */
[C---:B------:R-:W-:Y:S02]  /*17ed0*/  IADD3 R16, R248.reuse, 0x30, RZ ;  /* 0x00000030f8107810 */ /* 0x040fe40007ffe0ff */
[----:B------:R-:W-:Y:S01]  /*17ee0*/  IADD3 R14, R248, 0x38, RZ ;  /* 0x00000038f80e7810 */ /* 0x000fe20007ffe0ff */
[----:B------:R4:W-:Y:S01]  /*17ef0*/  @!P3 ST.E.64 [R8.64], R86 ;  /* 0x000000560800b985 */ /* 0x0009e2000c101b06 */
[----:B------:R-:W-:-:S02]  /*17f00*/  SHF.R.S32.HI R16, RZ, 0x1f, R16 ;  /* 0x0000001fff107819 */ /* 0x000fc40000011410 */
[C---:B-----5:R-:W-:Y:S02]  /*17f10*/  @!P2 LEA R6, P0, R15.reuse, R0, 0x2 ;  /* 0x000000000f06a211 */ /* 0x060fe400078010ff */
[----:B------:R-:W-:Y:S02]  /*17f20*/  SHF.R.S32.HI R14, RZ, 0x1f, R14 ;  /* 0x0000001fff0e7819 */ /* 0x000fe4000001140e */
[----:B------:R-:W-:-:S05]  /*17f30*/  @!P2 LEA.HI.X R7, R15, R4, R16, 0x2, P0 ;  /* 0x000000040f07a211 */ /* 0x000fca00000f1410 */
[----:B------:R4:W-:Y:S01]  /*17f40*/  @!P2 ST.E.64 [R6.64], R76 ;  /* 0x0000004c0600a985 */ /* 0x0009e2000c101b06 */
[----:B-1----:R-:W-:-:S04]  /*17f50*/  @!P1 LEA R2, P0, R13, R0, 0x2 ;  /* 0x000000000d029211 */ /* 0x002fc800078010ff */
[----:B------:R-:W-:-:S05]  /*17f60*/  @!P1 LEA.HI.X R3, R13, R4, R14, 0x2, P0 ;  /* 0x000000040d039211 */ /* 0x000fca00000f140e */
[----:B------:R4:W-:Y:S04]  /*17f70*/  @!P1 ST.E.64 [R2.64], R62 ;  /* 0x0000003e02009985 */ /* 0x0009e8000c101b06 */
.L_x_762:
[----:B------:R-:W-:Y:S05]  /*17f80*/  BSYNC B0 ;  /* 0x0000000000007941 */ /* 0x000fea0003800000 */
.L_x_761:
[----:B------:R-:W-:Y:S05]  /*17f90*/  BRA.DIV ~URZ, `(.L_x_763) ;  /* 0x00006a927f007947 */ /* 0x000fea000b800000 */
[----:B-1----:R1:W2:Y:S02]  /*17fa0*/  SHFL.IDX PT, R4, R5, 0x2, 0x1c1f ;  /* 0x005c1f0005047f89 */ /* 0x0022a400000e0000 */
.L_x_871:
[----:B------:R-:W-:Y:S05]  /*17fb0*/  BRA.DIV ~URZ, `(.L_x_764) ;  /* 0x00006ae27f007947 */ /* 0x000fea000b800000 */
[----:B----4-:R4:W1:Y:S02]  /*17fc0*/  SHFL.IDX PT, R0, R12, 0x2, 0x1c1f ;  /* 0x005c1f000c007f89 */ /* 0x01086400000e0000 */
.L_x_872:
[----:B------:R-:W-:Y:S01]  /*17fd0*/  LOP3.LUT P0, RZ, R204, 0x1, RZ, 0xc0, !PT ;  /* 0x00000001ccff7812 */ /* 0x000fe2000780c0ff */
[----:B------:R-:W-:-:S12]  /*17fe0*/  BSSY B0, `(.L_x_765) ;  /* 0x0000038000007945 */ /* 0x000fd80003800000 */
[----:B------:R-:W-:Y:S05]  /*17ff0*/  @P0 BRA `(.L_x_766) ;  /* 0x0000036000000947 */ /* 0x000fea0003800000 */
[C---:B------:R-:W-:Y:S02]  /*18000*/  IADD3 R13, R248.reuse, 0x8, RZ ;  /* 0x00000008f80d7810 */ /* 0x040fe40007ffe0ff */
[C---:B------:R-:W-:Y:S02]  /*18010*/  ISETP.GE.AND P1, PT, R248.reuse, c[0x0][0x3c8], PT ;  /* 0x0000f200f8007a0c */ /* 0x040fe40003f26270 */
[----:B------:R-:W-:Y:S02]  /*18020*/  ISETP.GE.AND P0, PT, R13, c[0x0][0x3c8], PT ;  /* 0x0000f2000d007a0c */ /* 0x000fe40003f06270 */
[C---:B------:R-:W-:Y:S02]  /*18030*/  IADD3 R11, R248.reuse, 0x10, RZ ;  /* 0x00000010f80b7810 */ /* 0x040fe40007ffe0ff */
[----:B------:R-:W-:Y:S02]  /*18040*/  IADD3 R15, R248, 0x8, RZ ;  /* 0x00000008f80f7810 */ /* 0x000fe40007ffe0ff */
[----:B------:R-:W-:-:S02]  /*18050*/  ISETP.GE.AND P4, PT, R11, c[0x0][0x3c8], PT ;  /* 0x0000f2000b007a0c */ /* 0x000fc40003f86270 */
[----:B------:R-:W-:Y:S02]  /*18060*/  SHF.R.S32.HI R15, RZ, 0x1f, R15 ;  /* 0x0000001fff0f7819 */ /* 0x000fe4000001140f */
[C---:B------:R-:W-:Y:S02]  /*18070*/  IADD3 R10, R248.reuse, 0x18, RZ ;  /* 0x00000018f80a7810 */ /* 0x040fe40007ffe0ff */
[-C--:B-1----:R-:W-:Y:S02]  /*18080*/  @!P1 LEA R6, P2, R248, R0.reuse, 0x2 ;  /* 0x00000000f8069211 */ /* 0x082fe400078410ff */
[C---:B------:R-:W-:Y:S02]  /*18090*/  @!P0 LEA R2, P3, R13.reuse, R0, 0x2 ;  /* 0x000000000d028211 */ /* 0x040fe400078610ff */
[----:B------:R-:W-:Y:S02]  /*180a0*/  SHF.R.S32.HI R8, RZ, 0x1f, R248 ;  /* 0x0000001fff087819 */ /* 0x000fe400000114f8 */
[----:B--2---:R-:W-:-:S02]  /*180b0*/  @!P0 LEA.HI.X R3, R13, R4, R15, 0x2, P3 ;  /* 0x000000040d038211 */ /* 0x004fc400018f140f */
[----:B------:R-:W-:Y:S02]  /*180c0*/  ISETP.GE.AND P5, PT, R10, c[0x0][0x3c8], PT ;  /* 0x0000f2000a007a0c */ /* 0x000fe40003fa6270 */
[C---:B------:R-:W-:Y:S02]  /*180d0*/  IADD3 R13, R248.reuse, 0x10, RZ ;  /* 0x00000010f80d7810 */ /* 0x040fe40007ffe0ff */
[C---:B------:R-:W-:Y:S02]  /*180e0*/  IADD3 R14, R248.reuse, 0x20, RZ ;  /* 0x00000020f80e7810 */ /* 0x040fe40007ffe0ff */
[----:B------:R-:W-:Y:S02]  /*180f0*/  @!P1 LEA.HI.X R7, R248, R4, R8, 0x2, P2 ;  /* 0x00000004f8079211 */ /* 0x000fe400010f1408 */
[----:B------:R-:W-:Y:S02]  /*18100*/  @!P4 LEA R8, P2, R11, R0, 0x2 ;  /* 0x000000000b08c211 */ /* 0x000fe400078410ff */
[----:B------:R-:W-:Y:S01]  /*18110*/  SHF.R.S32.HI R13, RZ, 0x1f, R13 ;  /* 0x0000001fff0d7819 */ /* 0x000fe2000001140d */
[----:B------:R-:W-:Y:S01]  /*18120*/  @!P1 ST.E.64 [R6.64], R48 ;  /* 0x0000003006009985 */ /* 0x000fe2000c101b06 */
[----:B------:R-:W-:-:S02]  /*18130*/  ISETP.GE.AND P3, PT, R14, c[0x0][0x3c8], PT ;  /* 0x0000f2000e007a0c */ /* 0x000fc40003f66270 */
[C---:B------:R-:W-:Y:S01]  /*18140*/  IADD3 R17, R248.reuse, 0x28, RZ ;  /* 0x00000028f8117810 */ /* 0x040fe20007ffe0ff */
[----:B------:R1:W-:Y:S01]  /*18150*/  @!P0 ST.E.64 [R2.64], R34 ;  /* 0x0000002202008985 */ /* 0x0003e2000c101b06 */
[----:B------:R-:W-:Y:S02]  /*18160*/  @!P4 LEA.HI.X R9, R11, R4, R13, 0x2, P2 ;  /* 0x000000040b09c211 */ /* 0x000fe400010f140d */
[C---:B------:R-:W-:Y:S02]  /*18170*/  IADD3 R11, R248.reuse, 0x18, RZ ;  /* 0x00000018f80b7810 */ /* 0x040fe40007ffe0ff */
[C---:B------:R-:W-:Y:S01]  /*18180*/  IADD3 R15, R248.reuse, 0x30, RZ ;  /* 0x00000030f80f7810 */ /* 0x040fe20007ffe0ff */
[----:B------:R2:W-:Y:S01]  /*18190*/  @!P4 ST.E.64 [R8.64], R38 ;  /* 0x000000260800c985 */ /* 0x0005e2000c101b06 */
[----:B------:R-:W-:Y:S02]  /*181a0*/  ISETP.GE.AND P2, PT, R17, c[0x0][0x3c8], PT ;  /* 0x0000f20011007a0c */ /* 0x000fe40003f46270 */
[----:B------:R-:W-:-:S02]  /*181b0*/  IADD3 R13, R248, 0x38, RZ ;  /* 0x00000038f80d7810 */ /* 0x000fc40007ffe0ff */
[----:B------:R-:W-:Y:S02]  /*181c0*/  SHF.R.S32.HI R11, RZ, 0x1f, R11 ;  /* 0x0000001fff0b7819 */ /* 0x000fe4000001140b */
[----:B------:R-:W-:Y:S02]  /*181d0*/  ISETP.GE.AND P1, PT, R15, c[0x0][0x3c8], PT ;  /* 0x0000f2000f007a0c */ /* 0x000fe40003f26270 */
[C---:B------:R-:W-:Y:S02]  /*181e0*/  IADD3 R16, R248.reuse, 0x20, RZ ;  /* 0x00000020f8107810 */ /* 0x040fe40007ffe0ff */
[----:B------:R-:W-:Y:S02]  /*181f0*/  ISETP.GE.AND P0, PT, R13, c[0x0][0x3c8], PT ;  /* 0x0000f2000d007a0c */ /* 0x000fe40003f06270 */
[----:B------:R-:W-:Y:S02]  /*18200*/  SHF.R.S32.HI R16, RZ, 0x1f, R16 ;  /* 0x0000001fff107819 */ /* 0x000fe40000011410 */
[----:B------:R-:W-:-:S04]  /*18210*/  IADD3 R18, R248, 0x28, RZ ;  /* 0x00000028f8127810 */ /* 0x000fc80007ffe0ff */
[----:B------:R-:W-:Y:S02]  /*18220*/  SHF.R.S32.HI R18, RZ, 0x1f, R18 ;  /* 0x0000001fff127819 */ /* 0x000fe40000011412 */
[----:B-1----:R-:W-:-:S04]  /*18230*/  @!P5 LEA R2, P6, R10, R0, 0x2 ;  /* 0x000000000a02d211 */ /* 0x002fc800078c10ff */
[----:B------:R-:W-:Y:S02]  /*18240*/  @!P5 LEA.HI.X R3, R10, R4, R11, 0x2, P6 ;  /* 0x000000040a03d211 */ /* 0x000fe400030f140b */
[CC--:B------:R-:W-:Y:S02]  /*18250*/  @!P3 LEA R10, P6, R14.reuse, R0.reuse, 0x2 ;  /* 0x000000000e0ab211 */ /* 0x0c0fe400078c10ff */
[----:B--2---:R-:W-:Y:S01]  /*18260*/  @!P2 LEA R8, P4, R17, R0, 0x2 ;  /* 0x000000001108a211 */ /* 0x004fe200078810ff */
[----:B------:R1:W-:Y:S01]  /*18270*/  @!P5 ST.E.64 [R2.64], R42 ;  /* 0x0000002a0200d985 */ /* 0x0003e2000c101b06 */
[----:B------:R-:W-:Y:S02]  /*18280*/  @!P3 LEA.HI.X R11, R14, R4, R16, 0x2, P6 ;  /* 0x000000040e0bb211 */ /* 0x000fe400030f1410 */
[C---:B------:R-:W-:Y:S02]  /*18290*/  IADD3 R16, R248.reuse, 0x30, RZ ;  /* 0x00000030f8107810 */ /* 0x040fe40007ffe0ff */
[----:B------:R-:W-:Y:S01]  /*182a0*/  IADD3 R14, R248, 0x38, RZ ;  /* 0x00000038f80e7810 */ /* 0x000fe20007ffe0ff */
[----:B------:R2:W-:Y:S01]  /*182b0*/  @!P3 ST.E.64 [R10.64], R54 ;  /* 0x000000360a00b985 */ /* 0x0005e2000c101b06 */
[----:B------:R-:W-:-:S02]  /*182c0*/  @!P1 LEA R6, P5, R15, R0, 0x2 ;  /* 0x000000000f069211 */ /* 0x000fc400078a10ff */
[----:B------:R-:W-:Y:S02]  /*182d0*/  SHF.R.S32.HI R16, RZ, 0x1f, R16 ;  /* 0x0000001fff107819 */ /* 0x000fe40000011410 */
[-C--:B------:R-:W-:Y:S02]  /*182e0*/  @!P2 LEA.HI.X R9, R17, R4.reuse, R18, 0x2, P4 ;  /* 0x000000041109a211 */ /* 0x080fe400020f1412 */
[----:B------:R-:W-:Y:S02]  /*182f0*/  SHF.R.S32.HI R14, RZ, 0x1f, R14 ;  /* 0x0000001fff0e7819 */ /* 0x000fe4000001140e */
[----:B------:R-:W-:Y:S01]  /*18300*/  @!P1 LEA.HI.X R7, R15, R4, R16, 0x2, P5 ;  /* 0x000000040f079211 */ /* 0x000fe200028f1410 */
[----:B------:R2:W-:Y:S04]  /*18310*/  @!P2 ST.E.64 [R8.64], R50 ;  /* 0x000000320800a985 */ /* 0x0005e8000c101b06 */
[----:B------:R2:W-:Y:S01]  /*18320*/  @!P1 ST.E.64 [R6.64], R44 ;  /* 0x0000002c06009985 */ /* 0x0005e2000c101b06 */
[----:B-1----:R-:W-:-:S04]  /*18330*/  @!P0 LEA R2, P4, R13, R0, 0x2 ;  /* 0x000000000d028211 */ /* 0x002fc800078810ff */
[----:B------:R-:W-:-:S05]  /*18340*/  @!P0 LEA.HI.X R3, R13, R4, R14, 0x2, P4 ;  /* 0x000000040d038211 */ /* 0x000fca00020f140e */
[----:B------:R2:W-:Y:S04]  /*18350*/  @!P0 ST.E.64 [R2.64], R28 ;  /* 0x0000001c02008985 */ /* 0x0005e8000c101b06 */
.L_x_766:
[----:B------:R-:W-:Y:S05]  /*18360*/  BSYNC B0 ;  /* 0x0000000000007941 */ /* 0x000fea0003800000 */
.L_x_765:
[----:B------:R-:W-:Y:S05]  /*18370*/  BRA.DIV ~URZ, `(.L_x_767) ;  /* 0x000067927f007947 */ /* 0x000fea000b800000 */
[----:B--2---:R2:W3:Y:S04]  /*18380*/  SHFL.IDX PT, R4, R5, 0x3, 0x1c1f ;  /* 0x007c1f0005047f89 */ /* 0x0044e800000e0000 */
[----:B-1----:R2:W1:Y:S02]  /*18390*/  SHFL.IDX PT, R0, R12, 0x3, 0x1c1f ;  /* 0x007c1f000c007f89 */ /* 0x00246400000e0000 */
.L_x_873:
[----:B------:R-:W-:-:S13]  /*183a0*/  LOP3.LUT P0, RZ, R204, 0x2, RZ, 0xc0, !PT ;  /* 0x00000002ccff7812 */ /* 0x000fda000780c0ff */
[----:B------:R-:W-:Y:S05]  /*183b0*/  @P0 BRA `(.L_x_755) ;  /* 0x00000ff000000947 */ /* 0x000fea0003800000 */
[C---:B------:R-:W-:Y:S02]  /*183c0*/  ISETP.GE.AND P0, PT, R248.reuse, c[0x0][0x3c8], PT ;  /* 0x0000f200f8007a0c */ /* 0x040fe40003f06270 */
[----:B------:R-:W-:Y:S02]  /*183d0*/  IADD3 R10, R248, 0x8, RZ ;  /* 0x00000008f80a7810 */ /* 0x000fe40007ffe0ff */
[----:B--2---:R-:W-:Y:S02]  /*183e0*/  SHF.R.S32.HI R5, RZ, 0x1f, R248 ;  /* 0x0000001fff057819 */ /* 0x004fe400000114f8 */
[----:B------:R-:W-:Y:S02]  /*183f0*/  ISETP.GE.AND P5, PT, R10, c[0x0][0x3c8], PT ;  /* 0x0000f2000a007a0c */ /* 0x000fe40003fa6270 */
[C---:B---34-:R-:W-:Y:S02]  /*18400*/  IADD3 R12, R248.reuse, 0x18, RZ ;  /* 0x00000018f80c7810 */ /* 0x058fe40007ffe0ff */
[----:B------:R-:W-:-:S02]  /*18410*/  IADD3 R8, R248, 0x10, RZ ;  /* 0x00000010f8087810 */ /* 0x000fc40007ffe0ff */
[C---:B------:R-:W-:Y:S02]  /*18420*/  IADD3 R11, R248.reuse, 0x8, RZ ;  /* 0x00000008f80b7810 */ /* 0x040fe40007ffe0ff */
[----:B-1----:R-:W-:Y:S02]  /*18430*/  @!P0 LEA R2, P1, R248, R0, 0x2 ;  /* 0x00000000f8028211 */ /* 0x002fe400078210ff */
[----:B------:R-:W-:Y:S02]  /*18440*/  ISETP.GE.AND P3, PT, R12, c[0x0][0x3c8], PT ;  /* 0x0000f2000c007a0c */ /* 0x000fe40003f66270 */
[----:B------:R-:W-:Y:S02]  /*18450*/  @!P0 LEA.HI.X R3, R248, R4, R5, 0x2, P1 ;  /* 0x00000004f8038211 */ /* 0x000fe400008f1405 */
[----:B------:R-:W-:Y:S02]  /*18460*/  ISETP.GE.AND P4, PT, R8, c[0x0][0x3c8], PT ;  /* 0x0000f20008007a0c */ /* 0x000fe40003f86270 */
[----:B------:R-:W-:Y:S01]  /*18470*/  SHF.R.S32.HI R11, RZ, 0x1f, R11 ;  /* 0x0000001fff0b7819 */ /* 0x000fe2000001140b */
[----:B------:R1:W-:Y:S01]  /*18480*/  @!P0 ST.E.64 [R2.64], R30 ;  /* 0x0000001e02008985 */ /* 0x0003e2000c101b06 */
[----:B------:R-:W-:-:S02]  /*18490*/  @!P5 LEA R6, P0, R10, R0, 0x2 ;  /* 0x000000000a06d211 */ /* 0x000fc400078010ff */
[----:B------:R-:W-:Y:S02]  /*184a0*/  IADD3 R9, R248, 0x10, RZ ;  /* 0x00000010f8097810 */ /* 0x000fe40007ffe0ff */
[----:B------:R-:W-:Y:S02]  /*184b0*/  @!P5 LEA.HI.X R7, R10, R4, R11, 0x2, P0 ;  /* 0x000000040a07d211 */ /* 0x000fe400000f140b */
[----:B------:R-:W-:Y:S02]  /*184c0*/  SHF.R.S32.HI R9, RZ, 0x1f, R9 ;  /* 0x0000001fff097819 */ /* 0x000fe40000011409 */
[----:B------:R-:W-:Y:S01]  /*184d0*/  IADD3 R15, R248, 0x20, RZ ;  /* 0x00000020f80f7810 */ /* 0x000fe20007ffe0ff */
[----:B------:R-:W-:Y:S01]  /*184e0*/  @!P5 ST.E.64 [R6.64], R36 ;  /* 0x000000240600d985 */ /* 0x000fe2000c101b06 */
[----:B------:R-:W-:Y:S02]  /*184f0*/  @!P3 LEA R10, P5, R12, R0, 0x2 ;  /* 0x000000000c0ab211 */ /* 0x000fe400078a10ff */
[----:B------:R-:W-:-:S02]  /*18500*/  IADD3 R13, R248, 0x28, RZ ;  /* 0x00000028f80d7810 */ /* 0x000fc40007ffe0ff */
[C---:B------:R-:W-:Y:S02]  /*18510*/  IADD3 R5, R248.reuse, 0x30, RZ ;  /* 0x00000030f8057810 */ /* 0x040fe40007ffe0ff */
[----:B------:R-:W-:Y:S02]  /*18520*/  ISETP.GE.AND P2, PT, R15, c[0x0][0x3c8], PT ;  /* 0x0000f2000f007a0c */ /* 0x000fe40003f46270 */
[----:B------:R-:W-:Y:S02]  /*18530*/  ISETP.GE.AND P1, PT, R13, c[0x0][0x3c8], PT ;  /* 0x0000f2000d007a0c */ /* 0x000fe40003f26270 */
[----:B------:R-:W-:Y:S02]  /*18540*/  IADD3 R14, R248, 0x18, RZ ;  /* 0x00000018f80e7810 */ /* 0x000fe40007ffe0ff */
[----:B------:R-:W-:Y:S02]  /*18550*/  ISETP.GE.AND P0, PT, R5, c[0x0][0x3c8], PT ;  /* 0x0000f20005007a0c */ /* 0x000fe40003f06270 */
[----:B------:R-:W-:-:S02]  /*18560*/  SHF.R.S32.HI R14, RZ, 0x1f, R14 ;  /* 0x0000001fff0e7819 */ /* 0x000fc4000001140e */
[----:B------:R-:W-:Y:S02]  /*18570*/  IADD3 R16, R248, 0x20, RZ ;  /* 0x00000020f8107810 */ /* 0x000fe40007ffe0ff */
[C---:B-1----:R-:W-:Y:S02]  /*18580*/  @!P4 LEA R2, P6, R8.reuse, R0, 0x2 ;  /* 0x000000000802c211 */ /* 0x042fe400078c10ff */
[----:B------:R-:W-:Y:S02]  /*18590*/  SHF.R.S32.HI R16, RZ, 0x1f, R16 ;  /* 0x0000001fff107819 */ /* 0x000fe40000011410 */
[----:B------:R-:W-:Y:S02]  /*185a0*/  @!P4 LEA.HI.X R3, R8, R4, R9, 0x2, P6 ;  /* 0x000000040803c211 */ /* 0x000fe400030f1409 */
[----:B------:R-:W-:-:S03]  /*185b0*/  @!P2 LEA R8, P6, R15, R0, 0x2 ;  /* 0x000000000f08a211 */ /* 0x000fc600078c10ff */
[----:B------:R1:W-:Y:S01]  /*185c0*/  @!P4 ST.E.64 [R2.64], R40 ;  /* 0x000000280200c985 */ /* 0x0003e2000c101b06 */
[----:B------:R-:W-:Y:S02]  /*185d0*/  @!P2 LEA.HI.X R9, R15, R4, R16, 0x2, P6 ;  /* 0x000000040f09a211 */ /* 0x000fe400030f1410 */
[----:B-1----:R-:W-:Y:S02]  /*185e0*/  P2R R2, PR, RZ, 0x20 ;  /* 0x00000020ff027803 */ /* 0x002fe40000000000 */
[----:B------:R-:W-:Y:S02]  /*185f0*/  @!P1 LEA R6, P5, R13, R0, 0x2 ;  /* 0x000000000d069211 */ /* 0x000fe400078a10ff */
[----:B------:R-:W-:-:S04]  /*18600*/  ISETP.NE.AND P4, PT, R2, RZ, PT ;  /* 0x000000ff0200720c */ /* 0x000fc80003f85270 */
[----:B------:R-:W-:Y:S02]  /*18610*/  @!P3 LEA.HI.X R11, R12, R4, R14, 0x2, P4 ;  /* 0x000000040c0bb211 */ /* 0x000fe400020f140e */
[C---:B------:R-:W-:Y:S02]  /*18620*/  IADD3 R14, R248.reuse, 0x28, RZ ;  /* 0x00000028f80e7810 */ /* 0x040fe40007ffe0ff */
[----:B------:R-:W-:Y:S01]  /*18630*/  IADD3 R12, R248, 0x30, RZ ;  /* 0x00000030f80c7810 */ /* 0x000fe20007ffe0ff */
[----:B------:R1:W-:Y:S01]  /*18640*/  @!P3 ST.E.64 [R10.64], R56 ;  /* 0x000000380a00b985 */ /* 0x0003e2000c101b06 */
[----:B------:R-:W-:Y:S02]  /*18650*/  SHF.R.S32.HI R14, RZ, 0x1f, R14 ;  /* 0x0000001fff0e7819 */ /* 0x000fe4000001140e */
[----:B------:R-:W-:Y:S01]  /*18660*/  SHF.R.S32.HI R12, RZ, 0x1f, R12 ;  /* 0x0000001fff0c7819 */ /* 0x000fe2000001140c */
[----:B------:R1:W-:Y:S01]  /*18670*/  @!P2 ST.E.64 [R8.64], R52 ;  /* 0x000000340800a985 */ /* 0x0003e2000c101b06 */
[----:B------:R-:W-:-:S02]  /*18680*/  @!P0 LEA R2, P4, R5, R0, 0x2 ;  /* 0x0000000005028211 */ /* 0x000fc400078810ff */
[-C--:B------:R-:W-:Y:S02]  /*18690*/  @!P1 LEA.HI.X R7, R13, R4.reuse, R14, 0x2, P5 ;  /* 0x000000040d079211 */ /* 0x080fe400028f140e */
[----:B------:R-:W-:Y:S02]  /*186a0*/  @!P0 LEA.HI.X R3, R5, R4, R12, 0x2, P4 ;  /* 0x0000000405038211 */ /* 0x000fe400020f140c */
[----:B------:R-:W-:Y:S01]  /*186b0*/  IADD3 R5, R248, 0x38, RZ ;  /* 0x00000038f8057810 */ /* 0x000fe20007ffe0ff */
[----:B------:R1:W-:Y:S04]  /*186c0*/  @!P1 ST.E.64 [R6.64], R46 ;  /* 0x0000002e06009985 */ /* 0x0003e8000c101b06 */
[----:B------:R1:W-:Y:S01]  /*186d0*/  @!P0 ST.E.64 [R2.64], R32 ;  /* 0x0000002002008985 */ /* 0x0003e2000c101b06 */
[----:B------:R-:W-:-:S13]  /*186e0*/  ISETP.GE.AND P0, PT, R5, c[0x0][0x3c8], PT ;  /* 0x0000f20005007a0c */ /* 0x000fda0003f06270 */
[----:B------:R-:W-:Y:S05]  /*186f0*/  @P0 BRA `(.L_x_755) ;  /* 0x00000cb000000947 */ /* 0x000fea0003800000 */
[----:B------:R-:W-:Y:S02]  /*18700*/  IADD3 R12, R248, 0x38, RZ ;  /* 0x00000038f80c7810 */ /* 0x000fe40007ffe0ff */
[----:B-1----:R-:W-:Y:S02]  /*18710*/  LEA R2, P0, R5, R0, 0x2 ;  /* 0x0000000005027211 */ /* 0x002fe400078010ff */
[----:B------:R-:W-:-:S04]  /*18720*/  SHF.R.S32.HI R12, RZ, 0x1f, R12 ;  /* 0x0000001fff0c7819 */ /* 0x000fc8000001140c */
[----:B------:R-:W-:-:S05]  /*18730*/  LEA.HI.X R3, R5, R4, R12, 0x2, P0 ;  /* 0x0000000405037211 */ /* 0x000fca00000f140c */
[----:B------:R1:W-:Y:S01]  /*18740*/  ST.E.64 [R2.64], R26 ;  /* 0x0000001a02007985 */ /* 0x0003e2000c101b06 */
[----:B------:R-:W-:Y:S05]  /*18750*/  BRA `(.L_x_755) ;  /* 0x00000c5000007947 */ /* 0x000fea0003800000 */
.L_x_740:
[----:B------:R-:W3:Y:S04]  /*18760*/  LDL.LU R7, [R1+0x44] ;  /* 0x0000440001077983 */ /* 0x000ee80000300800 */
[----:B--2---:R-:W2:Y:S01]  /*18770*/  LDL R6, [R1+0x4c] ;  /* 0x00004c0001067983 */ /* 0x004ea20000100800 */
[----:B------:R-:W-:Y:S01]  /*18780*/  ISETP.NE.U32.AND P0, PT, RZ, c[0x0][0x508], PT ;  /* 0x00014200ff007a0c */ /* 0x000fe20003f05070 */
[----:B------:R-:W-:Y:S01]  /*18790*/  IMAD.MOV.U32 R4, RZ, RZ, 0x4 ;  /* 0x00000004ff047424 */ /* 0x000fe200078e00ff */
[----:B------:R-:W-:Y:S01]  /*187a0*/  ISETP.NE.U32.AND P2, PT, RZ, c[0x0][0x500], PT ;  /* 0x00014000ff007a0c */ /* 0x000fe20003f45070 */
[----:B------:R-:W-:Y:S01]  /*187b0*/  IMAD.MOV.U32 R18, RZ, RZ, c[0x0][0x388] ;  /* 0x0000e200ff127624 */ /* 0x000fe200078e00ff */
[----:B------:R-:W-:Y:S01]  /*187c0*/  ISETP.NE.AND.EX P0, PT, RZ, c[0x0][0x50c], PT, P0 ;  /* 0x00014300ff007a0c */ /* 0x000fe20003f05300 */
[----:B------:R-:W-:Y:S01]  /*187d0*/  IMAD.MOV.U32 R0, RZ, RZ, RZ ;  /* 0x000000ffff007224 */ /* 0x000fe200078e00ff */
[----:B------:R-:W-:Y:S01]  /*187e0*/  ISETP.NE.AND.EX P2, PT, RZ, c[0x0][0x504], PT, P2 ;  /* 0x00014100ff007a0c */ /* 0x000fe20003f45320 */
[----:B--2---:R-:W-:-:S10]  /*187f0*/  IMAD.WIDE R2, R6, R4, c[0x0][0x500] ;  /* 0x0001400006027625 */ /* 0x004fd400078e0204 */
[----:B------:R-:W-:Y:S02]  /*18800*/  @P0 IMAD.WIDE R4, R6, R4, c[0x0][0x508] ;  /* 0x0001420006040625 */ /* 0x000fe400078e0204 */
[----:B------:R2:W5:Y:S04]  /*18810*/  @P2 LDG.E R0, [R2.64] ;  /* 0x0000000602002981 */ /* 0x000568000c1e1900 */
[----:B------:R2:W5:Y:S01]  /*18820*/  @P0 LDG.E R18, [R4.64] ;  /* 0x0000000604120981 */ /* 0x000562000c1e1900 */
[----:B---3--:R-:W-:-:S04]  /*18830*/  ISETP.NE.AND P1, PT, R7, RZ, PT ;  /* 0x000000ff0700720c */ /* 0x008fc80003f25270 */
[----:B------:R-:W-:Y:S01]  /*18840*/  SEL R20, R7, c[0x0][0x3d4], P1 ;  /* 0x0000f50007147a07 */ /* 0x000fe20000800000 */
[----:B------:R-:W-:Y:S05]  /*18850*/  @P0 BRA `(.L_x_768) ;  /* 0x0000004000000947 */ /* 0x000fea0003800000 */
[----:B------:R-:W-:Y:S05]  /*18860*/  @!P2 BRA `(.L_x_768) ;  /* 0x000000300000a947 */ /* 0x000fea0003800000 */
[----:B--2---:R2:W3:Y:S04]  /*18870*/  LDG.E R4, [R2.64] ;  /* 0x0000000602047981 */ /* 0x0044e8000c1e1900 */
[----:B--2---:R-:W3:Y:S02]  /*18880*/  LDG.E R2, [R2.64+0x4] ;  /* 0x0000040602027981 */ /* 0x004ee4000c1e1900 */
[----:B---3-5:R-:W-:Y:S02]  /*18890*/  IADD3 R18, -R4, R2, RZ ;  /* 0x0000000204127210 */ /* 0x028fe40007ffe1ff */
.L_x_768:
[----:B--2---:R-:W2:Y:S01]  /*188a0*/  LDL.LU R3, [R1+0x48] ;  /* 0x0000480001037983 */ /* 0x004ea20000300800 */
[----:B------:R-:W-:Y:S01]  /*188b0*/  SHF.R.S32.HI R2, RZ, 0x1f, R6 ;  /* 0x0000001fff027819 */ /* 0x000fe20000011406 */
[----:B------:R-:W-:Y:S01]  /*188c0*/  BSSY B0, `(.L_x_769) ;  /* 0x0000039000007945 */ /* 0x000fe20003800000 */
[----:B-----5:R-:W-:Y:S01]  /*188d0*/  SHF.R.S32.HI R19, RZ, 0x1f, R0 ;  /* 0x0000001fff137819 */ /* 0x020fe20000011400 */
[----:B------:R-:W3:Y:S01]  /*188e0*/  S2R R4, SR_TID.X ;  /* 0x0000000000047919 */ /* 0x000ee20000002100 */
[----:B------:R-:W-:-:S02]  /*188f0*/  SEL R11, R6, RZ, !P2 ;  /* 0x000000ff060b7207 */ /* 0x000fc40005000000 */
[----:B------:R-:W-:Y:S02]  /*18900*/  SEL R21, R2, RZ, !P2 ;  /* 0x000000ff02157207 */ /* 0x000fe40005000000 */
[----:B---3--:R-:W-:Y:S02]  /*18910*/  ISETP.GT.AND P0, PT, R4, 0x7f, PT ;  /* 0x0000007f0400780c */ /* 0x008fe40003f04270 */
[----:B--2---:R-:W-:-:S11]  /*18920*/  LOP3.LUT R10, R3, 0xffff, RZ, 0xc0, !PT ;  /* 0x0000ffff030a7812 */ /* 0x004fd600078ec0ff */
[----:B------:R-:W-:Y:S05]  /*18930*/  @P0 BRA `(.L_x_770) ;  /* 0x0000031000000947 */ /* 0x000fea0003800000 */
[----:B------:R-:W2:Y:S01]  /*18940*/  LDL R3, [R1+0x38] ;  /* 0x0000380001037983 */ /* 0x000ea20000100800 */
[----:B------:R-:W-:Y:S01]  /*18950*/  IMAD R2, R18, c[0x0][0x4e8], RZ ;  /* 0x00013a0012027a24 */ /* 0x000fe200078e02ff */
[----:B--2---:R-:W-:-:S04]  /*18960*/  IADD3 R14, R3, R4, RZ ;  /* 0x00000004030e7210 */ /* 0x004fc80007ffe0ff */
[----:B------:R-:W-:-:S13]  /*18970*/  ISETP.GE.AND P0, PT, R14, R2, PT ;  /* 0x000000020e00720c */ /* 0x000fda0003f06270 */
[----:B------:R-:W-:Y:S05]  /*18980*/  @P0 BRA `(.L_x_770) ;  /* 0x000002c000000947 */ /* 0x000fea0003800000 */
[----:B------:R-:W2:Y:S01]  /*18990*/  LDL.LU R22, [R1+0x50] ;  /* 0x0000500001167983 */ /* 0x000ea20000300800 */
[----:B------:R-:W-:Y:S01]  /*189a0*/  IMAD.MOV.U32 R2, RZ, RZ, 0x368 ;  /* 0x00000368ff027424 */ /* 0x000fe200078e00ff */
[----:B------:R-:W-:-:S04]  /*189b0*/  ISETP.GT.AND P2, PT, R20, 0x1, PT ;  /* 0x000000011400780c */ /* 0x000fc80003f44270 */
[----:B------:R-:W-:-:S04]  /*189c0*/  SEL R2, R2, 0x328, P2 ;  /* 0x0000032802027807 */ /* 0x000fc80001000000 */
[----:B------:R3:W4:Y:S08]  /*189d0*/  LDC.64 R8, c[0x0][R2+0x170] ;  /* 0x00005c0002087b82 */ /* 0x0007300000000a00 */
[----:B------:R3:W5:Y:S08]  /*189e0*/  LDC.64 R6, c[0x0][R2+0x168] ;  /* 0x00005a0002067b82 */ /* 0x0007700000000a00 */
[----:B------:R3:W1:Y:S08]  /*189f0*/  LDC.64 R16, c[0x0][R2+0x178] ;  /* 0x00005e0002107b82 */ /* 0x0006700000000a00 */
[----:B------:R3:W1:Y:S02]  /*18a00*/  LDC.64 R12, c[0x0][R2+0x160] ;  /* 0x00005800020c7b82 */ /* 0x0006640000000a00 */
[----:B---3--:R-:W-:-:S02]  /*18a10*/  IMAD.MOV.U32 R2, RZ, RZ, c[0x0][0x4e8] ;  /* 0x00013a00ff027624 */ /* 0x008fc400078e00ff */
[-C--:B----4-:R-:W-:Y:S02]  /*18a20*/  IMAD R3, R9, R11.reuse, RZ ;  /* 0x0000000b09037224 */ /* 0x090fe400078e02ff */
[----:B------:R-:W-:Y:S01]  /*18a30*/  IMAD.WIDE.U32 R4, R8, R11, RZ ;  /* 0x0000000b08047225 */ /* 0x000fe200078e00ff */
[----:B------:R-:W-:Y:S02]  /*18a40*/  ISETP.NE.AND P0, PT, R2, 0x1, PT ;  /* 0x000000010200780c */ /* 0x000fe40003f05270 */
[----:B------:R-:W-:Y:S01]  /*18a50*/  MOV R2, R14 ;  /* 0x0000000e00027202 */ /* 0x000fe20000000f00 */
[----:B------:R-:W-:Y:S02]  /*18a60*/  IMAD R8, R8, R21, R3 ;  /* 0x0000001508087224 */ /* 0x000fe400078e0203 */
[-C--:B-----5:R-:W-:Y:S02]  /*18a70*/  IMAD R9, R7, R10.reuse, RZ ;  /* 0x0000000a07097224 */ /* 0x0a0fe400078e02ff */
[----:B------:R-:W-:-:S04]  /*18a80*/  IMAD.WIDE.U32 R6, R6, R10, RZ ;  /* 0x0000000a06067225 */ /* 0x000fc800078e00ff */
[----:B------:R-:W-:Y:S01]  /*18a90*/  IMAD.IADD R9, R7, 0x1, R9 ;  /* 0x0000000107097824 */ /* 0x000fe200078e0209 */
[----:B------:R-:W-:Y:S01]  /*18aa0*/  IADD3 R7, R5, R8, RZ ;  /* 0x0000000805077210 */ /* 0x000fe20007ffe0ff */
[----:B-1----:R-:W-:-:S05]  /*18ab0*/  @P0 IMAD.HI.U32 R15, R14, c[0x0][0x4ec], RZ ;  /* 0x00013b000e0f0a27 */ /* 0x002fca00078e00ff */
[----:B------:R-:W-:Y:S02]  /*18ac0*/  @P0 SHF.R.U32.HI R2, RZ, c[0x0][0x4f0], R15 ;  /* 0x00013c00ff020a19 */ /* 0x000fe4000001160f */
[----:B------:R-:W-:-:S03]  /*18ad0*/  IADD3 R15, P1, P0, R4, R6, R0 ;  /* 0x00000006040f7210 */ /* 0x000fc6000783e000 */
[----:B------:R-:W-:Y:S01]  /*18ae0*/  IMAD.MOV R6, RZ, RZ, -R2 ;  /* 0x000000ffff067224 */ /* 0x000fe200078e0a02 */
[----:B------:R-:W-:Y:S02]  /*18af0*/  IADD3.X R9, R7, R9, R19, P1, P0 ;  /* 0x0000000907097210 */ /* 0x000fe40000fe0413 */
[----:B--2---:R-:W-:-:S05]  /*18b00*/  SEL R3, R22, RZ, P2 ;  /* 0x000000ff16037207 */ /* 0x004fca0001000000 */
[-C--:B------:R-:W-:Y:S02]  /*18b10*/  IMAD R8, R17, R3.reuse, RZ ;  /* 0x0000000311087224 */ /* 0x080fe400078e02ff */
        /* <DEDUP_REMOVED lines=19> */
.L_x_770:
[----:B------:R-:W-:Y:S05]  /*18c50*/  BSYNC B0 ;  /* 0x0000000000007941 */ /* 0x000fea0003800000 */
.L_x_769:
[----:B------:R-:W-:-:S13]  /*18c60*/  ISETP.GT.AND P0, PT, R20, 0x1, PT ;  /* 0x000000011400780c */ /* 0x000fda0003f04270 */
[----:B------:R-:W-:Y:S05]  /*18c70*/  @P0 BRA `(.L_x_755) ;  /* 0x0000073000000947 */ /* 0x000fea0003800000 */
[----:B------:R-:W2:Y:S04]  /*18c80*/  LDL R6, [R1+0x38] ;  /* 0x0000380001067983 */ /* 0x000ea80000100800 */
[----:B-1----:R-:W2:Y:S01]  /*18c90*/  LDL R5, [R1+0x8] ;  /* 0x0000080001057983 */ /* 0x002ea20000100800 */
[----:B------:R-:W-:Y:S01]  /*18ca0*/  MOV R2, c[0x0][0x4e8] ;  /* 0x00013a0000027a02 */ /* 0x000fe20000000f00 */
[----:B------:R-:W-:Y:S01]  /*18cb0*/  IMAD R4, R19, c[0x0][0x3a0], RZ ;  /* 0x0000e80013047a24 */ /* 0x000fe200078e02ff */
[----:B------:R-:W-:Y:S02]  /*18cc0*/  ISETP.GE.AND P2, PT, R205, c[0x0][0x3c8], PT ;  /* 0x0000f200cd007a0c */ /* 0x000fe40003f46270 */
[----:B------:R-:W-:Y:S01]  /*18cd0*/  ISETP.NE.AND P0, PT, R2, 0x1, PT ;  /* 0x000000010200780c */ /* 0x000fe20003f05270 */
[----:B------:R-:W-:-:S04]  /*18ce0*/  IMAD.WIDE.U32 R2, R0, c[0x0][0x3a0], RZ ;  /* 0x0000e80000027a25 */ /* 0x000fc800078e00ff */
[----:B------:R-:W-:-:S05]  /*18cf0*/  IMAD R0, R0, c[0x0][0x3a4], R4 ;  /* 0x0000e90000007a24 */ /* 0x000fca00078e0204 */
[----:B------:R-:W-:-:S05]  /*18d00*/  IADD3 R3, R3, R0, RZ ;  /* 0x0000000003037210 */ /* 0x000fca0007ffe0ff */
[----:B------:R-:W-:-:S04]  /*18d10*/  IMAD.WIDE.U32 R2, R10, c[0x0][0x3e8], R2 ;  /* 0x0000fa000a027a25 */ /* 0x000fc800078e0002 */
[----:B------:R-:W-:-:S04]  /*18d20*/  IMAD R3, R10, c[0x0][0x3ec], R3 ;  /* 0x0000fb000a037a24 */ /* 0x000fc800078e0203 */
[----:B------:R-:W-:Y:S01]  /*18d30*/  IMAD.WIDE.U32 R2, R11, c[0x0][0x3f0], R2 ;  /* 0x0000fc000b027a25 */ /* 0x000fe200078e0002 */
[----:B--2---:R-:W-:-:S03]  /*18d40*/  IADD3 R4, R5, R6, RZ ;  /* 0x0000000605047210 */ /* 0x004fc60007ffe0ff */
[----:B------:R-:W-:Y:S01]  /*18d50*/  IMAD R5, R21, c[0x0][0x3f0], RZ ;  /* 0x0000fc0015057a24 */ /* 0x000fe200078e02ff */
[----:B------:R-:W-:Y:S01]  /*18d60*/  MOV R0, R4 ;  /* 0x0000000400007202 */ /* 0x000fe20000000f00 */
[----:B------:R-:W-:-:S04]  /*18d70*/  @P0 IMAD.HI.U32 R6, R4, c[0x0][0x4ec], RZ ;  /* 0x00013b0004060a27 */ /* 0x000fc800078e00ff */
[----:B------:R-:W-:Y:S01]  /*18d80*/  IMAD R7, R11, c[0x0][0x3f4], R5 ;  /* 0x0000fd000b077a24 */ /* 0x000fe200078e0205 */
[----:B------:R-:W-:-:S04]  /*18d90*/  @P0 SHF.R.U32.HI R0, RZ, c[0x0][0x4f0], R6 ;  /* 0x00013c00ff000a19 */ /* 0x000fc80000011606 */
[----:B------:R-:W-:Y:S02]  /*18da0*/  SHF.R.S32.HI R6, RZ, 0x1f, R0 ;  /* 0x0000001fff067819 */ /* 0x000fe40000011400 */
[----:B------:R-:W-:Y:S02]  /*18db0*/  IADD3 R5, -R0, RZ, RZ ;  /* 0x000000ff00057210 */ /* 0x000fe40007ffe1ff */
        /* <DEDUP_REMOVED lines=15> */
.L_x_874:
[----:B------:R-:W-:Y:S05]  /*18eb0*/  BRA.DIV ~URZ, `(.L_x_772) ;  /* 0x00005d927f007947 */ /* 0x000fea000b800000 */
[----:B------:R3:W4:Y:S02]  /*18ec0*/  SHFL.IDX PT, R2, R6, RZ, 0x181f ;  /* 0x00181fff06027589 */ /* 0x00072400000e0000 */
.L_x_875:
[----:B------:R-:W5:Y:S04]  /*18ed0*/  LDL.LU R3, [R1+0x38] ;  /* 0x0000380001037983 */ /* 0x000f680000300800 */
[----:B------:R-:W1:Y:S02]  /*18ee0*/  S2R R4, SR_TID.X ;  /* 0x0000000000047919 */ /* 0x000e640000002100 */
[----:B-1----:R-:W-:-:S04]  /*18ef0*/  SHF.R.S32.HI R0, RZ, 0x1f, R4 ;  /* 0x0000001fff007819 */ /* 0x002fc80000011404 */
[----:B------:R-:W-:-:S04]  /*18f00*/  LEA.HI R0, R0, R4, RZ, 0x3 ;  /* 0x0000000400007211 */ /* 0x000fc800078f18ff */
[----:B------:R-:W-:Y:S01]  /*18f10*/  SHF.R.S32.HI R0, RZ, 0x3, R0 ;  /* 0x00000003ff007819 */ /* 0x000fe20000011400 */
[----:B------:R-:W-:Y:S01]  /*18f20*/  IMAD R4, R18, c[0x0][0x4e8], RZ ;  /* 0x00013a0012047a24 */ /* 0x000fe200078e02ff */
[----:B------:R-:W-:-:S03]  /*18f30*/  SHF.R.S32.HI R8, RZ, 0x1f, R205 ;  /* 0x0000001fff087819 */ /* 0x000fc600000114cd */
[----:B-----5:R-:W-:-:S05]  /*18f40*/  IMAD.IADD R0, R0, 0x1, R3 ;  /* 0x0000000100007824 */ /* 0x020fca00078e0203 */
[----:B------:R-:W-:-:S13]  /*18f50*/  ISETP.GE.OR P0, PT, R0, R4, P2 ;  /* 0x000000040000720c */ /* 0x000fda0001706670 */
[----:B----4-:R-:W-:-:S04]  /*18f60*/  @!P0 LEA R2, P1, R205, R2, 0x1 ;  /* 0x00000002cd028211 */ /* 0x010fc800078208ff */
[----:B--2---:R-:W-:-:S05]  /*18f70*/  @!P0 LEA.HI.X R3, R205, R7, R8, 0x1, P1 ;  /* 0x00000007cd038211 */ /* 0x004fca00008f0c08 */
[----:B------:R1:W-:Y:S01]  /*18f80*/  @!P0 ST.E.128 [R2.64], RZ ;  /* 0x000000ff02008985 */ /* 0x0003e2000c101d06 */
[----:B------:R-:W-:Y:S05]  /*18f90*/  BRA.DIV ~URZ, `(.L_x_773) ;  /* 0x00005d227f007947 */ /* 0x000fea000b800000 */
[----:B------:R2:W4:Y:S04]  /*18fa0*/  SHFL.IDX PT, R7, R5, 0x1, 0x181f ;  /* 0x00381f0005077f89 */ /* 0x00052800000e0000 */
[----:B-1----:R2:W1:Y:S02]  /*18fb0*/  SHFL.IDX PT, R2, R6, 0x1, 0x181f ;  /* 0x00381f0006027f89 */ /* 0x00246400000e0000 */
.L_x_876:
[----:B------:R-:W-:Y:S02]  /*18fc0*/  IADD3 R3, R0, 0x10, RZ ;  /* 0x0000001000037810 */ /* 0x000fe40007ffe0ff */
[----:B------:R-:W-:Y:S02]  /*18fd0*/  SHF.R.S32.HI R8, RZ, 0x1f, R205 ;  /* 0x0000001fff087819 */ /* 0x000fe400000114cd */
[----:B------:R-:W-:-:S13]  /*18fe0*/  ISETP.GE.OR P0, PT, R3, R4, P2 ;  /* 0x000000040300720c */ /* 0x000fda0001706670 */
[----:B-1----:R-:W-:-:S04]  /*18ff0*/  @!P0 LEA R2, P1, R205, R2, 0x1 ;  /* 0x00000002cd028211 */ /* 0x002fc800078208ff */
[----:B----4-:R-:W-:-:S05]  /*19000*/  @!P0 LEA.HI.X R3, R205, R7, R8, 0x1, P1 ;  /* 0x00000007cd038211 */ /* 0x010fca00008f0c08 */
[----:B------:R1:W-:Y:S01]  /*19010*/  @!P0 ST.E.128 [R2.64], RZ ;  /* 0x000000ff02008985 */ /* 0x0003e2000c101d06 */
[----:B------:R-:W-:Y:S05]  /*19020*/  BRA.DIV ~URZ, `(.L_x_774) ;  /* 0x00005d627f007947 */ /* 0x000fea000b800000 */
[----:B------:R4:W1:Y:S02]  /*19030*/  SHFL.IDX PT, R7, R5, 0x2, 0x181f ;  /* 0x00581f0005077f89 */ /* 0x00086400000e0000 */
.L_x_877:
[----:B------:R-:W-:Y:S05]  /*19040*/  BRA.DIV ~URZ, `(.L_x_775) ;  /* 0x00005db27f007947 */ /* 0x000fea000b800000 */
[----:B-1----:R1:W2:Y:S02]  /*19050*/  SHFL.IDX PT, R2, R6, 0x2, 0x181f ;  /* 0x00581f0006027f89 */ /* 0x0022a400000e0000 */
.L_x_878:
        /* <DEDUP_REMOVED lines=9> */
.L_x_879:
        /* <DEDUP_REMOVED lines=8> */
.L_x_880:
[----:B------:R-:W-:Y:S05]  /*19170*/  BRA.DIV ~URZ, `(.L_x_778) ;  /* 0x00005e327f007947 */ /* 0x000fea000b800000 */
[----:B--2---:R2:W1:Y:S02]  /*19180*/  SHFL.IDX PT, R2, R6, 0x4, 0x181f ;  /* 0x00981f0006027f89 */ /* 0x00446400000e0000 */
.L_x_881:
        /* <DEDUP_REMOVED lines=9> */
.L_x_882:
        /* <DEDUP_REMOVED lines=8> */
.L_x_883:
[----:B------:R-:W-:Y:S05]  /*192a0*/  BRA.DIV ~URZ, `(.L_x_781) ;  /* 0x00005eb27f007947 */ /* 0x000fea000b800000 */
[----:B--2---:R2:W3:Y:S02]  /*192b0*/  SHFL.IDX PT, R2, R6, 0x6, 0x181f ;  /* 0x00d81f0006027f89 */ /* 0x0044e400000e0000 */
.L_x_884:
        /* <DEDUP_REMOVED lines=9> */
.L_x_885:
[----:B------:R-:W-:Y:S02]  /*19350*/  IADD3 R0, R0, 0x70, RZ ;  /* 0x0000007000007810 */ /* 0x000fe40007ffe0ff */
[----:B-12---:R-:W-:Y:S02]  /*19360*/  SHF.R.S32.HI R6, RZ, 0x1f, R205 ;  /* 0x0000001fff067819 */ /* 0x006fe400000114cd */
[----:B------:R-:W-:-:S13]  /*19370*/  ISETP.GE.OR P0, PT, R0, R4, P2 ;  /* 0x000000040000720c */ /* 0x000fda0001706670 */
[----:B----4-:R-:W-:-:S04]  /*19380*/  @!P0 LEA R2, P1, R205, R2, 0x1 ;  /* 0x00000002cd028211 */ /* 0x010fc800078208ff */
[----:B---3--:R-:W-:-:S05]  /*19390*/  @!P0 LEA.HI.X R3, R205, R5, R6, 0x1, P1 ;  /* 0x00000005cd038211 */ /* 0x008fca00008f0c06 */
[----:B------:R1:W-:Y:S04]  /*193a0*/  @!P0 ST.E.128 [R2.64], RZ ;  /* 0x000000ff02008985 */ /* 0x0003e8000c101d06 */
.L_x_755:
[----:B------:R-:W-:Y:S05]  /*193b0*/  BSYNC B1 ;  /* 0x0000000000017941 */ /* 0x000fea0003800000 */
.L_x_739:
        /* <DEDUP_REMOVED lines=11> */
[----:B--2-4-:R-:W-:-:S04]  /*19470*/  LOP3.LUT R12, R0, 0x1f, RZ, 0xc0, !PT ;  /* 0x0000001f000c7812 */ /* 0x014fc800078ec0ff */
[----:B------:R-:W-:Y:S01]  /*19480*/  ISETP.NE.AND P6, PT, R12, 0x1f, PT ;  /* 0x0000001f0c00780c */ /* 0x000fe20003fc5270 */
[----:B------:R-:W-:Y:S10]  /*19490*/  BRA.DIV ~URZ, `(.L_x_784) ;  /* 0x00005e027f007947 */ /* 0x000ff4000b800000 */
[----:B------:R1:W2:Y:S02]  /*194a0*/  SHFL.IDX PT, R9, R60, RZ, 0x1f ;  /* 0x00001fff3c097589 */ /* 0x0002a400000e0000 */
.L_x_886:
[----:B------:R-:W-:Y:S05]  /*194b0*/  BRA.DIV ~URZ, `(.L_x_785) ;  /* 0x00005e527f007947 */ /* 0x000fea000b800000 */
[----:B------:R3:W4:Y:S02]  /*194c0*/  SHFL.IDX PT, R8, R60, 0x1, 0x1f ;  /* 0x00201f003c087f89 */ /* 0x00072400000e0000 */
.L_x_887:
        /* <DEDUP_REMOVED lines=19> */
.L_x_888:
        /* <DEDUP_REMOVED lines=16> */
.L_x_889:
[----:B---3--:R-:W-:Y:S01]  /*19700*/  IMAD R0, R0, c[0x0][0x538], RZ ;  /* 0x00014e0000007a24 */ /* 0x008fe200078e02ff */
[----:B------:R-:W-:Y:S04]  /*19710*/  BSSY B1, `(.L_x_788) ;  /* 0x00000ce000017945 */ /* 0x000fe80003800000 */
[----:B----4-:R-:W-:-:S04]  /*19720*/  IADD3 R8, R0, R8, RZ ;  /* 0x0000000800087210 */ /* 0x010fc80007ffe0ff */
[----:B--2---:R-:W-:-:S13]  /*19730*/  ISETP.GT.AND P0, PT, R8, R9, PT ;  /* 0x000000090800720c */ /* 0x004fda0003f04270 */
[----:B------:R-:W-:Y:S05]  /*19740*/  @P0 BRA `(.L_x_789) ;  /* 0x0000025000000947 */ /* 0x000fea0003800000 */
.L_x_793:
        /* <DEDUP_REMOVED lines=17> */
.L_x_890:
        /* <DEDUP_REMOVED lines=16> */
.L_x_891:
[----:B--2---:R-:W-:-:S05]  /*19960*/  IMAD R0, R0, c[0x0][0x538], RZ ;  /* 0x00014e0000007a24 */ /* 0x004fca00078e02ff */
[----:B------:R-:W-:-:S04]  /*19970*/  IADD3 R8, R0, R8, RZ ;  /* 0x0000000800087210 */ /* 0x000fc80007ffe0ff */
[----:B------:R-:W-:-:S13]  /*19980*/  ISETP.GT.AND P0, PT, R8, R9, PT ;  /* 0x000000090800720c */ /* 0x000fda0003f04270 */
[----:B-1----:R-:W-:Y:S05]  /*19990*/  @!P0 BRA `(.L_x_793) ;  /* 0xfffffdb000008947 */ /* 0x002fea000383ffff */
.L_x_789:
[----:B------:R-:W-:-:S05]  /*199a0*/  IADD3 R5, -R0, R8, RZ ;  /* 0x0000000800057210 */ /* 0x000fca0007ffe1ff */
[----:B------:R-:W-:-:S05]  /*199b0*/  IMAD R0, R4, c[0x0][0x538], R5 ;  /* 0x00014e0004007a24 */ /* 0x000fca00078e0205 */
[----:B------:R-:W-:Y:S01]  /*199c0*/  ISETP.GT.AND P0, PT, R0, R9, PT ;  /* 0x000000090000720c */ /* 0x000fe20003f04270 */
[----:B------:R-:W-:-:S12]  /*199d0*/  BRA.DIV ~URZ, `(.L_x_794) ;  /* 0x00005d927f007947 */ /* 0x000fd8000b800000 */
[----:B------:R-:W-:-:S03]  /*199e0*/  VOTE.ANY R10, PT, !P0 ;  /* 0x00000000000a7806 */ /* 0x000fc600040e0100 */
.L_x_892:
[----:B------:R-:W2:Y:S01]  /*199f0*/  LDL.LU R2, [R1+0x4c] ;  /* 0x00004c0001027983 */ /* 0x000ea20000300800 */
[----:B------:R-:W2:Y:S02]  /*19a00*/  POPC R0, R10 ;  /* 0x0000000a00007309 */ /* 0x000ea40000000000 */
[----:B--2---:R-:W-:-:S05]  /*19a10*/  IADD3 R2, R0, R2, RZ ;  /* 0x0000000200027210 */ /* 0x004fca0007ffe0ff */
[----:B------:R2:W-:Y:S01]  /*19a20*/  STL [R1+0x4c], R2 ;  /* 0x00004c0201007387 */ /* 0x0005e20000100800 */
[----:B------:R-:W-:Y:S05]  /*19a30*/  BRA.DIV ~URZ, `(.L_x_795) ;  /* 0x00005d827f007947 */ /* 0x000fea000b800000 */
[----:B------:R3:W4:Y:S04]  /*19a40*/  SHFL.IDX PT, R8, R6, R0, 0x1f ;  /* 0x00001f0006087589 */ /* 0x00072800000e0000 */
[----:B------:R3:W1:Y:S02]  /*19a50*/  SHFL.IDX PT, R7, R7, R0, 0x1f ;  /* 0x00001f0007077589 */ /* 0x00066400000e0000 */
.L_x_893:
[----:B------:R-:W-:Y:S01]  /*19a60*/  ISETP.NE.AND P0, PT, R10, RZ, PT ;  /* 0x000000ff0a00720c */ /* 0x000fe20003f05270 */
[----:B------:R-:W-:-:S12]  /*19a70*/  BSSY B0, `(.L_x_796) ;  /* 0x0000005000007945 */ /* 0x000fd80003800000 */
[----:B------:R-:W-:Y:S05]  /*19a80*/  @!P0 BRA `(.L_x_797) ;  /* 0x0000003000008947 */ /* 0x000fea0003800000 */
[----:B---3--:R-:W-:Y:S01]  /*19a90*/  IADD3 R0, R0, -0x1, RZ ;  /* 0xffffffff00007810 */ /* 0x008fe20007ffe0ff */
[----:B------:R-:W-:Y:S05]  /*19aa0*/  BRA.DIV ~URZ, `(.L_x_798) ;  /* 0x00005de27f007947 */ /* 0x000fea000b800000 */
[----:B------:R3:W2:Y:S02]  /*19ab0*/  SHFL.IDX PT, R11, R4, R0, 0x1f ;  /* 0x00001f00040b7589 */ /* 0x0006a400000e0000 */
.L_x_797:
[----:B------:R-:W-:Y:S05]  /*19ac0*/  BSYNC B0 ;  /* 0x0000000000007941 */ /* 0x000fea0003800000 */
.L_x_796:
[----:B--23--:R-:W-:Y:S01]  /*19ad0*/  IMAD R0, R11, c[0x0][0x538], R5 ;  /* 0x00014e000b007a24 */ /* 0x00cfe200078e0205 */
[----:B-1----:R-:W-:Y:S01]  /*19ae0*/  ISETP.NE.AND P0, PT, R7, 0x1, PT ;  /* 0x000000010700780c */ /* 0x002fe20003f05270 */
[----:B------:R-:W-:Y:S03]  /*19af0*/  BSSY B0, `(.L_x_799) ;  /* 0x0000086000007945 */ /* 0x000fe60003800000 */
[----:B------:R1:W-:Y:S01]  /*19b00*/  STL [R1+0x40], R0 ;  /* 0x0000400001007387 */ /* 0x0003e20000100800 */
[----:B------:R-:W-:-:S08]  /*19b10*/  IADD3 R9, -R0, R9, RZ ;  /* 0x0000000900097210 */ /* 0x000fd00007ffe1ff */
[----:B------:R-:W-:Y:S05]  /*19b20*/  @!P0 BRA `(.L_x_800) ;  /* 0x000003e000008947 */ /* 0x000fea0003800000 */
[-C--:B----4-:R-:W-:Y:S02]  /*19b30*/  IABS R2, R8.reuse ;  /* 0x0000000800027213 */ /* 0x090fe40000000000 */
[----:B------:R-:W-:Y:S02]  /*19b40*/  IABS R10, R8 ;  /* 0x00000008000a7213 */ /* 0x000fe40000000000 */
[----:B-1----:R-:W1:Y:S08]  /*19b50*/  I2F.RP R0, R2 ;  /* 0x0000000200007306 */ /* 0x002e700000209400 */
[----:B-1----:R-:W1:Y:S02]  /*19b60*/  MUFU.RCP R0, R0 ;  /* 0x0000000000007308 */ /* 0x002e640000001000 */
[----:B-1----:R-:W-:-:S06]  /*19b70*/  IADD3 R0, R0, 0xffffffe, RZ ;  /* 0x0ffffffe00007810 */ /* 0x002fcc0007ffe0ff */
[----:B------:R-:W1:Y:S02]  /*19b80*/  F2I.FTZ.U32.TRUNC.NTZ R5, R0 ;  /* 0x0000000000057305 */ /* 0x000e64000021f000 */
[----:B-1----:R-:W-:Y:S01]  /*19b90*/  IMAD.MOV R3, RZ, RZ, -R5 ;  /* 0x000000ffff037224 */ /* 0x002fe200078e0a05 */
[----:B------:R-:W-:-:S03]  /*19ba0*/  IABS R0, R7 ;  /* 0x0000000700007213 */ /* 0x000fc60000000000 */
[----:B------:R-:W-:Y:S01]  /*19bb0*/  IMAD.MOV.U32 R4, RZ, RZ, R3 ;  /* 0x000000ffff047224 */ /* 0x000fe200078e0003 */
[----:B------:R-:W-:Y:S01]  /*19bc0*/  IABS R3, R9 ;  /* 0x0000000900037213 */ /* 0x000fe20000000000 */
[----:B------:R-:W-:Y:S02]  /*19bd0*/  IMAD.MOV.U32 R6, RZ, RZ, R0 ;  /* 0x000000ffff067224 */ /* 0x000fe400078e0000 */
[----:B------:R-:W-:Y:S02]  /*19be0*/  IMAD R0, R4, R2, RZ ;  /* 0x0000000204007224 */ /* 0x000fe400078e02ff */
[----:B------:R-:W-:Y:S01]  /*19bf0*/  IMAD.MOV.U32 R4, RZ, RZ, RZ ;  /* 0x000000ffff047224 */ /* 0x000fe200078e00ff */
[----:B------:R-:W1:Y:S03]  /*19c00*/  I2F.RP R11, R6 ;  /* 0x00000006000b7306 */ /* 0x000e660000209400 */
[----:B------:R-:W-:-:S04]  /*19c10*/  IMAD.HI.U32 R5, R5, R0, R4 ;  /* 0x0000000005057227 */ /* 0x000fc800078e0004 */
[----:B------:R-:W-:-:S05]  /*19c20*/  IMAD.MOV R0, RZ, RZ, -R10 ;  /* 0x000000ffff007224 */ /* 0x000fca00078e0a0a */
[----:B------:R-:W-:Y:S01]  /*19c30*/  MOV R4, R0 ;  /* 0x0000000000047202 */ /* 0x000fe20000000f00 */
[----:B------:R-:W-:-:S04]  /*19c40*/  IMAD.HI.U32 R0, R5, R3, RZ ;  /* 0x0000000305007227 */ /* 0x000fc800078e00ff */
[----:B------:R-:W-:Y:S02]  /*19c50*/  IMAD R3, R0, R4, R3 ;  /* 0x0000000400037224 */ /* 0x000fe400078e0203 */
[----:B-1----:R-:W1:Y:S03]  /*19c60*/  MUFU.RCP R4, R11 ;  /* 0x0000000b00047308 */ /* 0x002e660000001000 */
[----:B------:R-:W-:-:S13]  /*19c70*/  ISETP.GT.U32.AND P0, PT, R2, R3, PT ;  /* 0x000000030200720c */ /* 0x000fda0003f04070 */
[----:B------:R-:W-:Y:S01]  /*19c80*/  @!P0 IMAD.IADD R3, R3, 0x1, -R2 ;  /* 0x0000000103038824 */ /* 0x000fe200078e0a02 */
[----:B-1----:R-:W-:Y:S02]  /*19c90*/  IADD3 R4, R4, 0xffffffe, RZ ;  /* 0x0ffffffe04047810 */ /* 0x002fe40007ffe0ff */
[----:B------:R-:W-:Y:S02]  /*19ca0*/  @!P0 IADD3 R0, R0, 0x1, RZ ;  /* 0x0000000100008810 */ /* 0x000fe40007ffe0ff */
[----:B------:R-:W-:Y:S02]  /*19cb0*/  ISETP.GE.U32.AND P2, PT, R3, R2, PT ;  /* 0x000000020300720c */ /* 0x000fe40003f46070 */
[----:B------:R-:W1:Y:S01]  /*19cc0*/  F2I.FTZ.U32.TRUNC.NTZ R3, R4 ;  /* 0x0000000400037305 */ /* 0x000e62000021f000 */
[----:B------:R-:W-:Y:S02]  /*19cd0*/  LOP3.LUT R2, R9, R8, RZ, 0x3c, !PT ;  /* 0x0000000809027212 */ /* 0x000fe400078e3cff */
[----:B------:R-:W-:-:S02]  /*19ce0*/  ISETP.NE.AND P0, PT, R8, RZ, PT ;  /* 0x000000ff0800720c */ /* 0x000fc40003f05270 */
[----:B------:R-:W-:-:S06]  /*19cf0*/  ISETP.GE.AND P1, PT, R2, RZ, PT ;  /* 0x000000ff0200720c */ /* 0x000fcc0003f26270 */
[----:B------:R-:W-:Y:S01]  /*19d00*/  @P2 IADD3 R0, R0, 0x1, RZ ;  /* 0x0000000100002810 */ /* 0x000fe20007ffe0ff */
[----:B-1----:R-:W-:-:S06]  /*19d10*/  IMAD.MOV R2, RZ, RZ, -R3 ;  /* 0x000000ffff027224 */ /* 0x002fcc00078e0a03 */
[----:B------:R-:W-:Y:S01]  /*19d20*/  @!P1 IMAD.MOV R0, RZ, RZ, -R0 ;  /* 0x000000ffff009224 */ /* 0x000fe200078e0a00 */
[----:B------:R-:W-:Y:S02]  /*19d30*/  @!P0 LOP3.LUT R0, RZ, R8, RZ, 0x33, !PT ;  /* 0x00000008ff008212 */ /* 0x000fe400078e33ff */
[----:B------:R-:W-:Y:S02]  /*19d40*/  MOV R4, R2 ;  /* 0x0000000200047202 */ /* 0x000fe40000000f00 */
[----:B------:R-:W-:Y:S02]  /*19d50*/  IABS R2, R7 ;  /* 0x0000000700027213 */ /* 0x000fe40000000000 */
[----:B------:R-:W-:Y:S01]  /*19d60*/  IABS R10, R0 ;  /* 0x00000000000a7213 */ /* 0x000fe20000000000 */
[----:B------:R-:W-:Y:S02]  /*19d70*/  IMAD R4, R4, R6, RZ ;  /* 0x0000000604047224 */ /* 0x000fe400078e02ff */
[----:B------:R-:W-:-:S02]  /*19d80*/  IMAD.MOV R5, RZ, RZ, -R2 ;  /* 0x000000ffff057224 */ /* 0x000fc400078e0a02 */
[----:B------:R-:W-:-:S04]  /*19d90*/  IMAD.MOV.U32 R2, RZ, RZ, RZ ;  /* 0x000000ffff027224 */ /* 0x000fc800078e00ff */
[----:B------:R-:W-:Y:S01]  /*19da0*/  IMAD.HI.U32 R2, R3, R4, R2 ;  /* 0x0000000403027227 */ /* 0x000fe200078e0002 */
[----:B------:R-:W-:-:S03]  /*19db0*/  MOV R4, R5 ;  /* 0x0000000500047202 */ /* 0x000fc60000000f00 */
[----:B------:R-:W-:-:S04]  /*19dc0*/  IMAD.MOV.U32 R3, RZ, RZ, R10 ;  /* 0x000000ffff037224 */ /* 0x000fc800078e000a */
[----:B------:R-:W-:-:S04]  /*19dd0*/  IMAD.HI.U32 R2, R2, R3, RZ ;  /* 0x0000000302027227 */ /* 0x000fc800078e00ff */
[----:B------:R-:W-:Y:S01]  /*19de0*/  IMAD R3, R2, R4, R3 ;  /* 0x0000000402037224 */ /* 0x000fe200078e0203 */
[----:B------:R-:W-:-:S04]  /*19df0*/  IADD3 R4, -R0, RZ, RZ ;  /* 0x000000ff00047210 */ /* 0x000fc80007ffe1ff */
        /* <DEDUP_REMOVED lines=9> */
[----:B------:R-:W-:-:S05]  /*19e90*/  @!P0 LOP3.LUT R2, RZ, R7, RZ, 0x33, !PT ;  /* 0x00000007ff028212 */ /* 0x000fca00078e33ff */
[----:B------:R-:W-:-:S04]  /*19ea0*/  IMAD.MOV R3, RZ, RZ, -R2 ;  /* 0x000000ffff037224 */ /* 0x000fc800078e0a02 */
[C---:B------:R-:W-:Y:S02]  /*19eb0*/  IMAD R3, R7.reuse, R3, R0 ;  /* 0x0000000307037224 */ /* 0x040fe400078e0200 */
[----:B------:R-:W-:Y:S02]  /*19ec0*/  IMAD R0, R7, 0x1000000, R2 ;  /* 0x0100000007007824 */ /* 0x000fe400078e0202 */
[----:B------:R-:W-:Y:S02]  /*19ed0*/  IMAD R2, R8, R4, R9 ;  /* 0x0000000408027224 */ /* 0x000fe400078e0209 */
[----:B------:R-:W-:-:S05]  /*19ee0*/  IMAD R0, R3, 0x10000, R0 ;  /* 0x0001000003007824 */ /* 0x000fca00078e0200 */
[----:B------:R1:W-:Y:S01]  /*19ef0*/  STL [R1+0x48], R0 ;  /* 0x0000480001007387 */ /* 0x0003e20000100800 */
[----:B------:R-:W-:Y:S05]  /*19f00*/  BRA `(.L_x_801) ;  /* 0x0000044000007947 */ /* 0x000fea0003800000 */
.L_x_800:
[----:B-1----:R-:W2:Y:S01]  /*19f10*/  LDL R0, [R1+0x4c] ;  /* 0x00004c0001007983 */ /* 0x002ea20000100800 */
[----:B------:R-:W-:-:S04]  /*19f20*/  IMAD.MOV.U32 R2, RZ, RZ, 0x4 ;  /* 0x00000004ff027424 */ /* 0x000fc800078e00ff */
[----:B--2---:R-:W-:-:S05]  /*19f30*/  IMAD.WIDE R2, R0, R2, c[0x0][0x590] ;  /* 0x0001640000027625 */ /* 0x004fca00078e0202 */
[----:B------:R-:W2:Y:S02]  /*19f40*/  LDG.E R4, [R2.64] ;  /* 0x0000000602047981 */ /* 0x000ea4000c1e1900 */
[----:B--2-4-:R-:W-:-:S05]  /*19f50*/  IMAD R10, R4, R8, RZ ;  /* 0x00000008040a7224 */ /* 0x014fca00078e02ff */
[-C--:B------:R-:W-:Y:S02]  /*19f60*/  IABS R0, R10.reuse ;  /* 0x0000000a00007213 */ /* 0x080fe40000000000 */
        /* <DEDUP_REMOVED lines=27> */
[----:B------:R-:W-:Y:S02]  /*1a120*/  IMAD R11, R4, R2, RZ ;  /* 0x00000002040b7224 */ /* 0x000fe400078e02ff */
[----:B------:R-:W-:-:S03]  /*1a130*/  IMAD.MOV R2, RZ, RZ, -R2 ;  /* 0x000000ffff027224 */ /* 0x000fc600078e0a02 */
[----:B------:R-:W-:Y:S01]  /*1a140*/  IADD3 R0, -R11, c[0x0][0x538], RZ ;  /* 0x00014e000b007a10 */ /* 0x000fe20007ffe1ff */
[----:B------:R-:W-:-:S03]  /*1a150*/  IMAD R6, R10, R2, R9 ;  /* 0x000000020a067224 */ /* 0x000fc600078e0209 */
[----:B------:R-:W-:Y:S02]  /*1a160*/  IMNMX R0, R4, R0, PT ;  /* 0x0000000004007217 */ /* 0x000fe40003800200 */
[----:B------:R-:W-:Y:S02]  /*1a170*/  IABS R2, R6 ;  /* 0x0000000600027213 */ /* 0x000fe40000000000 */
[-C--:B------:R-:W-:Y:S02]  /*1a180*/  IABS R3, R0.reuse ;  /* 0x0000000000037213 */ /* 0x080fe40000000000 */
[----:B------:R-:W-:Y:S02]  /*1a190*/  IABS R10, R0 ;  /* 0x00000000000a7213 */ /* 0x000fe40000000000 */
[----:B------:R-:W1:Y:S01]  /*1a1a0*/  I2F.RP R4, R3 ;  /* 0x0000000300047306 */ /* 0x000e620000209400 */
[----:B------:R-:W-:Y:S02]  /*1a1b0*/  MOV R7, R2 ;  /* 0x0000000200077202 */ /* 0x000fe40000000f00 */
[----:B------:R-:W-:-:S05]  /*1a1c0*/  IMAD.MOV R2, RZ, RZ, -R10 ;  /* 0x000000ffff027224 */ /* 0x000fca00078e0a0a */
[----:B-1----:R-:W1:Y:S02]  /*1a1d0*/  MUFU.RCP R4, R4 ;  /* 0x0000000400047308 */ /* 0x002e640000001000 */
[----:B-1----:R-:W-:-:S06]  /*1a1e0*/  IADD3 R4, R4, 0xffffffe, RZ ;  /* 0x0ffffffe04047810 */ /* 0x002fcc0007ffe0ff */
[----:B------:R-:W1:Y:S02]  /*1a1f0*/  F2I.FTZ.U32.TRUNC.NTZ R5, R4 ;  /* 0x0000000400057305 */ /* 0x000e64000021f000 */
[----:B-1----:R-:W-:-:S04]  /*1a200*/  IMAD.MOV R4, RZ, RZ, -R5 ;  /* 0x000000ffff047224 */ /* 0x002fc800078e0a05 */
[----:B------:R-:W-:Y:S02]  /*1a210*/  IMAD R9, R4, R3, RZ ;  /* 0x0000000304097224 */ /* 0x000fe400078e02ff */
[----:B------:R-:W-:-:S04]  /*1a220*/  IMAD.MOV.U32 R4, RZ, RZ, RZ ;  /* 0x000000ffff047224 */ /* 0x000fc800078e00ff */
[----:B------:R-:W-:-:S04]  /*1a230*/  IMAD.HI.U32 R5, R5, R9, R4 ;  /* 0x0000000905057227 */ /* 0x000fc800078e0004 */
[----:B------:R-:W-:Y:S02]  /*1a240*/  IMAD.MOV.U32 R4, RZ, RZ, R2 ;  /* 0x000000ffff047224 */ /* 0x000fe400078e0002 */
[----:B------:R-:W-:-:S04]  /*1a250*/  IMAD.HI.U32 R2, R5, R7, RZ ;  /* 0x0000000705027227 */ /* 0x000fc800078e00ff */
[----:B------:R-:W-:-:S05]  /*1a260*/  IMAD R4, R2, R4, R7 ;  /* 0x0000000402047224 */ /* 0x000fca00078e0207 */
[----:B------:R-:W-:-:S13]  /*1a270*/  ISETP.GT.U32.AND P0, PT, R3, R4, PT ;  /* 0x000000040300720c */ /* 0x000fda0003f04070 */
[-C--:B------:R-:W-:Y:S02]  /*1a280*/  @!P0 IADD3 R4, R4, -R3.reuse, RZ ;  /* 0x8000000304048210 */ /* 0x080fe40007ffe0ff */
[----:B------:R-:W-:Y:S02]  /*1a290*/  @!P0 IADD3 R2, R2, 0x1, RZ ;  /* 0x0000000102028810 */ /* 0x000fe40007ffe0ff */
[----:B------:R-:W-:Y:S02]  /*1a2a0*/  ISETP.GE.U32.AND P2, PT, R4, R3, PT ;  /* 0x000000030400720c */ /* 0x000fe40003f46070 */
[----:B------:R-:W-:Y:S02]  /*1a2b0*/  LOP3.LUT R3, R6, R0, RZ, 0x3c, !PT ;  /* 0x0000000006037212 */ /* 0x000fe400078e3cff */
[----:B------:R-:W-:Y:S02]  /*1a2c0*/  ISETP.NE.AND P0, PT, R0, RZ, PT ;  /* 0x000000ff0000720c */ /* 0x000fe40003f05270 */
[----:B------:R-:W-:Y:S01]  /*1a2d0*/  ISETP.GE.AND P1, PT, R3, RZ, PT ;  /* 0x000000ff0300720c */ /* 0x000fe20003f26270 */
[----:B------:R-:W-:Y:S01]  /*1a2e0*/  IMAD.MOV R3, RZ, RZ, -R0 ;  /* 0x000000ffff037224 */ /* 0x000fe200078e0a00 */
[----:B------:R-:W-:-:S05]  /*1a2f0*/  IADD3 R6, R11, 0x1000000, R6 ;  /* 0x010000000b067810 */ /* 0x000fca0007ffe006 */
[----:B------:R-:W-:-:S06]  /*1a300*/  @P2 IADD3 R2, R2, 0x1, RZ ;  /* 0x0000000102022810 */ /* 0x000fcc0007ffe0ff */
[----:B------:R-:W-:Y:S01]  /*1a310*/  @!P1 IMAD.MOV R2, RZ, RZ, -R2 ;  /* 0x000000ffff029224 */ /* 0x000fe200078e0a02 */
[----:B------:R-:W-:-:S05]  /*1a320*/  @!P0 LOP3.LUT R2, RZ, R0, RZ, 0x33, !PT ;  /* 0x00000000ff028212 */ /* 0x000fca00078e33ff */
[----:B------:R-:W-:-:S05]  /*1a330*/  IMAD R0, R2, R3, R6 ;  /* 0x0000000302007224 */ /* 0x000fca00078e0206 */
[----:B------:R1:W-:Y:S02]  /*1a340*/  STL [R1+0x48], R0 ;  /* 0x0000480001007387 */ /* 0x0003e40000100800 */
.L_x_801:
[----:B------:R-:W-:Y:S05]  /*1a350*/  BSYNC B0 ;  /* 0x0000000000007941 */ /* 0x000fea0003800000 */
.L_x_799:
[----:B------:R-:W-:-:S04]  /*1a360*/  LOP3.LUT R2, RZ, R2, RZ, 0x33, !PT ;  /* 0x00000002ff027212 */ /* 0x000fc800078e33ff */
[----:B-1----:R-:W-:-:S05]  /*1a370*/  IADD3 R0, R2, R8, RZ ;  /* 0x0000000802007210 */ /* 0x002fca0007ffe0ff */
[----:B------:R1:W-:Y:S01]  /*1a380*/  STL [R1+0x44], R0 ;  /* 0x0000440001007387 */ /* 0x0003e20000100800 */
[----:B------:R-:W-:Y:S05]  /*1a390*/  BRA `(.L_x_802) ;  /* 0x0000005000007947 */ /* 0x000fea0003800000 */
.L_x_790:
[----:B------:R-:W-:Y:S01]  /*1a3a0*/  MOV R0, c[0x0][0x53c] ;  /* 0x00014f0000007a02 */ /* 0x000fe20000000f00 */
[----:B------:R2:W-:Y:S04]  /*1a3b0*/  STL [R1+0x40], R9 ;  /* 0x0000400901007387 */ /* 0x0005e80000100800 */
[----:B------:R2:W-:Y:S04]  /*1a3c0*/  STL [R1+0x44], RZ ;  /* 0x000044ff01007387 */ /* 0x0005e80000100800 */
[----:B------:R2:W-:Y:S04]  /*1a3d0*/  STL [R1+0x48], RZ ;  /* 0x000048ff01007387 */ /* 0x0005e80000100800 */
[----:B------:R2:W-:Y:S02]  /*1a3e0*/  STL [R1+0x4c], R0 ;  /* 0x00004c0001007387 */ /* 0x0005e40000100800 */
.L_x_802:
[----:B------:R-:W-:Y:S05]  /*1a3f0*/  BSYNC B1 ;  /* 0x0000000000017941 */ /* 0x000fea0003800000 */
.L_x_788:
[----:B-1----:R-:W3:Y:S04]  /*1a400*/  LDL R4, [R1+0x40] ;  /* 0x0000400001047983 */ /* 0x002ee80000100800 */
        /* <DEDUP_REMOVED lines=8> */
.L_x_783:
[----:B--2---:R-:W2:Y:S02]  /*1a490*/  LDL R0, [R1+0x4c] ;  /* 0x00004c0001007983 */ /* 0x004ea40000100800 */
[----:B--2---:R-:W-:-:S13]  /*1a4a0*/  ISETP.GE.AND P0, PT, R0, c[0x0][0x53c], PT ;  /* 0x00014f0000007a0c */ /* 0x004fda0003f06270 */
[----:B-1--4-:R-:W-:Y:S01]  /*1a4b0*/  @P0 CALL.REL.NOINC `(.L_x_803) ;  /* 0x0000001000000944 */ /* 0x012fe20003c00000 */
[----:B------:R-:W-:Y:S05]  /*1a4c0*/  BRA `(.L_x_804) ;  /* 0xfffe75a000007947 */ /* 0x000fea000383ffff */
.L_x_803:
[----:B------:R-:W-:Y:S05]  /*1a4d0*/  EXIT ;  /* 0x000000000000794d */ /* 0x000fea0003800000 */
.L_x_576:
[----:B------:R-:W-:Y:S01]  /*1a4e0*/  IMAD.MOV.U32 R0, RZ, RZ, R5 ;  /* 0x000000ffff007224 */ /* 0x000fe200078e0005 */
[----:B------:R-:W-:Y:S02]  /*1a4f0*/  MOV R2, 0x1 ;  /* 0x0000000100027802 */ /* 0x000fe40000000f00 */
[----:B------:R-:W-:Y:S02]  /*1a500*/  MOV R3, 0x1a520 ;  /* 0x0001a52000037802 */ /* 0x000fe40000000f00 */
[----:B------:R-:W-:Y:S05]  /*1a510*/  CALL.REL.NOINC `($__internal_10_$__cuda_sm70_shflsync_up_p) ;  /* 0x000054a000007944 */ /* 0x000fea0003c00000 */
[----:B------:R-:W-:Y:S01]  /*1a520*/  MOV R0, R4 ;  /* 0x0000000400007202 */ /* 0x000fe20000000f00 */
[----:B------:R-:W-:Y:S05]  /*1a530*/  BRA `(.L_x_805) ;  /* 0xfffe5f2000007947 */ /* 0x000fea000383ffff */
.L_x_577:
[----:B------:R-:W-:Y:S01]  /*1a540*/  IMAD.MOV.U32 R0, RZ, RZ, R5 ;  /* 0x000000ffff007224 */ /* 0x000fe200078e0005 */
[----:B------:R-:W-:Y:S02]  /*1a550*/  MOV R2, 0x2 ;  /* 0x0000000200027802 */ /* 0x000fe40000000f00 */
[----:B------:R-:W-:Y:S02]  /*1a560*/  MOV R3, 0x1a580 ;  /* 0x0001a58000037802 */ /* 0x000fe40000000f00 */
[----:B------:R-:W-:Y:S05]  /*1a570*/  CALL.REL.NOINC `($__internal_10_$__cuda_sm70_shflsync_up_p) ;  /* 0x0000544000007944 */ /* 0x000fea0003c00000 */
[----:B------:R-:W-:Y:S01]  /*1a580*/  SEL R0, R4, RZ, P4 ;  /* 0x000000ff04007207 */ /* 0x000fe20002000000 */
[----:B------:R-:W-:Y:S01]  /*1a590*/  IMAD.MOV.U32 R2, RZ, RZ, 0x4 ;  /* 0x00000004ff027424 */ /* 0x000fe200078e00ff */
[----:B------:R-:W-:-:S03]  /*1a5a0*/  MOV R3, 0x1a5d0 ;  /* 0x0001a5d000037802 */ /* 0x000fc60000000f00 */
[----:B------:R-:W-:Y:S02]  /*1a5b0*/  IMAD.IADD R0, R5, 0x1, R0 ;  /* 0x0000000105007824 */ /* 0x000fe400078e0200 */
        /* <DEDUP_REMOVED lines=13> */
[----:B------:R-:W-:Y:S02]  /*1a690*/  MOV R225, 0x1f ;  /* 0x0000001f00e17802 */ /* 0x000fe40000000f00 */
[----:B------:R-:W-:Y:S01]  /*1a6a0*/  MOV R3, 0x1a6e0 ;  /* 0x0001a6e000037802 */ /* 0x000fe20000000f00 */
[----:B------:R-:W-:-:S04]  /*1a6b0*/  IMAD.IADD R4, R0, 0x1, R4 ;  /* 0x0000000100047824 */ /* 0x000fc800078e0204 */
[----:B------:R-:W-:Y:S02]  /*1a6c0*/  IMAD.MOV.U32 R223, RZ, RZ, R4 ;  /* 0x000000ffffdf7224 */ /* 0x000fe400078e0004 */
[----:B------:R-:W-:Y:S05]  /*1a6d0*/  CALL.REL.NOINC `($__internal_9_$__cuda_sm70_shflsync_idx_p) ;  /* 0x0000528000007944 */ /* 0x000fea0003c00000 */
[----:B------:R-:W-:Y:S01]  /*1a6e0*/  MOV R0, R226 ;  /* 0x000000e200007202 */ /* 0x000fe20000000f00 */
[----:B------:R-:W-:Y:S05]  /*1a6f0*/  BRA `(.L_x_806) ;  /* 0xfffe5e6000007947 */ /* 0x000fea000383ffff */
.L_x_579:
[----:B------:R-:W-:Y:S02]  /*1a700*/  SEL R0, RZ, 0x1, P0 ;  /* 0x00000001ff007807 */ /* 0x000fe40000000000 */
[----:B------:R-:W-:Y:S02]  /*1a710*/  MOV R2, 0x1a730 ;  /* 0x0001a73000027802 */ /* 0x000fe40000000f00 */
[----:B------:R-:W-:Y:S05]  /*1a720*/  CALL.REL.NOINC `($__internal_11_$__cuda_sm70_votesync_ballot) ;  /* 0x0000530000007944 */ /* 0x000fea0003c00000 */
[----:B------:R-:W-:Y:S01]  /*1a730*/  MOV R7, R0 ;  /* 0x0000000000077202 */ /* 0x000fe20000000f00 */
[----:B------:R-:W-:Y:S05]  /*1a740*/  BRA `(.L_x_807) ;  /* 0xfffe5ea000007947 */ /* 0x000fea000383ffff */
.L_x_580:
[----:B------:R-:W-:Y:S01]  /*1a750*/  IMAD.MOV.U32 R223, RZ, RZ, R9 ;  /* 0x000000ffffdf7224 */ /* 0x000fe200078e0009 */
[----:B-1----:R-:W-:Y:S01]  /*1a760*/  MOV R2, R0 ;  /* 0x0000000000027202 */ /* 0x002fe20000000f00 */
[----:B------:R-:W-:Y:S01]  /*1a770*/  IMAD.MOV.U32 R225, RZ, RZ, 0x1f ;  /* 0x0000001fffe17424 */ /* 0x000fe200078e00ff */
[----:B------:R-:W-:Y:S02]  /*1a780*/  MOV R3, 0x1a7a0 ;  /* 0x0001a7a000037802 */ /* 0x000fe40000000f00 */
[----:B------:R-:W-:Y:S05]  /*1a790*/  CALL.REL.NOINC `($__internal_9_$__cuda_sm70_shflsync_idx_p) ;  /* 0x000051c000007944 */ /* 0x000fea0003c00000 */
[----:B------:R-:W-:Y:S01]  /*1a7a0*/  IMAD.MOV.U32 R12, RZ, RZ, R226 ;  /* 0x000000ffff0c7224 */ /* 0x000fe200078e00e2 */
[----:B------:R-:W-:Y:S01]  /*1a7b0*/  MOV R223, R8 ;  /* 0x0000000800df7202 */ /* 0x000fe20000000f00 */
[----:B------:R-:W-:Y:S01]  /*1a7c0*/  IMAD.MOV.U32 R5, RZ, RZ, RZ ;  /* 0x000000ffff057224 */ /* 0x000fe200078e00ff */
[----:B------:R-:W-:Y:S01]  /*1a7d0*/  MOV R2, R0 ;  /* 0x0000000000027202 */ /* 0x000fe20000000f00 */
[----:B------:R-:W-:Y:S01]  /*1a7e0*/  IMAD.MOV.U32 R225, RZ, RZ, 0x1f ;  /* 0x0000001fffe17424 */ /* 0x000fe200078e00ff */
[----:B------:R-:W-:-:S02]  /*1a7f0*/  MOV R3, 0x1a810 ;  /* 0x0001a81000037802 */ /* 0x000fc40000000f00 */
[----:B------:R-:W-:Y:S05]  /*1a800*/  CALL.REL.NOINC `($__internal_9_$__cuda_sm70_shflsync_idx_p) ;  /* 0x0000515000007944 */ /* 0x000fea0003c00000 */
[----:B------:R-:W-:Y:S01]  /*1a810*/  MOV R9, R226 ;  /* 0x000000e200097202 */ /* 0x000fe20000000f00 */
[----:B------:R-:W-:Y:S05]  /*1a820*/  BRA `(.L_x_808) ;  /* 0xfffe5e3000007947 */ /* 0x000fea000383ffff */
.L_x_583:
[----:B------:R-:W-:Y:S01]  /*1a830*/  IMAD.MOV.U32 R223, RZ, RZ, R4 ;  /* 0x000000ffffdf7224 */ /* 0x000fe200078e0004 */
[----:B-1----:R-:W-:Y:S01]  /*1a840*/  MOV R2, R0 ;  /* 0x0000000000027202 */ /* 0x002fe20000000f00 */
[----:B------:R-:W-:Y:S01]  /*1a850*/  IMAD.MOV.U32 R225, RZ, RZ, 0x1f ;  /* 0x0000001fffe17424 */ /* 0x000fe200078e00ff */
[----:B------:R-:W-:-:S02]  /*1a860*/  MOV R3, 0x1a880 ;  /* 0x0001a88000037802 */ /* 0x000fc40000000f00 */
[----:B---34-:R-:W-:Y:S05]  /*1a870*/  CALL.REL.NOINC `($__internal_9_$__cuda_sm70_shflsync_idx_p) ;  /* 0x000050e000007944 */ /* 0x018fea0003c00000 */
[----:B------:R-:W-:Y:S01]  /*1a880*/  MOV R5, R226 ;  /* 0x000000e200057202 */ /* 0x000fe20000000f00 */
[----:B------:R-:W-:Y:S05]  /*1a890*/  BRA `(.L_x_582) ;  /* 0xfffe5e2000007947 */ /* 0x000fea000383ffff */
.L_x_602:
[----:B------:R-:W-:Y:S01]  /*1a8a0*/  IMAD.MOV.U32 R223, RZ, RZ, R5 ;  /* 0x000000ffffdf7224 */ /* 0x000fe200078e0005 */
[----:B------:R-:W-:Y:S01]  /*1a8b0*/  MOV R2, RZ ;  /* 0x000000ff00027202 */ /* 0x000fe20000000f00 */
[----:B------:R-:W-:Y:S01]  /*1a8c0*/  IMAD.MOV.U32 R225, RZ, RZ, 0x181f ;  /* 0x0000181fffe17424 */ /* 0x000fe200078e00ff */
[----:B------:R-:W-:-:S02]  /*1a8d0*/  MOV R3, 0x1a8f0 ;  /* 0x0001a8f000037802 */ /* 0x000fc40000000f00 */
[----:B-1---5:R-:W-:Y:S05]  /*1a8e0*/  CALL.REL.NOINC `($__internal_9_$__cuda_sm70_shflsync_idx_p) ;  /* 0x0000507000007944 */ /* 0x022fea0003c00000 */
[----:B------:R-:W-:Y:S01]  /*1a8f0*/  MOV R7, R226 ;  /* 0x000000e200077202 */ /* 0x000fe20000000f00 */
[----:B------:R-:W-:Y:S05]  /*1a900*/  BRA `(.L_x_809) ;  /* 0xfffe804000007947 */ /* 0x000fea000383ffff */
.L_x_603:
[----:B------:R-:W-:Y:S01]  /*1a910*/  IMAD.MOV.U32 R223, RZ, RZ, R6 ;  /* 0x000000ffffdf7224 */ /* 0x000fe200078e0006 */
[----:B------:R-:W-:Y:S01]  /*1a920*/  MOV R2, RZ ;  /* 0x000000ff00027202 */ /* 0x000fe20000000f00 */
[----:B------:R-:W-:Y:S01]  /*1a930*/  IMAD.MOV.U32 R225, RZ, RZ, 0x181f ;  /* 0x0000181fffe17424 */ /* 0x000fe200078e00ff */
[----:B------:R-:W-:-:S02]  /*1a940*/  MOV R3, 0x1a960 ;  /* 0x0001a96000037802 */ /* 0x000fc40000000f00 */
[----:B-123-5:R-:W-:Y:S05]  /*1a950*/  CALL.REL.NOINC `($__internal_9_$__cuda_sm70_shflsync_idx_p) ;  /* 0x0000500000007944 */ /* 0x02efea0003c00000 */
[----:B------:R-:W-:Y:S01]  /*1a960*/  MOV R2, R226 ;  /* 0x000000e200027202 */ /* 0x000fe20000000f00 */
[----:B------:R-:W-:Y:S05]  /*1a970*/  BRA `(.L_x_810) ;  /* 0xfffe7ff000007947 */ /* 0x000fea000383ffff */
.L_x_606:
[----:B------:R-:W-:Y:S01]  /*1a980*/  IMAD.MOV.U32 R223, RZ, RZ, R5 ;  /* 0x000000ffffdf7224 */ /* 0x000fe200078e0005 */
[----:B-1----:R-:W-:Y:S01]  /*1a990*/  MOV R2, 0x1 ;  /* 0x0000000100027802 */ /* 0x002fe20000000f00 */
[----:B------:R-:W-:Y:S01]  /*1a9a0*/  IMAD.MOV.U32 R225, RZ, RZ, 0x181f ;  /* 0x0000181fffe17424 */ /* 0x000fe200078e00ff */
[----:B------:R-:W-:-:S02]  /*1a9b0*/  MOV R3, 0x1a9d0 ;  /* 0x0001a9d000037802 */ /* 0x000fc40000000f00 */
[----:B---3-5:R-:W-:Y:S05]  /*1a9c0*/  CALL.REL.NOINC `($__internal_9_$__cuda_sm70_shflsync_idx_p) ;  /* 0x00004f9000007944 */ /* 0x028fea0003c00000 */
[----:B------:R-:W-:Y:S01]  /*1a9d0*/  IMAD.MOV.U32 R7, RZ, RZ, R226 ;  /* 0x000000ffff077224 */ /* 0x000fe200078e00e2 */
[----:B------:R-:W-:Y:S01]  /*1a9e0*/  MOV R2, 0x1 ;  /* 0x0000000100027802 */ /* 0x000fe20000000f00 */
[----:B------:R-:W-:Y:S01]  /*1a9f0*/  IMAD.MOV.U32 R223, RZ, RZ, R6 ;  /* 0x000000ffffdf7224 */ /* 0x000fe200078e0006 */
[----:B------:R-:W-:-:S02]  /*1aa00*/  MOV R225, 0x181f ;  /* 0x0000181f00e17802 */ /* 0x000fc40000000f00 */
[----:B------:R-:W-:Y:S02]  /*1aa10*/  MOV R3, 0x1aa30 ;  /* 0x0001aa3000037802 */ /* 0x000fe40000000f00 */
[----:B------:R-:W-:Y:S05]  /*1aa20*/  CALL.REL.NOINC `($__internal_9_$__cuda_sm70_shflsync_idx_p) ;  /* 0x00004f3000007944 */ /* 0x000fea0003c00000 */
[----:B------:R-:W-:Y:S01]  /*1aa30*/  MOV R2, R226 ;  /* 0x000000e200027202 */ /* 0x000fe20000000f00 */
[----:B------:R-:W-:Y:S05]  /*1aa40*/  BRA `(.L_x_811) ;  /* 0xfffe807000007947 */ /* 0x000fea000383ffff */
.L_x_609:
[----:B------:R-:W-:Y:S01]  /*1aa50*/  IMAD.MOV.U32 R223, RZ, RZ, R5 ;  /* 0x000000ffffdf7224 */ /* 0x000fe200078e0005 */
[----:B-1----:R-:W-:Y:S01]  /*1aa60*/  MOV R2, 0x2 ;  /* 0x0000000200027802 */ /* 0x002fe20000000f00 */
[----:B------:R-:W-:Y:S01]  /*1aa70*/  IMAD.MOV.U32 R225, RZ, RZ, 0x181f ;  /* 0x0000181fffe17424 */ /* 0x000fe200078e00ff */
[----:B------:R-:W-:Y:S02]  /*1aa80*/  MOV R3, 0x1aaa0 ;  /* 0x0001aaa000037802 */ /* 0x000fe40000000f00 */
[----:B--23-5:R-:W-:Y:S05]  /*1aa90*/  CALL.REL.NOINC `($__internal_9_$__cuda_sm70_shflsync_idx_p) ;  /* 0x00004ec000007944 */ /* 0x02cfea0003c00000 */
[----:B------:R-:W-:Y:S01]  /*1aaa0*/  MOV R7, R226 ;  /* 0x000000e200077202 */ /* 0x000fe20000000f00 */
[----:B------:R-:W-:Y:S05]  /*1aab0*/  BRA `(.L_x_812) ;  /* 0xfffe80e000007947 */ /* 0x000fea000383ffff */
.L_x_610:
[----:B------:R-:W-:Y:S01]  /*1aac0*/  IMAD.MOV.U32 R223, RZ, RZ, R6 ;  /* 0x000000ffffdf7224 */ /* 0x000fe200078e0006 */
[----:B-1----:R-:W-:Y:S01]  /*1aad0*/  MOV R2, 0x2 ;  /* 0x0000000200027802 */ /* 0x002fe20000000f00 */
[----:B------:R-:W-:Y:S01]  /*1aae0*/  IMAD.MOV.U32 R225, RZ, RZ, 0x181f ;  /* 0x0000181fffe17424 */ /* 0x000fe200078e00ff */
[----:B------:R-:W-:Y:S02]  /*1aaf0*/  MOV R3, 0x1ab10 ;  /* 0x0001ab1000037802 */ /* 0x000fe40000000f00 */
[----:B--2345:R-:W-:Y:S05]  /*1ab00*/  CALL.REL.NOINC `($__internal_9_$__cuda_sm70_shflsync_idx_p) ;  /* 0x00004e5000007944 */ /* 0x03cfea0003c00000 */
[----:B------:R-:W-:Y:S01]  /*1ab10*/  MOV R2, R226 ;  /* 0x000000e200027202 */ /* 0x000fe20000000f00 */
[----:B------:R-:W-:Y:S05]  /*1ab20*/  BRA `(.L_x_813) ;  /* 0xfffe809000007947 */ /* 0x000fea000383ffff */
.L_x_613:
[----:B------:R-:W-:Y:S01]  /*1ab30*/  IMAD.MOV.U32 R223, RZ, RZ, R5 ;  /* 0x000000ffffdf7224 */ /* 0x000fe200078e0005 */
[----:B--2---:R-:W-:Y:S01]  /*1ab40*/  MOV R2, 0x3 ;  /* 0x0000000300027802 */ /* 0x004fe20000000f00 */
[----:B------:R-:W-:Y:S01]  /*1ab50*/  IMAD.MOV.U32 R225, RZ, RZ, 0x181f ;  /* 0x0000181fffe17424 */ /* 0x000fe200078e00ff */
[----:B------:R-:W-:-:S02]  /*1ab60*/  MOV R3, 0x1ab80 ;  /* 0x0001ab8000037802 */ /* 0x000fc40000000f00 */
[----:B-1-345:R-:W-:Y:S05]  /*1ab70*/  CALL.REL.NOINC `($__internal_9_$__cuda_sm70_shflsync_idx_p) ;  /* 0x00004de000007944 */ /* 0x03afea0003c00000 */
        /* <DEDUP_REMOVED lines=8> */
.L_x_616:
[----:B------:R-:W-:Y:S01]  /*1ac00*/  IMAD.MOV.U32 R223, RZ, RZ, R5 ;  /* 0x000000ffffdf7224 */ /* 0x000fe200078e0005 */
[----:B-12---:R-:W-:Y:S01]  /*1ac10*/  MOV R2, 0x4 ;  /* 0x0000000400027802 */ /* 0x006fe20000000f00 */
[----:B------:R-:W-:Y:S01]  /*1ac20*/  IMAD.MOV.U32 R225, RZ, RZ, 0x181f ;  /* 0x0000181fffe17424 */ /* 0x000fe200078e00ff */
[----:B------:R-:W-:Y:S02]  /*1ac30*/  MOV R3, 0x1ac50 ;  /* 0x0001ac5000037802 */ /* 0x000fe40000000f00 */
[----:B---345:R-:W-:Y:S05]  /*1ac40*/  CALL.REL.NOINC `($__internal_9_$__cuda_sm70_shflsync_idx_p) ;  /* 0x00004d1000007944 */ /* 0x038fea0003c00000 */
[----:B------:R-:W-:Y:S01]  /*1ac50*/  MOV R7, R226 ;  /* 0x000000e200077202 */ /* 0x000fe20000000f00 */
[----:B------:R-:W-:Y:S05]  /*1ac60*/  BRA `(.L_x_815) ;  /* 0xfffe812000007947 */ /* 0x000fea000383ffff */
.L_x_617:
[----:B------:R-:W-:Y:S01]  /*1ac70*/  IMAD.MOV.U32 R223, RZ, RZ, R6 ;  /* 0x000000ffffdf7224 */ /* 0x000fe200078e0006 */
[----:B--2---:R-:W-:Y:S01]  /*1ac80*/  MOV R2, 0x4 ;  /* 0x0000000400027802 */ /* 0x004fe20000000f00 */
[----:B------:R-:W-:Y:S01]  /*1ac90*/  IMAD.MOV.U32 R225, RZ, RZ, 0x181f ;  /* 0x0000181fffe17424 */ /* 0x000fe200078e00ff */
[----:B------:R-:W-:Y:S02]  /*1aca0*/  MOV R3, 0x1acc0 ;  /* 0x0001acc000037802 */ /* 0x000fe40000000f00 */
[----:B-1-345:R-:W-:Y:S05]  /*1acb0*/  CALL.REL.NOINC `($__internal_9_$__cuda_sm70_shflsync_idx_p) ;  /* 0x00004ca000007944 */ /* 0x03afea0003c00000 */
[----:B------:R-:W-:Y:S01]  /*1acc0*/  MOV R2, R226 ;  /* 0x000000e200027202 */ /* 0x000fe20000000f00 */
[----:B------:R-:W-:Y:S05]  /*1acd0*/  BRA `(.L_x_816) ;  /* 0xfffe80d000007947 */ /* 0x000fea000383ffff */
.L_x_620:
[----:B------:R-:W-:Y:S01]  /*1ace0*/  IMAD.MOV.U32 R223, RZ, RZ, R5 ;  /* 0x000000ffffdf7224 */ /* 0x000fe200078e0005 */
[----:B-1----:R-:W-:Y:S01]  /*1acf0*/  MOV R2, 0x5 ;  /* 0x0000000500027802 */ /* 0x002fe20000000f00 */
[----:B------:R-:W-:Y:S01]  /*1ad00*/  IMAD.MOV.U32 R225, RZ, RZ, 0x181f ;  /* 0x0000181fffe17424 */ /* 0x000fe200078e00ff */
[----:B------:R-:W-:-:S02]  /*1ad10*/  MOV R3, 0x1ad30 ;  /* 0x0001ad3000037802 */ /* 0x000fc40000000f00 */
[----:B--2345:R-:W-:Y:S05]  /*1ad20*/  CALL.REL.NOINC `($__internal_9_$__cuda_sm70_shflsync_idx_p) ;  /* 0x00004c3000007944 */ /* 0x03cfea0003c00000 */
        /* <DEDUP_REMOVED lines=8> */
.L_x_623:
[----:B------:R-:W-:Y:S01]  /*1adb0*/  IMAD.MOV.U32 R223, RZ, RZ, R5 ;  /* 0x000000ffffdf7224 */ /* 0x000fe200078e0005 */
[----:B-1----:R-:W-:Y:S01]  /*1adc0*/  MOV R2, 0x6 ;  /* 0x0000000600027802 */ /* 0x002fe20000000f00 */
[----:B------:R-:W-:Y:S01]  /*1add0*/  IMAD.MOV.U32 R225, RZ, RZ, 0x181f ;  /* 0x0000181fffe17424 */ /* 0x000fe200078e00ff */
[----:B------:R-:W-:Y:S02]  /*1ade0*/  MOV R3, 0x1ae00 ;  /* 0x0001ae0000037802 */ /* 0x000fe40000000f00 */
[----:B--2345:R-:W-:Y:S05]  /*1adf0*/  CALL.REL.NOINC `($__internal_9_$__cuda_sm70_shflsync_idx_p) ;  /* 0x00004b6000007944 */ /* 0x03cfea0003c00000 */
[----:B------:R-:W-:Y:S01]  /*1ae00*/  MOV R7, R226 ;  /* 0x000000e200077202 */ /* 0x000fe20000000f00 */
[----:B------:R-:W-:Y:S05]  /*1ae10*/  BRA `(.L_x_818) ;  /* 0xfffe816000007947 */ /* 0x000fea000383ffff */
.L_x_624:
[----:B------:R-:W-:Y:S01]  /*1ae20*/  IMAD.MOV.U32 R223, RZ, RZ, R6 ;  /* 0x000000ffffdf7224 */ /* 0x000fe200078e0006 */
[----:B-1----:R-:W-:Y:S01]  /*1ae30*/  MOV R2, 0x6 ;  /* 0x0000000600027802 */ /* 0x002fe20000000f00 */
[----:B------:R-:W-:Y:S01]  /*1ae40*/  IMAD.MOV.U32 R225, RZ, RZ, 0x181f ;  /* 0x0000181fffe17424 */ /* 0x000fe200078e00ff */
[----:B------:R-:W-:Y:S02]  /*1ae50*/  MOV R3, 0x1ae70 ;  /* 0x0001ae7000037802 */ /* 0x000fe40000000f00 */
[----:B--2345:R-:W-:Y:S05]  /*1ae60*/  CALL.REL.NOINC `($__internal_9_$__cuda_sm70_shflsync_idx_p) ;  /* 0x00004af000007944 */ /* 0x03cfea0003c00000 */
[----:B------:R-:W-:Y:S01]  /*1ae70*/  MOV R2, R226 ;  /* 0x000000e200027202 */ /* 0x000fe20000000f00 */
[----:B------:R-:W-:Y:S05]  /*1ae80*/  BRA `(.L_x_819) ;  /* 0xfffe811000007947 */ /* 0x000fea000383ffff */
.L_x_627:
        /* <DEDUP_REMOVED lines=13> */
.L_x_630:
[----:B------:R-:W-:Y:S01]  /*1af60*/  IMAD.MOV.U32 R223, RZ, RZ, R5 ;  /* 0x000000ffffdf7224 */ /* 0x000fe200078e0005 */
[----:B------:R-:W-:Y:S01]  /*1af70*/  MOV R2, RZ ;  /* 0x000000ff00027202 */ /* 0x000fe20000000f00 */
[----:B------:R-:W-:Y:S01]  /*1af80*/  IMAD.MOV.U32 R225, RZ, RZ, 0x181f ;  /* 0x0000181fffe17424 */ /* 0x000fe200078e00ff */
[----:B------:R-:W-:Y:S02]  /*1af90*/  MOV R3, 0x1afb0 ;  /* 0x0001afb000037802 */ /* 0x000fe40000000f00 */
[----:B------:R-:W-:Y:S05]  /*1afa0*/  CALL.REL.NOINC `($__internal_9_$__cuda_sm70_shflsync_idx_p) ;  /* 0x000049b000007944 */ /* 0x000fea0003c00000 */
[----:B------:R-:W-:Y:S01]  /*1afb0*/  MOV R8, R226 ;  /* 0x000000e200087202 */ /* 0x000fe20000000f00 */
[----:B------:R-:W-:Y:S05]  /*1afc0*/  BRA `(.L_x_821) ;  /* 0xfffe939000007947 */ /* 0x000fea000383ffff */
.L_x_631:
[----:B------:R-:W-:Y:S01]  /*1afd0*/  IMAD.MOV.U32 R223, RZ, RZ, R0 ;  /* 0x000000ffffdf7224 */ /* 0x000fe200078e0000 */
[----:B------:R-:W-:Y:S01]  /*1afe0*/  MOV R2, RZ ;  /* 0x000000ff00027202 */ /* 0x000fe20000000f00 */
[----:B------:R-:W-:Y:S01]  /*1aff0*/  IMAD.MOV.U32 R225, RZ, RZ, 0x181f ;  /* 0x0000181fffe17424 */ /* 0x000fe200078e00ff */
[----:B------:R-:W-:Y:S02]  /*1b000*/  MOV R3, 0x1b020 ;  /* 0x0001b02000037802 */ /* 0x000fe40000000f00 */
[----:B-12---:R-:W-:Y:S05]  /*1b010*/  CALL.REL.NOINC `($__internal_9_$__cuda_sm70_shflsync_idx_p) ;  /* 0x0000494000007944 */ /* 0x006fea0003c00000 */
[----:B------:R-:W-:Y:S01]  /*1b020*/  ISETP.GE.AND P1, PT, R205, c[0x0][0x1d4], PT ;  /* 0x00007500cd007a0c */ /* 0x000fe20003f26270 */
[----:B------:R-:W-:Y:S01]  /*1b030*/  IMAD.MOV.U32 R223, RZ, RZ, R5 ;  /* 0x000000ffffdf7224 */ /* 0x000fe200078e0005 */
[----:B------:R-:W-:Y:S01]  /*1b040*/  IADD3 R2, P0, R226, R123, RZ ;  /* 0x0000007be2027210 */ /* 0x000fe20007f1e0ff */
[----:B------:R-:W-:-:S04]  /*1b050*/  IMAD.MOV.U32 R225, RZ, RZ, 0x181f ;  /* 0x0000181fffe17424 */ /* 0x000fc800078e00ff */
[----:B------:R-:W-:-:S06]  /*1b060*/  IMAD.X R3, R8, 0x1, R6, P0 ;  /* 0x0000000108037824 */ /* 0x000fcc00000e0606 */
[----:B------:R-:W-:Y:S01]  /*1b070*/  @!PT LDS RZ, [RZ] ;  /* 0x00000000fffff984 */ /* 0x000fe20000000800 */
[----:B------:R-:W-:Y:S01]  /*1b080*/  @!PT LDS RZ, [RZ] ;  /* 0x00000000fffff984 */ /* 0x000fe20000000800 */
[----:B------:R-:W-:Y:S01]  /*1b090*/  @!PT LDS RZ, [RZ] ;  /* 0x00000000fffff984 */ /* 0x000fe20000000800 */
[----:B------:R1:W-:Y:S02]  /*1b0a0*/  LDGSTS.E.BYPASS.LTC128B.128 [R207+0x2900], [R2.64], !P1 ;  /* 0x0290000002cf7fae */ /* 0x0003e4000c901d46 */
[----:B-1----:R-:W-:Y:S02]  /*1b0b0*/  MOV R2, 0x1 ;  /* 0x0000000100027802 */ /* 0x002fe40000000f00 */
[----:B------:R-:W-:Y:S02]  /*1b0c0*/  MOV R3, 0x1b0e0 ;  /* 0x0001b0e000037802 */ /* 0x000fe40000000f00 */
[----:B------:R-:W-:Y:S05]  /*1b0d0*/  CALL.REL.NOINC `($__internal_9_$__cuda_sm70_shflsync_idx_p) ;  /* 0x0000488000007944 */ /* 0x000fea0003c00000 */
[----:B------:R-:W-:Y:S01]  /*1b0e0*/  IMAD.MOV.U32 R7, RZ, RZ, R226 ;  /* 0x000000ffff077224 */ /* 0x000fe200078e00e2 */
[----:B------:R-:W-:Y:S01]  /*1b0f0*/  MOV R2, 0x1 ;  /* 0x0000000100027802 */ /* 0x000fe20000000f00 */
[----:B------:R-:W-:Y:S01]  /*1b100*/  IMAD.MOV.U32 R223, RZ, RZ, R0 ;  /* 0x000000ffffdf7224 */ /* 0x000fe200078e0000 */
[----:B------:R-:W-:Y:S02]  /*1b110*/  MOV R225, 0x181f ;  /* 0x0000181f00e17802 */ /* 0x000fe40000000f00 */
[----:B------:R-:W-:Y:S02]  /*1b120*/  MOV R3, 0x1b140 ;  /* 0x0001b14000037802 */ /* 0x000fe40000000f00 */
[----:B------:R-:W-:Y:S05]  /*1b130*/  CALL.REL.NOINC `($__internal_9_$__cuda_sm70_shflsync_idx_p) ;  /* 0x0000482000007944 */ /* 0x000fea0003c00000 */
        /* <DEDUP_REMOVED lines=54> */
[----:B------:R-:W-:Y:S01]  /*1b4a0*/  MOV R0, R226 ;  /* 0x000000e200007202 */ /* 0x000fe20000000f00 */
[----:B------:R-:W-:Y:S05]  /*1b4b0*/  BRA `(.L_x_822) ;  /* 0xfffe901000007947 */ /* 0x000fea000383ffff */
.L_x_632:
[----:B------:R-:W-:Y:S01]  /*1b4c0*/  IMAD.MOV.U32 R223, RZ, RZ, R8 ;  /* 0x000000ffffdf7224 */ /* 0x000fe200078e0008 */
[----:B------:R-:W-:Y:S01]  /*1b4d0*/  MOV R2, RZ ;  /* 0x000000ff00027202 */ /* 0x000fe20000000f00 */
[----:B------:R-:W-:Y:S01]  /*1b4e0*/  IMAD.MOV.U32 R225, RZ, RZ, 0x1c1f ;  /* 0x00001c1fffe17424 */ /* 0x000fe200078e00ff */
[----:B------:R-:W-:-:S02]  /*1b4f0*/  MOV R3, 0x1b510 ;  /* 0x0001b51000037802 */ /* 0x000fc40000000f00 */
[----:B------:R-:W-:Y:S05]  /*1b500*/  CALL.REL.NOINC `($__internal_9_$__cuda_sm70_shflsync_idx_p) ;  /* 0x0000445000007944 */ /* 0x000fea0003c00000 */
[----:B------:R-:W-:Y:S01]  /*1b510*/  MOV R2, R226 ;  /* 0x000000e200027202 */ /* 0x000fe20000000f00 */
[----:B------:R-:W-:Y:S05]  /*1b520*/  BRA `(.L_x_823) ;  /* 0xfffe915000007947 */ /* 0x000fea000383ffff */
.L_x_637:
[----:B------:R-:W-:Y:S01]  /*1b530*/  IMAD.MOV.U32 R223, RZ, RZ, R8 ;  /* 0x000000ffffdf7224 */ /* 0x000fe200078e0008 */
[----:B------:R-:W-:Y:S01]  /*1b540*/  MOV R2, 0x1 ;  /* 0x0000000100027802 */ /* 0x000fe20000000f00 */
[----:B------:R-:W-:Y:S01]  /*1b550*/  IMAD.MOV.U32 R225, RZ, RZ, 0x1c1f ;  /* 0x00001c1fffe17424 */ /* 0x000fe200078e00ff */
[----:B------:R-:W-:-:S02]  /*1b560*/  MOV R3, 0x1b580 ;  /* 0x0001b58000037802 */ /* 0x000fc40000000f00 */
[----:B-1----:R-:W-:Y:S05]  /*1b570*/  CALL.REL.NOINC `($__internal_9_$__cuda_sm70_shflsync_idx_p) ;  /* 0x000043e000007944 */ /* 0x002fea0003c00000 */
[----:B------:R-:W-:Y:S01]  /*1b580*/  MOV R2, R226 ;  /* 0x000000e200027202 */ /* 0x000fe20000000f00 */
[----:B------:R-:W-:Y:S05]  /*1b590*/  BRA `(.L_x_824) ;  /* 0xfffe92a000007947 */ /* 0x000fea000383ffff */
.L_x_642:
[----:B------:R-:W-:Y:S01]  /*1b5a0*/  IMAD.MOV.U32 R223, RZ, RZ, R8 ;  /* 0x000000ffffdf7224 */ /* 0x000fe200078e0008 */
[----:B------:R-:W-:Y:S01]  /*1b5b0*/  MOV R2, 0x2 ;  /* 0x0000000200027802 */ /* 0x000fe20000000f00 */
[----:B------:R-:W-:Y:S01]  /*1b5c0*/  IMAD.MOV.U32 R225, RZ, RZ, 0x1c1f ;  /* 0x00001c1fffe17424 */ /* 0x000fe200078e00ff */
[----:B------:R-:W-:-:S02]  /*1b5d0*/  MOV R3, 0x1b5f0 ;  /* 0x0001b5f000037802 */ /* 0x000fc40000000f00 */
[----:B-12---:R-:W-:Y:S05]  /*1b5e0*/  CALL.REL.NOINC `($__internal_9_$__cuda_sm70_shflsync_idx_p) ;  /* 0x0000437000007944 */ /* 0x006fea0003c00000 */
[----:B------:R-:W-:Y:S01]  /*1b5f0*/  MOV R3, R226 ;  /* 0x000000e200037202 */ /* 0x000fe20000000f00 */
[----:B------:R-:W-:Y:S05]  /*1b600*/  BRA `(.L_x_825) ;  /* 0xfffe9ab000007947 */ /* 0x000fea000383ffff */
.L_x_647:
[----:B------:R-:W-:Y:S01]  /*1b610*/  IMAD.MOV.U32 R223, RZ, RZ, R8 ;  /* 0x000000ffffdf7224 */ /* 0x000fe200078e0008 */
[----:B------:R-:W-:Y:S01]  /*1b620*/  MOV R2, 0x3 ;  /* 0x0000000300027802 */ /* 0x000fe20000000f00 */
[----:B------:R-:W-:Y:S01]  /*1b630*/  IMAD.MOV.U32 R225, RZ, RZ, 0x1c1f ;  /* 0x00001c1fffe17424 */ /* 0x000fe200078e00ff */
[----:B------:R-:W-:-:S02]  /*1b640*/  MOV R3, 0x1b660 ;  /* 0x0001b66000037802 */ /* 0x000fc40000000f00 */
[----:B-123--:R-:W-:Y:S05]  /*1b650*/  CALL.REL.NOINC `($__internal_9_$__cuda_sm70_shflsync_idx_p) ;  /* 0x0000430000007944 */ /* 0x00efea0003c00000 */
[----:B------:R-:W-:Y:S01]  /*1b660*/  MOV R3, R226 ;  /* 0x000000e200037202 */ /* 0x000fe20000000f00 */
[----:B------:R-:W-:Y:S05]  /*1b670*/  BRA `(.L_x_826) ;  /* 0xfffea55000007947 */ /* 0x000fea000383ffff */
.L_x_652:
[----:B------:R-:W-:Y:S01]  /*1b680*/  IMAD.MOV.U32 R92, RZ, RZ, R0 ;  /* 0x000000ffff5c7224 */ /* 0x000fe200078e0000 */
[----:B------:R-:W-:-:S02]  /*1b690*/  MOV R3, 0x2 ;  /* 0x0000000200037802 */ /* 0x000fc40000000f00 */
[----:B------:R-:W-:Y:S02]  /*1b6a0*/  MOV R2, 0x1b6c0 ;  /* 0x0001b6c000027802 */ /* 0x000fe40000000f00 */
[----:B--234-:R-:W-:Y:S05]  /*1b6b0*/  CALL.REL.NOINC `($__internal_8_$__cuda_sm70_shflsync_bfly_p) ;  /* 0x0000424000007944 */ /* 0x01cfea0003c00000 */
[----:B------:R-:W-:Y:S01]  /*1b6c0*/  MOV R2, R225 ;  /* 0x000000e100027202 */ /* 0x000fe20000000f00 */
[----:B------:R-:W-:Y:S05]  /*1b6d0*/  BRA `(.L_x_827) ;  /* 0xfffeb01000007947 */ /* 0x000fea000383ffff */
.L_x_653:
[----:B------:R-:W-:Y:S01]  /*1b6e0*/  IMAD.MOV.U32 R92, RZ, RZ, R4 ;  /* 0x000000ffff5c7224 */ /* 0x000fe200078e0004 */
[----:B------:R-:W-:Y:S02]  /*1b6f0*/  MOV R3, 0x1 ;  /* 0x0000000100037802 */ /* 0x000fe40000000f00 */
[----:B------:R-:W-:Y:S02]  /*1b700*/  MOV R2, 0x1b720 ;  /* 0x0001b72000027802 */ /* 0x000fe40000000f00 */
[----:B-1-34-:R-:W-:Y:S05]  /*1b710*/  CALL.REL.NOINC `($__internal_8_$__cuda_sm70_shflsync_bfly_p) ;  /* 0x000041e000007944 */ /* 0x01afea0003c00000 */
[----:B------:R-:W-:Y:S01]  /*1b720*/  FMNMX.FTZ R97, R4, R225, !PT ;  /* 0x000000e104617209 */ /* 0x000fe20007810000 */
[----:B------:R-:W-:Y:S01]  /*1b730*/  IMAD.MOV.U32 R92, RZ, RZ, R5 ;  /* 0x000000ffff5c7224 */ /* 0x000fe200078e0005 */
[----:B------:R-:W-:Y:S01]  /*1b740*/  MOV R2, 0x1b770 ;  /* 0x0001b77000027802 */ /* 0x000fe20000000f00 */
[----:B------:R-:W-:Y:S02]  /*1b750*/  IMAD.MOV.U32 R3, RZ, RZ, 0x2 ;  /* 0x00000002ff037424 */ /* 0x000fe400078e00ff */
[----:B------:R-:W-:Y:S05]  /*1b760*/  CALL.REL.NOINC `($__internal_8_$__cuda_sm70_shflsync_bfly_p) ;  /* 0x0000419000007944 */ /* 0x000fea0003c00000 */
[----:B------:R-:W-:Y:S01]  /*1b770*/  FMNMX.FTZ R5, R5, R225, !PT ;  /* 0x000000e105057209 */ /* 0x000fe20007810000 */
[----:B------:R-:W-:Y:S01]  /*1b780*/  IMAD.MOV.U32 R3, RZ, RZ, 0x1 ;  /* 0x00000001ff037424 */ /* 0x000fe200078e00ff */
[----:B------:R-:W-:-:S03]  /*1b790*/  MOV R2, 0x1b7c0 ;  /* 0x0001b7c000027802 */ /* 0x000fc60000000f00 */
[----:B------:R-:W-:Y:S02]  /*1b7a0*/  IMAD.MOV.U32 R92, RZ, RZ, R5 ;  /* 0x000000ffff5c7224 */ /* 0x000fe400078e0005 */
[----:B------:R-:W-:Y:S05]  /*1b7b0*/  CALL.REL.NOINC `($__internal_8_$__cuda_sm70_shflsync_bfly_p) ;  /* 0x0000414000007944 */ /* 0x000fea0003c00000 */
        /* <DEDUP_REMOVED lines=20> */
[----:B------:R-:W-:Y:S01]  /*1b900*/  MOV R8, R225 ;  /* 0x000000e100087202 */ /* 0x000fe20000000f00 */
[----:B------:R-:W-:Y:S05]  /*1b910*/  BRA `(.L_x_828) ;  /* 0xfffeaec000007947 */ /* 0x000fea000383ffff */
.L_x_661:
[----:B------:R-:W-:Y:S01]  /*1b920*/  MOV R2, RZ ;  /* 0x000000ff00027202 */ /* 0x000fe20000000f00 */
[----:B------:R-:W-:Y:S01]  /*1b930*/  IMAD.MOV.U32 R223, RZ, RZ, R4 ;  /* 0x000000ffffdf7224 */ /* 0x000fe200078e0004 */
[----:B------:R-:W-:Y:S01]  /*1b940*/  MOV R3, 0x1b970 ;  /* 0x0001b97000037802 */ /* 0x000fe20000000f00 */
[----:B------:R-:W-:Y:S02]  /*1b950*/  IMAD.MOV.U32 R225, RZ, RZ, 0x181f ;  /* 0x0000181fffe17424 */ /* 0x000fe400078e00ff */
[----:B------:R-:W-:Y:S05]  /*1b960*/  CALL.REL.NOINC `($__internal_9_$__cuda_sm70_shflsync_idx_p) ;  /* 0x00003ff000007944 */ /* 0x000fea0003c00000 */
[----:B------:R-:W-:Y:S01]  /*1b970*/  MOV R7, R226 ;  /* 0x000000e200077202 */ /* 0x000fe20000000f00 */
[----:B------:R-:W-:-:S05]  /*1b980*/  BRA `(.L_x_829) ;  /* 0xfffecc1000007947 */ /* 0x000fca000383ffff */
.L_x_662:
[----:B------:R-:W-:Y:S01]  /*1b990*/  MOV R2, RZ ;  /* 0x000000ff00027202 */ /* 0x000fe20000000f00 */
[----:B------:R-:W-:Y:S01]  /*1b9a0*/  IMAD.MOV.U32 R223, RZ, RZ, R0 ;  /* 0x000000ffffdf7224 */ /* 0x000fe200078e0000 */
[----:B------:R-:W-:Y:S01]  /*1b9b0*/  MOV R3, 0x1b9e0 ;  /* 0x0001b9e000037802 */ /* 0x000fe20000000f00 */
[----:B------:R-:W-:Y:S02]  /*1b9c0*/  IMAD.MOV.U32 R225, RZ, RZ, 0x181f ;  /* 0x0000181fffe17424 */ /* 0x000fe400078e00ff */
[----:B-12---:R-:W-:Y:S05]  /*1b9d0*/  CALL.REL.NOINC `($__internal_9_$__cuda_sm70_shflsync_idx_p) ;  /* 0x00003f8000007944 */ /* 0x006fea0003c00000 */
[----:B------:R-:W-:Y:S01]  /*1b9e0*/  ISETP.GE.AND P1, PT, R205, c[0x0][0x1d4], PT ;  /* 0x00007500cd007a0c */ /* 0x000fe20003f26270 */
[----:B------:R-:W-:Y:S01]  /*1b9f0*/  IMAD.MOV.U32 R223, RZ, RZ, R4 ;  /* 0x000000ffffdf7224 */ /* 0x000fe200078e0004 */
[----:B------:R-:W-:Y:S01]  /*1ba00*/  IADD3 R2, P0, R226, R15, RZ ;  /* 0x0000000fe2027210 */ /* 0x000fe20007f1e0ff */
[----:B------:R-:W-:Y:S04]  /*1ba10*/  IMAD.MOV.U32 R225, RZ, RZ, 0x181f ;  /* 0x0000181fffe17424 */ /* 0x000fe800078e00ff */
[----:B------:R-:W-:Y:S06]  /*1ba20*/  IMAD.X R3, R7, 0x1, R5, P0 ;  /* 0x0000000107037824 */ /* 0x000fec00000e0605 */
[----:B------:R-:W-:Y:S01]  /*1ba30*/  @!PT LDS RZ, [RZ] ;  /* 0x00000000fffff984 */ /* 0x000fe20000000800 */
[----:B------:R-:W-:Y:S01]  /*1ba40*/  @!PT LDS RZ, [RZ] ;  /* 0x00000000fffff984 */ /* 0x000fe20000000800 */
[----:B------:R-:W-:Y:S01]  /*1ba50*/  @!PT LDS RZ, [RZ] ;  /* 0x00000000fffff984 */ /* 0x000fe20000000800 */
[----:B------:R1:W-:Y:S02]  /*1ba60*/  LDGSTS.E.BYPASS.LTC128B.128 [R207+0x100], [R2.64], !P1 ;  /* 0x0010000002cf7fae */ /* 0x0003e4000c901d46 */
[----:B-1----:R-:W-:Y:S02]  /*1ba70*/  MOV R2, 0x1 ;  /* 0x0000000100027802 */ /* 0x002fe40000000f00 */
[----:B------:R-:W-:Y:S02]  /*1ba80*/  MOV R3, 0x1baa0 ;  /* 0x0001baa000037802 */ /* 0x000fe40000000f00 */
[----:B------:R-:W-:Y:S05]  /*1ba90*/  CALL.REL.NOINC `($__internal_9_$__cuda_sm70_shflsync_idx_p) ;  /* 0x00003ec000007944 */ /* 0x000fea0003c00000 */
[----:B------:R-:W-:Y:S01]  /*1baa0*/  MOV R2, 0x1 ;  /* 0x0000000100027802 */ /* 0x000fe20000000f00 */
[----:B------:R-:W-:Y:S01]  /*1bab0*/  IMAD.MOV.U32 R6, RZ, RZ, R226 ;  /* 0x000000ffff067224 */ /* 0x000fe200078e00e2 */
[----:B------:R-:W-:Y:S01]  /*1bac0*/  MOV R225, 0x181f ;  /* 0x0000181f00e17802 */ /* 0x000fe20000000f00 */
[----:B------:R-:W-:Y:S01]  /*1bad0*/  IMAD.MOV.U32 R223, RZ, RZ, R0 ;  /* 0x000000ffffdf7224 */ /* 0x000fe200078e0000 */
[----:B------:R-:W-:Y:S02]  /*1bae0*/  MOV R3, 0x1bb00 ;  /* 0x0001bb0000037802 */ /* 0x000fe40000000f00 */
[----:B------:R-:W-:Y:S05]  /*1baf0*/  CALL.REL.NOINC `($__internal_9_$__cuda_sm70_shflsync_idx_p) ;  /* 0x00003e6000007944 */ /* 0x000fea0003c00000 */
        /* <DEDUP_REMOVED lines=54> */
[----:B------:R-:W-:Y:S01]  /*1be60*/  MOV R0, R226 ;  /* 0x000000e200007202 */ /* 0x000fe20000000f00 */
[----:B------:R-:W-:-:S05]  /*1be70*/  BRA `(.L_x_830) ;  /* 0xfffec89000007947 */ /* 0x000fca000383ffff */
.L_x_665:
[----:B------:R-:W-:Y:S01]  /*1be80*/  MOV R2, RZ ;  /* 0x000000ff00027202 */ /* 0x000fe20000000f00 */
[----:B------:R-:W-:Y:S01]  /*1be90*/  IMAD.MOV.U32 R223, RZ, RZ, R92 ;  /* 0x000000ffffdf7224 */ /* 0x000fe200078e005c */
[----:B------:R-:W-:Y:S01]  /*1bea0*/  MOV R3, 0x1bed0 ;  /* 0x0001bed000037802 */ /* 0x000fe20000000f00 */
[----:B------:R-:W-:Y:S02]  /*1beb0*/  IMAD.MOV.U32 R225, RZ, RZ, 0x181f ;  /* 0x0000181fffe17424 */ /* 0x000fe400078e00ff */
[----:B------:R-:W-:Y:S05]  /*1bec0*/  CALL.REL.NOINC `($__internal_9_$__cuda_sm70_shflsync_idx_p) ;  /* 0x00003a9000007944 */ /* 0x000fea0003c00000 */
[----:B------:R-:W-:Y:S01]  /*1bed0*/  MOV R97, R226 ;  /* 0x000000e200617202 */ /* 0x000fe20000000f00 */
[----:B------:R-:W-:-:S05]  /*1bee0*/  BRA `(.L_x_831) ;  /* 0xfffed19000007947 */ /* 0x000fca000383ffff */
.L_x_666:
        /* <DEDUP_REMOVED lines=79> */
.L_x_667:
[----:B------:R-:W-:Y:S01]  /*1c3e0*/  MOV R2, RZ ;  /* 0x000000ff00027202 */ /* 0x000fe20000000f00 */
[----:B------:R-:W-:Y:S01]  /*1c3f0*/  IMAD.MOV.U32 R223, RZ, RZ, R157 ;  /* 0x000000ffffdf7224 */ /* 0x000fe200078e009d */
[----:B------:R-:W-:Y:S01]  /*1c400*/  MOV R3, 0x1c430 ;  /* 0x0001c43000037802 */ /* 0x000fe20000000f00 */
[----:B------:R-:W-:Y:S02]  /*1c410*/  IMAD.MOV.U32 R225, RZ, RZ, 0x1c1f ;  /* 0x00001c1fffe17424 */ /* 0x000fe400078e00ff */
[----:B------:R-:W-:Y:S05]  /*1c420*/  CALL.REL.NOINC `($__internal_9_$__cuda_sm70_shflsync_idx_p) ;  /* 0x0000353000007944 */ /* 0x000fea0003c00000 */
[----:B------:R-:W-:Y:S01]  /*1c430*/  MOV R2, R226 ;  /* 0x000000e200027202 */ /* 0x000fe20000000f00 */
[----:B------:R-:W-:-:S05]  /*1c440*/  BRA `(.L_x_833) ;  /* 0xfffecf1000007947 */ /* 0x000fca000383ffff */
.L_x_672:
[----:B------:R-:W-:Y:S01]  /*1c450*/  MOV R2, 0x1 ;  /* 0x0000000100027802 */ /* 0x000fe20000000f00 */
[----:B------:R-:W-:Y:S01]  /*1c460*/  IMAD.MOV.U32 R223, RZ, RZ, R157 ;  /* 0x000000ffffdf7224 */ /* 0x000fe200078e009d */
[----:B------:R-:W-:Y:S01]  /*1c470*/  MOV R3, 0x1c4a0 ;  /* 0x0001c4a000037802 */ /* 0x000fe20000000f00 */
[----:B------:R-:W-:Y:S02]  /*1c480*/  IMAD.MOV.U32 R225, RZ, RZ, 0x1c1f ;  /* 0x00001c1fffe17424 */ /* 0x000fe400078e00ff */
[----:B-1----:R-:W-:Y:S05]  /*1c490*/  CALL.REL.NOINC `($__internal_9_$__cuda_sm70_shflsync_idx_p) ;  /* 0x000034c000007944 */ /* 0x002fea0003c00000 */
[----:B------:R-:W-:Y:S01]  /*1c4a0*/  MOV R2, R226 ;  /* 0x000000e200027202 */ /* 0x000fe20000000f00 */
[----:B------:R-:W-:-:S05]  /*1c4b0*/  BRA `(.L_x_834) ;  /* 0xfffed0a000007947 */ /* 0x000fca000383ffff */
.L_x_677:
[----:B------:R-:W-:Y:S01]  /*1c4c0*/  MOV R2, 0x2 ;  /* 0x0000000200027802 */ /* 0x000fe20000000f00 */
[----:B------:R-:W-:Y:S01]  /*1c4d0*/  IMAD.MOV.U32 R223, RZ, RZ, R157 ;  /* 0x000000ffffdf7224 */ /* 0x000fe200078e009d */
[----:B------:R-:W-:Y:S01]  /*1c4e0*/  MOV R3, 0x1c510 ;  /* 0x0001c51000037802 */ /* 0x000fe20000000f00 */
[----:B------:R-:W-:Y:S02]  /*1c4f0*/  IMAD.MOV.U32 R225, RZ, RZ, 0x1c1f ;  /* 0x00001c1fffe17424 */ /* 0x000fe400078e00ff */
[----:B-12---:R-:W-:Y:S05]  /*1c500*/  CALL.REL.NOINC `($__internal_9_$__cuda_sm70_shflsync_idx_p) ;  /* 0x0000345000007944 */ /* 0x006fea0003c00000 */
[----:B------:R-:W-:Y:S01]  /*1c510*/  MOV R156, R226 ;  /* 0x000000e2009c7202 */ /* 0x000fe20000000f00 */
[----:B------:R-:W-:-:S05]  /*1c520*/  BRA `(.L_x_835) ;  /* 0xfffed23000007947 */ /* 0x000fca000383ffff */
.L_x_682:
[----:B------:R-:W-:Y:S01]  /*1c530*/  MOV R2, 0x3 ;  /* 0x0000000300027802 */ /* 0x000fe20000000f00 */
[----:B------:R-:W-:Y:S01]  /*1c540*/  IMAD.MOV.U32 R223, RZ, RZ, R157 ;  /* 0x000000ffffdf7224 */ /* 0x000fe200078e009d */
[----:B------:R-:W-:Y:S01]  /*1c550*/  MOV R3, 0x1c580 ;  /* 0x0001c58000037802 */ /* 0x000fe20000000f00 */
[----:B------:R-:W-:Y:S02]  /*1c560*/  IMAD.MOV.U32 R225, RZ, RZ, 0x1c1f ;  /* 0x00001c1fffe17424 */ /* 0x000fe400078e00ff */
[----:B-123--:R-:W-:Y:S05]  /*1c570*/  CALL.REL.NOINC `($__internal_9_$__cuda_sm70_shflsync_idx_p) ;  /* 0x000033e000007944 */ /* 0x00efea0003c00000 */
[----:B------:R-:W-:Y:S01]  /*1c580*/  MOV R3, R226 ;  /* 0x000000e200037202 */ /* 0x000fe20000000f00 */
[----:B------:R-:W-:-:S05]  /*1c590*/  BRA `(.L_x_836) ;  /* 0xfffee30000007947 */ /* 0x000fca000383ffff */
.L_x_687:
[----:B------:R-:W-:Y:S02]  /*1c5a0*/  MOV R3, 0x2 ;  /* 0x0000000200037802 */ /* 0x000fe40000000f00 */
[----:B------:R-:W-:Y:S02]  /*1c5b0*/  MOV R2, 0x1c5d0 ;  /* 0x0001c5d000027802 */ /* 0x000fe40000000f00 */
[----:B------:R-:W-:Y:S05]  /*1c5c0*/  CALL.REL.NOINC `($__internal_8_$__cuda_sm70_shflsync_bfly_p) ;  /* 0x0000333000007944 */ /* 0x000fea0003c00000 */
[----:B------:R-:W-:Y:S01]  /*1c5d0*/  MOV R2, R225 ;  /* 0x000000e100027202 */ /* 0x000fe20000000f00 */
[----:B------:R-:W-:-:S05]  /*1c5e0*/  BRA `(.L_x_837) ;  /* 0xfffeee5000007947 */ /* 0x000fca000383ffff */
.L_x_688:
[----:B------:R-:W-:Y:S01]  /*1c5f0*/  MOV R3, 0x1 ;  /* 0x0000000100037802 */ /* 0x000fe20000000f00 */
[----:B-1----:R-:W-:Y:S01]  /*1c600*/  IMAD.MOV.U32 R92, RZ, RZ, R4 ;  /* 0x000000ffff5c7224 */ /* 0x002fe200078e0004 */
[----:B------:R-:W-:Y:S02]  /*1c610*/  MOV R2, 0x1c630 ;  /* 0x0001c63000027802 */ /* 0x000fe40000000f00 */
[----:B------:R-:W-:Y:S05]  /*1c620*/  CALL.REL.NOINC `($__internal_8_$__cuda_sm70_shflsync_bfly_p) ;  /* 0x000032d000007944 */ /* 0x000fea0003c00000 */
[----:B------:R-:W-:Y:S01]  /*1c630*/  IMAD.MOV.U32 R92, RZ, RZ, R0 ;  /* 0x000000ffff5c7224 */ /* 0x000fe200078e0000 */
[----:B------:R-:W-:Y:S01]  /*1c640*/  FMNMX.FTZ R97, R4, R225, !PT ;  /* 0x000000e104617209 */ /* 0x000fe20007810000 */
[----:B------:R-:W-:Y:S01]  /*1c650*/  IMAD.MOV.U32 R3, RZ, RZ, 0x2 ;  /* 0x00000002ff037424 */ /* 0x000fe200078e00ff */
[----:B------:R-:W-:Y:S02]  /*1c660*/  MOV R2, 0x1c680 ;  /* 0x0001c68000027802 */ /* 0x000fe40000000f00 */
[----:B------:R-:W-:Y:S05]  /*1c670*/  CALL.REL.NOINC `($__internal_8_$__cuda_sm70_shflsync_bfly_p) ;  /* 0x0000328000007944 */ /* 0x000fea0003c00000 */
[----:B------:R-:W-:Y:S01]  /*1c680*/  FMNMX.FTZ R92, R0, R225, !PT ;  /* 0x000000e1005c7209 */ /* 0x000fe20007810000 */
[----:B------:R-:W-:Y:S01]  /*1c690*/  IMAD.MOV.U32 R3, RZ, RZ, 0x1 ;  /* 0x00000001ff037424 */ /* 0x000fe200078e00ff */
[----:B------:R-:W-:Y:S02]  /*1c6a0*/  MOV R2, 0x1c6c0 ;  /* 0x0001c6c000027802 */ /* 0x000fe40000000f00 */
[----:B------:R-:W-:Y:S05]  /*1c6b0*/  CALL.REL.NOINC `($__internal_8_$__cuda_sm70_shflsync_bfly_p) ;  /* 0x0000324000007944 */ /* 0x000fea0003c00000 */
[----:B------:R-:W-:Y:S01]  /*1c6c0*/  IMAD.MOV.U32 R3, RZ, RZ, 0x2 ;  /* 0x00000002ff037424 */ /* 0x000fe200078e00ff */
[----:B------:R-:W-:Y:S01]  /*1c6d0*/  FMNMX.FTZ R96, R92, R225, !PT ;  /* 0x000000e15c607209 */ /* 0x000fe20007810000 */
[----:B------:R-:W-:Y:S01]  /*1c6e0*/  IMAD.MOV.U32 R92, RZ, RZ, R5 ;  /* 0x000000ffff5c7224 */ /* 0x000fe200078e0005 */
        /* <DEDUP_REMOVED lines=15> */
[----:B------:R-:W-:Y:S01]  /*1c7e0*/  MOV R3, R225 ;  /* 0x000000e100037202 */ /* 0x000fe20000000f00 */
[----:B------:R-:W-:-:S05]  /*1c7f0*/  BRA `(.L_x_838) ;  /* 0xfffeed3000007947 */ /* 0x000fca000383ffff */
.L_x_697:
[----:B------:R-:W-:Y:S01]  /*1c800*/  MOV R2, RZ ;  /* 0x000000ff00027202 */ /* 0x000fe20000000f00 */
[----:B------:R-:W-:Y:S01]  /*1c810*/  IMAD.MOV.U32 R223, RZ, RZ, R5 ;  /* 0x000000ffffdf7224 */ /* 0x000fe200078e0005 */
[----:B------:R-:W-:Y:S01]  /*1c820*/  MOV R3, 0x1c850 ;  /* 0x0001c85000037802 */ /* 0x000fe20000000f00 */
[----:B------:R-:W-:Y:S02]  /*1c830*/  IMAD.MOV.U32 R225, RZ, RZ, 0x181f ;  /* 0x0000181fffe17424 */ /* 0x000fe400078e00ff */
[----:B------:R-:W-:Y:S05]  /*1c840*/  CALL.REL.NOINC `($__internal_9_$__cuda_sm70_shflsync_idx_p) ;  /* 0x0000311000007944 */ /* 0x000fea0003c00000 */
[----:B------:R-:W-:Y:S01]  /*1c850*/  MOV R8, R226 ;  /* 0x000000e200087202 */ /* 0x000fe20000000f00 */
[----:B------:R-:W-:-:S05]  /*1c860*/  BRA `(.L_x_839) ;  /* 0xffff106000007947 */ /* 0x000fca000383ffff */
.L_x_698:
        /* <DEDUP_REMOVED lines=79> */
.L_x_701:
[----:B------:R-:W-:Y:S01]  /*1cd60*/  MOV R2, RZ ;  /* 0x000000ff00027202 */ /* 0x000fe20000000f00 */
[----:B------:R-:W-:Y:S01]  /*1cd70*/  IMAD.MOV.U32 R223, RZ, RZ, R94 ;  /* 0x000000ffffdf7224 */ /* 0x000fe200078e005e */
[----:B------:R-:W-:Y:S01]  /*1cd80*/  MOV R3, 0x1cdb0 ;  /* 0x0001cdb000037802 */ /* 0x000fe20000000f00 */
[----:B------:R-:W-:Y:S02]  /*1cd90*/  IMAD.MOV.U32 R225, RZ, RZ, 0x181f ;  /* 0x0000181fffe17424 */ /* 0x000fe400078e00ff */
[----:B------:R-:W-:Y:S05]  /*1cda0*/  CALL.REL.NOINC `($__internal_9_$__cuda_sm70_shflsync_idx_p) ;  /* 0x00002bb000007944 */ /* 0x000fea0003c00000 */
[----:B------:R-:W-:Y:S01]  /*1cdb0*/  MOV R97, R226 ;  /* 0x000000e200617202 */ /* 0x000fe20000000f00 */
[----:B------:R-:W-:-:S05]  /*1cdc0*/  BRA `(.L_x_841) ;  /* 0xffff15e000007947 */ /* 0x000fca000383ffff */
.L_x_702:
        /* <DEDUP_REMOVED lines=79> */
.L_x_703:
[----:B------:R-:W-:Y:S02]  /*1d2c0*/  MOV R3, 0x2 ;  /* 0x0000000200037802 */ /* 0x000fe40000000f00 */
[----:B------:R-:W-:Y:S02]  /*1d2d0*/  MOV R2, 0x1d2f0 ;  /* 0x0001d2f000027802 */ /* 0x000fe40000000f00 */
[----:B------:R-:W-:Y:S05]  /*1d2e0*/  CALL.REL.NOINC `($__internal_8_$__cuda_sm70_shflsync_bfly_p) ;  /* 0x0000261000007944 */ /* 0x000fea0003c00000 */
[----:B------:R-:W-:Y:S01]  /*1d2f0*/  MOV R2, R225 ;  /* 0x000000e100027202 */ /* 0x000fe20000000f00 */
[----:B------:R-:W-:-:S05]  /*1d300*/  BRA `(.L_x_843) ;  /* 0xffff17c000007947 */ /* 0x000fca000383ffff */
.L_x_704:
        /* <DEDUP_REMOVED lines=33> */
.L_x_707:
[----:B-1--4-:R-:W-:Y:S01]  /*1d520*/  MOV R2, RZ ;  /* 0x000000ff00027202 */ /* 0x012fe20000000f00 */
[----:B------:R-:W-:Y:S01]  /*1d530*/  IMAD.MOV.U32 R223, RZ, RZ, R52 ;  /* 0x000000ffffdf7224 */ /* 0x000fe200078e0034 */
[----:B------:R-:W-:Y:S01]  /*1d540*/  MOV R3, 0x1d570 ;  /* 0x0001d57000037802 */ /* 0x000fe20000000f00 */
[----:B------:R-:W-:Y:S02]  /*1d550*/  IMAD.MOV.U32 R225, RZ, RZ, 0x181f ;  /* 0x0000181fffe17424 */ /* 0x000fe400078e00ff */
[----:B------:R-:W-:Y:S05]  /*1d560*/  CALL.REL.NOINC `($__internal_9_$__cuda_sm70_shflsync_idx_p) ;  /* 0x000023f000007944 */ /* 0x000fea0003c00000 */
[----:B------:R-:W-:Y:S01]  /*1d570*/  MOV R57, R226 ;  /* 0x000000e200397202 */ /* 0x000fe20000000f00 */
[----:B------:R-:W-:-:S05]  /*1d580*/  BRA `(.L_x_845) ;  /* 0xffff367000007947 */ /* 0x000fca000383ffff */
.L_x_710:
[----:B------:R-:W-:Y:S01]  /*1d590*/  MOV R2, RZ ;  /* 0x000000ff00027202 */ /* 0x000fe20000000f00 */
[----:B------:R-:W-:Y:S01]  /*1d5a0*/  IMAD.MOV.U32 R223, RZ, RZ, R92 ;  /* 0x000000ffffdf7224 */ /* 0x000fe200078e005c */
[----:B------:R-:W-:Y:S01]  /*1d5b0*/  MOV R3, 0x1d5e0 ;  /* 0x0001d5e000037802 */ /* 0x000fe20000000f00 */
[----:B------:R-:W-:Y:S02]  /*1d5c0*/  IMAD.MOV.U32 R225, RZ, RZ, 0x181f ;  /* 0x0000181fffe17424 */ /* 0x000fe400078e00ff */
[----:B------:R-:W-:Y:S05]  /*1d5d0*/  CALL.REL.NOINC `($__internal_9_$__cuda_sm70_shflsync_idx_p) ;  /* 0x0000238000007944 */ /* 0x000fea0003c00000 */
[----:B------:R-:W-:Y:S01]  /*1d5e0*/  MOV R97, R226 ;  /* 0x000000e200617202 */ /* 0x000fe20000000f00 */
[----:B------:R-:W-:-:S05]  /*1d5f0*/  BRA `(.L_x_846) ;  /* 0xffff407000007947 */ /* 0x000fca000383ffff */
.L_x_711:
        /* <DEDUP_REMOVED lines=79> */
.L_x_712:
[----:B------:R-:W-:Y:S01]  /*1daf0*/  MOV R2, RZ ;  /* 0x000000ff00027202 */ /* 0x000fe20000000f00 */
[----:B------:R-:W-:Y:S01]  /*1db00*/  IMAD.MOV.U32 R223, RZ, RZ, R157 ;  /* 0x000000ffffdf7224 */ /* 0x000fe200078e009d */
[----:B------:R-:W-:Y:S01]  /*1db10*/  MOV R3, 0x1db40 ;  /* 0x0001db4000037802 */ /* 0x000fe20000000f00 */
[----:B------:R-:W-:Y:S02]  /*1db20*/  IMAD.MOV.U32 R225, RZ, RZ, 0x1c1f ;  /* 0x00001c1fffe17424 */ /* 0x000fe400078e00ff */
[----:B------:R-:W-:Y:S05]  /*1db30*/  CALL.REL.NOINC `($__internal_9_$__cuda_sm70_shflsync_idx_p) ;  /* 0x00001e2000007944 */ /* 0x000fea0003c00000 */
[----:B------:R-:W-:Y:S01]  /*1db40*/  MOV R2, R226 ;  /* 0x000000e200027202 */ /* 0x000fe20000000f00 */
[----:B------:R-:W-:-:S05]  /*1db50*/  BRA `(.L_x_848) ;  /* 0xffff3e1000007947 */ /* 0x000fca000383ffff */
.L_x_717:
[----:B------:R-:W-:Y:S01]  /*1db60*/  MOV R2, 0x1 ;  /* 0x0000000100027802 */ /* 0x000fe20000000f00 */
[----:B------:R-:W-:Y:S01]  /*1db70*/  IMAD.MOV.U32 R223, RZ, RZ, R157 ;  /* 0x000000ffffdf7224 */ /* 0x000fe200078e009d */
[----:B------:R-:W-:Y:S01]  /*1db80*/  MOV R3, 0x1dbb0 ;  /* 0x0001dbb000037802 */ /* 0x000fe20000000f00 */
[----:B------:R-:W-:Y:S02]  /*1db90*/  IMAD.MOV.U32 R225, RZ, RZ, 0x1c1f ;  /* 0x00001c1fffe17424 */ /* 0x000fe400078e00ff */
[----:B-1----:R-:W-:Y:S05]  /*1dba0*/  CALL.REL.NOINC `($__internal_9_$__cuda_sm70_shflsync_idx_p) ;  /* 0x00001db000007944 */ /* 0x002fea0003c00000 */
[----:B------:R-:W-:Y:S01]  /*1dbb0*/  MOV R2, R226 ;  /* 0x000000e200027202 */ /* 0x000fe20000000f00 */
[----:B------:R-:W-:-:S05]  /*1dbc0*/  BRA `(.L_x_849) ;  /* 0xffff3fa000007947 */ /* 0x000fca000383ffff */
.L_x_722:
[----:B------:R-:W-:Y:S01]  /*1dbd0*/  MOV R2, 0x2 ;  /* 0x0000000200027802 */ /* 0x000fe20000000f00 */
[----:B------:R-:W-:Y:S01]  /*1dbe0*/  IMAD.MOV.U32 R223, RZ, RZ, R157 ;  /* 0x000000ffffdf7224 */ /* 0x000fe200078e009d */
[----:B------:R-:W-:Y:S01]  /*1dbf0*/  MOV R3, 0x1dc20 ;  /* 0x0001dc2000037802 */ /* 0x000fe20000000f00 */
[----:B------:R-:W-:Y:S02]  /*1dc00*/  IMAD.MOV.U32 R225, RZ, RZ, 0x1c1f ;  /* 0x00001c1fffe17424 */ /* 0x000fe400078e00ff */
[----:B-12---:R-:W-:Y:S05]  /*1dc10*/  CALL.REL.NOINC `($__internal_9_$__cuda_sm70_shflsync_idx_p) ;  /* 0x00001d4000007944 */ /* 0x006fea0003c00000 */
[----:B------:R-:W-:Y:S01]  /*1dc20*/  MOV R156, R226 ;  /* 0x000000e2009c7202 */ /* 0x000fe20000000f00 */
[----:B------:R-:W-:-:S05]  /*1dc30*/  BRA `(.L_x_850) ;  /* 0xffff413000007947 */ /* 0x000fca000383ffff */
.L_x_727:
[----:B------:R-:W-:Y:S01]  /*1dc40*/  MOV R2, 0x3 ;  /* 0x0000000300027802 */ /* 0x000fe20000000f00 */
[----:B------:R-:W-:Y:S01]  /*1dc50*/  IMAD.MOV.U32 R223, RZ, RZ, R157 ;  /* 0x000000ffffdf7224 */ /* 0x000fe200078e009d */
[----:B------:R-:W-:Y:S01]  /*1dc60*/  MOV R3, 0x1dc90 ;  /* 0x0001dc9000037802 */ /* 0x000fe20000000f00 */
[----:B------:R-:W-:Y:S02]  /*1dc70*/  IMAD.MOV.U32 R225, RZ, RZ, 0x1c1f ;  /* 0x00001c1fffe17424 */ /* 0x000fe400078e00ff */
[----:B-123--:R-:W-:Y:S05]  /*1dc80*/  CALL.REL.NOINC `($__internal_9_$__cuda_sm70_shflsync_idx_p) ;  /* 0x00001cd000007944 */ /* 0x00efea0003c00000 */
[----:B------:R-:W-:Y:S01]  /*1dc90*/  MOV R3, R226 ;  /* 0x000000e200037202 */ /* 0x000fe20000000f00 */
[----:B------:R-:W-:-:S05]  /*1dca0*/  BRA `(.L_x_851) ;  /* 0xffff520000007947 */ /* 0x000fca000383ffff */
.L_x_732:
[----:B------:R-:W-:Y:S02]  /*1dcb0*/  MOV R3, 0x2 ;  /* 0x0000000200037802 */ /* 0x000fe40000000f00 */
[----:B------:R-:W-:Y:S02]  /*1dcc0*/  MOV R2, 0x1dce0 ;  /* 0x0001dce000027802 */ /* 0x000fe40000000f00 */
[----:B------:R-:W-:Y:S05]  /*1dcd0*/  CALL.REL.NOINC `($__internal_8_$__cuda_sm70_shflsync_bfly_p) ;  /* 0x00001c2000007944 */ /* 0x000fea0003c00000 */
[----:B------:R-:W-:Y:S01]  /*1dce0*/  MOV R2, R225 ;  /* 0x000000e100027202 */ /* 0x000fe20000000f00 */
[----:B------:R-:W-:-:S05]  /*1dcf0*/  BRA `(.L_x_852) ;  /* 0xffff5d5000007947 */ /* 0x000fca000383ffff */
.L_x_733:
        /* <DEDUP_REMOVED lines=33> */
.L_x_735:
[----:B------:R-:W-:Y:S01]  /*1df10*/  IMAD.MOV.U32 R92, RZ, RZ, R238 ;  /* 0x000000ffff5c7224 */ /* 0x000fe200078e00ee */
[----:B------:R-:W-:-:S02]  /*1df20*/  MOV R3, 0x2 ;  /* 0x0000000200037802 */ /* 0x000fc40000000f00 */
[----:B------:R-:W-:Y:S02]  /*1df30*/  MOV R2, 0x1df50 ;  /* 0x0001df5000027802 */ /* 0x000fe40000000f00 */
[----:B------:R-:W-:Y:S05]  /*1df40*/  CALL.REL.NOINC `($__internal_8_$__cuda_sm70_shflsync_bfly_p) ;  /* 0x000019b000007944 */ /* 0x000fea0003c00000 */
[----:B------:R-:W-:Y:S01]  /*1df50*/  MOV R0, R225 ;  /* 0x000000e100007202 */ /* 0x000fe20000000f00 */
[----:B------:R-:W-:Y:S05]  /*1df60*/  BRA `(.L_x_854) ;  /* 0xffff7a6000007947 */ /* 0x000fea000383ffff */
.L_x_736:
[----:B------:R-:W-:Y:S01]  /*1df70*/  IMAD.MOV.U32 R92, RZ, RZ, R4 ;  /* 0x000000ffff5c7224 */ /* 0x000fe200078e0004 */
[----:B------:R-:W-:Y:S02]  /*1df80*/  MOV R3, 0x1 ;  /* 0x0000000100037802 */ /* 0x000fe40000000f00 */
[----:B------:R-:W-:Y:S02]  /*1df90*/  MOV R2, 0x1dfb0 ;  /* 0x0001dfb000027802 */ /* 0x000fe40000000f00 */
[----:B-1----:R-:W-:Y:S05]  /*1dfa0*/  CALL.REL.NOINC `($__internal_8_$__cuda_sm70_shflsync_bfly_p) ;  /* 0x0000195000007944 */ /* 0x002fea0003c00000 */
[----:B------:R-:W-:Y:S01]  /*1dfb0*/  FADD.FTZ R4, R4, R225 ;  /* 0x000000e104047221 */ /* 0x000fe20000010000 */
[----:B------:R-:W-:Y:S02]  /*1dfc0*/  MOV R92, R240 ;  /* 0x000000f0005c7202 */ /* 0x000fe40000000f00 */
[----:B------:R-:W-:Y:S02]  /*1dfd0*/  MOV R3, 0x2 ;  /* 0x0000000200037802 */ /* 0x000fe40000000f00 */
[----:B------:R-:W-:Y:S02]  /*1dfe0*/  MOV R2, 0x1e000 ;  /* 0x0001e00000027802 */ /* 0x000fe40000000f00 */
[----:B------:R-:W-:Y:S05]  /*1dff0*/  CALL.REL.NOINC `($__internal_8_$__cuda_sm70_shflsync_bfly_p) ;  /* 0x0000190000007944 */ /* 0x000fea0003c00000 */
[----:B------:R-:W-:Y:S01]  /*1e000*/  FADD.FTZ R5, R240, R225 ;  /* 0x000000e1f0057221 */ /* 0x000fe20000010000 */
[----:B------:R-:W-:-:S02]  /*1e010*/  MOV R3, 0x1 ;  /* 0x0000000100037802 */ /* 0x000fc40000000f00 */
[----:B------:R-:W-:Y:S02]  /*1e020*/  MOV R2, 0x1e050 ;  /* 0x0001e05000027802 */ /* 0x000fe40000000f00 */
[----:B------:R-:W-:Y:S02]  /*1e030*/  MOV R92, R5 ;  /* 0x00000005005c7202 */ /* 0x000fe40000000f00 */
[----:B------:R-:W-:Y:S05]  /*1e040*/  CALL.REL.NOINC `($__internal_8_$__cuda_sm70_shflsync_bfly_p) ;  /* 0x000018b000007944 */ /* 0x000fea0003c00000 */
[----:B------:R-:W-:Y:S01]  /*1e050*/  FADD.FTZ R5, R5, R225 ;  /* 0x000000e105057221 */ /* 0x000fe20000010000 */
[----:B------:R-:W-:Y:S02]  /*1e060*/  MOV R92, R251 ;  /* 0x000000fb005c7202 */ /* 0x000fe40000000f00 */
[----:B------:R-:W-:Y:S02]  /*1e070*/  MOV R3, 0x2 ;  /* 0x0000000200037802 */ /* 0x000fe40000000f00 */
[----:B------:R-:W-:Y:S02]  /*1e080*/  MOV R2, 0x1e0a0 ;  /* 0x0001e0a000027802 */ /* 0x000fe40000000f00 */
[----:B------:R-:W-:Y:S05]  /*1e090*/  CALL.REL.NOINC `($__internal_8_$__cuda_sm70_shflsync_bfly_p) ;  /* 0x0000186000007944 */ /* 0x000fea0003c00000 */
[----:B------:R-:W-:Y:S01]  /*1e0a0*/  FADD.FTZ R6, R251, R225 ;  /* 0x000000e1fb067221 */ /* 0x000fe20000010000 */
[----:B------:R-:W-:Y:S02]  /*1e0b0*/  MOV R3, 0x1 ;  /* 0x0000000100037802 */ /* 0x000fe40000000f00 */
[----:B------:R-:W-:-:S02]  /*1e0c0*/  MOV R2, 0x1e0f0 ;  /* 0x0001e0f000027802 */ /* 0x000fc40000000f00 */
[----:B------:R-:W-:Y:S02]  /*1e0d0*/  MOV R92, R6 ;  /* 0x00000006005c7202 */ /* 0x000fe40000000f00 */
[----:B------:R-:W-:Y:S05]  /*1e0e0*/  CALL.REL.NOINC `($__internal_8_$__cuda_sm70_shflsync_bfly_p) ;  /* 0x0000181000007944 */ /* 0x000fea0003c00000 */
[----:B------:R1:W5:Y:S01]  /*1e0f0*/  LDL R92, [R1] ;  /* 0x00000000015c7983 */ /* 0x0003620000100800 */
[----:B------:R-:W-:Y:S01]  /*1e100*/  FADD.FTZ R6, R6, R225 ;  /* 0x000000e106067221 */ /* 0x000fe20000010000 */
[----:B------:R-:W-:Y:S02]  /*1e110*/  MOV R3, 0x2 ;  /* 0x0000000200037802 */ /* 0x000fe40000000f00 */
[----:B------:R-:W-:Y:S02]  /*1e120*/  MOV R2, 0x1e140 ;  /* 0x0001e14000027802 */ /* 0x000fe40000000f00 */
[----:B-1---5:R-:W-:Y:S05]  /*1e130*/  CALL.REL.NOINC `($__internal_8_$__cuda_sm70_shflsync_bfly_p) ;  /* 0x000017c000007944 */ /* 0x022fea0003c00000 */
[----:B------:R-:W2:Y:S01]  /*1e140*/  LDL.LU R0, [R1] ;  /* 0x0000000001007983 */ /* 0x000ea20000300800 */
[----:B------:R-:W-:Y:S02]  /*1e150*/  MOV R3, 0x1 ;  /* 0x0000000100037802 */ /* 0x000fe40000000f00 */
[----:B------:R-:W-:Y:S01]  /*1e160*/  MOV R2, 0x1e1a0 ;  /* 0x0001e1a000027802 */ /* 0x000fe20000000f00 */
[----:B--2---:R-:W-:-:S05]  /*1e170*/  FADD.FTZ R7, R0, R225 ;  /* 0x000000e100077221 */ /* 0x004fca0000010000 */
[----:B------:R-:W-:Y:S02]  /*1e180*/  MOV R92, R7 ;  /* 0x00000007005c7202 */ /* 0x000fe40000000f00 */
[----:B------:R-:W-:Y:S05]  /*1e190*/  CALL.REL.NOINC `($__internal_8_$__cuda_sm70_shflsync_bfly_p) ;  /* 0x0000176000007944 */ /* 0x000fea0003c00000 */
[----:B------:R-:W-:Y:S01]  /*1e1a0*/  MOV R8, R225 ;  /* 0x000000e100087202 */ /* 0x000fe20000000f00 */
[----:B------:R-:W-:Y:S05]  /*1e1b0*/  BRA `(.L_x_855) ;  /* 0xffff791000007947 */ /* 0x000fea000383ffff */
.L_x_743:
[----:B-1-34-:R-:W-:Y:S01]  /*1e1c0*/  IMAD.MOV.U32 R223, RZ, RZ, R5 ;  /* 0x000000ffffdf7224 */ /* 0x01afe200078e0005 */
[----:B------:R-:W-:Y:S01]  /*1e1d0*/  MOV R2, RZ ;  /* 0x000000ff00027202 */ /* 0x000fe20000000f00 */
[----:B------:R-:W-:Y:S01]  /*1e1e0*/  IMAD.MOV.U32 R225, RZ, RZ, 0x181f ;  /* 0x0000181fffe17424 */ /* 0x000fe200078e00ff */
[----:B------:R-:W-:Y:S02]  /*1e1f0*/  MOV R3, 0x1e210 ;  /* 0x0001e21000037802 */ /* 0x000fe40000000f00 */
[----:B------:R-:W-:Y:S05]  /*1e200*/  CALL.REL.NOINC `($__internal_9_$__cuda_sm70_shflsync_idx_p) ;  /* 0x0000175000007944 */ /* 0x000fea0003c00000 */
[----:B------:R-:W-:Y:S01]  /*1e210*/  MOV R7, R226 ;  /* 0x000000e200077202 */ /* 0x000fe20000000f00 */
[----:B------:R-:W-:Y:S05]  /*1e220*/  BRA `(.L_x_856) ;  /* 0xffff8ed000007947 */ /* 0x000fea000383ffff */
.L_x_744:
[----:B------:R-:W-:Y:S01]  /*1e230*/  IMAD.MOV.U32 R223, RZ, RZ, R6 ;  /* 0x000000ffffdf7224 */ /* 0x000fe200078e0006 */
[----:B------:R-:W-:Y:S01]  /*1e240*/  MOV R2, RZ ;  /* 0x000000ff00027202 */ /* 0x000fe20000000f00 */
[----:B------:R-:W-:Y:S01]  /*1e250*/  IMAD.MOV.U32 R225, RZ, RZ, 0x181f ;  /* 0x0000181fffe17424 */ /* 0x000fe200078e00ff */
[----:B------:R-:W-:Y:S02]  /*1e260*/  MOV R3, 0x1e280 ;  /* 0x0001e28000037802 */ /* 0x000fe40000000f00 */
[----:B-12---:R-:W-:Y:S05]  /*1e270*/  CALL.REL.NOINC `($__internal_9_$__cuda_sm70_shflsync_idx_p) ;  /* 0x000016e000007944 */ /* 0x006fea0003c00000 */
[----:B------:R-:W-:Y:S01]  /*1e280*/  MOV R2, R226 ;  /* 0x000000e200027202 */ /* 0x000fe20000000f00 */
[----:B------:R-:W-:Y:S05]  /*1e290*/  BRA `(.L_x_857) ;  /* 0xffff8e8000007947 */ /* 0x000fea000383ffff */
.L_x_745:
[----:B------:R-:W-:Y:S01]  /*1e2a0*/  IMAD.MOV.U32 R223, RZ, RZ, R5 ;  /* 0x000000ffffdf7224 */ /* 0x000fe200078e0005 */
[----:B-1----:R-:W-:Y:S01]  /*1e2b0*/  MOV R2, 0x1 ;  /* 0x0000000100027802 */ /* 0x002fe20000000f00 */
[----:B------:R-:W-:Y:S01]  /*1e2c0*/  IMAD.MOV.U32 R225, RZ, RZ, 0x181f ;  /* 0x0000181fffe17424 */ /* 0x000fe200078e00ff */
[----:B------:R-:W-:-:S02]  /*1e2d0*/  MOV R3, 0x1e2f0 ;  /* 0x0001e2f000037802 */ /* 0x000fc40000000f00 */
[----:B---3--:R-:W-:Y:S05]  /*1e2e0*/  CALL.REL.NOINC `($__internal_9_$__cuda_sm70_shflsync_idx_p) ;  /* 0x0000167000007944 */ /* 0x008fea0003c00000 */
        /* <DEDUP_REMOVED lines=8> */
.L_x_746:
[----:B------:R-:W-:Y:S01]  /*1e370*/  IMAD.MOV.U32 R223, RZ, RZ, R5 ;  /* 0x000000ffffdf7224 */ /* 0x000fe200078e0005 */
[----:B-1----:R-:W-:Y:S01]  /*1e380*/  MOV R2, 0x2 ;  /* 0x0000000200027802 */ /* 0x002fe20000000f00 */
[----:B------:R-:W-:Y:S01]  /*1e390*/  IMAD.MOV.U32 R225, RZ, RZ, 0x181f ;  /* 0x0000181fffe17424 */ /* 0x000fe200078e00ff */
[----:B------:R-:W-:Y:S02]  /*1e3a0*/  MOV R3, 0x1e3c0 ;  /* 0x0001e3c000037802 */ /* 0x000fe40000000f00 */
[----:B--23--:R-:W-:Y:S05]  /*1e3b0*/  CALL.REL.NOINC `($__internal_9_$__cuda_sm70_shflsync_idx_p) ;  /* 0x000015a000007944 */ /* 0x00cfea0003c00000 */
[----:B------:R-:W-:Y:S01]  /*1e3c0*/  MOV R7, R226 ;  /* 0x000000e200077202 */ /* 0x000fe20000000f00 */
[----:B------:R-:W-:Y:S05]  /*1e3d0*/  BRA `(.L_x_859) ;  /* 0xffff8ea000007947 */ /* 0x000fea000383ffff */
.L_x_747:
[----:B------:R-:W-:Y:S01]  /*1e3e0*/  IMAD.MOV.U32 R223, RZ, RZ, R6 ;  /* 0x000000ffffdf7224 */ /* 0x000fe200078e0006 */
[----:B-1----:R-:W-:Y:S01]  /*1e3f0*/  MOV R2, 0x2 ;  /* 0x0000000200027802 */ /* 0x002fe20000000f00 */
[----:B------:R-:W-:Y:S01]  /*1e400*/  IMAD.MOV.U32 R225, RZ, RZ, 0x181f ;  /* 0x0000181fffe17424 */ /* 0x000fe200078e00ff */
[----:B------:R-:W-:Y:S02]  /*1e410*/  MOV R3, 0x1e430 ;  /* 0x0001e43000037802 */ /* 0x000fe40000000f00 */
[----:B--234-:R-:W-:Y:S05]  /*1e420*/  CALL.REL.NOINC `($__internal_9_$__cuda_sm70_shflsync_idx_p) ;  /* 0x0000153000007944 */ /* 0x01cfea0003c00000 */
[----:B------:R-:W-:Y:S01]  /*1e430*/  MOV R2, R226 ;  /* 0x000000e200027202 */ /* 0x000fe20000000f00 */
[----:B------:R-:W-:Y:S05]  /*1e440*/  BRA `(.L_x_860) ;  /* 0xffff8e5000007947 */ /* 0x000fea000383ffff */
.L_x_748:
[----:B------:R-:W-:Y:S01]  /*1e450*/  IMAD.MOV.U32 R223, RZ, RZ, R5 ;  /* 0x000000ffffdf7224 */ /* 0x000fe200078e0005 */
[----:B--2---:R-:W-:Y:S01]  /*1e460*/  MOV R2, 0x3 ;  /* 0x0000000300027802 */ /* 0x004fe20000000f00 */
[----:B------:R-:W-:Y:S01]  /*1e470*/  IMAD.MOV.U32 R225, RZ, RZ, 0x181f ;  /* 0x0000181fffe17424 */ /* 0x000fe200078e00ff */
[----:B------:R-:W-:-:S02]  /*1e480*/  MOV R3, 0x1e4a0 ;  /* 0x0001e4a000037802 */ /* 0x000fc40000000f00 */
[----:B-1-34-:R-:W-:Y:S05]  /*1e490*/  CALL.REL.NOINC `($__internal_9_$__cuda_sm70_shflsync_idx_p) ;  /* 0x000014c000007944 */ /* 0x01afea0003c00000 */
        /* <DEDUP_REMOVED lines=8> */
.L_x_749:
[----:B------:R-:W-:Y:S01]  /*1e520*/  IMAD.MOV.U32 R223, RZ, RZ, R5 ;  /* 0x000000ffffdf7224 */ /* 0x000fe200078e0005 */
[----:B--2---:R-:W-:Y:S01]  /*1e530*/  MOV R2, 0x4 ;  /* 0x0000000400027802 */ /* 0x004fe20000000f00 */
[----:B------:R-:W-:Y:S01]  /*1e540*/  IMAD.MOV.U32 R225, RZ, RZ, 0x181f ;  /* 0x0000181fffe17424 */ /* 0x000fe200078e00ff */
[----:B------:R-:W-:Y:S02]  /*1e550*/  MOV R3, 0x1e570 ;  /* 0x0001e57000037802 */ /* 0x000fe40000000f00 */
[----:B-1-34-:R-:W-:Y:S05]  /*1e560*/  CALL.REL.NOINC `($__internal_9_$__cuda_sm70_shflsync_idx_p) ;  /* 0x000013f000007944 */ /* 0x01afea0003c00000 */
[----:B------:R-:W-:Y:S01]  /*1e570*/  MOV R7, R226 ;  /* 0x000000e200077202 */ /* 0x000fe20000000f00 */
[----:B------:R-:W-:Y:S05]  /*1e580*/  BRA `(.L_x_862) ;  /* 0xffff8e2000007947 */ /* 0x000fea000383ffff */
.L_x_750:
[----:B------:R-:W-:Y:S01]  /*1e590*/  IMAD.MOV.U32 R223, RZ, RZ, R6 ;  /* 0x000000ffffdf7224 */ /* 0x000fe200078e0006 */
[----:B--2---:R-:W-:Y:S01]  /*1e5a0*/  MOV R2, 0x4 ;  /* 0x0000000400027802 */ /* 0x004fe20000000f00 */
[----:B------:R-:W-:Y:S01]  /*1e5b0*/  IMAD.MOV.U32 R225, RZ, RZ, 0x181f ;  /* 0x0000181fffe17424 */ /* 0x000fe200078e00ff */
[----:B------:R-:W-:Y:S02]  /*1e5c0*/  MOV R3, 0x1e5e0 ;  /* 0x0001e5e000037802 */ /* 0x000fe40000000f00 */
[----:B-1-34-:R-:W-:Y:S05]  /*1e5d0*/  CALL.REL.NOINC `($__internal_9_$__cuda_sm70_shflsync_idx_p) ;  /* 0x0000138000007944 */ /* 0x01afea0003c00000 */
[----:B------:R-:W-:Y:S01]  /*1e5e0*/  MOV R2, R226 ;  /* 0x000000e200027202 */ /* 0x000fe20000000f00 */
[----:B------:R-:W-:Y:S05]  /*1e5f0*/  BRA `(.L_x_863) ;  /* 0xffff8dd000007947 */ /* 0x000fea000383ffff */
.L_x_751:
[----:B------:R-:W-:Y:S01]  /*1e600*/  IMAD.MOV.U32 R223, RZ, RZ, R5 ;  /* 0x000000ffffdf7224 */ /* 0x000fe200078e0005 */
[----:B-1----:R-:W-:Y:S01]  /*1e610*/  MOV R2, 0x5 ;  /* 0x0000000500027802 */ /* 0x002fe20000000f00 */
[----:B------:R-:W-:Y:S01]  /*1e620*/  IMAD.MOV.U32 R225, RZ, RZ, 0x181f ;  /* 0x0000181fffe17424 */ /* 0x000fe200078e00ff */
[----:B------:R-:W-:-:S02]  /*1e630*/  MOV R3, 0x1e650 ;  /* 0x0001e65000037802 */ /* 0x000fc40000000f00 */
[----:B--234-:R-:W-:Y:S05]  /*1e640*/  CALL.REL.NOINC `($__internal_9_$__cuda_sm70_shflsync_idx_p) ;  /* 0x0000131000007944 */ /* 0x01cfea0003c00000 */
        /* <DEDUP_REMOVED lines=8> */
.L_x_752:
[----:B------:R-:W-:Y:S01]  /*1e6d0*/  IMAD.MOV.U32 R223, RZ, RZ, R5 ;  /* 0x000000ffffdf7224 */ /* 0x000fe200078e0005 */
[----:B--2---:R-:W-:Y:S01]  /*1e6e0*/  MOV R2, 0x6 ;  /* 0x0000000600027802 */ /* 0x004fe20000000f00 */
[----:B------:R-:W-:Y:S01]  /*1e6f0*/  IMAD.MOV.U32 R225, RZ, RZ, 0x181f ;  /* 0x0000181fffe17424 */ /* 0x000fe200078e00ff */
[----:B------:R-:W-:Y:S02]  /*1e700*/  MOV R3, 0x1e720 ;  /* 0x0001e72000037802 */ /* 0x000fe40000000f00 */
[----:B-1--4-:R-:W-:Y:S05]  /*1e710*/  CALL.REL.NOINC `($__internal_9_$__cuda_sm70_shflsync_idx_p) ;  /* 0x0000124000007944 */ /* 0x012fea0003c00000 */
[----:B------:R-:W-:Y:S01]  /*1e720*/  MOV R7, R226 ;  /* 0x000000e200077202 */ /* 0x000fe20000000f00 */
[----:B------:R-:W-:Y:S05]  /*1e730*/  BRA `(.L_x_865) ;  /* 0xffff8da000007947 */ /* 0x000fea000383ffff */
.L_x_753:
[----:B------:R-:W-:Y:S01]  /*1e740*/  IMAD.MOV.U32 R223, RZ, RZ, R6 ;  /* 0x000000ffffdf7224 */ /* 0x000fe200078e0006 */
[----:B--2---:R-:W-:Y:S01]  /*1e750*/  MOV R2, 0x6 ;  /* 0x0000000600027802 */ /* 0x004fe20000000f00 */
[----:B------:R-:W-:Y:S01]  /*1e760*/  IMAD.MOV.U32 R225, RZ, RZ, 0x181f ;  /* 0x0000181fffe17424 */ /* 0x000fe200078e00ff */
[----:B------:R-:W-:Y:S02]  /*1e770*/  MOV R3, 0x1e790 ;  /* 0x0001e79000037802 */ /* 0x000fe40000000f00 */
[----:B-1-34-:R-:W-:Y:S05]  /*1e780*/  CALL.REL.NOINC `($__internal_9_$__cuda_sm70_shflsync_idx_p) ;  /* 0x000011d000007944 */ /* 0x01afea0003c00000 */
[----:B------:R-:W-:Y:S01]  /*1e790*/  MOV R2, R226 ;  /* 0x000000e200027202 */ /* 0x000fe20000000f00 */
[----:B------:R-:W-:Y:S05]  /*1e7a0*/  BRA `(.L_x_866) ;  /* 0xffff8d5000007947 */ /* 0x000fea000383ffff */
.L_x_754:
[----:B------:R-:W-:Y:S01]  /*1e7b0*/  IMAD.MOV.U32 R223, RZ, RZ, R5 ;  /* 0x000000ffffdf7224 */ /* 0x000fe200078e0005 */
[----:B-1----:R-:W-:Y:S01]  /*1e7c0*/  MOV R2, 0x7 ;  /* 0x0000000700027802 */ /* 0x002fe20000000f00 */
[----:B------:R-:W-:Y:S01]  /*1e7d0*/  IMAD.MOV.U32 R225, RZ, RZ, 0x181f ;  /* 0x0000181fffe17424 */ /* 0x000fe200078e00ff */
[----:B------:R-:W-:-:S02]  /*1e7e0*/  MOV R3, 0x1e800 ;  /* 0x0001e80000037802 */ /* 0x000fc40000000f00 */
[----:B--2-4-:R-:W-:Y:S05]  /*1e7f0*/  CALL.REL.NOINC `($__internal_9_$__cuda_sm70_shflsync_idx_p) ;  /* 0x0000116000007944 */ /* 0x014fea0003c00000 */
        /* <DEDUP_REMOVED lines=8> */
.L_x_756:
[----:B------:R-:W-:Y:S01]  /*1e880*/  IMAD.MOV.U32 R223, RZ, RZ, R5 ;  /* 0x000000ffffdf7224 */ /* 0x000fe200078e0005 */
[----:B------:R-:W-:Y:S01]  /*1e890*/  MOV R2, RZ ;  /* 0x000000ff00027202 */ /* 0x000fe20000000f00 */
[----:B------:R-:W-:Y:S01]  /*1e8a0*/  IMAD.MOV.U32 R225, RZ, RZ, 0x1c1f ;  /* 0x00001c1fffe17424 */ /* 0x000fe200078e00ff */
[----:B------:R-:W-:Y:S02]  /*1e8b0*/  MOV R3, 0x1e8d0 ;  /* 0x0001e8d000037802 */ /* 0x000fe40000000f00 */
[----:B------:R-:W-:Y:S05]  /*1e8c0*/  CALL.REL.NOINC `($__internal_9_$__cuda_sm70_shflsync_idx_p) ;  /* 0x0000109000007944 */ /* 0x000fea0003c00000 */
[----:B------:R-:W-:Y:S01]  /*1e8d0*/  MOV R4, R226 ;  /* 0x000000e200047202 */ /* 0x000fe20000000f00 */
[----:B------:R-:W-:Y:S05]  /*1e8e0*/  BRA `(.L_x_868) ;  /* 0xffff8f3000007947 */ /* 0x000fea000383ffff */
.L_x_757:
[----:B------:R-:W-:Y:S01]  /*1e8f0*/  IMAD.MOV.U32 R223, RZ, RZ, R12 ;  /* 0x000000ffffdf7224 */ /* 0x000fe200078e000c */
[----:B------:R-:W-:Y:S01]  /*1e900*/  MOV R2, RZ ;  /* 0x000000ff00027202 */ /* 0x000fe20000000f00 */
[----:B------:R-:W-:Y:S01]  /*1e910*/  IMAD.MOV.U32 R225, RZ, RZ, 0x1c1f ;  /* 0x00001c1fffe17424 */ /* 0x000fe200078e00ff */
[----:B------:R-:W-:Y:S02]  /*1e920*/  MOV R3, 0x1e940 ;  /* 0x0001e94000037802 */ /* 0x000fe40000000f00 */
[----:B-12---:R-:W-:Y:S05]  /*1e930*/  CALL.REL.NOINC `($__internal_9_$__cuda_sm70_shflsync_idx_p) ;  /* 0x0000102000007944 */ /* 0x006fea0003c00000 */
[----:B------:R-:W-:Y:S01]  /*1e940*/  MOV R0, R226 ;  /* 0x000000e200007202 */ /* 0x000fe20000000f00 */
[----:B------:R-:W-:Y:S05]  /*1e950*/  BRA `(.L_x_869) ;  /* 0xffff8ee000007947 */ /* 0x000fea000383ffff */
.L_x_760:
[----:B------:R-:W-:Y:S01]  /*1e960*/  IMAD.MOV.U32 R223, RZ, RZ, R5 ;  /* 0x000000ffffdf7224 */ /* 0x000fe200078e0005 */
[----:B----4-:R-:W-:Y:S01]  /*1e970*/  MOV R2, 0x1 ;  /* 0x0000000100027802 */ /* 0x010fe20000000f00 */
[----:B------:R-:W-:Y:S01]  /*1e980*/  IMAD.MOV.U32 R225, RZ, RZ, 0x1c1f ;  /* 0x00001c1fffe17424 */ /* 0x000fe200078e00ff */
[----:B------:R-:W-:-:S02]  /*1e990*/  MOV R3, 0x1e9b0 ;  /* 0x0001e9b000037802 */ /* 0x000fc40000000f00 */
[----:B-123--:R-:W-:Y:S05]  /*1e9a0*/  CALL.REL.NOINC `($__internal_9_$__cuda_sm70_shflsync_idx_p) ;  /* 0x00000fb000007944 */ /* 0x00efea0003c00000 */
        /* <DEDUP_REMOVED lines=8> */
.L_x_763:
[----:B------:R-:W-:Y:S01]  /*1ea30*/  IMAD.MOV.U32 R223, RZ, RZ, R5 ;  /* 0x000000ffffdf7224 */ /* 0x000fe200078e0005 */
[----:B----4-:R-:W-:Y:S01]  /*1ea40*/  MOV R2, 0x2 ;  /* 0x0000000200027802 */ /* 0x010fe20000000f00 */
[----:B------:R-:W-:Y:S01]  /*1ea50*/  IMAD.MOV.U32 R225, RZ, RZ, 0x1c1f ;  /* 0x00001c1fffe17424 */ /* 0x000fe200078e00ff */
[----:B------:R-:W-:Y:S02]  /*1ea60*/  MOV R3, 0x1ea80 ;  /* 0x0001ea8000037802 */ /* 0x000fe40000000f00 */
[----:B-123--:R-:W-:Y:S05]  /*1ea70*/  CALL.REL.NOINC `($__internal_9_$__cuda_sm70_shflsync_idx_p) ;  /* 0x00000ee000007944 */ /* 0x00efea0003c00000 */
[----:B------:R-:W-:Y:S01]  /*1ea80*/  MOV R4, R226 ;  /* 0x000000e200047202 */ /* 0x000fe20000000f00 */
[----:B------:R-:W-:Y:S05]  /*1ea90*/  BRA `(.L_x_871) ;  /* 0xffff951000007947 */ /* 0x000fea000383ffff */
.L_x_764:
[----:B------:R-:W-:Y:S01]  /*1eaa0*/  IMAD.MOV.U32 R223, RZ, RZ, R12 ;  /* 0x000000ffffdf7224 */ /* 0x000fe200078e000c */
[----:B----4-:R-:W-:Y:S01]  /*1eab0*/  MOV R2, 0x2 ;  /* 0x0000000200027802 */ /* 0x010fe20000000f00 */
[----:B------:R-:W-:Y:S01]  /*1eac0*/  IMAD.MOV.U32 R225, RZ, RZ, 0x1c1f ;  /* 0x00001c1fffe17424 */ /* 0x000fe200078e00ff */
[----:B------:R-:W-:Y:S02]  /*1ead0*/  MOV R3, 0x1eaf0 ;  /* 0x0001eaf000037802 */ /* 0x000fe40000000f00 */
[----:B-123--:R-:W-:Y:S05]  /*1eae0*/  CALL.REL.NOINC `($__internal_9_$__cuda_sm70_shflsync_idx_p) ;  /* 0x00000e7000007944 */ /* 0x00efea0003c00000 */
[----:B------:R-:W-:Y:S01]  /*1eaf0*/  MOV R0, R226 ;  /* 0x000000e200007202 */ /* 0x000fe20000000f00 */
[----:B------:R-:W-:Y:S05]  /*1eb00*/  BRA `(.L_x_872) ;  /* 0xffff94c000007947 */ /* 0x000fea000383ffff */
.L_x_767:
        /* <DEDUP_REMOVED lines=13> */
.L_x_771:
[----:B------:R-:W-:Y:S01]  /*1ebe0*/  IMAD.MOV.U32 R223, RZ, RZ, R5 ;  /* 0x000000ffffdf7224 */ /* 0x000fe200078e0005 */
[----:B------:R-:W-:Y:S01]  /*1ebf0*/  MOV R2, RZ ;  /* 0x000000ff00027202 */ /* 0x000fe20000000f00 */
[----:B------:R-:W-:Y:S01]  /*1ec00*/  IMAD.MOV.U32 R225, RZ, RZ, 0x181f ;  /* 0x0000181fffe17424 */ /* 0x000fe200078e00ff */
[----:B------:R-:W-:Y:S02]  /*1ec10*/  MOV R3, 0x1ec30 ;  /* 0x0001ec3000037802 */ /* 0x000fe40000000f00 */
[----:B------:R-:W-:Y:S05]  /*1ec20*/  CALL.REL.NOINC `($__internal_9_$__cuda_sm70_shflsync_idx_p) ;  /* 0x00000d3000007944 */ /* 0x000fea0003c00000 */
[----:B------:R-:W-:Y:S01]  /*1ec30*/  MOV R7, R226 ;  /* 0x000000e200077202 */ /* 0x000fe20000000f00 */
[----:B------:R-:W-:Y:S05]  /*1ec40*/  BRA `(.L_x_874) ;  /* 0xffffa26000007947 */ /* 0x000fea000383ffff */
.L_x_772:
[----:B------:R-:W-:Y:S01]  /*1ec50*/  IMAD.MOV.U32 R223, RZ, RZ, R6 ;  /* 0x000000ffffdf7224 */ /* 0x000fe200078e0006 */
[----:B------:R-:W-:Y:S01]  /*1ec60*/  MOV R2, RZ ;  /* 0x000000ff00027202 */ /* 0x000fe20000000f00 */
[----:B------:R-:W-:Y:S01]  /*1ec70*/  IMAD.MOV.U32 R225, RZ, RZ, 0x181f ;  /* 0x0000181fffe17424 */ /* 0x000fe200078e00ff */
[----:B------:R-:W-:Y:S02]  /*1ec80*/  MOV R3, 0x1eca0 ;  /* 0x0001eca000037802 */ /* 0x000fe40000000f00 */
[----:B-12---:R-:W-:Y:S05]  /*1ec90*/  CALL.REL.NOINC `($__internal_9_$__cuda_sm70_shflsync_idx_p) ;  /* 0x00000cc000007944 */ /* 0x006fea0003c00000 */
[----:B------:R-:W-:Y:S01]  /*1eca0*/  MOV R2, R226 ;  /* 0x000000e200027202 */ /* 0x000fe20000000f00 */
[----:B------:R-:W-:Y:S05]  /*1ecb0*/  BRA `(.L_x_875) ;  /* 0xffffa21000007947 */ /* 0x000fea000383ffff */
.L_x_773:
        /* <DEDUP_REMOVED lines=13> */
.L_x_774:
[----:B------:R-:W-:Y:S01]  /*1ed90*/  IMAD.MOV.U32 R223, RZ, RZ, R5 ;  /* 0x000000ffffdf7224 */ /* 0x000fe200078e0005 */
[----:B-1----:R-:W-:Y:S01]  /*1eda0*/  MOV R2, 0x2 ;  /* 0x0000000200027802 */ /* 0x002fe20000000f00 */
[----:B------:R-:W-:Y:S01]  /*1edb0*/  IMAD.MOV.U32 R225, RZ, RZ, 0x181f ;  /* 0x0000181fffe17424 */ /* 0x000fe200078e00ff */
[----:B------:R-:W-:Y:S02]  /*1edc0*/  MOV R3, 0x1ede0 ;  /* 0x0001ede000037802 */ /* 0x000fe40000000f00 */
[----:B--23--:R-:W-:Y:S05]  /*1edd0*/  CALL.REL.NOINC `($__internal_9_$__cuda_sm70_shflsync_idx_p) ;  /* 0x00000b8000007944 */ /* 0x00cfea0003c00000 */
[----:B------:R-:W-:Y:S01]  /*1ede0*/  MOV R7, R226 ;  /* 0x000000e200077202 */ /* 0x000fe20000000f00 */
[----:B------:R-:W-:Y:S05]  /*1edf0*/  BRA `(.L_x_877) ;  /* 0xffffa24000007947 */ /* 0x000fea000383ffff */
.L_x_775:
[----:B------:R-:W-:Y:S01]  /*1ee00*/  IMAD.MOV.U32 R223, RZ, RZ, R6 ;  /* 0x000000ffffdf7224 */ /* 0x000fe200078e0006 */
[----:B-1----:R-:W-:Y:S01]  /*1ee10*/  MOV R2, 0x2 ;  /* 0x0000000200027802 */ /* 0x002fe20000000f00 */
[----:B------:R-:W-:Y:S01]  /*1ee20*/  IMAD.MOV.U32 R225, RZ, RZ, 0x181f ;  /* 0x0000181fffe17424 */ /* 0x000fe200078e00ff */
[----:B------:R-:W-:Y:S02]  /*1ee30*/  MOV R3, 0x1ee50 ;  /* 0x0001ee5000037802 */ /* 0x000fe40000000f00 */
[----:B--234-:R-:W-:Y:S05]  /*1ee40*/  CALL.REL.NOINC `($__internal_9_$__cuda_sm70_shflsync_idx_p) ;  /* 0x00000b1000007944 */ /* 0x01cfea0003c00000 */
[----:B------:R-:W-:Y:S01]  /*1ee50*/  MOV R2, R226 ;  /* 0x000000e200027202 */ /* 0x000fe20000000f00 */
[----:B------:R-:W-:Y:S05]  /*1ee60*/  BRA `(.L_x_878) ;  /* 0xffffa1f000007947 */ /* 0x000fea000383ffff */
.L_x_776:
        /* <DEDUP_REMOVED lines=13> */
.L_x_777:
[----:B------:R-:W-:Y:S01]  /*1ef40*/  IMAD.MOV.U32 R223, RZ, RZ, R5 ;  /* 0x000000ffffdf7224 */ /* 0x000fe200078e0005 */
[----:B--2---:R-:W-:Y:S01]  /*1ef50*/  MOV R2, 0x4 ;  /* 0x0000000400027802 */ /* 0x004fe20000000f00 */
[----:B------:R-:W-:Y:S01]  /*1ef60*/  IMAD.MOV.U32 R225, RZ, RZ, 0x181f ;  /* 0x0000181fffe17424 */ /* 0x000fe200078e00ff */
[----:B------:R-:W-:Y:S02]  /*1ef70*/  MOV R3, 0x1ef90 ;  /* 0x0001ef9000037802 */ /* 0x000fe40000000f00 */
[----:B-1-34-:R-:W-:Y:S05]  /*1ef80*/  CALL.REL.NOINC `($__internal_9_$__cuda_sm70_shflsync_idx_p) ;  /* 0x000009d000007944 */ /* 0x01afea0003c00000 */
[----:B------:R-:W-:Y:S01]  /*1ef90*/  MOV R7, R226 ;  /* 0x000000e200077202 */ /* 0x000fe20000000f00 */
[----:B------:R-:W-:Y:S05]  /*1efa0*/  BRA `(.L_x_880) ;  /* 0xffffa1c000007947 */ /* 0x000fea000383ffff */
.L_x_778:
[----:B------:R-:W-:Y:S01]  /*1efb0*/  IMAD.MOV.U32 R223, RZ, RZ, R6 ;  /* 0x000000ffffdf7224 */ /* 0x000fe200078e0006 */
[----:B--2---:R-:W-:Y:S01]  /*1efc0*/  MOV R2, 0x4 ;  /* 0x0000000400027802 */ /* 0x004fe20000000f00 */
[----:B------:R-:W-:Y:S01]  /*1efd0*/  IMAD.MOV.U32 R225, RZ, RZ, 0x181f ;  /* 0x0000181fffe17424 */ /* 0x000fe200078e00ff */
[----:B------:R-:W-:Y:S02]  /*1efe0*/  MOV R3, 0x1f000 ;  /* 0x0001f00000037802 */ /* 0x000fe40000000f00 */
[----:B-1-34-:R-:W-:Y:S05]  /*1eff0*/  CALL.REL.NOINC `($__internal_9_$__cuda_sm70_shflsync_idx_p) ;  /* 0x0000096000007944 */ /* 0x01afea0003c00000 */
[----:B------:R-:W-:Y:S01]  /*1f000*/  MOV R2, R226 ;  /* 0x000000e200027202 */ /* 0x000fe20000000f00 */
[----:B------:R-:W-:Y:S05]  /*1f010*/  BRA `(.L_x_881) ;  /* 0xffffa17000007947 */ /* 0x000fea000383ffff */
.L_x_779:
        /* <DEDUP_REMOVED lines=13> */
.L_x_780:
[----:B------:R-:W-:Y:S01]  /*1f0f0*/  IMAD.MOV.U32 R223, RZ, RZ, R5 ;  /* 0x000000ffffdf7224 */ /* 0x000fe200078e0005 */
[----:B--2---:R-:W-:Y:S01]  /*1f100*/  MOV R2, 0x6 ;  /* 0x0000000600027802 */ /* 0x004fe20000000f00 */
[----:B------:R-:W-:Y:S01]  /*1f110*/  IMAD.MOV.U32 R225, RZ, RZ, 0x181f ;  /* 0x0000181fffe17424 */ /* 0x000fe200078e00ff */
[----:B------:R-:W-:Y:S02]  /*1f120*/  MOV R3, 0x1f140 ;  /* 0x0001f14000037802 */ /* 0x000fe40000000f00 */
[----:B-1--4-:R-:W-:Y:S05]  /*1f130*/  CALL.REL.NOINC `($__internal_9_$__cuda_sm70_shflsync_idx_p) ;  /* 0x0000082000007944 */ /* 0x012fea0003c00000 */
[----:B------:R-:W-:Y:S01]  /*1f140*/  MOV R7, R226 ;  /* 0x000000e200077202 */ /* 0x000fe20000000f00 */
[----:B------:R-:W-:Y:S05]  /*1f150*/  BRA `(.L_x_883) ;  /* 0xffffa14000007947 */ /* 0x000fea000383ffff */
.L_x_781:
[----:B------:R-:W-:Y:S01]  /*1f160*/  IMAD.MOV.U32 R223, RZ, RZ, R6 ;  /* 0x000000ffffdf7224 */ /* 0x000fe200078e0006 */
[----:B--2---:R-:W-:Y:S01]  /*1f170*/  MOV R2, 0x6 ;  /* 0x0000000600027802 */ /* 0x004fe20000000f00 */
[----:B------:R-:W-:Y:S01]  /*1f180*/  IMAD.MOV.U32 R225, RZ, RZ, 0x181f ;  /* 0x0000181fffe17424 */ /* 0x000fe200078e00ff */
[----:B------:R-:W-:Y:S02]  /*1f190*/  MOV R3, 0x1f1b0 ;  /* 0x0001f1b000037802 */ /* 0x000fe40000000f00 */
[----:B-1-34-:R-:W-:Y:S05]  /*1f1a0*/  CALL.REL.NOINC `($__internal_9_$__cuda_sm70_shflsync_idx_p) ;  /* 0x000007b000007944 */ /* 0x01afea0003c00000 */
[----:B------:R-:W-:Y:S01]  /*1f1b0*/  MOV R2, R226 ;  /* 0x000000e200027202 */ /* 0x000fe20000000f00 */
[----:B------:R-:W-:Y:S05]  /*1f1c0*/  BRA `(.L_x_884) ;  /* 0xffffa0f000007947 */ /* 0x000fea000383ffff */
.L_x_782:
        /* <DEDUP_REMOVED lines=13> */
.L_x_784:
[----:B------:R-:W-:Y:S01]  /*1f2a0*/  IMAD.MOV.U32 R223, RZ, RZ, R60 ;  /* 0x000000ffffdf7224 */ /* 0x000fe200078e003c */
[----:B------:R-:W-:Y:S01]  /*1f2b0*/  MOV R2, RZ ;  /* 0x000000ff00027202 */ /* 0x000fe20000000f00 */
[----:B------:R-:W-:Y:S01]  /*1f2c0*/  IMAD.MOV.U32 R225, RZ, RZ, 0x1f ;  /* 0x0000001fffe17424 */ /* 0x000fe200078e00ff */
[----:B------:R-:W-:Y:S02]  /*1f2d0*/  MOV R3, 0x1f2f0 ;  /* 0x0001f2f000037802 */ /* 0x000fe40000000f00 */
[----:B------:R-:W-:Y:S05]  /*1f2e0*/  CALL.REL.NOINC `($__internal_9_$__cuda_sm70_shflsync_idx_p) ;  /* 0x0000067000007944 */ /* 0x000fea0003c00000 */
[----:B------:R-:W-:Y:S01]  /*1f2f0*/  MOV R9, R226 ;  /* 0x000000e200097202 */ /* 0x000fe20000000f00 */
[----:B------:R-:W-:Y:S05]  /*1f300*/  BRA `(.L_x_886) ;  /* 0xffffa1a000007947 */ /* 0x000fea000383ffff */
.L_x_785:
[----:B------:R-:W-:Y:S01]  /*1f310*/  IMAD.MOV.U32 R223, RZ, RZ, R60 ;  /* 0x000000ffffdf7224 */ /* 0x000fe200078e003c */
[----:B------:R-:W-:Y:S01]  /*1f320*/  MOV R2, 0x1 ;  /* 0x0000000100027802 */ /* 0x000fe20000000f00 */
[----:B------:R-:W-:Y:S01]  /*1f330*/  IMAD.MOV.U32 R225, RZ, RZ, 0x1f ;  /* 0x0000001fffe17424 */ /* 0x000fe200078e00ff */
[----:B------:R-:W-:Y:S02]  /*1f340*/  MOV R3, 0x1f360 ;  /* 0x0001f36000037802 */ /* 0x000fe40000000f00 */
[----:B-12---:R-:W-:Y:S05]  /*1f350*/  CALL.REL.NOINC `($__internal_9_$__cuda_sm70_shflsync_idx_p) ;  /* 0x0000060000007944 */ /* 0x006fea0003c00000 */
[----:B------:R-:W-:Y:S01]  /*1f360*/  MOV R8, R226 ;  /* 0x000000e200087202 */ /* 0x000fe20000000f00 */
[----:B------:R-:W-:Y:S05]  /*1f370*/  BRA `(.L_x_887) ;  /* 0xffffa15000007947 */ /* 0x000fea000383ffff */
.L_x_786:
[----:B------:R-:W-:Y:S02]  /*1f380*/  MOV R2, 0x1 ;  /* 0x0000000100027802 */ /* 0x000fe40000000f00 */
[----:B------:R-:W-:-:S02]  /*1f390*/  MOV R3, 0x1f3b0 ;  /* 0x0001f3b000037802 */ /* 0x000fc40000000f00 */
[----:B-1234-:R-:W-:Y:S05]  /*1f3a0*/  CALL.REL.NOINC `($__internal_10_$__cuda_sm70_shflsync_up_p) ;  /* 0x0000061000007944 */ /* 0x01efea0003c00000 */
[----:B------:R-:W-:Y:S05]  /*1f3b0*/  BRA `(.L_x_888) ;  /* 0xffffa24000007947 */ /* 0x000fea000383ffff */
.L_x_787:
[----:B------:R-:W-:Y:S02]  /*1f3c0*/  MOV R2, 0x2 ;  /* 0x0000000200027802 */ /* 0x000fe40000000f00 */
[----:B------:R-:W-:-:S02]  /*1f3d0*/  MOV R3, 0x1f3f0 ;  /* 0x0001f3f000037802 */ /* 0x000fc40000000f00 */
[----:B--2-4-:R-:W-:Y:S05]  /*1f3e0*/  CALL.REL.NOINC `($__internal_10_$__cuda_sm70_shflsync_up_p) ;  /* 0x000005d000007944 */ /* 0x014fea0003c00000 */
        /* <DEDUP_REMOVED lines=24> */
.L_x_791:
[----:B------:R-:W-:Y:S02]  /*1f570*/  MOV R2, 0x1 ;  /* 0x0000000100027802 */ /* 0x000fe40000000f00 */
[----:B------:R-:W-:Y:S02]  /*1f580*/  MOV R3, 0x1f5a0 ;  /* 0x0001f5a000037802 */ /* 0x000fe40000000f00 */
[----:B------:R-:W-:Y:S05]  /*1f590*/  CALL.REL.NOINC `($__internal_10_$__cuda_sm70_shflsync_up_p) ;  /* 0x0000042000007944 */ /* 0x000fea0003c00000 */
[----:B------:R-:W-:Y:S01]  /*1f5a0*/  MOV R2, R4 ;  /* 0x0000000400027202 */ /* 0x000fe20000000f00 */
[----:B------:R-:W-:Y:S05]  /*1f5b0*/  BRA `(.L_x_890) ;  /* 0xffffa2a000007947 */ /* 0x000fea000383ffff */
.L_x_792:
        /* <DEDUP_REMOVED lines=27> */
.L_x_794:
[----:B------:R-:W-:Y:S02]  /*1f770*/  SEL R0, RZ, 0x1, P0 ;  /* 0x00000001ff007807 */ /* 0x000fe40000000000 */
[----:B------:R-:W-:Y:S02]  /*1f780*/  MOV R2, 0x1f7a0 ;  /* 0x0001f7a000027802 */ /* 0x000fe40000000f00 */
[----:B-1----:R-:W-:Y:S05]  /*1f790*/  CALL.REL.NOINC `($__internal_11_$__cuda_sm70_votesync_ballot) ;  /* 0x0000029000007944 */ /* 0x002fea0003c00000 */
[----:B------:R-:W-:Y:S01]  /*1f7a0*/  MOV R10, R0 ;  /* 0x00000000000a7202 */ /* 0x000fe20000000f00 */
[----:B------:R-:W-:Y:S05]  /*1f7b0*/  BRA `(.L_x_892) ;  /* 0xffffa23000007947 */ /* 0x000fea000383ffff */
.L_x_795:
[----:B------:R-:W-:Y:S01]  /*1f7c0*/  IMAD.MOV.U32 R223, RZ, RZ, R6 ;  /* 0x000000ffffdf7224 */ /* 0x000fe200078e0006 */
[----:B--2---:R-:W-:Y:S01]  /*1f7d0*/  MOV R2, R0 ;  /* 0x0000000000027202 */ /* 0x004fe20000000f00 */
[----:B------:R-:W-:Y:S01]  /*1f7e0*/  IMAD.MOV.U32 R225, RZ, RZ, 0x1f ;  /* 0x0000001fffe17424 */ /* 0x000fe200078e00ff */
[----:B------:R-:W-:Y:S02]  /*1f7f0*/  MOV R3, 0x1f810 ;  /* 0x0001f81000037802 */ /* 0x000fe40000000f00 */
[----:B-1----:R-:W-:Y:S05]  /*1f800*/  CALL.REL.NOINC `($__internal_9_$__cuda_sm70_shflsync_idx_p) ;  /* 0x0000015000007944 */ /* 0x002fea0003c00000 */
[----:B------:R-:W-:Y:S01]  /*1f810*/  IMAD.MOV.U32 R8, RZ, RZ, R226 ;  /* 0x000000ffff087224 */ /* 0x000fe200078e00e2 */
[----:B------:R-:W-:Y:S01]  /*1f820*/  MOV R2, R0 ;  /* 0x0000000000027202 */ /* 0x000fe20000000f00 */
[----:B------:R-:W-:Y:S01]  /*1f830*/  IMAD.MOV.U32 R223, RZ, RZ, R7 ;  /* 0x000000ffffdf7224 */ /* 0x000fe200078e0007 */
[----:B------:R-:W-:-:S02]  /*1f840*/  MOV R225, 0x1f ;  /* 0x0000001f00e17802 */ /* 0x000fc40000000f00 */
[----:B------:R-:W-:Y:S02]  /*1f850*/  MOV R3, 0x1f870 ;  /* 0x0001f87000037802 */ /* 0x000fe40000000f00 */
[----:B------:R-:W-:Y:S05]  /*1f860*/  CALL.REL.NOINC `($__internal_9_$__cuda_sm70_shflsync_idx_p) ;  /* 0x000000f000007944 */ /* 0x000fea0003c00000 */
[----:B------:R-:W-:Y:S01]  /*1f870*/  MOV R7, R226 ;  /* 0x000000e200077202 */ /* 0x000fe20000000f00 */
[----:B------:R-:W-:Y:S05]  /*1f880*/  BRA `(.L_x_893) ;  /* 0xffffa1d000007947 */ /* 0x000fea000383ffff */
.L_x_798:
[----:B------:R-:W-:Y:S01]  /*1f890*/  IMAD.MOV.U32 R223, RZ, RZ, R4 ;  /* 0x000000ffffdf7224 */ /* 0x000fe200078e0004 */
[----:B--2---:R-:W-:Y:S01]  /*1f8a0*/  MOV R2, R0 ;  /* 0x0000000000027202 */ /* 0x004fe20000000f00 */
[----:B------:R-:W-:Y:S01]  /*1f8b0*/  IMAD.MOV.U32 R225, RZ, RZ, 0x1f ;  /* 0x0000001fffe17424 */ /* 0x000fe200078e00ff */
[----:B------:R-:W-:Y:S02]  /*1f8c0*/  MOV R3, 0x1f8e0 ;  /* 0x0001f8e000037802 */ /* 0x000fe40000000f00 */
[----:B-1--4-:R-:W-:Y:S05]  /*1f8d0*/  CALL.REL.NOINC `($__internal_9_$__cuda_sm70_shflsync_idx_p) ;  /* 0x0000008000007944 */ /* 0x012fea0003c00000 */
[----:B------:R-:W-:Y:S01]  /*1f8e0*/  MOV R11, R226 ;  /* 0x000000e2000b7202 */ /* 0x000fe20000000f00 */
[----:B------:R-:W-:Y:S05]  /*1f8f0*/  BRA `(.L_x_797) ;  /* 0xffffa1c000007947 */ /* 0x000fea000383ffff */
        .weak           $__internal_8_$__cuda_sm70_shflsync_bfly_p
        .type           $__internal_8_$__cuda_sm70_shflsync_bfly_p,@function
        .size           $__internal_8_$__cuda_sm70_shflsync_bfly_p,($__internal_9_$__cuda_sm70_shflsync_idx_p - $__internal_8_$__cuda_sm70_shflsync_bfly_p)
$__internal_8_$__cuda_sm70_shflsync_bfly_p:
[----:B------:R-:W-:Y:S02]  /*1f900*/  MOV R225, 0x1f ;  /* 0x0000001f00e17802 */ /* 0x000fe40000000f00 */
[----:B------:R-:W-:-:S04]  /*1f910*/  MOV R226, 0xffffffff ;  /* 0xffffffff00e27802 */ /* 0x000fc80000000f00 */
[----:B------:R-:W-:Y:S04]  /*1f920*/  WARPSYNC R226 ;  /* 0x000000e200007348 */ /* 0x000fe80003800000 */
[----:B------:R1:W2:Y:S02]  /*1f930*/  SHFL.BFLY PT, R225, R92, R3, R225 ;  /* 0x0c0000035ce17389 */ /* 0x0002a400000e00e1 */
[----:B-1----:R-:W-:-:S04]  /*1f940*/  MOV R3, 0x0 ;  /* 0x0000000000037802 */ /* 0x002fc80000000f00 */
[----:B--2---:R-:W-:Y:S05]  /*1f950*/  RET.REL.NODEC R2 `(_ZN7cutlass13device_kernelIN5flash19enable_sm80_to_sm89INS1_16FlashAttnFwdSm80INS1_25CollectiveMainloopFwdSm80ILi4ELi1ELb0EN4cute5tupleIJNS5_1CILi128EEENS7_ILi80EEENS7_ILi64EEEEEELi64ENS_10bfloat16_tEfNS_4arch4Sm80ELb0ELb1ELb0ELb1ELb1ELb0ELb1ELb1EEENS1_21CollectiveEpilogueFwdINS6_IJS8_SA_S9_EEENS6_IJNS7_ILi1EEESI_SI_EEESC_SE_Li128ELb1ELb1ELb1ELb0EEENS1_36VarlenDynamicPersistentTileSchedulerILi128ELi80ELi128ELi128ELb1ELb1ELb0ELb1ELb0ELb1EEEEEEEEEvNT_6ParamsE) ;  /* 0xfffe06a002007950 */ /* 0x004fea0003c3ffff */
        .weak           $__internal_9_$__cuda_sm70_shflsync_idx_p
        .type           $__internal_9_$__cuda_sm70_shflsync_idx_p,@function
        .size           $__internal_9_$__cuda_sm70_shflsync_idx_p,($__internal_10_$__cuda_sm70_shflsync_up_p - $__internal_9_$__cuda_sm70_shflsync_idx_p)
$__internal_9_$__cuda_sm70_shflsync_idx_p:
[----:B------:R-:W-:-:S04]  /*1f960*/  MOV R226, 0xffffffff ;  /* 0xffffffff00e27802 */ /* 0x000fc80000000f00 */
[----:B------:R-:W-:Y:S04]  /*1f970*/  WARPSYNC R226 ;  /* 0x000000e200007348 */ /* 0x000fe80003800000 */
[----:B------:R1:W2:Y:S02]  /*1f980*/  SHFL.IDX PT, R226, R223, R2, R225 ;  /* 0x00000002dfe27389 */ /* 0x0002a400000e00e1 */
[----:B-1----:R-:W-:Y:S02]  /*1f990*/  MOV R2, R3 ;  /* 0x0000000300027202 */ /* 0x002fe40000000f00 */
[----:B------:R-:W-:-:S04]  /*1f9a0*/  MOV R3, 0x0 ;  /* 0x0000000000037802 */ /* 0x000fc80000000f00 */
[----:B--2---:R-:W-:Y:S05]  /*1f9b0*/  RET.REL.NODEC R2 `(_ZN7cutlass13device_kernelIN5flash19enable_sm80_to_sm89INS1_16FlashAttnFwdSm80INS1_25CollectiveMainloopFwdSm80ILi4ELi1ELb0EN4cute5tupleIJNS5_1CILi128EEENS7_ILi80EEENS7_ILi64EEEEEELi64ENS_10bfloat16_tEfNS_4arch4Sm80ELb0ELb1ELb0ELb1ELb1ELb0ELb1ELb1EEENS1_21CollectiveEpilogueFwdINS6_IJS8_SA_S9_EEENS6_IJNS7_ILi1EEESI_SI_EEESC_SE_Li128ELb1ELb1ELb1ELb0EEENS1_36VarlenDynamicPersistentTileSchedulerILi128ELi80ELi128ELi128ELb1ELb1ELb0ELb1ELb0ELb1EEEEEEEEEvNT_6ParamsE) ;  /* 0xfffe064002007950 */ /* 0x004fea0003c3ffff */
        .weak           $__internal_10_$__cuda_sm70_shflsync_up_p
        .type           $__internal_10_$__cuda_sm70_shflsync_up_p,@function
        .size           $__internal_10_$__cuda_sm70_shflsync_up_p,($__internal_11_$__cuda_sm70_votesync_ballot - $__internal_10_$__cuda_sm70_shflsync_up_p)
$__internal_10_$__cuda_sm70_shflsync_up_p:
[----:B------:R-:W-:Y:S02]  /*1f9c0*/  IMAD.MOV.U32 R4, RZ, RZ, RZ ;  /* 0x000000ffff047224 */ /* 0x000fe400078e00ff */
[----:B------:R-:W-:-:S04]  /*1f9d0*/  IMAD.MOV.U32 R10, RZ, RZ, -0x1 ;  /* 0xffffffffff0a7424 */ /* 0x000fc800078e00ff */
[----:B------:R-:W-:Y:S04]  /*1f9e0*/  WARPSYNC R10 ;  /* 0x0000000a00007348 */ /* 0x000fe80003800000 */
[----:B------:R1:W2:Y:S02]  /*1f9f0*/  SHFL.UP PT, R4, R0, R2, R4 ;  /* 0x0400000200047389 */ /* 0x0002a400000e0004 */
[----:B-1----:R-:W-:Y:S02]  /*1fa00*/  MOV R2, R3 ;  /* 0x0000000300027202 */ /* 0x002fe40000000f00 */
[----:B------:R-:W-:-:S04]  /*1fa10*/  MOV R3, 0x0 ;  /* 0x0000000000037802 */ /* 0x000fc80000000f00 */
[----:B--2---:R-:W-:Y:S05]  /*1fa20*/  RET.REL.NODEC R2 `(_ZN7cutlass13device_kernelIN5flash19enable_sm80_to_sm89INS1_16FlashAttnFwdSm80INS1_25CollectiveMainloopFwdSm80ILi4ELi1ELb0EN4cute5tupleIJNS5_1CILi128EEENS7_ILi80EEENS7_ILi64EEEEEELi64ENS_10bfloat16_tEfNS_4arch4Sm80ELb0ELb1ELb0ELb1ELb1ELb0ELb1ELb1EEENS1_21CollectiveEpilogueFwdINS6_IJS8_SA_S9_EEENS6_IJNS7_ILi1EEESI_SI_EEESC_SE_Li128ELb1ELb1ELb1ELb0EEENS1_36VarlenDynamicPersistentTileSchedulerILi128ELi80ELi128ELi128ELb1ELb1ELb0ELb1ELb0ELb1EEEEEEEEEvNT_6ParamsE) ;  /* 0xfffe05d002007950 */ /* 0x004fea0003c3ffff */
        .weak           $__internal_11_$__cuda_sm70_votesync_ballot
        .type           $__internal_11_$__cuda_sm70_votesync_ballot,@function
        .size           $__internal_11_$__cuda_sm70_votesync_ballot,(.L_x_1921 - $__internal_11_$__cuda_sm70_votesync_ballot)
$__internal_11_$__cuda_sm70_votesync_ballot:
[----:B------:R-:W-:Y:S01]  /*1fa30*/  ISETP.NE.U32.AND P0, PT, R0, 0x1, PT ;  /* 0x000000010000780c */ /* 0x000fe20003f05070 */
[----:B------:R-:W-:-:S04]  /*1fa40*/  IMAD.MOV.U32 R3, RZ, RZ, -0x1 ;  /* 0xffffffffff037424 */ /* 0x000fc800078e00ff */
[----:B------:R-:W-:Y:S08]  /*1fa50*/  WARPSYNC R3 ;  /* 0x0000000300007348 */ /* 0x000ff00003800000 */
[----:B------:R-:W-:-:S04]  /*1fa60*/  VOTE.ANY R0, PT, !P0 ;  /* 0x0000000000007806 */ /* 0x000fc800040e0100 */
[----:B------:R-:W-:Y:S01]  /*1fa70*/  LOP3.LUT R0, R0, R3, RZ, 0xc0, !PT ;  /* 0x0000000300007212 */ /* 0x000fe200078ec0ff */
[----:B------:R-:W-:-:S04]  /*1fa80*/  IMAD.MOV.U32 R3, RZ, RZ, 0x0 ;  /* 0x00000000ff037424 */ /* 0x000fc800078e00ff */
[----:B------:R-:W-:Y:S05]  /*1fa90*/  RET.REL.NODEC R2 `(_ZN7cutlass13device_kernelIN5flash19enable_sm80_to_sm89INS1_16FlashAttnFwdSm80INS1_25CollectiveMainloopFwdSm80ILi4ELi1ELb0EN4cute5tupleIJNS5_1CILi128EEENS7_ILi80EEENS7_ILi64EEEEEELi64ENS_10bfloat16_tEfNS_4arch4Sm80ELb0ELb1ELb0ELb1ELb1ELb0ELb1ELb1EEENS1_21CollectiveEpilogueFwdINS6_IJS8_SA_S9_EEENS6_IJNS7_ILi1EEESI_SI_EEESC_SE_Li128ELb1ELb1ELb1ELb0EEENS1_36VarlenDynamicPersistentTileSchedulerILi128ELi80ELi128ELi128ELb1ELb1ELb0ELb1ELb0ELb1EEEEEEEEEvNT_6ParamsE) ;  /* 0xfffe056002007950 */ /* 0x000fea0003c3ffff */
.L_x_894:
        /* <DEDUP_REMOVED lines=14> */
.L_x_1921:


//--------------------- .text._ZN7cutlass13device_kernelIN5flash19enable_sm80_to_sm89INS1_16FlashAttnFwdSm80INS1_25CollectiveMainloopFwdSm80ILi4ELi1ELb0EN4cute5tupleIJNS5_1CILi128EEENS7_ILi80EEENS7_ILi64EEEEEELi64ENS_10bfloat16_tEfNS_4arch4Sm80ELb0ELb1ELb0ELb1ELb1ELb1ELb1ELb1EEENS1_21CollectiveEpilogueFwdINS6_IJS8_SA_S9_EEENS6_IJNS7_ILi1EEESI_SI_EEESC_SE_Li128ELb1ELb1ELb1ELb0EEENS1_36VarlenDynamicPersistentTileSchedulerILi128ELi80ELi128ELi128ELb1ELb1ELb0ELb1ELb0ELb1EEEEEEEEEvNT_6ParamsE --------------------------
	.section	.text._ZN7cutlass13device_kernelIN5flash19enable_sm80_to_sm89INS1_16FlashAttnFwdSm80INS1_25CollectiveMainloopFwdSm80ILi4ELi1ELb0EN4cute5tupleIJNS5_1CILi128EEENS7_ILi80EEENS7_ILi64EEEEEELi64ENS_10bfloat16_tEfNS_4arch4Sm80ELb0ELb1ELb0ELb1ELb1ELb1ELb1ELb1EEENS1_21CollectiveEpilogueFwdINS6_IJS8_SA_S9_EEENS6_IJNS7_ILi1EEESI_SI_EEESC_SE_Li128ELb1ELb1ELb1ELb0EEENS1_36VarlenDynamicPersistentTileSchedulerILi128ELi80ELi128ELi128ELb1ELb1ELb0ELb1ELb0ELb1EEEEEEEEEvNT_6ParamsE,"ax",@progbits
	.sectioninfo	@"SHI_REGISTERS=255"
	.align	128
.text._ZN7cutlass13device_kernelIN5flash19enable_sm80_to_sm89INS1_16FlashAttnFwdSm80INS1_25CollectiveMainloopFwdSm80ILi4ELi1ELb0EN4cute5tupleIJNS5_1CILi128EEENS7_ILi80EEENS7_ILi64EEEEEELi64ENS_10bfloat16_tEfNS_4arch4Sm80ELb0ELb1ELb0ELb1ELb1ELb1ELb1ELb1EEENS1_21CollectiveEpilogueFwdINS6_IJS8_SA_S9_EEENS6_IJNS7_ILi1EEESI_SI_EEESC_SE_Li128ELb1ELb1ELb1ELb0EEENS1_36VarlenDynamicPersistentTileSchedulerILi128ELi80ELi128ELi128ELb1ELb1ELb0ELb1ELb0ELb1EEEEEEEEEvNT_6ParamsE:
        .type           _ZN7cutlass13device_kernelIN5flash19enable_sm80_to_sm89INS1_16FlashAttnFwdSm80INS1_25CollectiveMainloopFwdSm80ILi4ELi1ELb0EN4cute5tupleIJNS5_1CILi128EEENS7_ILi80EEENS7_ILi64EEEEEELi64ENS_10bfloat16_tEfNS_4arch4Sm80ELb0ELb1ELb0ELb1ELb1ELb1ELb1ELb1EEENS1_21CollectiveEpilogueFwdINS6_IJS8_SA_S9_EEENS6_IJNS7_ILi1EEESI_SI_EEESC_SE_Li128ELb1ELb1ELb1ELb0EEENS1_36VarlenDynamicPersistentTileSchedulerILi128ELi80ELi128ELi128ELb1ELb1ELb0ELb1ELb0ELb1EEEEEEEEEvNT_6ParamsE,@function
        .size           _ZN7cutlass13device_kernelIN5flash19enable_sm80_to_sm89INS1_16FlashAttnFwdSm80INS1_25CollectiveMainloopFwdSm80ILi4ELi1ELb0EN4cute5tupleIJNS5_1CILi128EEENS7_ILi80EEENS7_ILi64EEEEEELi64ENS_10bfloat16_tEfNS_4arch4Sm80ELb0ELb1ELb0ELb1ELb1ELb1ELb1ELb1EEENS1_21CollectiveEpilogueFwdINS6_IJS8_SA_S9_EEENS6_IJNS7_ILi1EEESI_SI_EEESC_SE_Li128ELb1ELb1ELb1ELb0EEENS1_36VarlenDynamicPersistentTileSchedulerILi128ELi80ELi128ELi128ELb1ELb1ELb0ELb1ELb0ELb1EEEEEEEEEvNT_6ParamsE,(.L_x_1926 - _ZN7cutlass13device_kernelIN5flash19enable_sm80_to_sm89INS1_16FlashAttnFwdSm80INS1_25CollectiveMainloopFwdSm80ILi4ELi1ELb0EN4cute5tupleIJNS5_1CILi128EEENS7_ILi80EEENS7_ILi64EEEEEELi64ENS_10bfloat16_tEfNS_4arch4Sm80ELb0ELb1ELb0ELb1ELb1ELb1ELb1ELb1EEENS1_21CollectiveEpilogueFwdINS6_IJS8_SA_S9_EEENS6_IJNS7_ILi1EEESI_SI_EEESC_SE_Li128ELb1ELb1ELb1ELb0EEENS1_36VarlenDynamicPersistentTileSchedulerILi128ELi80ELi128ELi128ELb1ELb1ELb0ELb1ELb0ELb1EEEEEEEEEvNT_6ParamsE)
        .other          _ZN7cutlass13device_kernelIN5flash19enable_sm80_to_sm89INS1_16FlashAttnFwdSm80INS1_25CollectiveMainloopFwdSm80ILi4ELi1ELb0EN4cute5tupleIJNS5_1CILi128EEENS7_ILi80EEENS7_ILi64EEEEEELi64ENS_10bfloat16_tEfNS_4arch4Sm80ELb0ELb1ELb0ELb1ELb1ELb1ELb1ELb1EEENS1_21CollectiveEpilogueFwdINS6_IJS8_SA_S9_EEENS6_IJNS7_ILi1EEESI_SI_EEESC_SE_Li128ELb1ELb1ELb1ELb0EEENS1_36VarlenDynamicPersistentTileSchedulerILi128ELi80ELi128ELi128ELb1ELb1ELb0ELb1ELb0ELb1EEEEEEEEEvNT_6ParamsE,@"STO_CUDA_ENTRY STV_DEFAULT"
_ZN7cutlass13device_kernelIN5flash19enable_sm80_to_sm89INS1_16FlashAttnFwdSm80INS1_25CollectiveMainloopFwdSm80ILi4ELi1ELb0EN4cute5tupleIJNS5_1CILi128EEENS7_ILi80EEENS7_ILi64EEEEEELi64ENS_10bfloat16_tEfNS_4arch4Sm80ELb0ELb1ELb0ELb1ELb1ELb1ELb1ELb1EEENS1_21CollectiveEpilogueFwdINS6_IJS8_SA_S9_EEENS6_IJNS7_ILi1EEESI_SI_EEESC_SE_Li128ELb1ELb1ELb1ELb0EEENS1_36VarlenDynamicPersistentTileSchedulerILi128ELi80ELi128ELi128ELb1ELb1ELb0ELb1ELb0ELb1EEEEEEEEEvNT_6ParamsE:
        /* <DEDUP_REMOVED lines=54> */
.L_x_900:
        /* <DEDUP_REMOVED lines=16> */
.L_x_1209:
        /* <DEDUP_REMOVED lines=16> */
.L_x_1210:
[----:B--2---:R-:W-:-:S05]  /*0560*/  IMAD R0, R0, c[0x0][0x538], RZ ;  /* 0x00014e0000007a24 */ /* 0x004fca00078e02ff */
[----:B------:R-:W-:-:S04]  /*0570*/  IADD3 R7, R0, R7, RZ ;  /* 0x0000000700077210 */ /* 0x000fc80007ffe0ff */
[----:B------:R-:W-:-:S13]  /*0580*/  ISETP.GT.AND P0, PT, R7, UR4, PT ;  /* 0x0000000407007c0c */ /* 0x000fda000bf04270 */
[----:B-1----:R-:W-:Y:S05]  /*0590*/  @!P0 BRA `(.L_x_900) ;  /* 0xfffffdc000008947 */ /* 0x002fea000383ffff */
.L_x_896:
[----:B------:R-:W-:-:S05]  /*05a0*/  IADD3 R10, -R0, R7, RZ ;  /* 0x00000007000a7210 */ /* 0x000fca0007ffe1ff */
[----:B------:R-:W-:-:S05]  /*05b0*/  IMAD R0, R4, c[0x0][0x538], R10 ;  /* 0x00014e0004007a24 */ /* 0x000fca00078e020a */
[----:B------:R-:W-:Y:S01]  /*05c0*/  ISETP.GT.AND P0, PT, R0, UR4, PT ;  /* 0x0000000400007c0c */ /* 0x000fe2000bf04270 */
[----:B------:R-:W-:-:S12]  /*05d0*/  BRA.DIV ~URZ, `(.L_x_901) ;  /* 0x00025f727f007947 */ /* 0x000fd8000b800000 */
[----:B------:R-:W-:-:S04]  /*05e0*/  VOTE.ANY R7, PT, !P0 ;  /* 0x0000000000077806 */ /* 0x000fc800040e0100 */
.L_x_1211:
[----:B------:R-:W1:Y:S02]  /*05f0*/  POPC R0, R7 ;  /* 0x0000000700007309 */ /* 0x000e640000000000 */
[----:B-1----:R-:W-:-:S05]  /*0600*/  IADD3 R2, R0, R6, RZ ;  /* 0x0000000600027210 */ /* 0x002fca0007ffe0ff */
[----:B------:R1:W-:Y:S01]  /*0610*/  STL [R1+0x5c], R2 ;  /* 0x00005c0201007387 */ /* 0x0003e20000100800 */
[----:B------:R-:W-:Y:S05]  /*0620*/  BRA.DIV ~URZ, `(.L_x_902) ;  /* 0x00025f727f007947 */ /* 0x000fea000b800000 */
[----:B------:R2:W3:Y:S01]  /*0630*/  SHFL.IDX PT, R12, R9, R0, 0x1f ;  /* 0x00001f00090c7589 */ /* 0x0004e200000e0000 */
[----:B------:R-:W-:-:S03]  /*0640*/  MOV R5, RZ ;  /* 0x000000ff00057202 */ /* 0x000fc60000000f00 */
[----:B------:R2:W4:Y:S04]  /*0650*/  SHFL.IDX PT, R9, R8, R0, 0x1f ;  /* 0x00001f0008097589 */ /* 0x00052800000e0000 */
.L_x_1212:
[----:B------:R-:W-:Y:S01]  /*0660*/  ISETP.NE.AND P0, PT, R7, RZ, PT ;  /* 0x000000ff0700720c */ /* 0x000fe20003f05270 */
[----:B------:R-:W-:-:S12]  /*0670*/  BSSY B0, `(.L_x_903) ;  /* 0x0000005000007945 */ /* 0x000fd80003800000 */
[----:B------:R-:W-:Y:S05]  /*0680*/  @!P0 BRA `(.L_x_904) ;  /* 0x0000003000008947 */ /* 0x000fea0003800000 */
[----:B--2---:R-:W-:Y:S01]  /*0690*/  IADD3 R0, R0, -0x1, RZ ;  /* 0xffffffff00007810 */ /* 0x004fe20007ffe0ff */
[----:B------:R-:W-:Y:S05]  /*06a0*/  BRA.DIV ~URZ, `(.L_x_905) ;  /* 0x00025fd27f007947 */ /* 0x000fea000b800000 */
[----:B------:R2:W1:Y:S02]  /*06b0*/  SHFL.IDX PT, R5, R4, R0, 0x1f ;  /* 0x00001f0004057589 */ /* 0x00046400000e0000 */
.L_x_904:
[----:B------:R-:W-:Y:S05]  /*06c0*/  BSYNC B0 ;  /* 0x0000000000007941 */ /* 0x000fea0003800000 */
.L_x_903:
        /* <DEDUP_REMOVED lines=69> */
.L_x_907:
        /* <DEDUP_REMOVED lines=70> */
.L_x_908:
[----:B------:R-:W-:Y:S05]  /*0f80*/  BSYNC B0 ;  /* 0x0000000000007941 */ /* 0x000fea0003800000 */
.L_x_906:
[----:B------:R-:W-:-:S04]  /*0f90*/  LOP3.LUT R0, RZ, R0, RZ, 0x33, !PT ;  /* 0x00000000ff007212 */ /* 0x000fc800078e33ff */
[----:B------:R-:W-:-:S05]  /*0fa0*/  IADD3 R0, R0, R12, RZ ;  /* 0x0000000c00007210 */ /* 0x000fca0007ffe0ff */
[----:B------:R2:W-:Y:S01]  /*0fb0*/  STL [R1+0x54], R0 ;  /* 0x0000540001007387 */ /* 0x0005e20000100800 */
[----:B------:R-:W-:Y:S05]  /*0fc0*/  BRA `(.L_x_909) ;  /* 0x0000006000007947 */ /* 0x000fea0003800000 */
.L_x_897:
[----:B------:R-:W-:Y:S01]  /*0fd0*/  MOV R0, UR4 ;  /* 0x0000000400007c02 */ /* 0x000fe20008000f00 */
[----:B------:R-:W-:Y:S04]  /*0fe0*/  STL [R1+0x54], RZ ;  /* 0x000054ff01007387 */ /* 0x000fe80000100800 */
[----:B------:R-:W-:Y:S04]  /*0ff0*/  STL [R1+0x58], RZ ;  /* 0x000058ff01007387 */ /* 0x000fe80000100800 */
[----:B------:R1:W-:Y:S02]  /*1000*/  STL [R1+0x50], R0 ;  /* 0x0000500001007387 */ /* 0x0003e40000100800 */
[----:B-1----:R-:W-:-:S05]  /*1010*/  MOV R0, c[0x0][0x53c] ;  /* 0x00014f0000007a02 */ /* 0x002fca0000000f00 */
[----:B------:R1:W-:Y:S02]  /*1020*/  STL [R1+0x5c], R0 ;  /* 0x00005c0001007387 */ /* 0x0003e40000100800 */
.L_x_909:
        /* <DEDUP_REMOVED lines=8> */
.L_x_895:
[----:B-12---:R-:W2:Y:S02]  /*10b0*/  LDL R0, [R1+0x5c] ;  /* 0x00005c0001007983 */ /* 0x006ea40000100800 */
[----:B--2---:R-:W-:-:S13]  /*10c0*/  ISETP.GE.AND P0, PT, R0, c[0x0][0x53c], PT ;  /* 0x00014f0000007a0c */ /* 0x004fda0003f06270 */
[----:B------:R-:W-:Y:S05]  /*10d0*/  @P0 EXIT ;  /* 0x000000000000094d */ /* 0x000fea0003800000 */
[----:B------:R-:W1:Y:S01]  /*10e0*/  S2R R15, SR_TID.X ;  /* 0x00000000000f7919 */ /* 0x000e620000002100 */
[----:B------:R-:W-:Y:S01]  /*10f0*/  IMAD.MOV.U32 R18, RZ, RZ, -0x10 ;  /* 0xfffffff0ff127424 */ /* 0x000fe200078e00ff */
[----:B------:R-:W-:Y:S01]  /*1100*/  ULDC UR4, c[0x0][0x2ac] ;  /* 0x0000ab0000047ab9 */ /* 0x000fe20000000800 */
[----:B------:R-:W-:Y:S01]  /*1110*/  IMAD.MOV.U32 R17, RZ, RZ, 0x20 ;  /* 0x00000020ff117424 */ /* 0x000fe200078e00ff */
[----:B------:R-:W-:Y:S01]  /*1120*/  ULDC UR6, c[0x0][0x1d0] ;  /* 0x0000740000067ab9 */ /* 0x000fe20000000800 */
[----:B------:R-:W-:Y:S01]  /*1130*/  IMAD.MOV.U32 R16, RZ, RZ, 0x40 ;  /* 0x00000040ff107424 */ /* 0x000fe200078e00ff */
[----:B------:R-:W-:Y:S01]  /*1140*/  UIMAD UR6, UR4, UR6, URZ ;  /* 0x00000006040672a4 */ /* 0x000fe2000f8e023f */
[----:B-1----:R-:W-:-:S04]  /*1150*/  SHF.R.S32.HI R14, RZ, 0x1f, R15 ;  /* 0x0000001fff0e7819 */ /* 0x002fc8000001140f */
[CC--:B------:R-:W-:Y:S02]  /*1160*/  LEA.HI R10, R14.reuse, R15.reuse, RZ, 0x3 ;  /* 0x0000000f0e0a7211 */ /* 0x0c0fe400078f18ff */
[----:B------:R-:W-:Y:S02]  /*1170*/  LEA.HI R2, R14, R15, RZ, 0x4 ;  /* 0x0000000f0e027211 */ /* 0x000fe400078f20ff */
[----:B---3--:R-:W-:Y:S02]  /*1180*/  LOP3.LUT R4, R10, 0xfffffff8, RZ, 0xc0, !PT ;  /* 0xfffffff80a047812 */ /* 0x008fe400078ec0ff */
[----:B------:R-:W-:Y:S02]  /*1190*/  SHF.R.S32.HI R3, RZ, 0x4, R2 ;  /* 0x00000004ff037819 */ /* 0x000fe40000011402 */
[----:B------:R-:W-:Y:S01]  /*11a0*/  LOP3.LUT R0, R2, 0xfffffff0, RZ, 0xc0, !PT ;  /* 0xfffffff002007812 */ /* 0x000fe200078ec0ff */
[----:B------:R-:W-:Y:S01]  /*11b0*/  IMAD.IADD R9, R15, 0x1, -R4 ;  /* 0x000000010f097824 */ /* 0x000fe200078e0a04 */
[----:B------:R-:W-:-:S02]  /*11c0*/  SHF.R.S32.HI R27, RZ, 0x3, R10 ;  /* 0x00000003ff1b7819 */ /* 0x000fc4000001140a */
[----:B------:R-:W-:Y:S01]  /*11d0*/  LEA.HI R4, R2, R3, RZ, 0x1 ;  /* 0x0000000302047211 */ /* 0x000fe200078f08ff */
[----:B------:R-:W-:Y:S01]  /*11e0*/  IMAD.IADD R2, R15, 0x1, -R0 ;  /* 0x000000010f027824 */ /* 0x000fe200078e0a00 */
[----:B------:R-:W-:Y:S01]  /*11f0*/  LOP3.LUT P3, RZ, R9, 0x2, RZ, 0xc0, !PT ;  /* 0x0000000209ff7812 */ /* 0x000fe2000786c0ff */
[----:B------:R-:W-:Y:S01]  /*1200*/  IMAD.SHL.U32 R5, R27, 0x40, RZ ;  /* 0x000000401b057824 */ /* 0x000fe200078e00ff */
[----:B------:R-:W-:Y:S01]  /*1210*/  LOP3.LUT R4, R4, 0xfffffffe, RZ, 0xc0, !PT ;  /* 0xfffffffe04047812 */ /* 0x000fe200078ec0ff */
[C---:B------:R-:W-:Y:S01]  /*1220*/  IMAD.SHL.U32 R248, R9.reuse, 0x8, RZ ;  /* 0x0000000809f87824 */ /* 0x040fe200078e00ff */
[----:B------:R-:W-:Y:S01]  /*1230*/  SHF.R.S32.HI R8, RZ, 0x1f, R2 ;  /* 0x0000001fff087819 */ /* 0x000fe20000011402 */
[----:B------:R-:W-:Y:S01]  /*1240*/  IMAD.SHL.U32 R7, R9, 0x40, RZ ;  /* 0x0000004009077824 */ /* 0x000fe200078e00ff */
[----:B------:R-:W-:Y:S01]  /*1250*/  LOP3.LUT R0, R5, 0x1c0, RZ, 0xc0, !PT ;  /* 0x000001c005007812 */ /* 0x000fe200078ec0ff */
[----:B------:R-:W-:Y:S01]  /*1260*/  IMAD.IADD R12, R3, 0x1, -R4 ;  /* 0x00000001030c7824 */ /* 0x000fe200078e0a04 */
[----:B------:R-:W-:-:S02]  /*1270*/  LEA.HI R11, R8, R2, RZ, 0x3 ;  /* 0x00000002080b7211 */ /* 0x000fc400078f18ff */
[----:B------:R-:W-:Y:S02]  /*1280*/  LOP3.LUT R6, R0, 0x38, R248, 0xf8, !PT ;  /* 0x0000003800067812 */ /* 0x000fe400078ef8f8 */
[----:B------:R-:W-:Y:S02]  /*1290*/  SHF.R.U32.HI R5, RZ, 0x3, R0 ;  /* 0x00000003ff057819 */ /* 0x000fe40000011600 */
[----:B------:R-:W-:Y:S02]  /*12a0*/  LOP3.LUT R0, R7, 0x1c0, RZ, 0xc0, !PT ;  /* 0x000001c007007812 */ /* 0x000fe400078ec0ff */
[----:B------:R-:W-:Y:S02]  /*12b0*/  LEA.HI R7, R14, R15, RZ, 0x6 ;  /* 0x0000000f0e077211 */ /* 0x000fe400078f30ff */
[----:B------:R-:W-:Y:S02]  /*12c0*/  LOP3.LUT R4, R11, 0xfffffff8, RZ, 0xc0, !PT ;  /* 0xfffffff80b047812 */ /* 0x000fe400078ec0ff */
[----:B------:R-:W-:-:S02]  /*12d0*/  LOP3.LUT R6, R6, R5, RZ, 0x3c, !PT ;  /* 0x0000000506067212 */ /* 0x000fc400078e3cff */
[----:B------:R-:W-:Y:S01]  /*12e0*/  LOP3.LUT R5, R0, 0x8, R10, 0xf8, !PT ;  /* 0x0000000800057812 */ /* 0x000fe200078ef80a */
[----:B------:R-:W-:Y:S01]  /*12f0*/  IMAD.IADD R8, R2, 0x1, -R4 ;  /* 0x0000000102087824 */ /* 0x000fe200078e0a04 */
[----:B------:R-:W-:Y:S01]  /*1300*/  SHF.R.U32.HI R3, RZ, 0x3, R0 ;  /* 0x00000003ff037819 */ /* 0x000fe20000011600 */
[----:B------:R-:W-:Y:S01]  /*1310*/  IMAD.SHL.U32 R0, R7, 0x8, RZ ;  /* 0x0000000807007824 */ /* 0x000fe200078e00ff */
[CC--:B------:R-:W-:Y:S02]  /*1320*/  LEA.HI R10, R14.reuse, R15.reuse, RZ, 0x2 ;  /* 0x0000000f0e0a7211 */ /* 0x0c0fe400078f10ff */
[----:B------:R-:W-:Y:S02]  /*1330*/  LEA.HI R2, R14, R15, RZ, 0x5 ;  /* 0x0000000f0e027211 */ /* 0x000fe400078f28ff */
[----:B------:R-:W-:Y:S02]  /*1340*/  LOP3.LUT R13, R5, R3, RZ, 0x3c, !PT ;  /* 0x00000003050d7212 */ /* 0x000fe400078e3cff */
[----:B------:R-:W-:-:S02]  /*1350*/  SHF.R.S32.HI R126, RZ, 0x2, R10 ;  /* 0x00000002ff7e7819 */ /* 0x000fc4000001140a */
[----:B------:R-:W-:Y:S02]  /*1360*/  SHF.R.S32.HI R3, RZ, 0x1f, R10 ;  /* 0x0000001fff037819 */ /* 0x000fe4000001140a */
[----:B------:R-:W-:Y:S02]  /*1370*/  LOP3.LUT R210, R6, 0x7ffffe00, R0, 0xf8, !PT ;  /* 0x7ffffe0006d27812 */ /* 0x000fe400078ef800 */
[----:B------:R-:W-:Y:S02]  /*1380*/  LOP3.LUT R0, R2, 0xffffffe0, RZ, 0xc0, !PT ;  /* 0xffffffe002007812 */ /* 0x000fe400078ec0ff */
[--C-:B------:R-:W-:Y:S01]  /*1390*/  SHF.R.S32.HI R7, RZ, 0x5, R2.reuse ;  /* 0x00000005ff077819 */ /* 0x100fe20000011402 */
[----:B------:R-:W-:Y:S01]  /*13a0*/  IMAD.SHL.U32 R210, R210, 0x2, RZ ;  /* 0x00000002d2d27824 */ /* 0x000fe200078e00ff */
[----:B------:R-:W-:Y:S01]  /*13b0*/  SHF.R.S32.HI R2, RZ, 0x1f, R2 ;  /* 0x0000001fff027819 */ /* 0x000fe20000011402 */
[----:B------:R-:W-:Y:S01]  /*13c0*/  IMAD.IADD R19, R15, 0x1, -R0 ;  /* 0x000000010f137824 */ /* 0x000fe200078e0a00 */
[----:B------:R-:W-:Y:S01]  /*13d0*/  LEA.HI R4, R3, R126, RZ, 0x3 ;  /* 0x0000007e03047211 */ /* 0x000fe200078f18ff */
[----:B------:R-:W-:Y:S01]  /*13e0*/  IMAD.SHL.U32 R20, R7, 0x200, RZ ;  /* 0x0000020007147824 */ /* 0x000fe200078e00ff */
[----:B------:R-:W-:-:S02]  /*13f0*/  LOP3.LUT R3, R10, 0xfffffffc, RZ, 0xc0, !PT ;  /* 0xfffffffc0a037812 */ /* 0x000fc400078ec0ff */
[----:B------:R-:W-:Y:S02]  /*1400*/  LEA.HI R0, R2, R7, RZ, 0x2 ;  /* 0x0000000702007211 */ /* 0x000fe400078f10ff */
[----:B------:R-:W-:Y:S01]  /*1410*/  LOP3.LUT R2, R4, 0xfffffff8, RZ, 0xc0, !PT ;  /* 0xfffffff804027812 */ /* 0x000fe200078ec0ff */
[----:B------:R-:W-:Y:S01]  /*1420*/  IMAD.IADD R127, R15, 0x1, -R3 ;  /* 0x000000010f7f7824 */ /* 0x000fe200078e0a03 */
[----:B------:R-:W-:Y:S02]  /*1430*/  SHF.R.S32.HI R4, RZ, 0x1f, R19 ;  /* 0x0000001fff047819 */ /* 0x000fe40000011413 */
        /* <DEDUP_REMOVED lines=32> */
[----:B------:R-:W-:Y:S01]  /*1640*/  STL [R1+0x60], R22 ;  /* 0x0000601601007387 */ /* 0x000fe20000100800 */
[----:B------:R-:W-:Y:S01]  /*1650*/  LOP3.LUT R3, R3, 0xfffffe00, RZ, 0xc0, !PT ;  /* 0xfffffe0003037812 */ /* 0x000fe200078ec0ff */
[----:B------:R-:W-:Y:S01]  /*1660*/  IMAD.IADD R15, R6, 0x1, R4 ;  /* 0x00000001060f7824 */ /* 0x000fe200078e0204 */
[----:B------:R-:W-:Y:S01]  /*1670*/  IADD3 R25, R126, 0x20, RZ ;  /* 0x000000207e197810 */ /* 0x000fe20007ffe0ff */
[----:B------:R-:W-:Y:S01]  /*1680*/  STL [R1+0x64], R21 ;  /* 0x0000641501007387 */ /* 0x000fe20000100800 */
[-C--:B------:R-:W-:Y:S01]  /*1690*/  IADD3 R4, R0, R3.reuse, R5 ;  /* 0x0000000300047210 */ /* 0x080fe20007ffe005 */
[----:B------:R-:W-:Y:S01]  /*16a0*/  IMAD R2, R12, 0x200, R13 ;  /* 0x000002000c027824 */ /* 0x000fe200078e020d */
[----:B------:R-:W-:Y:S01]  /*16b0*/  IADD3 R23, R126, 0x40, RZ ;  /* 0x000000407e177810 */ /* 0x000fe20007ffe0ff */
[----:B------:R-:W-:Y:S01]  /*16c0*/  IMAD.SHL.U32 R6, R25, 0x40, RZ ;  /* 0x0000004019067824 */ /* 0x000fe200078e00ff */
[----:B------:R-:W-:Y:S01]  /*16d0*/  LOP3.LUT R5, R0, R3, RZ, 0xfc, !PT ;  /* 0x0000000300057212 */ /* 0x000fe200078efcff */
[----:B------:R-:W-:Y:S01]  /*16e0*/  IMAD R0, R9, 0x10, R27 ;  /* 0x0000001009007824 */ /* 0x000fe200078e021b */
[----:B------:R-:W-:Y:S01]  /*16f0*/  IADD3 R24, R126, 0x60, RZ ;  /* 0x000000607e187810 */ /* 0x000fe20007ffe0ff */
[----:B------:R-:W-:Y:S01]  /*1700*/  IMAD.SHL.U32 R3, R23, 0x40, RZ ;  /* 0x0000004017037824 */ /* 0x000fe200078e00ff */
[----:B------:R-:W-:-:S02]  /*1710*/  LOP3.LUT P5, RZ, R8, 0x2, RZ, 0xc0, !PT ;  /* 0x0000000208ff7812 */ /* 0x000fc400078ac0ff */
[----:B------:R-:W-:Y:S01]  /*1720*/  LOP3.LUT P4, RZ, R8, 0x4, RZ, 0xc0, !PT ;  /* 0x0000000408ff7812 */ /* 0x000fe2000788c0ff */
[----:B------:R1:W-:Y:S01]  /*1730*/  STL [R1+0x1c], R0 ;  /* 0x00001c0001007387 */ /* 0x0003e20000100800 */
[----:B------:R-:W-:Y:S02]  /*1740*/  SHF.R.S32.HI R7, RZ, 0x1f, R25 ;  /* 0x0000001fff077819 */ /* 0x000fe40000011419 */
[----:B------:R-:W-:Y:S02]  /*1750*/  SHF.R.S32.HI R8, RZ, 0x1f, R23 ;  /* 0x0000001fff087819 */ /* 0x000fe40000011417 */
[----:B------:R-:W-:Y:S02]  /*1760*/  LOP3.LUT P2, RZ, R9, 0x4, RZ, 0xc0, !PT ;  /* 0x0000000409ff7812 */ /* 0x000fe4000784c0ff */
[----:B------:R-:W-:Y:S02]  /*1770*/  SHF.R.S32.HI R9, RZ, 0x1f, R24 ;  /* 0x0000001fff097819 */ /* 0x000fe40000011418 */
[----:B------:R-:W-:-:S02]  /*1780*/  LOP3.LUT R11, R6, 0x1c0, RZ, 0xc0, !PT ;  /* 0x000001c0060b7812 */ /* 0x000fc400078ec0ff */
[----:B------:R-:W-:Y:S02]  /*1790*/  LEA.HI R7, R7, R25, RZ, 0x3 ;  /* 0x0000001907077211 */ /* 0x000fe400078f18ff */
[----:B------:R-:W-:Y:S02]  /*17a0*/  LEA.HI R6, R8, R23, RZ, 0x3 ;  /* 0x0000001708067211 */ /* 0x000fe400078f18ff */
[----:B------:R-:W-:Y:S01]  /*17b0*/  LOP3.LUT R23, R3, 0x1c0, RZ, 0xc0, !PT ;  /* 0x000001c003177812 */ /* 0x000fe200078ec0ff */
[----:B------:R-:W-:Y:S01]  /*17c0*/  IMAD.SHL.U32 R7, R7, 0x40, RZ ;  /* 0x0000004007077824 */ /* 0x000fe200078e00ff */
[----:B------:R-:W-:Y:S01]  /*17d0*/  IADD3 R95, R124, 0x10, RZ ;  /* 0x000000107c5f7810 */ /* 0x000fe20007ffe0ff */
[----:B------:R-:W-:Y:S01]  /*17e0*/  IMAD.SHL.U32 R6, R6, 0x40, RZ ;  /* 0x0000004006067824 */ /* 0x000fe200078e00ff */
[----:B------:R-:W-:Y:S02]  /*17f0*/  LEA.HI R3, R9, R24, RZ, 0x3 ;  /* 0x0000001809037211 */ /* 0x000fe400078f18ff */
[----:B------:R-:W-:-:S02]  /*1800*/  IADD3 R228, R88, 0x20, RZ ;  /* 0x0000002058e47810 */ /* 0x000fc40007ffe0ff */
[----:B------:R-:W-:Y:S01]  /*1810*/  LOP3.LUT R9, R10, 0x7ffffffc, RZ, 0xc0, !PT ;  /* 0x7ffffffc0a097812 */ /* 0x000fe200078ec0ff */
[----:B------:R-:W-:Y:S01]  /*1820*/  IMAD.SHL.U32 R3, R3, 0x40, RZ ;  /* 0x0000004003037824 */ /* 0x000fe200078e00ff */
[--C-:B------:R-:W-:Y:S01]  /*1830*/  LOP3.LUT R12, R11, 0x38, R88.reuse, 0xf8, !PT ;  /* 0x000000380b0c7812 */ /* 0x100fe200078ef858 */
[----:B-1----:R-:W-:Y:S01]  /*1840*/  IMAD.SHL.U32 R0, R24, 0x40, RZ ;  /* 0x0000004018007824 */ /* 0x002fe200078e00ff */
[----:B------:R-:W-:Y:S01]  /*1850*/  SHF.R.S32.HI R24, RZ, 0x1f, R95 ;  /* 0x0000001fff187819 */ /* 0x000fe2000001145f */
[----:B------:R-:W-:Y:S01]  /*1860*/  IMAD.IADD R9, R19, 0x1, -R9 ;  /* 0x0000000113097824 */ /* 0x000fe200078e0a09 */
[----:B------:R-:W-:Y:S02]  /*1870*/  SHF.R.U32.HI R13, RZ, 0x3, R11 ;  /* 0x00000003ff0d7819 */ /* 0x000fe4000001160b */
[----:B------:R-:W-:Y:S01]  /*1880*/  LOP3.LUT R8, R0, 0x1c0, RZ, 0xc0, !PT ;  /* 0x000001c000087812 */ /* 0x000fe200078ec0ff */
[----:B------:R1:W-:Y:S01]  /*1890*/  STL [R1+0x90], R24 ;  /* 0x0000901801007387 */ /* 0x0003e20000100800 */
[----:B------:R-:W-:Y:S01]  /*18a0*/  LOP3.LUT R11, R23, 0x38, R88, 0xf8, !PT ;  /* 0x00000038170b7812 */ /* 0x000fe200078ef858 */
[----:B------:R-:W-:Y:S01]  /*18b0*/  IMAD.SHL.U32 R19, R9, 0x2, RZ ;  /* 0x0000000209137824 */ /* 0x000fe200078e00ff */
[----:B------:R-:W-:Y:S01]  /*18c0*/  SHF.R.U32.HI R25, RZ, 0x3, R23 ;  /* 0x00000003ff197819 */ /* 0x000fe20000011617 */
[----:B------:R-:W-:Y:S01]  /*18d0*/  IMAD.IADD R9, R26, 0x1, R14 ;  /* 0x000000011a097824 */ /* 0x000fe200078e020e */
[----:B------:R-:W-:-:S02]  /*18e0*/  LOP3.LUT R10, R8, 0x38, R88, 0xf8, !PT ;  /* 0x00000038080a7812 */ /* 0x000fc400078ef858 */
[----:B------:R-:W-:Y:S02]  /*18f0*/  SHF.R.U32.HI R23, RZ, 0x3, R8 ;  /* 0x00000003ff177819 */ /* 0x000fe40000011608 */
[----:B------:R-:W-:Y:S02]  /*1900*/  SHF.R.S32.HI R8, RZ, 0x1f, R228 ;  /* 0x0000001fff087819 */ /* 0x000fe400000114e4 */
[----:B------:R-:W-:Y:S02]  /*1910*/  LOP3.LUT R7, R7, 0xfffffe00, RZ, 0xc0, !PT ;  /* 0xfffffe0007077812 */ /* 0x000fe400078ec0ff */
[----:B------:R-:W-:Y:S01]  /*1920*/  LOP3.LUT R3, R3, 0xfffffe00, RZ, 0xc0, !PT ;  /* 0xfffffe0003037812 */ /* 0x000fe200078ec0ff */
[----:B------:R2:W-:Y:S01]  /*1930*/  STL [R1+0x10], R8 ;  /* 0x0000100801007387 */ /* 0x0005e20000100800 */
[----:B------:R-:W-:Y:S02]  /*1940*/  LOP3.LUT R13, R7, R12, R13, 0xf6, !PT ;  /* 0x0000000c070d7212 */ /* 0x000fe400078ef60d */
[----:B------:R-:W-:Y:S01]  /*1950*/  LEA R192, R2, 0x2900, 0x1 ;  /* 0x0000290002c07811 */ /* 0x000fe200078e08ff */
[----:B------:R3:W-:Y:S01]  /*1960*/  STL [R1+0x6c], R7 ;  /* 0x00006c0701007387 */ /* 0x0007e20000100800 */
[----:B------:R-:W-:-:S02]  /*1970*/  LEA R14, R13, 0x5100, 0x1 ;  /* 0x000051000d0e7811 */ /* 0x000fc400078e08ff */
[C---:B------:R-:W-:Y:S02]  /*1980*/  SEL R2, R17.reuse, 0xffffffe0, !P5 ;  /* 0xffffffe011027807 */ /* 0x040fe40006800000 */
[----:B------:R-:W-:Y:S02]  /*1990*/  SEL R0, R16, 0xffffffc0, !P2 ;  /* 0xffffffc010007807 */ /* 0x000fe40005000000 */
[----:B-1----:R-:W-:Y:S02]  /*19a0*/  LOP3.LUT R24, R6, 0xfffffe00, RZ, 0xc0, !PT ;  /* 0xfffffe0006187812 */ /* 0x002fe400078ec0ff */
[----:B------:R-:W-:Y:S01]  /*19b0*/  SEL R6, R17, 0xffffffe0, !P0 ;  /* 0xffffffe011067807 */ /* 0x000fe20004000000 */
[----:B------:R-:W-:Y:S01]  /*19c0*/  IMAD.IADD R198, R192, 0x1, R0 ;  /* 0x00000001c0c67824 */ /* 0x000fe200078e0200 */
[----:B------:R-:W-:Y:S01]  /*19d0*/  LOP3.LUT R12, R24, R11, R25, 0xf6, !PT ;  /* 0x0000000b180c7212 */ /* 0x000fe200078ef619 */
[----:B------:R-:W-:Y:S01]  /*19e0*/  STL [R1+0x68], R24 ;  /* 0x0000681801007387 */ /* 0x000fe20000100800 */
[----:B------:R-:W-:-:S02]  /*19f0*/  LOP3.LUT R11, R3, R10, R23, 0xf6, !PT ;  /* 0x0000000a030b7212 */ /* 0x000fc400078ef617 */
[----:B------:R-:W-:Y:S01]  /*1a00*/  LEA R13, R12, 0x5100, 0x1 ;  /* 0x000051000c0d7811 */ /* 0x000fe200078e08ff */
[----:B------:R1:W-:Y:S01]  /*1a10*/  STL [R1+0xec], R3 ;  /* 0x0000ec0301007387 */ /* 0x0003e20000100800 */
[----:B------:R-:W-:Y:S02]  /*1a20*/  LOP3.LUT R10, R22, 0x38, R88, 0xf8, !PT ;  /* 0x00000038160a7812 */ /* 0x000fe400078ef858 */
[----:B------:R-:W-:Y:S01]  /*1a30*/  LEA R12, R11, 0x5100, 0x1 ;  /* 0x000051000b0c7811 */ /* 0x000fe200078e08ff */
[----:B------:R4:W-:Y:S01]  /*1a40*/  STL [R1+0x4c], R9 ;  /* 0x00004c0901007387 */ /* 0x0009e20000100800 */
[----:B------:R-:W-:Y:S02]  /*1a50*/  SHF.R.S32.HI R11, RZ, 0x1f, R19 ;  /* 0x0000001fff0b7819 */ /* 0x000fe40000011413 */
[----:B--2---:R-:W-:Y:S01]  /*1a60*/  SEL R8, R16, 0xffffffc0, !P6 ;  /* 0xffffffc010087807 */ /* 0x004fe20007000000 */
[----:B------:R-:W-:Y:S01]  /*1a70*/  STL [R1+0x4], R19 ;  /* 0x0000041301007387 */ /* 0x000fe20000100800 */
[----:B---3--:R-:W-:-:S02]  /*1a80*/  SEL R7, R18, 0x10, !P1 ;  /* 0x0000001012077807 */ /* 0x008fc40004800000 */
[C---:B------:R-:W-:Y:S01]  /*1a90*/  IADD3 R18, R19.reuse, 0x8, RZ ;  /* 0x0000000813127810 */ /* 0x040fe20007ffe0ff */
[----:B------:R2:W-:Y:S01]  /*1aa0*/  STL [R1+0xe4], R14 ;  /* 0x0000e40e01007387 */ /* 0x0005e20000100800 */
[----:B------:R-:W-:Y:S02]  /*1ab0*/  IADD3 R17, R19, 0x10, RZ ;  /* 0x0000001013117810 */ /* 0x000fe40007ffe0ff */
[----:B------:R-:W-:Y:S01]  /*1ac0*/  LOP3.LUT R10, R20, R10, R21, 0xf6, !PT ;  /* 0x0000000a140a7212 */ /* 0x000fe200078ef615 */
[----:B------:R3:W-:Y:S01]  /*1ad0*/  STL [R1+0xe0], R13 ;  /* 0x0000e00d01007387 */ /* 0x0007e20000100800 */
[----:B------:R-:W-:Y:S02]  /*1ae0*/  IADD3 R203, R192, 0x20, RZ ;  /* 0x00000020c0cb7810 */ /* 0x000fe40007ffe0ff */
[----:B------:R-:W-:Y:S01]  /*1af0*/  LEA R10, R10, 0x5100, 0x1 ;  /* 0x000051000a0a7811 */ /* 0x000fe200078e08ff */
[----:B------:R5:W-:Y:S01]  /*1b00*/  STL [R1+0xdc], R12 ;  /* 0x0000dc0c01007387 */ /* 0x000be20000100800 */
[----:B------:R-:W-:-:S02]  /*1b10*/  @P3 IADD3 R203, R192, -0x20, RZ ;  /* 0xffffffe0c0cb3810 */ /* 0x000fc40007ffe0ff */
[----:B------:R-:W-:Y:S01]  /*1b20*/  LEA R199, R4, 0x5100, 0x1 ;  /* 0x0000510004c77811 */ /* 0x000fe200078e08ff */
[----:B------:R5:W-:Y:S01]  /*1b30*/  STL [R1+0xcc], R11 ;  /* 0x0000cc0b01007387 */ /* 0x000be20000100800 */
[----:B-1----:R-:W-:Y:S01]  /*1b40*/  LOP3.LUT R3, R22, 0x18, R88, 0xf8, !PT ;  /* 0x0000001816037812 */ /* 0x002fe200078ef858 */
[----:B------:R-:W-:Y:S01]  /*1b50*/  IMAD.IADD R195, R0, 0x1, R203 ;  /* 0x0000000100c37824 */ /* 0x000fe200078e02cb */
[----:B------:R-:W-:Y:S01]  /*1b60*/  LEA R193, R5, 0x100, 0x1 ;  /* 0x0000010005c17811 */ /* 0x000fe200078e08ff */
[----:B------:R1:W-:Y:S01]  /*1b70*/  STL [R1+0x88], R18 ;  /* 0x0000881201007387 */ /* 0x0003e20000100800 */
[----:B----4-:R-:W-:Y:S01]  /*1b80*/  LOP3.LUT R9, R20, R3, R21, 0xf6, !PT ;  /* 0x0000000314097212 */ /* 0x010fe200078ef615 */
[----:B------:R-:W-:Y:S01]  /*1b90*/  IMAD.IADD R202, R199, 0x1, R2 ;  /* 0x00000001c7ca7824 */ /* 0x000fe200078e0202 */
[----:B------:R-:W-:Y:S01]  /*1ba0*/  SEL R3, R16, 0xffffffc0, !P4 ;  /* 0xffffffc010037807 */ /* 0x000fe20006000000 */
[----:B------:R4:W-:Y:S01]  /*1bb0*/  STL [R1+0x84], R17 ;  /* 0x0000841101007387 */ /* 0x0009e20000100800 */
[----:B------:R-:W-:Y:S01]  /*1bc0*/  IADD3 R16, R19, 0x18, RZ ;  /* 0x0000001813107810 */ /* 0x000fe20007ffe0ff */
[C---:B------:R-:W-:Y:S01]  /*1bd0*/  IMAD.IADD R197, R2.reuse, 0x1, R193 ;  /* 0x0000000102c57824 */ /* 0x040fe200078e02c1 */
[----:B------:R-:W-:Y:S01]  /*1be0*/  LEA R9, R9, 0x100, 0x1 ;  /* 0x0000010009097811 */ /* 0x000fe200078e08ff */
[----:B------:R-:W-:Y:S01]  /*1bf0*/  IMAD.IADD R200, R199, 0x1, R3 ;  /* 0x00000001c7c87824 */ /* 0x000fe200078e0203 */
[----:B--2---:R-:W-:Y:S01]  /*1c00*/  IADD3 R14, R19, 0x20, RZ ;  /* 0x00000020130e7810 */ /* 0x004fe20007ffe0ff */
[----:B------:R-:W-:Y:S01]  /*1c10*/  STL [R1+0x80], R16 ;  /* 0x0000801001007387 */ /* 0x000fe20000100800 */
[----:B------:R-:W-:Y:S01]  /*1c20*/  IMAD.IADD R194, R3, 0x1, R193 ;  /* 0x0000000103c27824 */ /* 0x000fe200078e02c1 */
[----:B------:R-:W-:Y:S01]  /*1c30*/  SHF.R.S32.HI R249, RZ, 0x1f, R248 ;  /* 0x0000001ffff97819 */ /* 0x000fe200000114f8 */
[C---:B------:R-:W-:Y:S01]  /*1c40*/  IMAD.IADD R201, R2.reuse, 0x1, R200 ;  /* 0x0000000102c97824 */ /* 0x040fe200078e02c8 */
[C---:B---3--:R-:W-:Y:S01]  /*1c50*/  IADD3 R13, R19.reuse, 0x28, RZ ;  /* 0x00000028130d7810 */ /* 0x048fe20007ffe0ff */
[----:B------:R2:W-:Y:S01]  /*1c60*/  STL [R1+0x7c], R14 ;  /* 0x00007c0e01007387 */ /* 0x0005e20000100800 */
[----:B------:R-:W-:Y:S01]  /*1c70*/  SHF.R.S32.HI R89, RZ, 0x1f, R88 ;  /* 0x0000001fff597819 */ /* 0x000fe20000011458 */
[----:B------:R-:W-:Y:S01]  /*1c80*/  IMAD.IADD R196, R2, 0x1, R194 ;  /* 0x0000000102c47824 */ /* 0x000fe200078e02c2 */
[----:B-----5:R-:W-:Y:S01]  /*1c90*/  IADD3 R12, R19, 0x38, RZ ;  /* 0x00000038130c7810 */ /* 0x020fe20007ffe0ff */
[----:B------:R3:W-:Y:S01]  /*1ca0*/  STL [R1+0x78], R13 ;  /* 0x0000780d01007387 */ /* 0x0007e20000100800 */
[----:B------:R-:W-:-:S02]  /*1cb0*/  SHF.R.S32.HI R125, RZ, 0x1f, R124 ;  /* 0x0000001fff7d7819 */ /* 0x000fc4000001147c */
[----:B------:R-:W-:Y:S02]  /*1cc0*/  IADD3 R11, R19, 0x30, RZ ;  /* 0x00000030130b7810 */ /* 0x000fe40007ffe0ff */
[C---:B------:R-:W-:Y:S02]  /*1cd0*/  IADD3 R207, R203.reuse, 0x800, RZ ;  /* 0x00000800cbcf7810 */ /* 0x040fe40007ffe0ff */
[----:B-1----:R-:W-:Y:S01]  /*1ce0*/  SHF.R.S32.HI R18, RZ, 0x1f, R18 ;  /* 0x0000001fff127819 */ /* 0x002fe20000011412 */
[----:B------:R-:W-:Y:S01]  /*1cf0*/  STL [R1+0x74], R11 ;  /* 0x0000740b01007387 */ /* 0x000fe20000100800 */
[C---:B------:R-:W-:Y:S02]  /*1d00*/  IADD3 R206, R203.reuse, 0x1000, RZ ;  /* 0x00001000cbce7810 */ /* 0x040fe40007ffe0ff */
[----:B----4-:R-:W-:Y:S01]  /*1d10*/  SHF.R.S32.HI R17, RZ, 0x1f, R17 ;  /* 0x0000001fff117819 */ /* 0x010fe20000011411 */
[----:B------:R1:W-:Y:S01]  /*1d20*/  STL [R1+0xd8], R10 ;  /* 0x0000d80a01007387 */ /* 0x0003e20000100800 */
[----:B------:R-:W-:-:S02]  /*1d30*/  IADD3 R205, R203, 0x1800, RZ ;  /* 0x00001800cbcd7810 */ /* 0x000fc40007ffe0ff */
[----:B------:R-:W-:Y:S01]  /*1d40*/  IADD3 R204, R203, 0x2000, RZ ;  /* 0x00002000cbcc7810 */ /* 0x000fe20007ffe0ff */
[----:B------:R-:W-:Y:S04]  /*1d50*/  STL [R1+0x70], R12 ;  /* 0x0000700c01007387 */ /* 0x000fe80000100800 */
[----:B------:R4:W-:Y:S01]  /*1d60*/  STL [R1+0x8], R9 ;  /* 0x0000080901007387 */ /* 0x0009e20000100800 */
[----:B--2---:R-:W-:-:S03]  /*1d70*/  SHF.R.S32.HI R14, RZ, 0x1f, R14 ;  /* 0x0000001fff0e7819 */ /* 0x004fc6000001140e */
[----:B------:R-:W-:Y:S01]  /*1d80*/  STL [R1+0xc8], R18 ;  /* 0x0000c81201007387 */ /* 0x000fe20000100800 */
[----:B---3--:R-:W-:-:S03]  /*1d90*/  SHF.R.S32.HI R13, RZ, 0x1f, R13 ;  /* 0x0000001fff0d7819 */ /* 0x008fc6000001140d */
[----:B------:R-:W-:Y:S01]  /*1da0*/  STL [R1+0xc4], R17 ;  /* 0x0000c41101007387 */ /* 0x000fe20000100800 */
[----:B-1----:R-:W-:-:S05]  /*1db0*/  SHF.R.S32.HI R10, RZ, 0x1f, R16 ;  /* 0x0000001fff0a7819 */ /* 0x002fca0000011410 */
[----:B------:R1:W-:Y:S01]  /*1dc0*/  STL [R1+0xc0], R10 ;  /* 0x0000c00a01007387 */ /* 0x0003e20000100800 */
[----:B----4-:R-:W-:-:S03]  /*1dd0*/  IMAD.IADD R9, R9, 0x1, R8 ;  /* 0x0000000109097824 */ /* 0x010fc600078e0208 */
[----:B------:R-:W-:Y:S04]  /*1de0*/  STL [R1+0xbc], R14 ;  /* 0x0000bc0e01007387 */ /* 0x000fe80000100800 */
[----:B------:R-:W-:Y:S01]  /*1df0*/  STL [R1+0xb8], R13 ;  /* 0x0000b80d01007387 */ /* 0x000fe20000100800 */
[----:B-1----:R-:W-:Y:S02]  /*1e00*/  SHF.R.S32.HI R10, RZ, 0x1f, R11 ;  /* 0x0000001fff0a7819 */ /* 0x002fe4000001140b */
[----:B------:R-:W-:-:S03]  /*1e10*/  LEA R11, R15, 0x80, 0x1 ;  /* 0x000000800f0b7811 */ /* 0x000fc600078e08ff */
[----:B------:R1:W-:Y:S02]  /*1e20*/  STL [R1+0xb4], R10 ;  /* 0x0000b40a01007387 */ /* 0x0003e40000100800 */
[----:B------:R-:W-:Y:S01]  /*1e30*/  IMAD.IADD R0, R11, 0x1, R6 ;  /* 0x000000010b007824 */ /* 0x000fe200078e0206 */
[----:B-1----:R-:W-:-:S05]  /*1e40*/  SHF.R.S32.HI R10, RZ, 0x1f, R12 ;  /* 0x0000001fff0a7819 */ /* 0x002fca000001140c */
[----:B------:R1:W-:Y:S04]  /*1e50*/  STL [R1+0xb0], R10 ;  /* 0x0000b00a01007387 */ /* 0x0003e80000100800 */
[----:B------:R-:W-:Y:S04]  /*1e60*/  STL [R1+0x94], R11 ;  /* 0x0000940b01007387 */ /* 0x000fe80000100800 */
[----:B------:R2:W-:Y:S01]  /*1e70*/  STL [R1+0xc], R9 ;  /* 0x00000c0901007387 */ /* 0x0005e20000100800 */
[----:B-1----:R-:W-:-:S04]  /*1e80*/  IMAD.IADD R10, R11, 0x1, R8 ;  /* 0x000000010b0a7824 */ /* 0x002fc800078e0208 */
[----:B------:R-:W-:Y:S01]  /*1e90*/  IMAD.IADD R4, R6, 0x1, R10 ;  /* 0x0000000106047824 */ /* 0x000fe200078e020a */
[----:B------:R-:W-:Y:S01]  /*1ea0*/  STL [R1+0x98], R10 ;  /* 0x0000980a01007387 */ /* 0x000fe20000100800 */
[----:B--2---:R-:W-:-:S03]  /*1eb0*/  IMAD.IADD R9, R11, 0x1, R7 ;  /* 0x000000010b097824 */ /* 0x004fc600078e0207 */
[----:B------:R1:W-:Y:S01]  /*1ec0*/  STL [R1+0xac], R0 ;  /* 0x0000ac0001007387 */ /* 0x0003e20000100800 */
[----:B------:R-:W-:Y:S02]  /*1ed0*/  IMAD.IADD R3, R7, 0x1, R4 ;  /* 0x0000000107037824 */ /* 0x000fe400078e0204 */
[----:B------:R-:W-:Y:S01]  /*1ee0*/  IMAD.IADD R5, R9, 0x1, R6 ;  /* 0x0000000109057824 */ /* 0x000fe200078e0206 */
[----:B------:R-:W-:Y:S01]  /*1ef0*/  STL [R1+0xa4], R9 ;  /* 0x0000a40901007387 */ /* 0x000fe20000100800 */
[----:B-1----:R-:W-:-:S05]  /*1f00*/  IMAD.IADD R0, R7, 0x1, R10 ;  /* 0x0000000107007824 */ /* 0x002fca00078e020a */
[----:B------:R1:W-:Y:S04]  /*1f10*/  STL [R1+0xa0], R0 ;  /* 0x0000a00001007387 */ /* 0x0003e80000100800 */
[----:B------:R2:W-:Y:S04]  /*1f20*/  STL [R1+0xa8], R5 ;  /* 0x0000a80501007387 */ /* 0x0005e80000100800 */
[----:B------:R2:W-:Y:S04]  /*1f30*/  STL [R1+0x9c], R4 ;  /* 0x00009c0401007387 */ /* 0x0005e80000100800 */
[----:B------:R2:W-:Y:S01]  /*1f40*/  STL [R1+0xd4], R3 ;  /* 0x0000d40301007387 */ /* 0x0005e20000100800 */
[----:B-1----:R-:W-:-:S05]  /*1f50*/  IMAD.IADD R0, R6, 0x1, R0 ;  /* 0x0000000106007824 */ /* 0x002fca00078e0200 */
[----:B------:R2:W-:Y:S02]  /*1f60*/  STL [R1+0xd0], R0 ;  /* 0x0000d00001007387 */ /* 0x0005e40000100800 */
.L_x_1208:
[----:B------:R-:W3:Y:S01]  /*1f70*/  LDL R25, [R1+0x5c] ;  /* 0x00005c0001197983 */ /* 0x000ee20000100800 */
[----:B------:R-:W-:Y:S01]  /*1f80*/  ISETP.NE.U32.AND P0, PT, RZ, c[0x0][0x370], PT ;  /* 0x0000dc00ff007a0c */ /* 0x000fe20003f05070 */
[----:B------:R-:W-:Y:S01]  /*1f90*/  IMAD.MOV.U32 R147, RZ, RZ, 0x4 ;  /* 0x00000004ff937424 */ /* 0x000fe200078e00ff */
[----:B------:R-:W-:Y:S01]  /*1fa0*/  ISETP.NE.U32.AND P1, PT, RZ, c[0x0][0x360], PT ;  /* 0x0000d800ff007a0c */ /* 0x000fe20003f25070 */
[----:B------:R-:W-:Y:S01]  /*1fb0*/  IMAD.MOV.U32 R12, RZ, RZ, RZ ;  /* 0x000000ffff0c7224 */ /* 0x000fe200078e00ff */
[----:B------:R-:W-:Y:S01]  /*1fc0*/  ISETP.NE.AND.EX P2, PT, RZ, c[0x0][0x374], PT, P0 ;  /* 0x0000dd00ff007a0c */ /* 0x000fe20003f45300 */
[----:B------:R-:W-:Y:S01]  /*1fd0*/  IMAD.MOV.U32 R142, RZ, RZ, RZ ;  /* 0x000000ffff8e7224 */ /* 0x000fe200078e00ff */
[----:B------:R-:W-:Y:S01]  /*1fe0*/  ISETP.NE.AND.EX P0, PT, RZ, c[0x0][0x364], PT, P1 ;  /* 0x0000d900ff007a0c */ /* 0x000fe20003f05310 */
[----:B------:R-:W-:Y:S01]  /*1ff0*/  CS2R R14, SRZ ;  /* 0x00000000000e7805 */ /* 0x000fe2000001ff00 */
[----:B------:R-:W-:Y:S02]  /*2000*/  ISETP.NE.U32.AND P1, PT, RZ, c[0x0][0x348], PT ;  /* 0x0000d200ff007a0c */ /* 0x000fe40003f25070 */
[----:B------:R-:W-:-:S02]  /*2010*/  ISETP.NE.U32.AND P3, PT, RZ, c[0x0][0x350], PT ;  /* 0x0000d400ff007a0c */ /* 0x000fc40003f65070 */
[----:B------:R-:W-:Y:S02]  /*2020*/  ISETP.NE.U32.AND P5, PT, RZ, c[0x0][0x358], PT ;  /* 0x0000d600ff007a0c */ /* 0x000fe40003fa5070 */
[----:B------:R-:W-:Y:S02]  /*2030*/  ISETP.NE.AND.EX P1, PT, RZ, c[0x0][0x34c], PT, P1 ;  /* 0x0000d300ff007a0c */ /* 0x000fe40003f25310 */
[----:B------:R-:W-:Y:S02]  /*2040*/  ISETP.NE.AND.EX P3, PT, RZ, c[0x0][0x354], PT, P3 ;  /* 0x0000d500ff007a0c */ /* 0x000fe40003f65330 */
[----:B------:R-:W-:Y:S01]  /*2050*/  ISETP.NE.AND.EX P5, PT, RZ, c[0x0][0x35c], PT, P5 ;  /* 0x0000d700ff007a0c */ /* 0x000fe20003fa5350 */
[----:B---3--:R-:W-:-:S04]  /*2060*/  @P2 IMAD.WIDE R10, R25, R147, c[0x0][0x370] ;  /* 0x0000dc00190a2625 */ /* 0x008fc800078e0293 */
[CC--:B------:R-:W-:Y:S01]  /*2070*/  @P0 IMAD.WIDE R8, R25.reuse, R147.reuse, c[0x0][0x360] ;  /* 0x0000d80019080625 */ /* 0x0c0fe200078e0293 */
[----:B------:R-:W3:Y:S03]  /*2080*/  @P2 LDG.E R12, [R10.64] ;  /* 0x000000080a0c2981 */ /* 0x000ee6000c1e1900 */
[CC--:B------:R-:W-:Y:S01]  /*2090*/  IMAD.WIDE R6, R25.reuse, R147.reuse, c[0x0][0x348] ;  /* 0x0000d20019067625 */ /* 0x0c0fe200078e0293 */
[----:B------:R1:W5:Y:S03]  /*20a0*/  @P0 LDG.E R252, [R8.64] ;  /* 0x0000000808fc0981 */ /* 0x000366000c1e1900 */
[CC--:B--2---:R-:W-:Y:S01]  /*20b0*/  IMAD.WIDE R4, R25.reuse, R147.reuse, c[0x0][0x350] ;  /* 0x0000d40019047625 */ /* 0x0c4fe200078e0293 */
[----:B------:R1:W5:Y:S03]  /*20c0*/  @P1 LDG.E R142, [R6.64] ;  /* 0x00000008068e1981 */ /* 0x000366000c1e1900 */
[----:B------:R-:W-:Y:S01]  /*20d0*/  IMAD.WIDE R2, R25, R147, c[0x0][0x358] ;  /* 0x0000d60019027625 */ /* 0x000fe200078e0293 */
[----:B------:R1:W5:Y:S04]  /*20e0*/  @P3 LDG.E R15, [R4.64] ;  /* 0x00000008040f3981 */ /* 0x000368000c1e1900 */
[----:B------:R1:W5:Y:S01]  /*20f0*/  @P5 LDG.E R14, [R2.64] ;  /* 0x00000008020e5981 */ /* 0x000362000c1e1900 */
[----:B------:R-:W-:Y:S03]  /*2100*/  YIELD ;  /* 0x0000000000007946 */ /* 0x000fe60003800000 */
[----:B---3--:R1:W-:Y:S01]  /*2110*/  STL [R1+0x48], R12 ;  /* 0x0000480c01007387 */ /* 0x0083e20000100800 */
[----:B------:R-:W-:Y:S05]  /*2120*/  @P0 BRA `(.L_x_910) ;  /* 0x0000005000000947 */ /* 0x000fea0003800000 */
[----:B-----5:R-:W-:Y:S01]  /*2130*/  MOV R252, c[0x0][0x168] ;  /* 0x00005a0000fc7a02 */ /* 0x020fe20000000f00 */
[----:B------:R-:W-:Y:S05]  /*2140*/  @!P1 BRA `(.L_x_910) ;  /* 0x0000003000009947 */ /* 0x000fea0003800000 */
[----:B-1----:R-:W2:Y:S04]  /*2150*/  LDG.E R8, [R6.64] ;  /* 0x0000000806087981 */ /* 0x002ea8000c1e1900 */
[----:B------:R-:W2:Y:S02]  /*2160*/  LDG.E R0, [R6.64+0x4] ;  /* 0x0000040806007981 */ /* 0x000ea4000c1e1900 */
[----:B--2---:R-:W-:-:S02]  /*2170*/  IADD3 R252, -R8, R0, RZ ;  /* 0x0000000008fc7210 */ /* 0x004fc40007ffe1ff */
.L_x_910:
[----:B------:R-:W-:-:S04]  /*2180*/  ISETP.NE.U32.AND P0, PT, RZ, c[0x0][0x368], PT ;  /* 0x0000da00ff007a0c */ /* 0x000fc80003f05070 */
[----:B------:R-:W-:-:S13]  /*2190*/  ISETP.NE.AND.EX P0, PT, RZ, c[0x0][0x36c], PT, P0 ;  /* 0x0000db00ff007a0c */ /* 0x000fda0003f05300 */
[----:B------:R-:W-:Y:S05]  /*21a0*/  @!P0 BRA `(.L_x_911) ;  /* 0x0000003000008947 */ /* 0x000fea0003800000 */
[----:B-1----:R-:W-:-:S05]  /*21b0*/  IMAD.WIDE R4, R25, R147, c[0x0][0x368] ;  /* 0x0000da0019047625 */ /* 0x002fca00078e0293 */
[----:B------:R1:W5:Y:S01]  /*21c0*/  LDG.E R13, [R4.64] ;  /* 0x00000008040d7981 */ /* 0x000362000c1e1900 */
[----:B------:R-:W-:Y:S05]  /*21d0*/  BRA `(.L_x_912) ;  /* 0x0000005000007947 */ /* 0x000fea0003800000 */
.L_x_911:
[----:B------:R-:W-:Y:S01]  /*21e0*/  MOV R13, UR6 ;  /* 0x00000006000d7c02 */ /* 0x000fe20008000f00 */
[----:B------:R-:W-:Y:S05]  /*21f0*/  @!P3 BRA `(.L_x_912) ;  /* 0x000000300000b947 */ /* 0x000fea0003800000 */
[----:B-1----:R-:W2:Y:S04]  /*2200*/  LDG.E R6, [R4.64] ;  /* 0x0000000804067981 */ /* 0x002ea8000c1e1900 */
[----:B------:R-:W2:Y:S02]  /*2210*/  LDG.E R0, [R4.64+0x4] ;  /* 0x0000040804007981 */ /* 0x000ea4000c1e1900 */
[----:B--2---:R-:W-:Y:S02]  /*2220*/  IADD3 R13, -R6, R0, RZ ;  /* 0x00000000060d7210 */ /* 0x004fe40007ffe1ff */
.L_x_912:
[----:B-1----:R1:W2:Y:S04]  /*2230*/  @P5 LDG.E R4, [R2.64] ;  /* 0x0000000802045981 */ /* 0x0022a8000c1e1900 */
[----:B------:R1:W2:Y:S04]  /*2240*/  @P5 LDG.E R0, [R2.64+0x4] ;  /* 0x0000040802005981 */ /* 0x0002a8000c1e1900 */
[----:B------:R-:W3:Y:S01]  /*2250*/  LDL.LU R5, [R1+0x54] ;  /* 0x0000540001057983 */ /* 0x000ee20000300800 */
[----:B------:R-:W-:-:S04]  /*2260*/  ISETP.NE.U32.AND P0, PT, RZ, c[0x0][0x378], PT ;  /* 0x0000de00ff007a0c */ /* 0x000fc80003f05070 */
[----:B------:R-:W-:Y:S01]  /*2270*/  ISETP.NE.AND.EX P0, PT, RZ, c[0x0][0x37c], PT, P0 ;  /* 0x0000df00ff007a0c */ /* 0x000fe20003f05300 */
[----:B-----5:R-:W-:Y:S02]  /*2280*/  IMAD.MOV.U32 R130, RZ, RZ, R13 ;  /* 0x000000ffff827224 */ /* 0x020fe400078e000d */
[----:B------:R-:W-:Y:S02]  /*2290*/  IMAD.MOV.U32 R6, RZ, RZ, c[0x0][0x2c4] ;  /* 0x0000b100ff067624 */ /* 0x000fe400078e00ff */
[----:B------:R-:W-:-:S03]  /*22a0*/  IMAD.IADD R12, R13, 0x1, -R12 ;  /* 0x000000010d0c7824 */ /* 0x000fc600078e0a0c */
[----:B------:R-:W-:-:S05]  /*22b0*/  ISETP.NE.AND P2, PT, R6, 0x1, PT ;  /* 0x000000010600780c */ /* 0x000fca0003f45270 */
[----:B-1----:R-:W-:-:S05]  /*22c0*/  @P0 IMAD.WIDE R2, R25, R147, c[0x0][0x378] ;  /* 0x0000de0019020625 */ /* 0x002fca00078e0293 */
[----:B------:R1:W5:Y:S01]  /*22d0*/  @P0 LDG.E R130, [R2.64] ;  /* 0x0000000802820981 */ /* 0x000362000c1e1900 */
[----:B------:R-:W-:Y:S01]  /*22e0*/  IMAD.MOV.U32 R6, RZ, RZ, c[0x0][0x32c] ;  /* 0x0000cb00ff067624 */ /* 0x000fe200078e00ff */
[----:B------:R-:W-:-:S04]  /*22f0*/  LOP3.LUT R209, R209, 0xffffffef, RZ, 0xc0, !PT ;  /* 0xffffffefd1d17812 */ /* 0x000fc800078ec0ff */
[----:B------:R-:W-:Y:S01]  /*2300*/  ISETP.GE.AND P1, PT, R6, 0x1, PT ;  /* 0x000000010600780c */ /* 0x000fe20003f26270 */
[----:B-1----:R-:W-:Y:S01]  /*2310*/  IMAD.MOV.U32 R2, RZ, RZ, c[0x0][0x228] ;  /* 0x00008a00ff027624 */ /* 0x002fe200078e00ff */
[----:B------:R-:W-:-:S04]  /*2320*/  @P2 LOP3.LUT R209, R209, 0x10, RZ, 0xfc, !PT ;  /* 0x00000010d1d12812 */ /* 0x000fc800078efcff */
[----:B------:R-:W-:-:S07]  /*2330*/  LOP3.LUT R209, R209, 0xfffffffb, RZ, 0xc0, !PT ;  /* 0xfffffffbd1d17812 */ /* 0x000fce00078ec0ff */
[----:B------:R-:W-:Y:S01]  /*2340*/  @P1 LOP3.LUT R209, R209, 0x4, RZ, 0xfc, !PT ;  /* 0x00000004d1d11812 */ /* 0x000fe200078efcff */
[----:B--2---:R-:W-:Y:S02]  /*2350*/  @P5 IMAD.IADD R2, R0, 0x1, -R4 ;  /* 0x0000000100025824 */ /* 0x004fe400078e0a04 */
[----:B---3--:R-:W-:Y:S02]  /*2360*/  IMAD.SHL.U32 R8, R5, 0x80, RZ ;  /* 0x0000008005087824 */ /* 0x008fe400078e00ff */
[----:B------:R-:W-:-:S03]  /*2370*/  IMAD.IADD R7, R12, 0x1, R2 ;  /* 0x000000010c077824 */ /* 0x000fc600078e0202 */
[----:B------:R1:W-:Y:S01]  /*2380*/  STL [R1+0x44], R8 ;  /* 0x0000440801007387 */ /* 0x0003e20000100800 */
[----:B------:R-:W-:-:S03]  /*2390*/  IADD3 R0, R8, 0x7f, RZ ;  /* 0x0000007f08007810 */ /* 0x000fc60007ffe0ff */
[----:B------:R1:W-:Y:S02]  /*23a0*/  STL [R1], R7 ;  /* 0x0000000701007387 */ /* 0x0003e40000100800 */
[----:B------:R-:W-:Y:S01]  /*23b0*/  @P2 IMAD.HI.U32 R4, R0, c[0x0][0x2c8], RZ ;  /* 0x0000b20000042a27 */ /* 0x000fe200078e00ff */
[----:B------:R-:W-:-:S04]  /*23c0*/  IADD3 R3, R7, 0x4f, RZ ;  /* 0x0000004f07037810 */ /* 0x000fc80007ffe0ff */
[----:B------:R-:W-:Y:S01]  /*23d0*/  @P2 SHF.R.U32.HI R0, RZ, c[0x0][0x2cc], R4 ;  /* 0x0000b300ff002a19 */ /* 0x000fe20000011604 */
[----:B------:R-:W-:Y:S01]  /*23e0*/  IMAD.HI R3, R3, 0x66666667, RZ ;  /* 0x6666666703037827 */ /* 0x000fe200078e02ff */
[----:B------:R-:W-:-:S04]  /*23f0*/  IADD3 R4, R7, 0x1, -R252 ;  /* 0x0000000107047810 */ /* 0x000fc80007ffe8fc */
[----:B------:R-:W-:Y:S01]  /*2400*/  SHF.R.U32.HI R5, RZ, 0x1f, R3 ;  /* 0x0000001fff057819 */ /* 0x000fe20000011603 */
[----:B------:R-:W-:-:S03]  /*2410*/  IMAD.IADD R0, R4, 0x1, R0 ;  /* 0x0000000104007824 */ /* 0x000fc600078e0200 */
[----:B------:R-:W-:Y:S02]  /*2420*/  LEA.HI.SX32 R143, R3, R5, 0x1b ;  /* 0x00000005038f7211 */ /* 0x000fe400078fdaff */
        /* <DEDUP_REMOVED lines=12> */
.L_x_915:
[----:B------:R-:W-:-:S13]  /*24f0*/  ISETP.NE.AND P0, PT, R6, 0x1, PT ;  /* 0x000000010600780c */ /* 0x000fda0003f05270 */
[----:B------:R-:W-:-:S05]  /*2500*/  @P0 IMAD.HI.U32 R0, R3, c[0x0][0x330], RZ ;  /* 0x0000cc0003000a27 */ /* 0x000fca00078e00ff */
[----:B------:R-:W-:Y:S02]  /*2510*/  @P0 SHF.R.U32.HI R3, RZ, c[0x0][0x334], R0 ;  /* 0x0000cd00ff030a19 */ /* 0x000fe40000011600 */
.L_x_916:
[----:B------:R-:W-:Y:S05]  /*2520*/  BSYNC B0 ;  /* 0x0000000000007941 */ /* 0x000fea0003800000 */
.L_x_914:
[----:B------:R-:W-:-:S05]  /*2530*/  IMAD R3, R3, R6, c[0x0][0x32c] ;  /* 0x0000cb0003037624 */ /* 0x000fca00078e0206 */
[----:B------:R-:W-:-:S04]  /*2540*/  IMNMX R4, R4, R3, PT ;  /* 0x0000000304047217 */ /* 0x000fc80003800200 */
.L_x_913:
[----:B------:R-:W-:Y:S01]  /*2550*/  IADD3 R4, R4, 0x4f, RZ ;  /* 0x0000004f04047810 */ /* 0x000fe20007ffe0ff */
[----:B------:R-:W-:-:S04]  /*2560*/  @P2 IMAD.HI.U32 R3, R8, c[0x0][0x2c8], RZ ;  /* 0x0000b20008032a27 */ /* 0x000fc800078e00ff */
[----:B------:R-:W-:-:S04]  /*2570*/  IMAD.HI R4, R4, 0x66666667, RZ ;  /* 0x6666666704047827 */ /* 0x000fc800078e02ff */
[----:B------:R-:W-:Y:S01]  /*2580*/  IMAD.MOV.U32 R0, RZ, RZ, R8 ;  /* 0x000000ffff007224 */ /* 0x000fe200078e0008 */
[----:B------:R-:W-:Y:S01]  /*2590*/  @P2 SHF.R.U32.HI R0, RZ, c[0x0][0x2cc], R3 ;  /* 0x0000b300ff002a19 */ /* 0x000fe20000011603 */
[----:B------:R-:W-:Y:S01]  /*25a0*/  IMAD.IADD R229, R7, 0x1, -R252 ;  /* 0x0000000107e57824 */ /* 0x000fe200078e0afc */
[----:B------:R-:W-:-:S03]  /*25b0*/  SHF.R.U32.HI R3, RZ, 0x1f, R4 ;  /* 0x0000001fff037819 */ /* 0x000fc60000011604 */
[----:B------:R-:W-:Y:S01]  /*25c0*/  IMAD.IADD R0, R229, 0x1, R0 ;  /* 0x00000001e5007824 */ /* 0x000fe200078e0200 */
[----:B-1----:R-:W-:-:S04]  /*25d0*/  LEA.HI.SX32 R7, R4, R3, 0x1b ;  /* 0x0000000304077211 */ /* 0x002fc800078fdaff */
[----:B------:R-:W-:Y:S02]  /*25e0*/  IADD3 R3, R0, -c[0x0][0x324], RZ ;  /* 0x8000c90000037a10 */ /* 0x000fe40007ffe0ff */
        /* <DEDUP_REMOVED lines=11> */
.L_x_919:
[----:B------:R-:W-:-:S13]  /*26a0*/  ISETP.NE.AND P0, PT, R6, 0x1, PT ;  /* 0x000000010600780c */ /* 0x000fda0003f05270 */
[----:B------:R-:W-:-:S05]  /*26b0*/  @P0 IMAD.HI.U32 R4, R0, c[0x0][0x330], RZ ;  /* 0x0000cc0000040a27 */ /* 0x000fca00078e00ff */
[----:B------:R-:W-:Y:S02]  /*26c0*/  @P0 SHF.R.U32.HI R0, RZ, c[0x0][0x334], R4 ;  /* 0x0000cd00ff000a19 */ /* 0x000fe40000011604 */
.L_x_920:
[----:B------:R-:W-:Y:S05]  /*26d0*/  BSYNC B0 ;  /* 0x0000000000007941 */ /* 0x000fea0003800000 */
.L_x_918:
[----:B------:R-:W-:-:S05]  /*26e0*/  IMAD R0, R0, c[0x0][0x32c], RZ ;  /* 0x0000cb0000007a24 */ /* 0x000fca00078e02ff */
[----:B------:R-:W-:-:S04]  /*26f0*/  IMNMX R3, R3, R0, !PT ;  /* 0x0000000003037217 */ /* 0x000fc80007800200 */
.L_x_917:
        /* <DEDUP_REMOVED lines=12> */
[----:B------:R-:W-:Y:S02]  /*27c0*/  SHF.R.U32.HI R8, RZ, 0x10, R3 ;  /* 0x00000010ff087819 */ /* 0x000fe40000011603 */
[----:B------:R-:W-:Y:S02]  /*27d0*/  LOP3.LUT R17, R3, 0xff, RZ, 0xc0, !PT ;  /* 0x000000ff03117812 */ /* 0x000fe400078ec0ff */
[C---:B------:R-:W-:Y:S01]  /*27e0*/  ISETP.NE.AND P1, PT, R8.reuse, RZ, PT ;  /* 0x000000ff0800720c */ /* 0x040fe20003f25270 */
[----:B------:R1:W-:Y:S03]  /*27f0*/  STL [R1+0x54], R8 ;  /* 0x0000540801007387 */ /* 0x0003e60000100800 */
[----:B------:R-:W-:Y:S01]  /*2800*/  SEL R129, R8, c[0x0][0x338], P1 ;  /* 0x0000ce0008817a07 */ /* 0x000fe20000800000 */
[----:B------:R1:W-:Y:S01]  /*2810*/  STL [R1+0x8c], R17 ;  /* 0x00008c1101007387 */ /* 0x0003e20000100800 */
[----:B------:R-:W-:Y:S05]  /*2820*/  @!P0 BRA `(.L_x_922) ;  /* 0x000001d000008947 */ /* 0x000fea0003800000 */
[----:B------:R-:W-:Y:S02]  /*2830*/  IABS R3, R129 ;  /* 0x0000008100037213 */ /* 0x000fe40000000000 */
[----:B------:R-:W-:-:S02]  /*2840*/  IADD3 R4, R129, -0x1, R7 ;  /* 0xffffffff81047810 */ /* 0x000fc40007ffe007 */
[----:B------:R-:W2:Y:S03]  /*2850*/  I2F.RP R0, R3 ;  /* 0x0000000300007306 */ /* 0x000ea60000209400 */
[----:B-1----:R-:W-:Y:S02]  /*2860*/  IMAD.IADD R8, R4, 0x1, -R6 ;  /* 0x0000000104087824 */ /* 0x002fe400078e0a06 */
[----:B------:R-:W-:-:S03]  /*2870*/  IMAD.MOV.U32 R4, RZ, RZ, RZ ;  /* 0x000000ffff047224 */ /* 0x000fc600078e00ff */
[----:B------:R-:W-:Y:S01]  /*2880*/  IABS R11, R8 ;  /* 0x00000008000b7213 */ /* 0x000fe20000000000 */
[----:B--2---:R-:W1:Y:S02]  /*2890*/  MUFU.RCP R0, R0 ;  /* 0x0000000000007308 */ /* 0x004e640000001000 */
        /* <DEDUP_REMOVED lines=22> */
.L_x_922:
[----:B------:R-:W-:Y:S05]  /*2a00*/  BSYNC B0 ;  /* 0x0000000000007941 */ /* 0x000fea0003800000 */
.L_x_921:
[----:B------:R-:W-:-:S04]  /*2a10*/  IMAD R3, R17, R0, R6 ;  /* 0x0000000011037224 */ /* 0x000fc800078e0206 */
[C---:B------:R-:W-:Y:S02]  /*2a20*/  IMAD.IADD R0, R3.reuse, 0x1, R0 ;  /* 0x0000000103007824 */ /* 0x040fe400078e0200 */
[----:B------:R-:W-:-:S03]  /*2a30*/  IMAD R3, R3, 0x50, -R12 ;  /* 0x0000005003037824 */ /* 0x000fc600078e0a0c */
[----:B------:R-:W-:Y:S02]  /*2a40*/  IMNMX R0, R7, R0, PT ;  /* 0x0000000007007217 */ /* 0x000fe40003800200 */
[----:B------:R-:W-:-:S03]  /*2a50*/  IMNMX R3, RZ, R3, !PT ;  /* 0x00000003ff037217 */ /* 0x000fc60007800200 */
[----:B------:R-:W-:Y:S02]  /*2a60*/  IMAD R0, R0, 0x50, -R12 ;  /* 0x0000005000007824 */ /* 0x000fe400078e0a0c */
[----:B------:R-:W-:-:S03]  /*2a70*/  IMAD.WIDE.U32 R4, R3, -0x33333333, RZ ;  /* 0xcccccccd03047825 */ /* 0x000fc600078e00ff */
        /* <DEDUP_REMOVED lines=11> */
[----:B------:R-:W2:Y:S03]  /*2b30*/  S2R R9, SR_TID.X ;  /* 0x0000000000097919 */ /* 0x000ea60000002100 */
[----:B------:R-:W-:-:S13]  /*2b40*/  ISETP.NE.AND.EX P4, PT, RZ, c[0x0][0x344], PT, P0 ;  /* 0x0000d100ff007a0c */ /* 0x000fda0003f85300 */
[----:B------:R-:W-:-:S05]  /*2b50*/  @P4 IMAD.WIDE R4, R25, R147, c[0x0][0x340] ;  /* 0x0000d00019044625 */ /* 0x000fca00078e0293 */
[----:B------:R3:W4:Y:S01]  /*2b60*/  @P4 LDG.E R21, [R4.64] ;  /* 0x0000000804154981 */ /* 0x000722000c1e1900 */
[----:B-12---:R-:W-:-:S04]  /*2b70*/  SHF.R.S32.HI R8, RZ, 0x1f, R9 ;  /* 0x0000001fff087819 */ /* 0x006fc80000011409 */
[----:B------:R-:W-:-:S04]  /*2b80*/  LEA.HI R8, R8, R9, RZ, 0x3 ;  /* 0x0000000908087211 */ /* 0x000fc800078f18ff */
[----:B------:R-:W-:Y:S02]  /*2b90*/  SHF.R.S32.HI R8, RZ, 0x3, R8 ;  /* 0x00000003ff087819 */ /* 0x000fe40000011408 */
[----:B------:R-:W-:Y:S02]  /*2ba0*/  SHF.R.S32.HI R3, RZ, 0x1f, R14 ;  /* 0x0000001fff037819 */ /* 0x000fe4000001140e */
[----:B------:R-:W-:-:S04]  /*2bb0*/  IADD3 R102, P0, R8, R14, RZ ;  /* 0x0000000e08667210 */ /* 0x000fc80007f1e0ff */
[----:B------:R-:W-:-:S05]  /*2bc0*/  LEA.HI.X.SX32 R103, R8, R3, 0x1, P0 ;  /* 0x0000000308677211 */ /* 0x000fca00000f0eff */
[----:B------:R-:W-:Y:S02]  /*2bd0*/  IMAD R3, R103, c[0x0][0x238], RZ ;  /* 0x00008e0067037a24 */ /* 0x000fe400078e02ff */
[----:B---3--:R-:W-:Y:S01]  /*2be0*/  IMAD.WIDE.U32 R4, R102, c[0x0][0x238], R248 ;  /* 0x00008e0066047a25 */ /* 0x008fe200078e00f8 */
[----:B------:R-:W-:-:S03]  /*2bf0*/  LOP3.LUT R24, R16, 0xffff, RZ, 0xc0, !PT ;  /* 0x0000ffff10187812 */ /* 0x000fc600078ec0ff */
[----:B------:R-:W-:Y:S01]  /*2c00*/  IMAD R3, R102, c[0x0][0x23c], R3 ;  /* 0x00008f0066037a24 */ /* 0x000fe200078e0203 */
[----:B------:R-:W-:-:S03]  /*2c10*/  SHF.R.S32.HI R20, RZ, 0x1f, R25 ;  /* 0x0000001fff147819 */ /* 0x000fc60000011419 */
[----:B------:R-:W-:Y:S01]  /*2c20*/  IMAD.IADD R5, R5, 0x1, R3 ;  /* 0x0000000105057824 */ /* 0x000fe200078e0203 */
[----:B------:R-:W-:Y:S01]  /*2c30*/  SEL R22, R20, RZ, !P5 ;  /* 0x000000ff14167207 */ /* 0x000fe20006800000 */
[----:B------:R-:W-:Y:S01]  /*2c40*/  IMAD.MOV.U32 R134, RZ, RZ, 0x50 ;  /* 0x00000050ff867424 */ /* 0x000fe200078e00ff */
[----:B------:R-:W-:Y:S01]  /*2c50*/  IADD3 R29, R0, -0x1, RZ ;  /* 0xffffffff001d7810 */ /* 0x000fe20007ffe0ff */
[----:B------:R-:W-:Y:S01]  /*2c60*/  IMAD.WIDE.U32 R4, R24, c[0x0][0x240], R4 ;  /* 0x0000900018047a25 */ /* 0x000fe200078e0004 */
[----:B------:R-:W-:Y:S02]  /*2c70*/  IADD3 R114, -R8, R2, RZ ;  /* 0x0000000208727210 */ /* 0x000fe40007ffe1ff */
[----:B------:R-:W-:Y:S01]  /*2c80*/  SEL R23, R25, RZ, !P5 ;  /* 0x000000ff19177207 */ /* 0x000fe20006800000 */
[----:B------:R-:W-:Y:S02]  /*2c90*/  IMAD R5, R24, c[0x0][0x244], R5 ;  /* 0x0000910018057a24 */ /* 0x000fe400078e0205 */
[----:B------:R-:W-:-:S02]  /*2ca0*/  IMAD R0, R22, c[0x0][0x248], RZ ;  /* 0x0000920016007a24 */ /* 0x000fc400078e02ff */
        /* <DEDUP_REMOVED lines=15> */
[----:B------:R-:W-:-:S03]  /*2da0*/  MOV R16, c[0x0][0x238] ;  /* 0x00008e0000107a02 */ /* 0x000fc60000000f00 */
[----:B------:R-:W-:Y:S01]  /*2db0*/  IMAD.IADD R5, R5, 0x1, R0 ;  /* 0x0000000105057824 */ /* 0x000fe200078e0200 */
[----:B------:R-:W-:Y:S02]  /*2dc0*/  @P0 LEA R6, P2, R4, c[0x0][0x220], 0x1 ;  /* 0x0000880004060a11 */ /* 0x000fe400078408ff */
[----:B------:R-:W-:Y:S02]  /*2dd0*/  SHF.L.U32 R152, R16, 0x4, RZ ;  /* 0x0000000410987819 */ /* 0x000fe400000006ff */
[----:B------:R-:W-:Y:S02]  /*2de0*/  @P0 LEA.HI.X R7, R4, c[0x0][0x224], R5, 0x1, P2 ;  /* 0x0000890004070a11 */ /* 0x000fe400010f0c05 */
[----:B------:R-:W-:Y:S02]  /*2df0*/  SHF.L.U64.HI R147, R16, R147, c[0x0][0x23c] ;  /* 0x00008f0010937619 */ /* 0x000fe40000010293 */
[----:B------:R-:W-:Y:S01]  /*2e00*/  @P1 IADD3 R0, P3, R152, R4, RZ ;  /* 0x0000000498001210 */ /* 0x000fe20007f7e0ff */
[----:B------:R-:W-:Y:S01]  /*2e10*/  @!PT LDS RZ, [RZ] ;  /* 0x00000000fffff984 */ /* 0x000fe20000000800 */
[----:B------:R-:W-:Y:S01]  /*2e20*/  @!PT LDS RZ, [RZ] ;  /* 0x00000000fffff984 */ /* 0x000fe20000000800 */
[----:B------:R-:W-:Y:S01]  /*2e30*/  @!PT LDS RZ, [RZ] ;  /* 0x00000000fffff984 */ /* 0x000fe20000000800 */
[----:B------:R1:W-:Y:S01]  /*2e40*/  @P0 LDGSTS.E.BYPASS.LTC128B.128 [R210+0x2900], [R6.64], !P6 ;  /* 0x0290000006d20fae */ /* 0x0003e2000f101d48 */
[----:B------:R-:W-:-:S03]  /*2e50*/  ISETP.GE.AND P2, PT, R3, 0x21, PT ;  /* 0x000000210300780c */ /* 0x000fc60003f46270 */
[----:B-1----:R-:W-:Y:S01]  /*2e60*/  @P1 IMAD.X R7, R5, 0x1, R147, P3 ;  /* 0x0000000105071824 */ /* 0x002fe200018e0693 */
[----:B------:R-:W-:-:S04]  /*2e70*/  @P1 LEA R6, P0, R0, c[0x0][0x220], 0x1 ;  /* 0x0000880000061a11 */ /* 0x000fc800078008ff */
[----:B------:R-:W-:Y:S02]  /*2e80*/  @P1 LEA.HI.X R7, R0, c[0x0][0x224], R7, 0x1, P0 ;  /* 0x0000890000071a11 */ /* 0x000fe400000f0c07 */
[----:B------:R-:W-:-:S03]  /*2e90*/  ISETP.GE.AND P0, PT, R3, 0x31, PT ;  /* 0x000000310300780c */ /* 0x000fc60003f06270 */
[----:B------:R1:W-:Y:S01]  /*2ea0*/  @P1 LDGSTS.E.BYPASS.LTC128B.128 [R210+0x3100], [R6.64], !P6 ;  /* 0x0310000006d21fae */ /* 0x0003e2000f101d48 */
[----:B------:R-:W-:Y:S02]  /*2eb0*/  @P2 LEA R0, P1, R16, R4, 0x5 ;  /* 0x0000000410002211 */ /* 0x000fe400078228ff */
[----:B-1----:R-:W-:-:S04]  /*2ec0*/  @P2 MOV R6, c[0x0][0x23c] ;  /* 0x00008f0000062a02 */ /* 0x002fc80000000f00 */
[----:B------:R-:W-:Y:S02]  /*2ed0*/  @P2 LEA.HI.X R6, R16, R5, R6, 0x5, P1 ;  /* 0x0000000510062211 */ /* 0x000fe400008f2c06 */
[----:B------:R-:W-:Y:S01]  /*2ee0*/  @P2 LEA R8, P1, R0, c[0x0][0x220], 0x1 ;  /* 0x0000880000082a11 */ /* 0x000fe200078208ff */
[----:B------:R-:W-:-:S03]  /*2ef0*/  @P0 IMAD.MOV.U32 R7, RZ, RZ, c[0x0][0x23c] ;  /* 0x00008f00ff070624 */ /* 0x000fc600078e00ff */
[----:B------:R-:W-:Y:S02]  /*2f00*/  @P2 LEA.HI.X R9, R0, c[0x0][0x224], R6, 0x1, P1 ;  /* 0x0000890000092a11 */ /* 0x000fe400008f0c06 */
[----:B------:R-:W-:Y:S01]  /*2f10*/  ISETP.GE.AND P1, PT, R3, 0x41, PT ;  /* 0x000000410300780c */ /* 0x000fe20003f26270 */
[----:B------:R-:W-:Y:S02]  /*2f20*/  @P0 IMAD R0, R7, 0x30, RZ ;  /* 0x0000003007000824 */ /* 0x000fe400078e02ff */
[----:B------:R-:W-:Y:S01]  /*2f30*/  @P0 IMAD.WIDE.U32 R6, R16, 0x30, R4 ;  /* 0x0000003010060825 */ /* 0x000fe200078e0004 */
[----:B------:R1:W-:Y:S01]  /*2f40*/  @P2 LDGSTS.E.BYPASS.LTC128B.128 [R210+0x3900], [R8.64], !P6 ;  /* 0x0390000008d22fae */ /* 0x0003e2000f101d48 */
[----:B------:R-:W-:-:S03]  /*2f50*/  SHF.R.S32.HI R3, RZ, 0x1f, R126 ;  /* 0x0000001fff037819 */ /* 0x000fc6000001147e */
[----:B------:R-:W-:Y:S02]  /*2f60*/  @P0 IADD3 R0, R7, R0, RZ ;  /* 0x0000000007000210 */ /* 0x000fe40007ffe0ff */
[----:B------:R-:W-:-:S03]  /*2f70*/  @P0 LEA R18, P2, R6, c[0x0][0x220], 0x1 ;  /* 0x0000880006120a11 */ /* 0x000fc600078408ff */
[----:B------:R-:W-:Y:S02]  /*2f80*/  @P1 MOV R12, c[0x0][0x23c] ;  /* 0x00008f00000c1a02 */ /* 0x000fe40000000f00 */
[----:B------:R-:W-:Y:S01]  /*2f90*/  @P0 LEA.HI.X R19, R6, c[0x0][0x224], R0, 0x1, P2 ;  /* 0x0000890006130a11 */ /* 0x000fe200010f0c00 */
[C---:B------:R-:W-:Y:S01]  /*2fa0*/  IMAD R0, R3.reuse, c[0x0][0x280], RZ ;  /* 0x0000a00003007a24 */ /* 0x040fe200078e02ff */
[----:B------:R-:W-:Y:S01]  /*2fb0*/  @P1 LEA R4, P2, R16, R4, 0x6 ;  /* 0x0000000410041211 */ /* 0x000fe200078430ff */
[----:B------:R-:W-:Y:S02]  /*2fc0*/  IMAD R3, R3, c[0x0][0x290], RZ ;  /* 0x0000a40003037a24 */ /* 0x000fe400078e02ff */
[----:B------:R-:W-:Y:S01]  /*2fd0*/  IMAD.WIDE.U32 R6, R126, c[0x0][0x280], R124 ;  /* 0x0000a0007e067a25 */ /* 0x000fe200078e007c */
[----:B------:R-:W-:Y:S01]  /*2fe0*/  @P1 LEA.HI.X R5, R16, R5, R12, 0x6, P2 ;  /* 0x0000000510051211 */ /* 0x000fe200010f340c */
[----:B------:R2:W-:Y:S01]  /*2ff0*/  @P0 LDGSTS.E.BYPASS.LTC128B.128 [R210+0x4100], [R18.64], !P6 ;  /* 0x0410000012d20fae */ /* 0x0005e2000f101d48 */
[----:B------:R-:W-:Y:S01]  /*3000*/  @P1 LEA R16, P2, R4, c[0x0][0x220], 0x1 ;  /* 0x0000880004101a11 */ /* 0x000fe200078408ff */
[----:B------:R-:W-:-:S02]  /*3010*/  IMAD R0, R126, c[0x0][0x284], R0 ;  /* 0x0000a1007e007a24 */ /* 0x000fc400078e0200 */
[----:B------:R-:W-:Y:S02]  /*3020*/  IMAD.IADD R123, R13, 0x1, R15 ;  /* 0x000000010d7b7824 */ /* 0x000fe400078e020f */
[----:B-1----:R-:W-:Y:S01]  /*3030*/  IMAD.WIDE.U32 R8, R126, c[0x0][0x280], R88 ;  /* 0x0000a0007e087a25 */ /* 0x002fe200078e0058 */
[----:B------:R-:W-:-:S03]  /*3040*/  @P1 LEA.HI.X R17, R4, c[0x0][0x224], R5, 0x1, P2 ;  /* 0x0000890004111a11 */ /* 0x000fc600010f0c05 */
[----:B------:R-:W-:-:S04]  /*3050*/  IMAD.WIDE.U32 R10, R126, c[0x0][0x290], R124 ;  /* 0x0000a4007e0a7a25 */ /* 0x000fc800078e007c */
[C---:B------:R-:W-:Y:S01]  /*3060*/  IMAD R3, R126.reuse, c[0x0][0x294], R3 ;  /* 0x0000a5007e037a24 */ /* 0x040fe200078e0203 */
[----:B------:R2:W-:Y:S01]  /*3070*/  @P1 LDGSTS.E.BYPASS.LTC128B.128 [R210+0x4900], [R16.64], !P6 ;  /* 0x0490000010d21fae */ /* 0x0005e2000f101d48 */
[----:B------:R-:W-:-:S04]  /*3080*/  IMAD.WIDE.U32 R14, R126, c[0x0][0x290], R88 ;  /* 0x0000a4007e0e7a25 */ /* 0x000fc800078e0058 */
[----:B------:R-:W-:Y:S02]  /*3090*/  IMAD.IADD R13, R7, 0x1, R0 ;  /* 0x00000001070d7824 */ /* 0x000fe400078e0200 */
[----:B------:R-:W-:Y:S01]  /*30a0*/  IMAD.IADD R9, R0, 0x1, R9 ;  /* 0x0000000100097824 */ /* 0x000fe200078e0209 */
[----:B-----5:R-:W-:Y:S01]  /*30b0*/  SHF.R.S32.HI R0, RZ, 0x1f, R130 ;  /* 0x0000001fff007819 */ /* 0x020fe20000011482 */
[----:B------:R-:W-:Y:S01]  /*30c0*/  IMAD.MOV.U32 R12, RZ, RZ, R6 ;  /* 0x000000ffff0c7224 */ /* 0x000fe200078e0006 */
[----:B------:R-:W-:Y:S01]  /*30d0*/  IADD3 R11, R11, R3, RZ ;  /* 0x000000030b0b7210 */ /* 0x000fe20007ffe0ff */
[----:B------:R-:W-:Y:S01]  /*30e0*/  IMAD.MOV.U32 R131, RZ, RZ, c[0x0][0x280] ;  /* 0x0000a000ff837624 */ /* 0x000fe200078e00ff */
[----:B------:R-:W-:Y:S01]  /*30f0*/  IADD3 R7, R3, R15, RZ ;  /* 0x0000000f03077210 */ /* 0x000fe20007ffe0ff */
[C---:B------:R-:W-:Y:S01]  /*3100*/  IMAD R3, R0.reuse, c[0x0][0x280], RZ ;  /* 0x0000a00000037a24 */ /* 0x040fe200078e02ff */
[----:B------:R-:W-:Y:S01]  /*3110*/  MOV R6, R14 ;  /* 0x0000000e00067202 */ /* 0x000fe20000000f00 */
[----:B------:R-:W-:Y:S01]  /*3120*/  IMAD R0, R0, c[0x0][0x290], RZ ;  /* 0x0000a40000007a24 */ /* 0x000fe200078e02ff */
[----:B------:R-:W-:Y:S01]  /*3130*/  MOV R141, 0x5 ;  /* 0x00000005008d7802 */ /* 0x000fe20000000f00 */
[----:B------:R-:W-:-:S02]  /*3140*/  IMAD R144, R134, c[0x0][0x284], RZ ;  /* 0x0000a10086907a24 */ /* 0x000fc400078e02ff */
[C---:B------:R-:W-:Y:S02]  /*3150*/  IMAD R145, R134.reuse, c[0x0][0x294], RZ ;  /* 0x0000a50086917a24 */ /* 0x040fe400078e02ff */
[----:B------:R-:W-:Y:S01]  /*3160*/  IMAD.WIDE.U32 R136, R134, c[0x0][0x280], RZ ;  /* 0x0000a00086887a25 */ /* 0x000fe200078e00ff */
[----:B------:R-:W-:Y:S01]  /*3170*/  ISETP.GE.AND P1, PT, R228, c[0x0][0x1d4], PT ;  /* 0x00007500e4007a0c */ /* 0x000fe20003f26270 */
[----:B------:R-:W0:Y:S01]  /*3180*/  LDGDEPBAR ;  /* 0x00000000000079af */ /* 0x000e220000000000 */
        /* <DEDUP_REMOVED lines=19> */
[C---:B------:R-:W-:Y:S01]  /*32c0*/  SHF.L.U64.HI R141, R149.reuse, R141, c[0x0][0x294] ;  /* 0x0000a500958d7619 */ /* 0x040fe2000001028d */
[C---:B------:R-:W-:Y:S01]  /*32d0*/  IMAD R122, R24.reuse, c[0x0][0x1ec], R113 ;  /* 0x00007b00187a7a24 */ /* 0x040fe200078e0271 */
[----:B------:R-:W-:Y:S01]  /*32e0*/  SHF.L.U32 R151, R149, 0x5, RZ ;  /* 0x0000000595977819 */ /* 0x000fe200000006ff */
[----:B------:R-:W-:Y:S01]  /*32f0*/  IMAD R121, R24, c[0x0][0x214], R111 ;  /* 0x0000850018797a24 */ /* 0x000fe200078e026f */
[----:B------:R-:W-:Y:S01]  /*3300*/  IADD3 R145, R135, R145, RZ ;  /* 0x0000009187917210 */ /* 0x000fe20007ffe0ff */
[----:B------:R-:W-:Y:S01]  /*3310*/  IMAD.IADD R100, R91, 0x1, R3 ;  /* 0x000000015b647824 */ /* 0x000fe200078e0203 */
[----:B------:R-:W-:Y:S01]  /*3320*/  IADD3 R98, R3, R85, RZ ;  /* 0x0000005503627210 */ /* 0x000fe20007ffe0ff */
[----:B------:R-:W-:Y:S01]  /*3330*/  IMAD.IADD R99, R87, 0x1, R0 ;  /* 0x0000000157637824 */ /* 0x000fe200078e0200 */
[----:B------:R-:W-:-:S02]  /*3340*/  IADD3 R97, R0, R83, RZ ;  /* 0x0000005300617210 */ /* 0x000fc40007ffe0ff */
[--C-:B----4-:R-:W-:Y:S01]  /*3350*/  @P4 SHF.R.S32.HI R5, RZ, 0x1f, R21.reuse ;  /* 0x0000001fff054819 */ /* 0x110fe20000011415 */
[----:B------:R-:W-:Y:S02]  /*3360*/  @!P4 IMAD.MOV.U32 R5, RZ, RZ, R20 ;  /* 0x000000ffff05c224 */ /* 0x000fe400078e0014 */
[----:B------:R-:W-:Y:S01]  /*3370*/  @P4 IMAD.MOV.U32 R4, RZ, RZ, R21 ;  /* 0x000000ffff044224 */ /* 0x000fe200078e0015 */
[----:B------:R-:W-:Y:S01]  /*3380*/  @!P4 MOV R4, R25 ;  /* 0x000000190004c202 */ /* 0x000fe20000000f00 */
[----:B------:R-:W-:-:S04]  /*3390*/  IMAD R5, R5, c[0x0][0x2b0], RZ ;  /* 0x0000ac0005057a24 */ /* 0x000fc800078e02ff */
[C---:B------:R-:W-:Y:S02]  /*33a0*/  IMAD R5, R4.reuse, c[0x0][0x2b4], R5 ;  /* 0x0000ad0004057a24 */ /* 0x040fe400078e0205 */
[----:B------:R-:W-:-:S05]  /*33b0*/  IMAD.WIDE.U32 R108, R4, c[0x0][0x2b0], RZ ;  /* 0x0000ac00046c7a25 */ /* 0x000fca00078e00ff */
[----:B------:R-:W-:Y:S02]  /*33c0*/  IADD3 R119, R109, R5, RZ ;  /* 0x000000056d777210 */ /* 0x000fe40007ffe0ff */
[----:B--2---:R-:W2:Y:S04]  /*33d0*/  LDL R19, [R1+0x60] ;  /* 0x0000600001137983 */ /* 0x004ea80000100800 */
[----:B------:R-:W3:Y:S04]  /*33e0*/  LDL R16, [R1+0x64] ;  /* 0x0000640001107983 */ /* 0x000ee80000100800 */
[----:B------:R-:W4:Y:S04]  /*33f0*/  LDL R15, [R1+0x6c] ;  /* 0x00006c00010f7983 */ /* 0x000f280000100800 */
[----:B------:R-:W5:Y:S01]  /*3400*/  LDL R14, [R1+0x68] ;  /* 0x00006800010e7983 */ /* 0x000f620000100800 */
[----:B------:R-:W-:Y:S01]  /*3410*/  ISETP.GE.AND P0, PT, R88, c[0x0][0x27c], PT ;  /* 0x00009f0058007a0c */ /* 0x000fe20003f06270 */
[----:B------:R-:W-:Y:S01]  /*3420*/  IMAD R0, R22, c[0x0][0x268], RZ ;  /* 0x00009a0016007a24 */ /* 0x000fe200078e02ff */
[----:B------:R-:W-:Y:S01]  /*3430*/  IADD3 R17, R126, 0x20, RZ ;  /* 0x000000207e117810 */ /* 0x000fe20007ffe0ff */
[----:B------:R-:W-:Y:S01]  /*3440*/  IMAD.WIDE.U32 R4, R24, c[0x0][0x260], R248 ;  /* 0x0000980018047a25 */ /* 0x000fe200078e00f8 */
[----:B------:R-:W-:Y:S01]  /*3450*/  SEL R3, RZ, c[0x0][0x27c], !P0 ;  /* 0x00009f00ff037a07 */ /* 0x000fe20004000000 */
[----:B------:R-:W-:Y:S01]  /*3460*/  ULDC.U8 UR5, c[0x0][0x298] ;  /* 0x0000a60000057ab9 */ /* 0x000fe20000000000 */
[----:B------:R-:W-:Y:S01]  /*3470*/  IADD3 R18, R126, 0x40, RZ ;  /* 0x000000407e127810 */ /* 0x000fe20007ffe0ff */
[----:B------:R-:W-:Y:S01]  /*3480*/  IMAD.SHL.U32 R17, R17, 0x40, RZ ;  /* 0x0000004011117824 */ /* 0x000fe200078e00ff */
[----:B------:R-:W-:Y:S01]  /*3490*/  P2R R120, PR, RZ, 0x1 ;  /* 0x00000001ff787803 */ /* 0x000fe20000000000 */
[----:B------:R-:W-:-:S02]  /*34a0*/  IMAD.IADD R3, R88, 0x1, R3 ;  /* 0x0000000158037824 */ /* 0x000fc400078e0203 */
[----:B------:R-:W-:Y:S01]  /*34b0*/  IMAD R6, R23, c[0x0][0x26c], R0 ;  /* 0x00009b0017067a24 */ /* 0x000fe200078e0200 */
[----:B------:R-:W-:Y:S01]  /*34c0*/  LOP3.LUT R17, R17, 0x1c0, RZ, 0xc0, !PT ;  /* 0x000001c011117812 */ /* 0x000fe200078ec0ff */
[----:B------:R-:W-:Y:S01]  /*34d0*/  IMAD R5, R24, c[0x0][0x264], R5 ;  /* 0x0000990018057a24 */ /* 0x000fe200078e0205 */
[----:B------:R-:W-:Y:S01]  /*34e0*/  SHF.R.S32.HI R0, RZ, 0x1f, R3 ;  /* 0x0000001fff007819 */ /* 0x000fe20000011403 */
[----:B------:R-:W-:Y:S02]  /*34f0*/  IMAD.SHL.U32 R18, R18, 0x40, RZ ;  /* 0x0000004012127824 */ /* 0x000fe400078e00ff */
[----:B------:R-:W-:Y:S01]  /*3500*/  IMAD.WIDE.U32 R78, R23, c[0x0][0x268], R4 ;  /* 0x00009a00174e7a25 */ /* 0x000fe200078e0004 */
[----:B------:R-:W-:Y:S02]  /*3510*/  LEA.HI R3, R0, R3, RZ, 0x3 ;  /* 0x0000000300037211 */ /* 0x000fe400078f18ff */
[----:B------:R-:W-:Y:S01]  /*3520*/  LOP3.LUT R18, R18, 0x1c0, RZ, 0xc0, !PT ;  /* 0x000001c012127812 */ /* 0x000fe200078ec0ff */
[----:B------:R-:W-:Y:S01]  /*3530*/  IMAD.IADD R80, R79, 0x1, R6 ;  /* 0x000000014f507824 */ /* 0x000fe200078e0206 */
[--C-:B------:R-:W-:Y:S01]  /*3540*/  LOP3.LUT R5, R17, 0x38, R3.reuse, 0xf8, !PT ;  /* 0x0000003811057812 */ /* 0x100fe200078ef803 */
[----:B------:R-:W-:Y:S01]  /*3550*/  IMAD.MOV.U32 R138, RZ, RZ, 0x6 ;  /* 0x00000006ff8a7424 */ /* 0x000fe200078e00ff */
[----:B------:R-:W1:Y:S01]  /*3560*/  S2R R17, SR_TID.X ;  /* 0x0000000000117919 */ /* 0x000e620000002100 */
[--C-:B------:R-:W-:Y:S01]  /*3570*/  LOP3.LUT R4, R18, 0x38, R3.reuse, 0xf8, !PT ;  /* 0x0000003812047812 */ /* 0x100fe200078ef803 */
[----:B------:R-:W-:Y:S01]  /*3580*/  IMAD.MOV.U32 R154, RZ, RZ, c[0x0][0x2b8] ;  /* 0x0000ae00ff9a7624 */ /* 0x000fe200078e00ff */
[----:B------:R-:W-:Y:S01]  /*3590*/  IADD3 R18, R126, 0x20, RZ ;  /* 0x000000207e127810 */ /* 0x000fe20007ffe0ff */
[----:B------:R-:W-:Y:S01]  /*35a0*/  IMAD.MOV.U32 R153, RZ, RZ, c[0x0][0x27c] ;  /* 0x00009f00ff997624 */ /* 0x000fe200078e00ff */
        /* <DEDUP_REMOVED lines=8> */
[----:B------:R-:W-:-:S02]  /*3630*/  LOP3.LUT R18, R18, 0x1c0, RZ, 0xc0, !PT ;  /* 0x000001c012127812 */ /* 0x000fc400078ec0ff */
[----:B------:R-:W-:Y:S02]  /*3640*/  SHF.R.S32.HI R94, RZ, 0x1f, R77 ;  /* 0x0000001fff5e7819 */ /* 0x000fe4000001144d */
        /* <DEDUP_REMOVED lines=22> */
.L_x_958:
[----:B------:R-:W-:Y:S01]  /*37b0*/  IMAD R3, R29, 0x50, R0 ;  /* 0x000000501d037824 */ /* 0x000fe200078e0200 */
[----:B------:R-:W-:Y:S01]  /*37c0*/  ISETP.NE.AND P1, PT, R154, 0x1, PT ;  /* 0x000000019a00780c */ /* 0x000fe20003f25270 */
[----:B------:R-:W-:Y:S01]  /*37d0*/  IMAD.MOV.U32 R73, RZ, RZ, RZ ;  /* 0x000000ffff497224 */ /* 0x000fe200078e00ff */
[----:B-1---5:R1:W5:Y:S01]  /*37e0*/  LDL R157, [R1+0x10] ;  /* 0x00001000019d7983 */ /* 0x0223620000100800 */
[----:B------:R-:W-:Y:S01]  /*37f0*/  IMAD.IADD R4, R123, 0x1, R3 ;  /* 0x000000017b047824 */ /* 0x000fe200078e0203 */
[----:B------:R-:W-:Y:S01]  /*3800*/  ISETP.GE.AND P0, PT, R3, R2, PT ;  /* 0x000000020300720c */ /* 0x000fe20003f06270 */
[----:B------:R-:W-:Y:S04]  /*3810*/  DEPBAR.LE SB0, 0x0 ;  /* 0x000080000000791a */ /* 0x000fe80000000000 */
[--C-:B------:R-:W-:Y:S01]  /*3820*/  IMAD.MOV.U32 R3, RZ, RZ, R4.reuse ;  /* 0x000000ffff037224 */ /* 0x100fe200078e0004 */
[----:B------:R-:W-:Y:S01]  /*3830*/  ISETP.GT.OR P0, PT, R0, 0x4f, P0 ;  /* 0x0000004f0000780c */ /* 0x000fe20000704670 */
[----:B------:R1:W5:Y:S01]  /*3840*/  LDL R156, [R1+0x8] ;  /* 0x00000800019c7983 */ /* 0x0003620000100800 */
[----:B------:R-:W-:Y:S01]  /*3850*/  WARPSYNC 0xffffffff ;  /* 0xffffffff00007948 */ /* 0x000fe20003800000 */
[----:B------:R-:W-:Y:S01]  /*3860*/  @P1 IMAD.HI.U32 R5, R4, c[0x0][0x2bc], RZ ;  /* 0x0000af0004051a27 */ /* 0x000fe200078e00ff */
[----:B------:R-:W-:Y:S01]  /*3870*/  ISETP.GE.AND P2, PT, R153, 0x1, PT ;  /* 0x000000019900780c */ /* 0x000fe20003f46270 */
[----:B------:R1:W5:Y:S01]  /*3880*/  LDL R155, [R1+0xc] ;  /* 0x00000c00019b7983 */ /* 0x0003620000100800 */
[----:B------:R-:W-:Y:S02]  /*3890*/  BSSY B2, `(.L_x_924) ;  /* 0x0000414000027945 */ /* 0x000fe40003800000 */
[----:B------:R-:W-:Y:S05]  /*38a0*/  @P1 SHF.R.U32.HI R3, RZ, c[0x0][0x2c0], R5 ;  /* 0x0000b000ff031a19 */ /* 0x000fea0000011605 */
[C---:B------:R-:W-:Y:S04]  /*38b0*/  @!P0 IADD3 R5, P1, R3.reuse, R108, RZ ;  /* 0x0000006c03058210 */ /* 0x040fe80007f3e0ff */
[----:B------:R-:W-:Y:S01]  /*38c0*/  @!P0 LEA.HI.X.SX32 R7, R3, R119, 0x1, P1 ;  /* 0x0000007703078211 */ /* 0x000fe200008f0eff */
[----:B------:R-:W-:Y:S01]  /*38d0*/  IMAD.MOV R3, RZ, RZ, -R3 ;  /* 0x000000ffff037224 */ /* 0x000fe200078e0a03 */
[----:B------:R-:W-:Y:S03]  /*38e0*/  @!P0 LEA R6, P1, R5, c[0x0][0x2a0], 0x2 ;  /* 0x0000a80005068a11 */ /* 0x000fe600078210ff */
[----:B------:R-:W-:Y:S01]  /*38f0*/  IMAD R76, R3, c[0x0][0x2b8], R4 ;  /* 0x0000ae00034c7a24 */ /* 0x000fe200078e0204 */
[----:B------:R-:W-:Y:S03]  /*3900*/  @!P0 LEA.HI.X R7, R5, c[0x0][0x2a4], R7, 0x2, P1 ;  /* 0x0000a90005078a11 */ /* 0x000fe600008f1407 */
[----:B------:R-:W-:Y:S01]  /*3910*/  IMAD.WIDE.U32 R4, R76, c[0x0][0x1e0], RZ ;  /* 0x000078004c047a25 */ /* 0x000fe200078e00ff */
[----:B------:R-:W-:Y:S01]  /*3920*/  SHF.R.S32.HI R92, RZ, 0x1f, R76 ;  /* 0x0000001fff5c7819 */ /* 0x000fe2000001144c */
[----:B--2---:R-:W2:Y:S04]  /*3930*/  @!P0 LDG.E R73, [R6.64] ;  /* 0x0000000806498981 */ /* 0x004ea8000c1e1900 */
[----:B------:R-:W-:Y:S01]  /*3940*/  IMAD R3, R92, c[0x0][0x1e0], RZ ;  /* 0x000078005c037a24 */ /* 0x000fe200078e02ff */
[----:B------:R-:W-:Y:S03]  /*3950*/  BAR.SYNC.DEFER_BLOCKING 0x0 ;  /* 0x0000000000007b1d */ /* 0x000fe60000010000 */
[----:B------:R-:W-:Y:S04]  /*3960*/  IMAD R3, R76, c[0x0][0x1e4], R3 ;  /* 0x000079004c037a24 */ /* 0x000fe800078e0203 */
[----:B------:R-:W-:Y:S01]  /*3970*/  IMAD.IADD R5, R5, 0x1, R3 ;  /* 0x0000000105057824 */ /* 0x000fe200078e0203 */
[----:B--2---:R-:W-:Y:S03]  /*3980*/  SHF.R.S32.HI R93, RZ, 0x1f, R73 ;  /* 0x0000001fff5d7819 */ /* 0x004fe60000011449 */
[----:B------:R-:W-:Y:S04]  /*3990*/  IMAD.WIDE.U32 R4, R73, c[0x0][0x1f0], R4 ;  /* 0x00007c0049047a25 */ /* 0x000fe800078e0004 */
[----:B------:R-:W-:Y:S01]  /*39a0*/  IMAD R6, R93, c[0x0][0x1f0], RZ ;  /* 0x00007c005d067a24 */ /* 0x000fe200078e02ff */
[----:B------:R-:W-:Y:S03]  /*39b0*/  IADD3 R3, P0, R112, R4, RZ ;  /* 0x0000000470037210 */ /* 0x000fe60007f1e0ff */
[----:B------:R-:W-:Y:S05]  /*39c0*/  IMAD R6, R73, c[0x0][0x1f4], R6 ;  /* 0x00007d0049067a24 */ /* 0x000fea00078e0206 */
[----:B------:R-:W-:Y:S02]  /*39d0*/  IADD3.X R4, R122, R5, R6, P0, !PT ;  /* 0x000000057a047210 */ /* 0x000fe400007fe406 */
[C---:B------:R-:W-:Y:S04]  /*39e0*/  LEA R72, P0, R3.reuse, c[0x0][0x1c8], 0x1 ;  /* 0x0000720003487a11 */ /* 0x040fe800078008ff */
[----:B------:R-:W-:Y:S01]  /*39f0*/  LEA.HI.X R71, R3, c[0x0][0x1cc], R4, 0x1, P0 ;  /* 0x0000730003477a11 */ /* 0x000fe200000f0c04 */
[----:B------:R-:W-:-:S05]  /*3a00*/  @!P2 BRA `(.L_x_925) ;  /* 0x00003c400000a947 */ /* 0x000fca0003800000 */
[-C--:B-1----:R-:W-:Y:S01]  /*3a10*/  IMAD R6, R144, R29.reuse, RZ ;  /* 0x0000001d90067224 */ /* 0x082fe200078e02ff */
[----:B------:R-:W-:Y:S01]  /*3a20*/  ISETP.NE.AND P0, PT, RZ, UR5, PT ;  /* 0x00000005ff007c0c */ /* 0x000fe2000bf05270 */
[-C--:B------:R-:W-:Y:S01]  /*3a30*/  IMAD R5, R145, R29.reuse, RZ ;  /* 0x0000001d91057224 */ /* 0x080fe200078e02ff */
[----:B------:R-:W-:Y:S01]  /*3a40*/  SHF.R.S32.HI R4, RZ, 0x1f, R29 ;  /* 0x0000001fff047819 */ /* 0x000fe2000001141d */
[----:B------:R-:W-:Y:S02]  /*3a50*/  IMAD R3, R29, -0x50, R2 ;  /* 0xffffffb01d037824 */ /* 0x000fe400078e0202 */
[-C--:B------:R-:W-:Y:S03]  /*3a60*/  IMAD.WIDE.U32 R32, R136, R29.reuse, RZ ;  /* 0x0000001d88207225 */ /* 0x080fe600078e00ff */
[----:B------:R-:W-:Y:S01]  /*3a70*/  IMNMX R60, R3, 0x50, PT ;  /* 0x00000050033c7817 */ /* 0x000fe20003800200 */
[C---:B------:R-:W-:Y:S02]  /*3a80*/  IMAD R6, R4.reuse, R136, R6 ;  /* 0x0000008804067224 */ /* 0x040fe400078e0206 */
[----:B------:R-:W-:Y:S02]  /*3a90*/  IMAD R5, R4, R134, R5 ;  /* 0x0000008604057224 */ /* 0x000fe400078e0205 */
[----:B------:R-:W-:Y:S01]  /*3aa0*/  IMAD.WIDE.U32 R10, R134, R29, RZ ;  /* 0x0000001d860a7225 */ /* 0x000fe200078e00ff */
[----:B------:R-:W-:Y:S04]  /*3ab0*/  IADD3 R34, R33, R6, RZ ;  /* 0x0000000621227210 */ /* 0x000fe80007ffe0ff */
        /* <DEDUP_REMOVED lines=30> */
.L_x_928:
[----:B------:R-:W-:Y:S05]  /*3ca0*/  BSYNC B0 ;  /* 0x0000000000007941 */ /* 0x000fea0003800000 */
.L_x_927:
        /* <DEDUP_REMOVED lines=39> */
.L_x_930:
[----:B------:R-:W-:Y:S05]  /*3f20*/  BSYNC B0 ;  /* 0x0000000000007941 */ /* 0x000fea0003800000 */
.L_x_929:
        /* <DEDUP_REMOVED lines=38> */
.L_x_932:
[----:B------:R-:W-:Y:S05]  /*4190*/  BSYNC B0 ;  /* 0x0000000000007941 */ /* 0x000fea0003800000 */
.L_x_931:
        /* <DEDUP_REMOVED lines=74> */
.L_x_936:
[----:B------:R-:W-:Y:S05]  /*4640*/  BSYNC B0 ;  /* 0x0000000000007941 */ /* 0x000fea0003800000 */
.L_x_935:
        /* <DEDUP_REMOVED lines=57> */
.L_x_934:
[----:B------:R-:W-:Y:S05]  /*49e0*/  BSYNC B1 ;  /* 0x0000000000017941 */ /* 0x000fea0003800000 */
.L_x_933:
        /* <DEDUP_REMOVED lines=62> */
.L_x_940:
[----:B------:R-:W-:Y:S05]  /*4dd0*/  BSYNC B0 ;  /* 0x0000000000007941 */ /* 0x000fea0003800000 */
.L_x_939:
        /* <DEDUP_REMOVED lines=57> */
.L_x_938:
[----:B------:R-:W-:Y:S05]  /*5170*/  BSYNC B1 ;  /* 0x0000000000017941 */ /* 0x000fea0003800000 */
.L_x_937:
        /* <DEDUP_REMOVED lines=61> */
.L_x_943:
[----:B------:R-:W-:Y:S05]  /*5550*/  BSYNC B0 ;  /* 0x0000000000007941 */ /* 0x000fea0003800000 */
.L_x_942:
        /* <DEDUP_REMOVED lines=58> */
.L_x_926:
        /* <DEDUP_REMOVED lines=21> */
[C---:B------:R-:W-:Y:S02]  /*5a50*/  @!P2 IADD3.X R11, R97.reuse, R56, R141, P1, P0 ;  /* 0x00000038610ba210 */ /* 0x040fe40000fe048d */
        /* <DEDUP_REMOVED lines=191> */
.L_x_945:
[----:B----4-:R-:W-:Y:S05]  /*6650*/  BSYNC B0 ;  /* 0x0000000000007941 */ /* 0x010fea0003800000 */
.L_x_944:
        /* <DEDUP_REMOVED lines=126> */
.L_x_947:
[----:B------:R-:W-:Y:S05]  /*6e40*/  BSYNC B0 ;  /* 0x0000000000007941 */ /* 0x000fea0003800000 */
.L_x_946:
[----:B------:R1:W2:Y:S01]  /*6e50*/  SHFL.IDX PT, R37, R71, 0x2, 0x1c1f ;  /* 0x005c1f0047257f89 */ /* 0x0002a200000e0000 */
[----:B------:R-:W-:Y:S03]  /*6e60*/  ISETP.GE.OR P0, PT, R158, R60, P5 ;  /* 0x0000003c9e00720c */ /* 0x000fe60002f06670 */
[----:B------:R1:W4:Y:S10]  /*6e70*/  SHFL.IDX PT, R36, R72, 0x2, 0x1c1f ;  /* 0x005c1f0048247f89 */ /* 0x00033400000e0000 */
[----:B------:R-:W-:-:S05]  /*6e80*/  @P0 BRA `(.L_x_941) ;  /* 0x00000b4000000947 */ /* 0x000fca0003800000 */
[----:B------:R-:W-:Y:S01]  /*6e90*/  SEL R3, R139, R128, !P4 ;  /* 0x000000808b037207 */ /* 0x000fe20006000000 */
[----:B------:R-:W5:Y:S01]  /*6ea0*/  LDL R5, [R1+0x68] ;  /* 0x0000680001057983 */ /* 0x000f620000100800 */
[C---:B------:R-:W-:Y:S02]  /*6eb0*/  IADD3 R6, R126.reuse, 0x40, RZ ;  /* 0x000000407e067810 */ /* 0x040fe40007ffe0ff */
[----:B------:R-:W-:Y:S01]  /*6ec0*/  SHF.R.S32.HI R4, RZ, 0x1f, R3 ;  /* 0x0000001fff047819 */ /* 0x000fe20000011403 */
[----:B---34-:R-:W3:Y:S01]  /*6ed0*/  LDS.128 R32, [R116+0x2900] ;  /* 0x0029000074207984 */ /* 0x018ee20000000c00 */
[----:B------:R-:W-:Y:S01]  /*6ee0*/  IADD3 R7, R126, 0x40, RZ ;  /* 0x000000407e077810 */ /* 0x000fe20007ffe0ff */
[----:B------:R-:W-:Y:S01]  /*6ef0*/  IMAD.SHL.U32 R6, R6, 0x40, RZ ;  /* 0x0000004006067824 */ /* 0x000fe200078e00ff */
[----:B------:R-:W-:Y:S02]  /*6f00*/  LEA.HI R3, R4, R3, RZ, 0x4 ;  /* 0x0000000304037211 */ /* 0x000fe400078f20ff */
[----:B-1----:R-:W-:Y:S01]  /*6f10*/  LEA R46, P0, R77, R36, 0x1 ;  /* 0x000000244d2e7211 */ /* 0x002fe200078008ff */
[----:B------:R-:W-:Y:S01]  /*6f20*/  IMAD.SHL.U32 R7, R7, 0x40, RZ ;  /* 0x0000004007077824 */ /* 0x000fe200078e00ff */
[----:B------:R-:W-:Y:S02]  /*6f30*/  LEA.HI.SX32 R3, R3, R96, 0x1c ;  /* 0x0000006003037211 */ /* 0x000fe400078fe2ff */
[----:B--2---:R-:W-:Y:S02]  /*6f40*/  LEA.HI.X R47, R77, R37, R94, 0x1, P0 ;  /* 0x000000254d2f7211 */ /* 0x004fe400000f0c5e */
[----:B------:R-:W-:Y:S01]  /*6f50*/  @!P1 SHF.R.U32.HI R10, RZ, 0x10, R55 ;  /* 0x00000010ff0a9819 */ /* 0x000fe20000011637 */
[----:B------:R-:W-:Y:S01]  /*6f60*/  IMAD.SHL.U32 R38, R3, 0x8, RZ ;  /* 0x0000000803267824 */ /* 0x000fe200078e00ff */
[----:B------:R-:W-:Y:S02]  /*6f70*/  LOP3.LUT R6, R6, 0x1c0, RZ, 0xc0, !PT ;  /* 0x000001c006067812 */ /* 0x000fe400078ec0ff */
[----:B------:R-:W-:Y:S02]  /*6f80*/  LOP3.LUT R7, R7, 0x1c0, RZ, 0xc0, !PT ;  /* 0x000001c007077812 */ /* 0x000fe400078ec0ff */
[----:B------:R-:W-:Y:S02]  /*6f90*/  SHF.R.U32.HI R6, RZ, 0x3, R6 ;  /* 0x00000003ff067819 */ /* 0x000fe40000011606 */
[----:B------:R-:W-:Y:S02]  /*6fa0*/  LOP3.LUT R3, R7, 0x38, R38, 0xf8, !PT ;  /* 0x0000003807037812 */ /* 0x000fe400078ef826 */
[----:B------:R-:W-:Y:S02]  /*6fb0*/  @!P1 PRMT R23, R59, 0x5410, R10 ;  /* 0x000054103b179816 */ /* 0x000fe4000000000a */
[----:B------:R-:W-:Y:S02]  /*6fc0*/  LOP3.LUT R3, R3, R6, RZ, 0x3c, !PT ;  /* 0x0000000603037212 */ /* 0x000fe400078e3cff */
[----:B------:R-:W-:Y:S02]  /*6fd0*/  @!P1 SHF.R.U64 R7, R52, 0x10, R53 ;  /* 0x0000001034079819 */ /* 0x000fe40000001235 */
[----:B------:R-:W-:Y:S02]  /*6fe0*/  @!P1 SHF.R.U64 R16, R54, 0x10, R55 ;  /* 0x0000001036109819 */ /* 0x000fe40000001237 */
[----:B------:R-:W-:Y:S02]  /*6ff0*/  @!P1 PRMT R18, R58, 0x5410, R7 ;  /* 0x000054103a129816 */ /* 0x000fe40000000007 */
[----:B------:R-:W-:Y:S02]  /*7000*/  @!P1 SHF.R.U32.HI R6, RZ, 0x10, R27 ;  /* 0x00000010ff069819 */ /* 0x000fe4000001161b */
[----:B------:R-:W-:Y:S01]  /*7010*/  @!P1 LOP3.LUT R30, R23, 0xffff0000, RZ, 0xc0, !PT ;  /* 0xffff0000171e9812 */ /* 0x000fe200078ec0ff */
[----:B------:R-:W-:Y:S01]  /*7020*/  @!P1 IMAD.U32 R7, R18, 0x10000, RZ ;  /* 0x0001000012079824 */ /* 0x000fe200078e00ff */
[----:B------:R-:W-:Y:S02]  /*7030*/  @!P1 PRMT R11, R28, 0x5410, R6 ;  /* 0x000054101c0b9816 */ /* 0x000fe40000000006 */
[----:B------:R-:W-:Y:S02]  /*7040*/  @!P1 SHF.R.U32.HI R8, RZ, 0x10, R53 ;  /* 0x00000010ff089819 */ /* 0x000fe40000011635 */
[----:B------:R-:W-:Y:S01]  /*7050*/  @!P1 SHF.R.U32.HI R4, RZ, 0x10, R25 ;  /* 0x00000010ff049819 */ /* 0x000fe20000011619 */
[----:B---3--:R-:W-:Y:S01]  /*7060*/  @!P1 IMAD.U32 R20, R33, 0x10000, RZ ;  /* 0x0001000021149824 */ /* 0x008fe200078e00ff */
[----:B------:R-:W-:Y:S02]  /*7070*/  @!P1 SHF.L.U32 R10, R32, 0x10, RZ ;  /* 0x00000010200a9819 */ /* 0x000fe400000006ff */
[----:B------:R-:W-:Y:S02]  /*7080*/  @!P1 LOP3.LUT R31, R35, 0xffff0000, RZ, 0xc0, !PT ;  /* 0xffff0000231f9812 */ /* 0x000fe400078ec0ff */
[----:B------:R-:W-:Y:S02]  /*7090*/  @!P1 PRMT R17, R58, 0x5432, R8 ;  /* 0x000054323a119816 */ /* 0x000fe40000000008 */
[----:B------:R-:W-:Y:S02]  /*70a0*/  @!P1 PRMT R8, R19, 0x5410, R4 ;  /* 0x0000541013089816 */ /* 0x000fe40000000004 */
[----:B------:R-:W-:Y:S03]  /*70b0*/  ISETP.GE.AND P0, PT, R38, c[0x0][0x1d4], PT ;  /* 0x0000750026007a0c */ /* 0x000fe60003f06270 */
[----:B------:R-:W-:Y:S02]  /*70c0*/  @!P1 IMAD.U32 R6, R8, 0x10000, RZ ;  /* 0x0001000008069824 */ /* 0x000fe400078e00ff */
[----:B-----5:R-:W-:Y:S01]  /*70d0*/  IMAD.IADD R3, R5, 0x1, R3 ;  /* 0x0000000105037824 */ /* 0x020fe200078e0203 */
[----:B------:R-:W-:Y:S01]  /*70e0*/  @!P1 SHF.R.U64 R5, R26, 0x10, R27 ;  /* 0x000000101a059819 */ /* 0x000fe2000000121b */
[----:B------:R-:W-:Y:S01]  /*70f0*/  @!P1 IMAD.U32 R27, R23, 0x10000, RZ ;  /* 0x00010000171b9824 */ /* 0x000fe200078e00ff */
[----:B------:R-:W-:Y:S01]  /*7100*/  @!P1 LOP3.LUT R26, R34, 0xffff0000, RZ, 0xc0, !PT ;  /* 0xffff0000221a9812 */ /* 0x000fe200078ec0ff */
[----:B------:R-:W-:Y:S05]  /*7110*/  IMAD.SHL.U32 R3, R3, 0x2, RZ ;  /* 0x0000000203037824 */ /* 0x000fea00078e00ff */
[----:B------:R1:W2:Y:S02]  /*7120*/  LDS.128 R12, [R3+0x2900] ;  /* 0x00290000030c7984 */ /* 0x0002a40000000c00 */
[----:B-1----:R-:W-:Y:S02]  /*7130*/  @!P1 SHF.R.U64 R3, R24, 0x10, R25 ;  /* 0x0000001018039819 */ /* 0x002fe40000001219 */
[----:B------:R-:W-:Y:S02]  /*7140*/  @!P1 PRMT R25, R59, 0x5432, R16 ;  /* 0x000054323b199816 */ /* 0x000fe40000000010 */
[----:B------:R-:W-:Y:S01]  /*7150*/  @!P1 PRMT R16, R28, 0x5432, R5 ;  /* 0x000054321c109816 */ /* 0x000fe20000000005 */
[----:B------:R-:W-:Y:S01]  /*7160*/  @!P1 IMAD.U32 R28, R35, 0x10000, RZ ;  /* 0x00010000231c9824 */ /* 0x000fe200078e00ff */
[----:B------:R-:W-:Y:S01]  /*7170*/  @!P1 PRMT R9, R19, 0x5432, R3 ;  /* 0x0000543213099816 */ /* 0x000fe20000000003 */
[----:B------:R-:W-:Y:S04]  /*7180*/  @!P1 IMAD.U32 R19, R17, 0x10000, RZ ;  /* 0x0001000011139824 */ /* 0x000fe800078e00ff */
[----:B------:R-:W-:Y:S02]  /*7190*/  @!P1 IMAD.U32 R4, R9, 0x10000, RZ ;  /* 0x0001000009049824 */ /* 0x000fe400078e00ff */
[----:B--2---:R-:W-:Y:S01]  /*71a0*/  @!P1 IMAD.U32 R3, R12, 0x10000, RZ ;  /* 0x000100000c039824 */ /* 0x004fe200078e00ff */
[----:B------:R-:W-:Y:S03]  /*71b0*/  @!P1 SHF.L.U32 R5, R13, 0x10, RZ ;  /* 0x000000100d059819 */ /* 0x000fe600000006ff */
[C---:B------:R-:W-:Y:S02]  /*71c0*/  @!P1 FMUL.FTZ R21, R3.reuse, R7 ;  /* 0x0000000703159220 */ /* 0x040fe40000410000 */
[-C--:B------:R-:W-:Y:S02]  /*71d0*/  @!P1 FMUL.FTZ R3, R3, R4.reuse ;  /* 0x0000000403039220 */ /* 0x080fe40000410000 */
        /* <DEDUP_REMOVED lines=8> */
[----:B------:R-:W-:Y:S02]  /*7260*/  @!P1 LOP3.LUT R22, R33, 0xffff0000, RZ, 0xc0, !PT ;  /* 0xffff000021169812 */ /* 0x000fe400078ec0ff */
[----:B------:R-:W-:Y:S02]  /*7270*/  @!P1 LOP3.LUT R7, R12, 0xffff0000, RZ, 0xc0, !PT ;  /* 0xffff00000c079812 */ /* 0x000fe400078ec0ff */
[----:B------:R-:W-:Y:S02]  /*7280*/  @!P1 LOP3.LUT R4, R8, 0xffff0000, RZ, 0xc0, !PT ;  /* 0xffff000008049812 */ /* 0x000fe400078ec0ff */
[----:B------:R-:W-:Y:S01]  /*7290*/  @!P1 LOP3.LUT R8, R9, 0xffff0000, RZ, 0xc0, !PT ;  /* 0xffff000009089812 */ /* 0x000fe200078ec0ff */
[----:B------:R-:W-:Y:S01]  /*72a0*/  @!P1 FMUL.FTZ R10, R7, R17 ;  /* 0x00000011070a9220 */ /* 0x000fe20000410000 */
[----:B------:R-:W-:Y:S03]  /*72b0*/  @!P1 LOP3.LUT R6, R13, 0xffff0000, RZ, 0xc0, !PT ;  /* 0xffff00000d069812 */ /* 0x000fe600078ec0ff */
[----:B------:R-:W-:Y:S01]  /*72c0*/  @!P1 FFMA.FTZ R43, R18, R8, -R10 ;  /* 0x00000008122b9223 */ /* 0x000fe2000001080a */
[----:B------:R-:W-:Y:S01]  /*72d0*/  @!P1 LOP3.LUT R10, R15, 0xffff0000, RZ, 0xc0, !PT ;  /* 0xffff00000f0a9812 */ /* 0x000fe200078ec0ff */
[C---:B------:R-:W-:Y:S02]  /*72e0*/  @!P1 FMUL.FTZ R9, R6.reuse, R21 ;  /* 0x0000001506099220 */ /* 0x040fe40000410000 */
[-C--:B------:R-:W-:Y:S02]  /*72f0*/  @!P1 FMUL.FTZ R6, R6, R4.reuse ;  /* 0x0000000406069220 */ /* 0x080fe40000410000 */
[----:B------:R-:W-:Y:S02]  /*7300*/  @!P1 FFMA.FTZ R44, R22, R4, -R9 ;  /* 0x00000004162c9223 */ /* 0x000fe40000010809 */
[----:B------:R-:W-:Y:S01]  /*7310*/  @!P1 FMUL.FTZ R4, R7, R8 ;  /* 0x0000000807049220 */ /* 0x000fe20000410000 */
[----:B------:R-:W-:Y:S01]  /*7320*/  @!P1 SHF.L.U32 R7, R15, 0x10, RZ ;  /* 0x000000100f079819 */ /* 0x000fe200000006ff */
[C---:B------:R-:W-:Y:S01]  /*7330*/  @!P1 IMAD.U32 R8, R11.reuse, 0x10000, RZ ;  /* 0x000100000b089824 */ /* 0x040fe200078e00ff */
[----:B------:R-:W-:Y:S01]  /*7340*/  @!P1 LOP3.LUT R11, R11, 0xffff0000, RZ, 0xc0, !PT ;  /* 0xffff00000b0b9812 */ /* 0x000fe200078ec0ff */
[C---:B------:R-:W-:Y:S02]  /*7350*/  @!P1 FMUL.FTZ R24, R10.reuse, R30 ;  /* 0x0000001e0a189220 */ /* 0x040fe40000410000 */
[----:B------:R-:W-:Y:S02]  /*7360*/  @!P1 FMUL.FTZ R23, R7, R27 ;  /* 0x0000001b07179220 */ /* 0x000fe40000410000 */
[-C--:B------:R-:W-:Y:S02]  /*7370*/  @!P1 FMUL.FTZ R10, R10, R11.reuse ;  /* 0x0000000b0a0a9220 */ /* 0x080fe40000410000 */
[-C--:B------:R-:W-:Y:S02]  /*7380*/  @!P1 FFMA.FTZ R42, R28, R8.reuse, -R23 ;  /* 0x000000081c2a9223 */ /* 0x080fe40000010817 */
        /* <DEDUP_REMOVED lines=11> */
[----:B------:R-:W-:Y:S02]  /*7440*/  @!P1 FFMA.FTZ R39, R24, R8, -R39 ;  /* 0x0000000818279223 */ /* 0x000fe40000010827 */
[----:B------:R-:W-:Y:S02]  /*7450*/  @!P1 FFMA.FTZ R40, R26, R16, -R40 ;  /* 0x000000101a289223 */ /* 0x000fe40000010828 */
[----:B------:R-:W-:Y:S02]  /*7460*/  @!P1 FMUL.FTZ R7, R7, R8 ;  /* 0x0000000807079220 */ /* 0x000fe40000410000 */
[----:B------:R-:W-:Y:S01]  /*7470*/  @!P1 FMUL.FTZ R8, R11, R16 ;  /* 0x000000100b089220 */ /* 0x000fe20000410000 */
[----:B------:R-:W-:Y:S01]  /*7480*/  @!P1 F2FP.BF16.PACK_AB R16, R41, R42 ;  /* 0x0000002a2910923e */ /* 0x000fe200000010ff */
[----:B------:R-:W-:Y:S01]  /*7490*/  @!P1 FFMA.FTZ R4, R17, R18, R4 ;  /* 0x0000001211049223 */ /* 0x000fe20000010004 */
[----:B------:R-:W-:Y:S01]  /*74a0*/  @!P1 F2FP.BF16.PACK_AB R18, R44, R45 ;  /* 0x0000002d2c12923e */ /* 0x000fe200000010ff */
[----:B------:R-:W-:Y:S01]  /*74b0*/  @!P1 FFMA.FTZ R5, R19, R20, R5 ;  /* 0x0000001413059223 */ /* 0x000fe20000010005 */
[----:B------:R-:W-:Y:S01]  /*74c0*/  @!P1 F2FP.BF16.PACK_AB R17, R43, R48 ;  /* 0x000000302b11923e */ /* 0x000fe200000010ff */
[----:B------:R-:W-:Y:S01]  /*74d0*/  @!P1 IMAD.MOV.U32 R35, RZ, RZ, R16 ;  /* 0x000000ffff239224 */ /* 0x000fe200078e0010 */
[----:B------:R-:W-:Y:S01]  /*74e0*/  @!P1 F2FP.BF16.PACK_AB R11, R40, R39 ;  /* 0x00000027280b923e */ /* 0x000fe200000010ff */
[----:B------:R-:W-:Y:S01]  /*74f0*/  @!P1 IMAD.MOV.U32 R33, RZ, RZ, R18 ;  /* 0x000000ffff219224 */ /* 0x000fe200078e0012 */
[----:B------:R-:W-:Y:S01]  /*7500*/  @!P1 F2FP.BF16.PACK_AB R4, R4, R3 ;  /* 0x000000030404923e */ /* 0x000fe200000010ff */
[----:B------:R-:W-:Y:S02]  /*7510*/  @!P1 IMAD.MOV.U32 R32, RZ, RZ, R17 ;  /* 0x000000ffff209224 */ /* 0x000fe400078e0011 */
[----:B------:R-:W-:Y:S01]  /*7520*/  @!P1 IMAD.MOV.U32 R34, RZ, RZ, R11 ;  /* 0x000000ffff229224 */ /* 0x000fe200078e000b */
[----:B------:R-:W-:Y:S01]  /*7530*/  @!P1 MOV R12, R4 ;  /* 0x00000004000c9202 */ /* 0x000fe20000000f00 */
[----:B------:R-:W-:Y:S02]  /*7540*/  @!P1 FFMA.FTZ R6, R21, R22, R6 ;  /* 0x0000001615069223 */ /* 0x000fe40000010006 */
[----:B------:R-:W-:Y:S01]  /*7550*/  @!P1 FFMA.FTZ R7, R23, R24, R7 ;  /* 0x0000001817079223 */ /* 0x000fe20000010007 */
[----:B------:R1:W-:Y:S01]  /*7560*/  ST.E.128 [R46.64], R32 ;  /* 0x000000202e007985 */ /* 0x0003e2000c101d08 */
[----:B------:R-:W-:Y:S01]  /*7570*/  @!P1 FFMA.FTZ R8, R25, R26, R8 ;  /* 0x0000001a19089223 */ /* 0x000fe20000010008 */
[----:B------:R-:W-:Y:S01]  /*7580*/  @!P1 F2FP.BF16.PACK_AB R5, R6, R5 ;  /* 0x000000050605923e */ /* 0x000fe200000010ff */
        /* <DEDUP_REMOVED lines=12> */
.L_x_925:
[----:B-1----:R1:W2:Y:S01]  /*7650*/  SHFL.IDX PT, R5, R71, RZ, 0x1c1f ;  /* 0x001c1fff47057589 */ /* 0x0022a200000e0000 */
        /* <DEDUP_REMOVED lines=10> */
[----:B-----5:R-:W1:Y:S01]  /*7700*/  @!P1 LDS.128 R8, [R156+0x2800] ;  /* 0x002800009c089984 */ /* 0x020e620000000c00 */
        /* <DEDUP_REMOVED lines=9> */
.L_x_949:
[----:B-12---:R-:W-:Y:S05]  /*77a0*/  BSYNC B0 ;  /* 0x0000000000007941 */ /* 0x006fea0003800000 */
.L_x_948:
[----:B------:R1:W2:Y:S01]  /*77b0*/  SHFL.IDX PT, R5, R71, 0x1, 0x1c1f ;  /* 0x003c1f0047057f89 */ /* 0x0002a200000e0000 */
[----:B------:R-:W-:Y:S01]  /*77c0*/  ISETP.GE.AND P0, PT, R3, 0x21, PT ;  /* 0x000000210300780c */ /* 0x000fe20003f06270 */
[----:B------:R-:W-:Y:S02]  /*77d0*/  BSSY B0, `(.L_x_950) ;  /* 0x000000f000007945 */ /* 0x000fe40003800000 */
[----:B---3--:R1:W3:Y:S10]  /*77e0*/  SHFL.IDX PT, R4, R72, 0x1, 0x1c1f ;  /* 0x003c1f0048047f89 */ /* 0x0082f400000e0000 */
[----:B------:R-:W-:-:S05]  /*77f0*/  @!P0 BRA `(.L_x_951) ;  /* 0x000000c000008947 */ /* 0x000fca0003800000 */
[C---:B------:R-:W-:Y:S11]  /*7800*/  ISETP.GE.AND P1, PT, R88.reuse, c[0x0][0x1d4], PT ;  /* 0x0000750058007a0c */ /* 0x040ff60003f26270 */
[----:B------:R-:W-:Y:S02]  /*7810*/  @!UPT UIADD3 URZ, URZ, URZ, URZ ;  /* 0x0000003f3f3ff290 */ /* 0x000fe4000fffe03f */
[----:B-----5:R-:W4:Y:S01]  /*7820*/  @!P1 LDS.128 R8, [R156+0x3800] ;  /* 0x003800009c089984 */ /* 0x020f220000000c00 */
        /* <DEDUP_REMOVED lines=9> */
.L_x_951:
[----:B------:R-:W-:Y:S05]  /*78c0*/  BSYNC B0 ;  /* 0x0000000000007941 */ /* 0x000fea0003800000 */
.L_x_950:
[----:B--2---:R2:W4:Y:S01]  /*78d0*/  SHFL.IDX PT, R5, R71, 0x2, 0x1c1f ;  /* 0x005c1f0047057f89 */ /* 0x00452200000e0000 */
[----:B------:R-:W-:Y:S03]  /*78e0*/  ISETP.GE.AND P0, PT, R3, 0x41, PT ;  /* 0x000000410300780c */ /* 0x000fe60003f06270 */
[----:B---3--:R2:W3:Y:S10]  /*78f0*/  SHFL.IDX PT, R4, R72, 0x2, 0x1c1f ;  /* 0x005c1f0048047f89 */ /* 0x0084f400000e0000 */
[----:B------:R-:W-:-:S05]  /*7900*/  @!P0 BRA `(.L_x_941) ;  /* 0x000000c000008947 */ /* 0x000fca0003800000 */
[C---:B------:R-:W-:Y:S11]  /*7910*/  ISETP.GE.AND P1, PT, R88.reuse, c[0x0][0x1d4], PT ;  /* 0x0000750058007a0c */ /* 0x040ff60003f26270 */
[----:B------:R-:W-:Y:S02]  /*7920*/  @!UPT UIADD3 URZ, URZ, URZ, URZ ;  /* 0x0000003f3f3ff290 */ /* 0x000fe4000fffe03f */
[----:B-----5:R-:W1:Y:S01]  /*7930*/  @!P1 LDS.128 R8, [R156+0x4800] ;  /* 0x004800009c089984 */ /* 0x020e620000000c00 */
[CC--:B---3--:R-:W-:Y:S04]  /*7940*/  @!P1 LEA R6, P0, R88.reuse, R4.reuse, 0x1 ;  /* 0x0000000458069211 */ /* 0x0c8fe800078008ff */
[-C--:B----4-:R-:W-:Y:S02]  /*7950*/  @!P1 LEA.HI.X R7, R88, R5.reuse, R89, 0x1, P0 ;  /* 0x0000000558079211 */ /* 0x090fe400000f0c59 */
[C---:B------:R-:W-:Y:S11]  /*7960*/  ISETP.GE.AND P0, PT, R228.reuse, c[0x0][0x1d4], PT ;  /* 0x00007500e4007a0c */ /* 0x040ff60003f06270 */
[----:B------:R-:W-:Y:S02]  /*7970*/  @!UPT UIADD3 URZ, URZ, URZ, URZ ;  /* 0x0000003f3f3ff290 */ /* 0x000fe4000fffe03f */
[C---:B------:R-:W-:Y:S04]  /*7980*/  @!P0 LEA R4, P2, R228.reuse, R4, 0x1 ;  /* 0x00000004e4048211 */ /* 0x040fe800078408ff */
[----:B------:R-:W-:Y:S01]  /*7990*/  @!P0 LEA.HI.X R5, R228, R5, R157, 0x1, P2 ;  /* 0x00000005e4058211 */ /* 0x000fe200010f0c9d */
[----:B-1----:R-:W-:Y:S04]  /*79a0*/  @!P1 ST.E.128 [R6.64], R8 ;  /* 0x0000000806009985 */ /* 0x002fe8000c101d08 */
[----:B------:R-:W1:Y:S04]  /*79b0*/  @!P0 LDS.128 R8, [R155+0x4800] ;  /* 0x004800009b088984 */ /* 0x000e680000000c00 */
[----:B-1----:R1:W-:Y:S02]  /*79c0*/  @!P0 ST.E.128 [R4.64], R8 ;  /* 0x0000000804008985 */ /* 0x0023e4000c101d08 */
.L_x_941:
[----:B------:R-:W-:Y:S05]  /*79d0*/  BSYNC B2 ;  /* 0x0000000000027941 */ /* 0x000fea0003800000 */
.L_x_924:
[----:B------:R-:W-:Y:S01]  /*79e0*/  IMAD R20, R29, -0x50, RZ ;  /* 0xffffffb01d147824 */ /* 0x000fe200078e02ff */
[----:B------:R-:W-:Y:S01]  /*79f0*/  BSSY B0, `(.L_x_952) ;  /* 0x0000063000007945 */ /* 0x000fe20003800000 */
[----:B-123--:R-:W-:Y:S02]  /*7a00*/  IMAD R4, R92, c[0x0][0x208], RZ ;  /* 0x000082005c047a24 */ /* 0x00efe400078e02ff */
[----:B------:R-:W-:Y:S02]  /*7a10*/  IMAD.IADD R3, R114, 0x1, R20 ;  /* 0x0000000172037824 */ /* 0x000fe400078e0214 */
[C---:B------:R-:W-:Y:S02]  /*7a20*/  IMAD R8, R76.reuse, c[0x0][0x20c], R4 ;  /* 0x000083004c087a24 */ /* 0x040fe400078e0204 */
[----:B----4-:R-:W-:Y:S01]  /*7a30*/  IMAD.WIDE.U32 R4, R76, c[0x0][0x208], RZ ;  /* 0x000082004c047a25 */ /* 0x010fe200078e00ff */
[C---:B------:R-:W-:Y:S02]  /*7a40*/  ISETP.GE.AND P3, PT, R3.reuse, 0x11, PT ;  /* 0x000000110300780c */ /* 0x040fe40003f66270 */
[----:B------:R-:W-:Y:S01]  /*7a50*/  ISETP.GE.AND P2, PT, R3, 0x21, PT ;  /* 0x000000210300780c */ /* 0x000fe20003f46270 */
[----:B------:R-:W-:Y:S01]  /*7a60*/  IMAD.WIDE R6, R29, 0x50, R102 ;  /* 0x000000501d067825 */ /* 0x000fe200078e0266 */
[----:B------:R-:W-:Y:S02]  /*7a70*/  IADD3 R5, R5, R8, RZ ;  /* 0x0000000805057210 */ /* 0x000fe40007ffe0ff */
[----:B------:R-:W-:Y:S01]  /*7a80*/  ISETP.GE.AND P1, PT, R3, 0x31, PT ;  /* 0x000000310300780c */ /* 0x000fe20003f26270 */
[----:B------:R-:W-:Y:S02]  /*7a90*/  IMAD R9, R93, c[0x0][0x218], RZ ;  /* 0x000086005d097a24 */ /* 0x000fe400078e02ff */
[C---:B------:R-:W-:Y:S04]  /*7aa0*/  IMAD.WIDE.U32 R4, R73.reuse, c[0x0][0x218], R4 ;  /* 0x0000860049047a25 */ /* 0x040fe800078e0004 */
[C---:B------:R-:W-:Y:S01]  /*7ab0*/  @P3 IADD3 R10, P0, R6.reuse, 0x10, RZ ;  /* 0x00000010060a3810 */ /* 0x040fe20007f1e0ff */
[----:B------:R-:W-:Y:S03]  /*7ac0*/  IMAD R9, R73, c[0x0][0x21c], R9 ;  /* 0x0000870049097a24 */ /* 0x000fe600078e0209 */
[----:B------:R-:W-:Y:S02]  /*7ad0*/  @P3 IADD3.X R12, RZ, R7, RZ, P0, !PT ;  /* 0x00000007ff0c3210 */ /* 0x000fe400007fe4ff */
[----:B------:R-:W-:Y:S05]  /*7ae0*/  @P2 IADD3 R11, P0, R6, 0x20, RZ ;  /* 0x00000020060b2810 */ /* 0x000fea0007f1e0ff */
[----:B------:R-:W-:Y:S01]  /*7af0*/  @P2 IMAD.X R22, RZ, RZ, R7, P0 ;  /* 0x000000ffff162224 */ /* 0x000fe200000e0607 */
[----:B------:R-:W-:Y:S04]  /*7b00*/  IADD3 R8, P0, R110, R4, RZ ;  /* 0x000000046e087210 */ /* 0x000fe80007f1e0ff */
[----:B------:R-:W-:Y:S02]  /*7b10*/  IADD3.X R9, R121, R5, R9, P0, !PT ;  /* 0x0000000579097210 */ /* 0x000fe400007fe409 */
[C---:B------:R-:W-:Y:S05]  /*7b20*/  @P1 IADD3 R16, P0, R6.reuse, 0x30, RZ ;  /* 0x0000003006101810 */ /* 0x040fea0007f1e0ff */
[----:B------:R-:W-:Y:S01]  /*7b30*/  @P1 IMAD.X R21, RZ, RZ, R7, P0 ;  /* 0x000000ffff151224 */ /* 0x000fe200000e0607 */
[C---:B------:R-:W-:Y:S11]  /*7b40*/  ISETP.GE.AND P0, PT, R3.reuse, 0x41, PT ;  /* 0x000000410300780c */ /* 0x040ff60003f06270 */
[----:B------:R-:W-:Y:S02]  /*7b50*/  @!UPT UIADD3 URZ, URZ, URZ, URZ ;  /* 0x0000003f3f3ff290 */ /* 0x000fe4000fffe03f */
[C---:B------:R-:W-:Y:S04]  /*7b60*/  @P0 IADD3 R19, P4, R6.reuse, 0x40, RZ ;  /* 0x0000004006130810 */ /* 0x040fe80007f9e0ff */
[----:B------:R-:W-:Y:S02]  /*7b70*/  @P0 IADD3.X R23, RZ, R7, RZ, P4, !PT ;  /* 0x00000007ff170210 */ /* 0x000fe400027fe4ff */
[----:B------:R-:W-:Y:S11]  /*7b80*/  ISETP.GE.AND P4, PT, R3, 0x1, PT ;  /* 0x000000010300780c */ /* 0x000ff60003f86270 */
[----:B------:R-:W-:Y:S02]  /*7b90*/  @!UPT UIADD3 URZ, URZ, URZ, URZ ;  /* 0x0000003f3f3ff290 */ /* 0x000fe4000fffe03f */
[----:B------:R-:W-:Y:S01]  /*7ba0*/  @P4 MOV R5, R80 ;  /* 0x0000005000054202 */ /* 0x000fe20000000f00 */
[----:B------:R-:W-:Y:S02]  /*7bb0*/  @P4 IMAD R3, R7, c[0x0][0x258], RZ ;  /* 0x0000960007034a24 */ /* 0x000fe400078e02ff */
[----:B------:R-:W-:Y:S02]  /*7bc0*/  @P4 IMAD.MOV.U32 R4, RZ, RZ, R78 ;  /* 0x000000ffff044224 */ /* 0x000fe400078e004e */
[C---:B------:R-:W-:Y:S02]  /*7bd0*/  @P4 IMAD R3, R6.reuse, c[0x0][0x25c], R3 ;  /* 0x0000970006034a24 */ /* 0x040fe400078e0203 */
[----:B------:R-:W-:Y:S04]  /*7be0*/  @P4 IMAD.WIDE.U32 R4, R6, c[0x0][0x258], R4 ;  /* 0x0000960006044a25 */ /* 0x000fe800078e0004 */
[----:B------:R-:W-:Y:S01]  /*7bf0*/  @P4 IMAD.IADD R3, R5, 0x1, R3 ;  /* 0x0000000105034824 */ /* 0x000fe200078e0203 */
[C---:B------:R-:W-:Y:S01]  /*7c00*/  @P4 LEA R14, P5, R4.reuse, c[0x0][0x250], 0x1 ;  /* 0x00009400040e4a11 */ /* 0x040fe200078a08ff */
[----:B------:R-:W-:Y:S03]  /*7c10*/  @P3 IMAD.MOV.U32 R5, RZ, RZ, R80 ;  /* 0x000000ffff053224 */ /* 0x000fe600078e0050 */
[----:B------:R-:W-:Y:S01]  /*7c20*/  @P4 LEA.HI.X R15, R4, c[0x0][0x254], R3, 0x1, P5 ;  /* 0x00009500040f4a11 */ /* 0x000fe200028f0c03 */
[----:B------:R-:W-:Y:S01]  /*7c30*/  @P3 IMAD R3, R12, c[0x0][0x258], RZ ;  /* 0x000096000c033a24 */ /* 0x000fe200078e02ff */
[----:B------:R-:W-:Y:S02]  /*7c40*/  @P3 MOV R4, R78 ;  /* 0x0000004e00043202 */ /* 0x000fe40000000f00 */
[----:B------:R-:W-:Y:S01]  /*7c50*/  LEA R18, P5, R8, c[0x0][0x1f8], 0x1 ;  /* 0x00007e0008127a11 */ /* 0x000fe200078a08ff */
[----:B------:R-:W-:Y:S01]  /*7c60*/  @!PT LDS RZ, [RZ] ;  /* 0x00000000fffff984 */ /* 0x000fe20000000800 */
[----:B------:R-:W-:Y:S01]  /*7c70*/  @!PT LDS RZ, [RZ] ;  /* 0x00000000fffff984 */ /* 0x000fe20000000800 */
[----:B------:R-:W-:Y:S01]  /*7c80*/  @!PT LDS RZ, [RZ] ;  /* 0x00000000fffff984 */ /* 0x000fe20000000800 */
[----:B------:R1:W-:Y:S01]  /*7c90*/  @P4 LDGSTS.E.BYPASS.LTC128B.128 [R210+0x100], [R14.64], !P6 ;  /* 0x001000000ed24fae */ /* 0x0003e2000f101d48 */
[C---:B------:R-:W-:Y:S02]  /*7ca0*/  @P3 IMAD R3, R10.reuse, c[0x0][0x25c], R3 ;  /* 0x000097000a033a24 */ /* 0x040fe400078e0203 */
[----:B------:R-:W-:Y:S01]  /*7cb0*/  @P3 IMAD.WIDE.U32 R4, R10, c[0x0][0x258], R4 ;  /* 0x000096000a043a25 */ /* 0x000fe200078e0004 */
[----:B------:R-:W-:Y:S04]  /*7cc0*/  LEA.HI.X R17, R8, c[0x0][0x1fc], R9, 0x1, P5 ;  /* 0x00007f0008117a11 */ /* 0x000fe800028f0c09 */
[C---:B------:R-:W-:Y:S02]  /*7cd0*/  @P3 LEA R12, P5, R4.reuse, c[0x0][0x250], 0x1 ;  /* 0x00009400040c3a11 */ /* 0x040fe400078a08ff */
[----:B------:R-:W-:Y:S02]  /*7ce0*/  @P3 IADD3 R3, R5, R3, RZ ;  /* 0x0000000305033210 */ /* 0x000fe40007ffe0ff */
[----:B------:R-:W-:Y:S02]  /*7cf0*/  @P2 MOV R5, R80 ;  /* 0x0000005000052202 */ /* 0x000fe40000000f00 */
[----:B------:R-:W-:Y:S01]  /*7d00*/  @P3 LEA.HI.X R13, R4, c[0x0][0x254], R3, 0x1, P5 ;  /* 0x00009500040d3a11 */ /* 0x000fe200028f0c03 */
[----:B------:R-:W-:Y:S02]  /*7d10*/  @P2 IMAD R3, R22, c[0x0][0x258], RZ ;  /* 0x0000960016032a24 */ /* 0x000fe400078e02ff */
[----:B------:R-:W-:Y:S02]  /*7d20*/  @P2 IMAD.MOV.U32 R4, RZ, RZ, R78 ;  /* 0x000000ffff042224 */ /* 0x000fe400078e004e */
        /* <DEDUP_REMOVED lines=23> */
[----:B------:R1:W2:Y:S03]  /*7ea0*/  SHFL.IDX PT, R5, R17, RZ, 0x1c1f ;  /* 0x001c1fff11057589 */ /* 0x0002a600000e0000 */
[----:B------:R-:W-:Y:S02]  /*7eb0*/  @P0 LEA.HI.X R7, R4, c[0x0][0x254], R3, 0x1, P5 ;  /* 0x0000950004070a11 */ /* 0x000fe400028f0c03 */
[----:B------:R-:W-:Y:S02]  /*7ec0*/  IADD3 R3, R20, R2, RZ ;  /* 0x0000000214037210 */ /* 0x000fe40007ffe0ff */
[----:B------:R1:W3:Y:S02]  /*7ed0*/  SHFL.IDX PT, R4, R18, RZ, 0x1c1f ;  /* 0x001c1fff12047589 */ /* 0x0002e400000e0000 */
[----:B------:R-:W-:Y:S05]  /*7ee0*/  IMNMX R3, R3, 0x50, PT ;  /* 0x0000005003037817 */ /* 0x000fea0003800200 */
[----:B------:R1:W-:Y:S01]  /*7ef0*/  @P0 LDGSTS.E.BYPASS.LTC128B.128 [R210+0x2100], [R6.64], !P6 ;  /* 0x0210000006d20fae */ /* 0x0003e2000f101d48 */
[----:B------:R-:W-:Y:S05]  /*7f00*/  IMAD.IADD R3, R3, 0x1, -R126 ;  /* 0x0000000103037824 */ /* 0x000fea00078e0a7e */
[----:B------:R-:W-:Y:S01]  /*7f10*/  ISETP.GE.AND P0, PT, R3, 0x1, PT ;  /* 0x000000010300780c */ /* 0x000fe20003f06270 */
[----:B------:R-:W0:Y:S01]  /*7f20*/  LDGDEPBAR ;  /* 0x00000000000079af */ /* 0x000e220000000000 */
[----:B------:R-:W-:Y:S06]  /*7f30*/  DEPBAR.LE SB0, 0x0 ;  /* 0x000080000000791a */ /* 0x000fec0000000000 */
[----:B------:R-:W-:Y:S06]  /*7f40*/  BAR.SYNC.DEFER_BLOCKING 0x0 ;  /* 0x0000000000007b1d */ /* 0x000fec0000010000 */
[----:B------:R-:W-:-:S05]  /*7f50*/  @!P0 BRA `(.L_x_953) ;  /* 0x000000c000008947 */ /* 0x000fca0003800000 */
[C---:B-123--:R-:W-:Y:S11]  /*7f60*/  ISETP.GE.AND P1, PT, R88.reuse, c[0x0][0x1d4], PT ;  /* 0x0000750058007a0c */ /* 0x04eff60003f26270 */
[----:B------:R-:W-:Y:S02]  /*7f70*/  @!UPT UIADD3 URZ, URZ, URZ, URZ ;  /* 0x0000003f3f3ff290 */ /* 0x000fe4000fffe03f */
[----:B-----5:R-:W1:Y:S01]  /*7f80*/  @!P1 LDS.128 R8, [R156] ;  /* 0x000000009c089984 */ /* 0x020e620000000c00 */
[CC--:B------:R-:W-:Y:S04]  /*7f90*/  @!P1 LEA R6, P0, R88.reuse, R4.reuse, 0x1 ;  /* 0x0000000458069211 */ /* 0x0c0fe800078008ff */
[-C--:B------:R-:W-:Y:S02]  /*7fa0*/  @!P1 LEA.HI.X R7, R88, R5.reuse, R89, 0x1, P0 ;  /* 0x0000000558079211 */ /* 0x080fe400000f0c59 */
[C---:B------:R-:W-:Y:S11]  /*7fb0*/  ISETP.GE.AND P0, PT, R228.reuse, c[0x0][0x1d4], PT ;  /* 0x00007500e4007a0c */ /* 0x040ff60003f06270 */
[----:B------:R-:W-:Y:S02]  /*7fc0*/  @!UPT UIADD3 URZ, URZ, URZ, URZ ;  /* 0x0000003f3f3ff290 */ /* 0x000fe4000fffe03f */
[C---:B------:R-:W-:Y:S04]  /*7fd0*/  @!P0 LEA R4, P2, R228.reuse, R4, 0x1 ;  /* 0x00000004e4048211 */ /* 0x040fe800078408ff */
[----:B------:R-:W-:Y:S01]  /*7fe0*/  @!P0 LEA.HI.X R5, R228, R5, R157, 0x1, P2 ;  /* 0x00000005e4058211 */ /* 0x000fe200010f0c9d */
[----:B-1----:R-:W-:Y:S04]  /*7ff0*/  @!P1 ST.E.128 [R6.64], R8 ;  /* 0x0000000806009985 */ /* 0x002fe8000c101d08 */
[----:B------:R-:W1:Y:S04]  /*8000*/  @!P0 LDS.128 R8, [R155] ;  /* 0x000000009b088984 */ /* 0x000e680000000c00 */
[----:B-1----:R1:W-:Y:S02]  /*8010*/  @!P0 ST.E.128 [R4.64], R8 ;  /* 0x0000000804008985 */ /* 0x0023e4000c101d08 */
.L_x_953:
[----:B-123--:R-:W-:Y:S05]  /*8020*/  BSYNC B0 ;  /* 0x0000000000007941 */ /* 0x00efea0003800000 */
.L_x_952:
[----:B------:R1:W2:Y:S01]  /*8030*/  SHFL.IDX PT, R5, R17, 0x1, 0x1c1f ;  /* 0x003c1f0011057f89 */ /* 0x0002a200000e0000 */
[----:B------:R-:W-:Y:S01]  /*8040*/  ISETP.GE.AND P0, PT, R3, 0x21, PT ;  /* 0x000000210300780c */ /* 0x000fe20003f06270 */
[----:B------:R-:W-:Y:S02]  /*8050*/  BSSY B0, `(.L_x_954) ;  /* 0x000000f000007945 */ /* 0x000fe40003800000 */
[----:B------:R1:W3:Y:S10]  /*8060*/  SHFL.IDX PT, R4, R18, 0x1, 0x1c1f ;  /* 0x003c1f0012047f89 */ /* 0x0002f400000e0000 */
        /* <DEDUP_REMOVED lines=13> */
.L_x_955:
[----:B------:R-:W-:Y:S05]  /*8140*/  BSYNC B0 ;  /* 0x0000000000007941 */ /* 0x000fea0003800000 */
.L_x_954:
[----:B--2---:R2:W4:Y:S01]  /*8150*/  SHFL.IDX PT, R5, R17, 0x2, 0x1c1f ;  /* 0x005c1f0011057f89 */ /* 0x00452200000e0000 */
[----:B------:R-:W-:Y:S01]  /*8160*/  ISETP.GE.AND P0, PT, R3, 0x41, PT ;  /* 0x000000410300780c */ /* 0x000fe20003f06270 */
[----:B------:R-:W-:Y:S02]  /*8170*/  BSSY B0, `(.L_x_956) ;  /* 0x000000f000007945 */ /* 0x000fe40003800000 */
        /* <DEDUP_REMOVED lines=14> */
.L_x_957:
[----:B------:R-:W-:Y:S05]  /*8260*/  BSYNC B0 ;  /* 0x0000000000007941 */ /* 0x000fea0003800000 */
.L_x_956:
[C---:B------:R-:W-:Y:S02]  /*8270*/  ISETP.GT.AND P0, PT, R29.reuse, R115, PT ;  /* 0x000000731d00720c */ /* 0x040fe40003f04270 */
[----:B------:R-:W-:Y:S11]  /*8280*/  IADD3 R29, R29, -0x1, RZ ;  /* 0xffffffff1d1d7810 */ /* 0x000ff60007ffe0ff */
[----:B------:R-:W-:Y:S01]  /*8290*/  @P0 SHF.R.S32.HI R6, RZ, 0x1f, R29 ;  /* 0x0000001fff060819 */ /* 0x000fe2000001141d */
[----:B------:R-:W-:Y:S02]  /*82a0*/  @P0 IMAD R3, R146, R29, RZ ;  /* 0x0000001d92030224 */ /* 0x000fe400078e02ff */
[----:B-1-3--:R-:W-:Y:S02]  /*82b0*/  @P0 IMAD.MOV.U32 R4, RZ, RZ, R106 ;  /* 0x000000ffff040224 */ /* 0x00afe400078e006a */
[----:B----4-:R-:W-:Y:S02]  /*82c0*/  @P0 IMAD.MOV.U32 R5, RZ, RZ, R105 ;  /* 0x000000ffff050224 */ /* 0x010fe400078e0069 */
[-C--:B------:R-:W-:Y:S02]  /*82d0*/  @P0 IMAD R3, R6, R132.reuse, R3 ;  /* 0x0000008406030224 */ /* 0x080fe400078e0203 */
[----:B------:R-:W-:Y:S04]  /*82e0*/  @P0 IMAD.WIDE.U32 R4, R29, R132, R4 ;  /* 0x000000841d040225 */ /* 0x000fe800078e0004 */
[----:B------:R-:W-:Y:S01]  /*82f0*/  @P0 IMAD.IADD R3, R5, 0x1, R3 ;  /* 0x0000000105030824 */ /* 0x000fe200078e0203 */
[----:B------:R-:W-:Y:S01]  /*8300*/  @P0 LEA R10, P1, R4, c[0x0][0x220], 0x1 ;  /* 0x00008800040a0a11 */ /* 0x000fe200078208ff */
[----:B------:R-:W-:Y:S03]  /*8310*/  @P0 IMAD.SHL.U32 R12, R152, 0x2, RZ ;  /* 0x00000002980c0824 */ /* 0x000fe600078e00ff */
[----:B------:R-:W-:Y:S02]  /*8320*/  @P0 LEA.HI.X R11, R4, c[0x0][0x224], R3, 0x1, P1 ;  /* 0x00008900040b0a11 */ /* 0x000fe400008f0c03 */
[----:B------:R-:W-:Y:S02]  /*8330*/  @P0 IADD3 R8, P1, R12, R10, RZ ;  /* 0x0000000a0c080210 */ /* 0x000fe40007f3e0ff */
[----:B------:R-:W-:Y:S01]  /*8340*/  @P0 SHF.L.U64.HI R3, R152, 0x1, R147 ;  /* 0x0000000198030819 */ /* 0x000fe20000010293 */
[----:B------:R-:W-:Y:S01]  /*8350*/  @!PT LDS RZ, [RZ] ;  /* 0x00000000fffff984 */ /* 0x000fe20000000800 */
[----:B------:R-:W-:Y:S01]  /*8360*/  @!PT LDS RZ, [RZ] ;  /* 0x00000000fffff984 */ /* 0x000fe20000000800 */
[----:B------:R-:W-:Y:S01]  /*8370*/  @!PT LDS RZ, [RZ] ;  /* 0x00000000fffff984 */ /* 0x000fe20000000800 */
[----:B------:R1:W-:Y:S03]  /*8380*/  @P0 LDGSTS.E.BYPASS.LTC128B.128 [R210+0x2900], [R10.64], !P6 ;  /* 0x029000000ad20fae */ /* 0x0003e6000f101d48 */
[----:B------:R-:W-:Y:S02]  /*8390*/  @P0 IADD3.X R9, R3, R11, RZ, P1, !PT ;  /* 0x0000000b03090210 */ /* 0x000fe40000ffe4ff */
        /* <DEDUP_REMOVED lines=14> */
.L_x_923:
[----:B-1----:R-:W3:Y:S01]  /*8480*/  LDL R11, [R1+0x44] ;  /* 0x00004400010b7983 */ /* 0x002ee20000100800 */
[----:B------:R-:W-:-:S03]  /*8490*/  IMAD.MOV.U32 R0, RZ, RZ, c[0x0][0x2c4] ;  /* 0x0000b100ff007624 */ /* 0x000fc600078e00ff */
[----:B------:R-:W4:Y:S02]  /*84a0*/  LDL R2, [R1] ;  /* 0x0000000001027983 */ /* 0x000f240000100800 */
[----:B------:R-:W-:Y:S01]  /*84b0*/  ISETP.NE.AND P3, PT, R0, 0x1, PT ;  /* 0x000000010000780c */ /* 0x000fe20003f65270 */
[----:B------:R-:W-:-:S05]  /*84c0*/  IMAD.MOV.U32 R4, RZ, RZ, c[0x0][0x32c] ;  /* 0x0000cb00ff047624 */ /* 0x000fca00078e00ff */
[----:B------:R-:W-:Y:S02]  /*84d0*/  ISETP.GE.AND P1, PT, R4, 0x1, PT ;  /* 0x000000010400780c */ /* 0x000fe40003f26270 */
[----:B---3--:R-:W-:-:S05]  /*84e0*/  IADD3 R0, R11, 0x7f, RZ ;  /* 0x0000007f0b007810 */ /* 0x008fca0007ffe0ff */
[----:B------:R-:W-:Y:S01]  /*84f0*/  @P3 IMAD.HI.U32 R3, R0, c[0x0][0x2c8], RZ ;  /* 0x0000b20000033a27 */ /* 0x000fe200078e00ff */
[----:B----4-:R-:W-:-:S04]  /*8500*/  IADD3 R2, R2, 0x1, -R252 ;  /* 0x0000000102027810 */ /* 0x010fc80007ffe8fc */
[----:B------:R-:W-:-:S05]  /*8510*/  @P3 SHF.R.U32.HI R0, RZ, c[0x0][0x2cc], R3 ;  /* 0x0000b300ff003a19 */ /* 0x000fca0000011603 */
[----:B------:R-:W-:-:S05]  /*8520*/  IMAD.IADD R0, R2, 0x1, R0 ;  /* 0x0000000102007824 */ /* 0x000fca00078e0200 */
[----:B------:R-:W-:Y:S01]  /*8530*/  IADD3 R3, R0, c[0x0][0x328], RZ ;  /* 0x0000ca0000037a10 */ /* 0x000fe20007ffe0ff */
[----:B------:R-:W-:Y:S05]  /*8540*/  @!P1 BRA `(.L_x_959) ;  /* 0x0000011000009947 */ /* 0x000fea0003800000 */
[C---:B------:R-:W-:Y:S01]  /*8550*/  ISETP.GT.AND P0, PT, R0.reuse, RZ, PT ;  /* 0x000000ff0000720c */ /* 0x040fe20003f04270 */
[----:B------:R-:W-:Y:S01]  /*8560*/  BSSY B0, `(.L_x_960) ;  /* 0x000000d000007945 */ /* 0x000fe20003800000 */
[----:B------:R-:W-:Y:S01]  /*8570*/  IADD3 R2, R0, -0x1, RZ ;  /* 0xffffffff00027810 */ /* 0x000fe20007ffe0ff */
[----:B------:R-:W-:-:S10]  /*8580*/  IMAD.MOV.U32 R4, RZ, RZ, c[0x0][0x32c] ;  /* 0x0000cb00ff047624 */ /* 0x000fd400078e00ff */
[----:B------:R-:W-:Y:S05]  /*8590*/  @P0 BRA `(.L_x_961) ;  /* 0x0000006000000947 */ /* 0x000fea0003800000 */
[----:B------:R-:W-:Y:S01]  /*85a0*/  ISETP.NE.AND P0, PT, R4, 0x1, PT ;  /* 0x000000010400780c */ /* 0x000fe20003f05270 */
[----:B------:R-:W-:-:S12]  /*85b0*/  IMAD.MOV R0, RZ, RZ, -R0 ;  /* 0x000000ffff007224 */ /* 0x000fd800078e0a00 */
[----:B------:R-:W-:-:S05]  /*85c0*/  @P0 IMAD.HI.U32 R2, R0, c[0x0][0x330], RZ ;  /* 0x0000cc0000020a27 */ /* 0x000fca00078e00ff */
[----:B------:R-:W-:-:S04]  /*85d0*/  @P0 SHF.R.U32.HI R0, RZ, c[0x0][0x334], R2 ;  /* 0x0000cd00ff000a19 */ /* 0x000fc80000011602 */
[----:B------:R-:W-:Y:S01]  /*85e0*/  LOP3.LUT R2, RZ, R0, RZ, 0x33, !PT ;  /* 0x00000000ff027212 */ /* 0x000fe200078e33ff */
[----:B------:R-:W-:Y:S05]  /*85f0*/  BRA `(.L_x_962) ;  /* 0x0000003000007947 */ /* 0x000fea0003800000 */
.L_x_961:
[----:B------:R-:W-:-:S13]  /*8600*/  ISETP.NE.AND P0, PT, R4, 0x1, PT ;  /* 0x000000010400780c */ /* 0x000fda0003f05270 */
[----:B------:R-:W-:-:S05]  /*8610*/  @P0 IMAD.HI.U32 R0, R2, c[0x0][0x330], RZ ;  /* 0x0000cc0002000a27 */ /* 0x000fca00078e00ff */
[----:B------:R-:W-:Y:S02]  /*8620*/  @P0 SHF.R.U32.HI R2, RZ, c[0x0][0x334], R0 ;  /* 0x0000cd00ff020a19 */ /* 0x000fe40000011600 */
.L_x_962:
[----:B------:R-:W-:Y:S05]  /*8630*/  BSYNC B0 ;  /* 0x0000000000007941 */ /* 0x000fea0003800000 */
.L_x_960:
[----:B------:R-:W-:-:S05]  /*8640*/  IMAD R2, R2, R4, c[0x0][0x32c] ;  /* 0x0000cb0002027624 */ /* 0x000fca00078e0204 */
[----:B------:R-:W-:-:S04]  /*8650*/  IMNMX R3, R3, R2, PT ;  /* 0x0000000203037217 */ /* 0x000fc80003800200 */
.L_x_959:
[----:B------:R-:W-:Y:S01]  /*8660*/  IADD3 R3, R3, 0x4f, RZ ;  /* 0x0000004f03037810 */ /* 0x000fe20007ffe0ff */
[----:B------:R-:W-:-:S04]  /*8670*/  @P3 IMAD.HI.U32 R2, R11, c[0x0][0x2c8], RZ ;  /* 0x0000b2000b023a27 */ /* 0x000fc800078e00ff */
[----:B------:R-:W-:-:S04]  /*8680*/  IMAD.HI R3, R3, 0x66666667, RZ ;  /* 0x6666666703037827 */ /* 0x000fc800078e02ff */
[----:B------:R-:W-:Y:S01]  /*8690*/  IMAD.MOV.U32 R0, RZ, RZ, R11 ;  /* 0x000000ffff007224 */ /* 0x000fe200078e000b */
[----:B------:R-:W-:Y:S02]  /*86a0*/  @P3 SHF.R.U32.HI R0, RZ, c[0x0][0x2cc], R2 ;  /* 0x0000b300ff003a19 */ /* 0x000fe40000011602 */
[----:B------:R-:W-:-:S03]  /*86b0*/  SHF.R.U32.HI R2, RZ, 0x1f, R3 ;  /* 0x0000001fff027819 */ /* 0x000fc60000011603 */
[----:B------:R-:W-:Y:S01]  /*86c0*/  IMAD.IADD R0, R229, 0x1, R0 ;  /* 0x00000001e5007824 */ /* 0x000fe200078e0200 */
[----:B------:R-:W-:-:S04]  /*86d0*/  LEA.HI.SX32 R3, R3, R2, 0x1b ;  /* 0x0000000203037211 */ /* 0x000fc800078fdaff */
[----:B------:R-:W-:Y:S02]  /*86e0*/  IADD3 R2, R0, -c[0x0][0x324], RZ ;  /* 0x8000c90000027a10 */ /* 0x000fe40007ffe0ff */
[----:B------:R-:W-:Y:S01]  /*86f0*/  IMNMX R7, R143, R3, PT ;  /* 0x000000038f077217 */ /* 0x000fe20003800200 */
[----:B------:R-:W-:Y:S05]  /*8700*/  @!P1 BRA `(.L_x_963) ;  /* 0x0000011000009947 */ /* 0x000fea0003800000 */
[----:B------:R-:W-:Y:S01]  /*8710*/  ISETP.GT.AND P0, PT, R0, -0x1, PT ;  /* 0xffffffff0000780c */ /* 0x000fe20003f04270 */
[----:B------:R-:W-:-:S12]  /*8720*/  BSSY B0, `(.L_x_964) ;  /* 0x000000d000007945 */ /* 0x000fd80003800000 */
        /* <DEDUP_REMOVED lines=8> */
.L_x_965:
[----:B------:R-:W-:-:S04]  /*87b0*/  MOV R3, c[0x0][0x32c] ;  /* 0x0000cb0000037a02 */ /* 0x000fc80000000f00 */
[----:B------:R-:W-:-:S13]  /*87c0*/  ISETP.NE.AND P0, PT, R3, 0x1, PT ;  /* 0x000000010300780c */ /* 0x000fda0003f05270 */
[----:B------:R-:W-:-:S05]  /*87d0*/  @P0 IMAD.HI.U32 R3, R0, c[0x0][0x330], RZ ;  /* 0x0000cc0000030a27 */ /* 0x000fca00078e00ff */
[----:B------:R-:W-:Y:S02]  /*87e0*/  @P0 SHF.R.U32.HI R0, RZ, c[0x0][0x334], R3 ;  /* 0x0000cd00ff000a19 */ /* 0x000fe40000011603 */
.L_x_966:
[----:B------:R-:W-:Y:S05]  /*87f0*/  BSYNC B0 ;  /* 0x0000000000007941 */ /* 0x000fea0003800000 */
.L_x_964:
[----:B------:R-:W-:-:S05]  /*8800*/  IMAD R0, R0, c[0x0][0x32c], RZ ;  /* 0x0000cb0000007a24 */ /* 0x000fca00078e02ff */
[----:B------:R-:W-:-:S05]  /*8810*/  IMNMX R2, R2, R0, !PT ;  /* 0x0000000002027217 */ /* 0x000fca0007800200 */
.L_x_963:
[----:B------:R-:W-:Y:S01]  /*8820*/  IMAD.HI R2, R2, 0x66666667, RZ ;  /* 0x6666666702027827 */ /* 0x000fe200078e02ff */
[----:B------:R-:W-:Y:S04]  /*8830*/  BSSY B0, `(.L_x_967) ;  /* 0x0000024000007945 */ /* 0x000fe80003800000 */
[----:B------:R-:W-:-:S04]  /*8840*/  SHF.R.U32.HI R0, RZ, 0x1f, R2 ;  /* 0x0000001fff007819 */ /* 0x000fc80000011602 */
[----:B------:R-:W-:Y:S01]  /*8850*/  LEA.HI.SX32 R2, R2, R0, 0x1b ;  /* 0x0000000002027211 */ /* 0x000fe200078fdaff */
[----:B------:R-:W-:-:S03]  /*8860*/  IMAD.MOV.U32 R0, RZ, RZ, RZ ;  /* 0x000000ffff007224 */ /* 0x000fc600078e00ff */
[----:B------:R-:W-:-:S04]  /*8870*/  IMNMX R6, RZ, R2, !PT ;  /* 0x00000002ff067217 */ /* 0x000fc80007800200 */
[----:B------:R-:W-:-:S13]  /*8880*/  ISETP.GT.AND P0, PT, R7, R6, PT ;  /* 0x000000060700720c */ /* 0x000fda0003f04270 */
[----:B------:R-:W-:Y:S05]  /*8890*/  @!P0 BRA `(.L_x_968) ;  /* 0x000001d000008947 */ /* 0x000fea0003800000 */
[----:B------:R-:W-:Y:S02]  /*88a0*/  IABS R2, R129 ;  /* 0x0000008100027213 */ /* 0x000fe40000000000 */
[----:B------:R-:W-:Y:S02]  /*88b0*/  IADD3 R3, R129, -0x1, R7 ;  /* 0xffffffff81037810 */ /* 0x000fe40007ffe007 */
[----:B------:R-:W1:Y:S03]  /*88c0*/  I2F.RP R0, R2 ;  /* 0x0000000200007306 */ /* 0x000e660000209400 */
[----:B------:R-:W-:-:S05]  /*88d0*/  IMAD.IADD R8, R3, 0x1, -R6 ;  /* 0x0000000103087824 */ /* 0x000fca00078e0a06 */
[----:B------:R-:W-:Y:S01]  /*88e0*/  IABS R10, R8 ;  /* 0x00000008000a7213 */ /* 0x000fe20000000000 */
[----:B-1----:R-:W1:Y:S02]  /*88f0*/  MUFU.RCP R0, R0 ;  /* 0x0000000000007308 */ /* 0x002e640000001000 */
[----:B-1----:R-:W-:-:S06]  /*8900*/  IADD3 R0, R0, 0xffffffe, RZ ;  /* 0x0ffffffe00007810 */ /* 0x002fcc0007ffe0ff */
[----:B------:R-:W1:Y:S02]  /*8910*/  F2I.FTZ.U32.TRUNC.NTZ R5, R0 ;  /* 0x0000000000057305 */ /* 0x000e64000021f000 */
        /* <DEDUP_REMOVED lines=21> */
.L_x_968:
[----:B------:R-:W-:Y:S05]  /*8a70*/  BSYNC B0 ;  /* 0x0000000000007941 */ /* 0x000fea0003800000 */
.L_x_967:
[----:B------:R-:W3:Y:S01]  /*8a80*/  LDL R2, [R1+0x8c] ;  /* 0x00008c0001027983 */ /* 0x000ee20000100800 */
        /* <DEDUP_REMOVED lines=34> */
[----:B---3--:R-:W-:-:S04]  /*8cb0*/  IMAD R3, R2, R0, R6 ;  /* 0x0000000002037224 */ /* 0x008fc800078e0206 */
[--C-:B------:R-:W-:Y:S01]  /*8cc0*/  IMAD.IADD R2, R3, 0x1, R0.reuse ;  /* 0x0000000103027824 */ /* 0x100fe200078e0200 */
[----:B------:R1:W-:Y:S01]  /*8cd0*/  STL [R1+0x14], R3 ;  /* 0x0000140301007387 */ /* 0x0003e20000100800 */
[----:B------:R-:W-:-:S03]  /*8ce0*/  PRMT R0, RZ, 0x7610, R0 ;  /* 0x00007610ff007816 */ /* 0x000fc60000000000 */
[----:B------:R-:W-:-:S04]  /*8cf0*/  IMNMX R230, R7, R2, PT ;  /* 0x0000000207e67217 */ /* 0x000fc80003800200 */
[----:B------:R-:W-:-:S13]  /*8d00*/  ISETP.GT.AND P0, PT, R230, R3, PT ;  /* 0x00000003e600720c */ /* 0x000fda0003f04270 */
[----:B------:R-:W-:Y:S05]  /*8d10*/  @!P0 BRA `(.L_x_969) ;  /* 0x000194f000008947 */ /* 0x000fea0003800000 */
[----:B------:R-:W3:Y:S04]  /*8d20*/  LDL R9, [R1+0x5c] ;  /* 0x00005c0001097983 */ /* 0x000ee80000100800 */
[----:B------:R-:W4:Y:S04]  /*8d30*/  LDL R5, [R1+0x58] ;  /* 0x0000580001057983 */ /* 0x000f280000100800 */
[----:B--2---:R-:W2:Y:S01]  /*8d40*/  LDL R4, [R1+0x1c] ;  /* 0x00001c0001047983 */ /* 0x004ea20000100800 */
[----:B------:R-:W-:-:S04]  /*8d50*/  ISETP.NE.U32.AND P0, PT, RZ, c[0x0][0x340], PT ;  /* 0x0000d000ff007a0c */ /* 0x000fc80003f05070 */
[----:B------:R-:W-:-:S13]  /*8d60*/  ISETP.NE.AND.EX P1, PT, RZ, c[0x0][0x344], PT, P0 ;  /* 0x0000d100ff007a0c */ /* 0x000fda0003f25300 */
[----:B------:R-:W-:Y:S01]  /*8d70*/  @P1 IMAD.MOV.U32 R2, RZ, RZ, 0x4 ;  /* 0x00000004ff021424 */ /* 0x000fe200078e00ff */
[----:B------:R-:W-:-:S05]  /*8d80*/  SHF.R.S32.HI R0, RZ, 0x1f, R142 ;  /* 0x0000001fff007819 */ /* 0x000fca000001148e */
[----:B------:R-:W-:Y:S01]  /*8d90*/  IMAD R0, R0, c[0x0][0x178], RZ ;  /* 0x00005e0000007a24 */ /* 0x000fe200078e02ff */
[----:B------:R-:W-:-:S03]  /*8da0*/  ISETP.NE.U32.AND P0, PT, RZ, c[0x0][0x348], PT ;  /* 0x0000d200ff007a0c */ /* 0x000fc60003f05070 */
[----:B------:R-:W-:Y:S01]  /*8db0*/  IMAD R0, R142, c[0x0][0x17c], R0 ;  /* 0x00005f008e007a24 */ /* 0x000fe200078e0200 */
[----:B------:R-:W-:Y:S01]  /*8dc0*/  ISETP.NE.AND.EX P0, PT, RZ, c[0x0][0x34c], PT, P0 ;  /* 0x0000d300ff007a0c */ /* 0x000fe20003f05300 */
[----:B-1-3--:R-:W-:-:S05]  /*8dd0*/  @P1 IMAD.WIDE R2, R9, R2, c[0x0][0x340] ;  /* 0x0000d00009021625 */ /* 0x00afca00078e0202 */
[----:B------:R1:W5:Y:S01]  /*8de0*/  @P1 LDG.E R8, [R2.64] ;  /* 0x0000000802081981 */ /* 0x000362000c1e1900 */
[----:B----4-:R-:W-:Y:S02]  /*8df0*/  LOP3.LUT R70, R5, 0xffff, RZ, 0xc0, !PT ;  /* 0x0000ffff05467812 */ /* 0x010fe400078ec0ff */
[----:B--2---:R-:W-:Y:S01]  /*8e00*/  IADD3 R4, R4, R11, RZ ;  /* 0x0000000b04047210 */ /* 0x004fe20007ffe0ff */
[----:B------:R-:W2:Y:S01]  /*8e10*/  S2R R12, SR_TID.X ;  /* 0x00000000000c7919 */ /* 0x000ea20000002100 */
[----:B------:R-:W-:-:S03]  /*8e20*/  SEL R5, R9, RZ, !P0 ;  /* 0x000000ff09057207 */ /* 0x000fc60004000000 */
[----:B------:R-:W-:-:S04]  /*8e30*/  @P3 IMAD.HI.U32 R7, R4, c[0x0][0x2c8], RZ ;  /* 0x0000b20004073a27 */ /* 0x000fc800078e00ff */
[----:B-1----:R-:W-:-:S04]  /*8e40*/  IMAD.WIDE.U32 R2, R142, c[0x0][0x178], RZ ;  /* 0x00005e008e027a25 */ /* 0x002fc800078e00ff */
[----:B------:R-:W-:Y:S01]  /*8e50*/  IMAD.IADD R3, R3, 0x1, R0 ;  /* 0x0000000103037824 */ /* 0x000fe200078e0200 */
[----:B------:R-:W-:-:S03]  /*8e60*/  SHF.R.S32.HI R0, RZ, 0x1f, R9 ;  /* 0x0000001fff007819 */ /* 0x000fc60000011409 */
[----:B------:R-:W-:Y:S01]  /*8e70*/  IMAD.WIDE.U32 R2, R70, c[0x0][0x1b8], R2 ;  /* 0x00006e0046027a25 */ /* 0x000fe200078e0002 */
[----:B------:R-:W-:-:S03]  /*8e80*/  SEL R6, R0, RZ, !P0 ;  /* 0x000000ff00067207 */ /* 0x000fc60004000000 */
[----:B------:R-:W-:Y:S01]  /*8e90*/  IMAD.MOV.U32 R0, RZ, RZ, R4 ;  /* 0x000000ffff007224 */ /* 0x000fe200078e0004 */
[----:B------:R-:W-:Y:S01]  /*8ea0*/  @P3 SHF.R.U32.HI R0, RZ, c[0x0][0x2cc], R7 ;  /* 0x0000b300ff003a19 */ /* 0x000fe20000011607 */
[----:B------:R-:W-:Y:S02]  /*8eb0*/  IMAD R3, R70, c[0x0][0x1bc], R3 ;  /* 0x00006f0046037a24 */ /* 0x000fe400078e0203 */
[----:B------:R-:W-:Y:S02]  /*8ec0*/  IMAD R6, R6, c[0x0][0x1c0], RZ ;  /* 0x0000700006067a24 */ /* 0x000fe400078e02ff */
[----:B------:R-:W-:Y:S01]  /*8ed0*/  IMAD.WIDE.U32 R2, R5, c[0x0][0x1c0], R2 ;  /* 0x0000700005027a25 */ /* 0x000fe200078e0002 */
[----:B------:R-:W-:-:S03]  /*8ee0*/  SHF.R.S32.HI R7, RZ, 0x1f, R0 ;  /* 0x0000001fff077819 */ /* 0x000fc60000011400 */
[----:B------:R-:W-:Y:S01]  /*8ef0*/  IMAD R6, R5, c[0x0][0x1c4], R6 ;  /* 0x0000710005067a24 */ /* 0x000fe200078e0206 */
[----:B------:R-:W-:-:S03]  /*8f00*/  IADD3 R5, -R0, RZ, RZ ;  /* 0x000000ff00057210 */ /* 0x000fc60007ffe1ff */
[----:B------:R-:W-:Y:S02]  /*8f10*/  IMAD.IADD R3, R3, 0x1, R6 ;  /* 0x0000000103037824 */ /* 0x000fe400078e0206 */
[----:B------:R-:W-:Y:S02]  /*8f20*/  IMAD R4, R5, c[0x0][0x2c4], R4 ;  /* 0x0000b10005047a24 */ /* 0x000fe400078e0204 */
[----:B------:R-:W-:Y:S02]  /*8f30*/  IMAD R5, R7, c[0x0][0x1b0], RZ ;  /* 0x00006c0007057a24 */ /* 0x000fe400078e02ff */
[----:B------:R-:W-:-:S04]  /*8f40*/  IMAD.WIDE.U32 R2, R0, c[0x0][0x1b0], R2 ;  /* 0x00006c0000027a25 */ /* 0x000fc800078e0002 */
[----:B------:R-:W-:Y:S01]  /*8f50*/  IMAD R6, R0, c[0x0][0x1b4], R5 ;  /* 0x00006d0000067a24 */ /* 0x000fe200078e0205 */
[----:B------:R-:W-:Y:S02]  /*8f60*/  SHF.R.S32.HI R5, RZ, 0x1f, R4 ;  /* 0x0000001fff057819 */ /* 0x000fe40000011404 */
[----:B--2---:R-:W-:Y:S02]  /*8f70*/  SHF.R.S32.HI R10, RZ, 0x1f, R12 ;  /* 0x0000001fff0a7819 */ /* 0x004fe4000001140c */
[----:B------:R-:W-:Y:S01]  /*8f80*/  IADD3 R3, R3, R6, RZ ;  /* 0x0000000603037210 */ /* 0x000fe20007ffe0ff */
[----:B------:R-:W-:Y:S01]  /*8f90*/  IMAD R0, R5, c[0x0][0x1a8], RZ ;  /* 0x00006a0005007a24 */ /* 0x000fe200078e02ff */
[----:B------:R-:W-:-:S03]  /*8fa0*/  LEA.HI R10, R10, R12, RZ, 0x3 ;  /* 0x0000000c0a0a7211 */ /* 0x000fc600078f18ff */
[C---:B------:R-:W-:Y:S02]  /*8fb0*/  IMAD R0, R4.reuse, c[0x0][0x1ac], R0 ;  /* 0x00006b0004007a24 */ /* 0x040fe400078e0200 */
[----:B------:R-:W-:Y:S01]  /*8fc0*/  IMAD.WIDE.U32 R2, R4, c[0x0][0x1a8], R2 ;  /* 0x00006a0004027a25 */ /* 0x000fe200078e0002 */
[----:B------:R-:W-:-:S03]  /*8fd0*/  SHF.R.S32.HI R10, RZ, 0x3, R10 ;  /* 0x00000003ff0a7819 */ /* 0x000fc6000001140a */
[----:B------:R-:W-:Y:S01]  /*8fe0*/  IMAD.IADD R0, R3, 0x1, R0 ;  /* 0x0000000103007824 */ /* 0x000fe200078e0200 */
[----:B------:R-:W-:Y:S02]  /*8ff0*/  LEA R6, P0, R2, c[0x0][0x160], 0x1 ;  /* 0x0000580002067a11 */ /* 0x000fe400078008ff */
[----:B------:R-:W-:Y:S02]  /*9000*/  ISETP.GE.AND P2, PT, R248, c[0x0][0x198], PT ;  /* 0x00006600f8007a0c */ /* 0x000fe40003f46270 */
[----:B------:R-:W-:Y:S02]  /*9010*/  LEA.HI.X R5, R2, c[0x0][0x164], R0, 0x1, P0 ;  /* 0x0000590002057a11 */ /* 0x000fe400000f0c00 */
[----:B------:R-:W-:Y:S02]  /*9020*/  IADD3 R94, R230, -0x1, RZ ;  /* 0xffffffffe65e7810 */ /* 0x000fe40007ffe0ff */
[----:B------:R-:W-:Y:S01]  /*9030*/  IADD3 R4, R10, R11, RZ ;  /* 0x0000000b0a047210 */ /* 0x000fe20007ffe0ff */
[----:B------:R-:W-:Y:S01]  /*9040*/  @!P1 IMAD.MOV.U32 R8, RZ, RZ, R9 ;  /* 0x000000ffff089224 */ /* 0x000fe200078e0009 */
[----:B------:R-:W-:Y:S05]  /*9050*/  BRA.DIV ~URZ, `(.L_x_970) ;  /* 0x0001d6927f007947 */ /* 0x000fea000b800000 */
[----:B------:R1:W2:Y:S02]  /*9060*/  SHFL.IDX PT, R7, R5, RZ, 0x181f ;  /* 0x00181fff05077589 */ /* 0x0002a400000e0000 */
.L_x_1213:
[----:B------:R-:W-:Y:S05]  /*9070*/  BRA.DIV ~URZ, `(.L_x_971) ;  /* 0x0001d6e27f007947 */ /* 0x000fea000b800000 */
[----:B------:R3:W4:Y:S02]  /*9080*/  SHFL.IDX PT, R2, R6, RZ, 0x181f ;  /* 0x00181fff06027589 */ /* 0x00072400000e0000 */
.L_x_1214:
        /* <DEDUP_REMOVED lines=10> */
.L_x_973:
[----:B------:R-:W-:Y:S05]  /*9130*/  BSYNC B0 ;  /* 0x0000000000007941 */ /* 0x000fea0003800000 */
.L_x_972:
[----:B------:R-:W-:Y:S05]  /*9140*/  BRA.DIV ~URZ, `(.L_x_974) ;  /* 0x0001d6827f007947 */ /* 0x000fea000b800000 */
[----:B--2---:R2:W1:Y:S04]  /*9150*/  SHFL.IDX PT, R7, R5, 0x1, 0x181f ;  /* 0x00381f0005077f89 */ /* 0x00446800000e0000 */
[----:B----4-:R2:W4:Y:S02]  /*9160*/  SHFL.IDX PT, R2, R6, 0x1, 0x181f ;  /* 0x00381f0006027f89 */ /* 0x01052400000e0000 */
.L_x_1215:
        /* <DEDUP_REMOVED lines=10> */
.L_x_976:
[----:B------:R-:W-:Y:S05]  /*9210*/  BSYNC B0 ;  /* 0x0000000000007941 */ /* 0x000fea0003800000 */
.L_x_975:
[----:B------:R-:W-:Y:S05]  /*9220*/  BRA.DIV ~URZ, `(.L_x_977) ;  /* 0x0001d6727f007947 */ /* 0x000fea000b800000 */
[----:B-1----:R1:W2:Y:S02]  /*9230*/  SHFL.IDX PT, R7, R5, 0x2, 0x181f ;  /* 0x00581f0005077f89 */ /* 0x0022a400000e0000 */
.L_x_1216:
[----:B------:R-:W-:Y:S05]  /*9240*/  BRA.DIV ~URZ, `(.L_x_978) ;  /* 0x0001d6c27f007947 */ /* 0x000fea000b800000 */
[----:B----4-:R4:W1:Y:S02]  /*9250*/  SHFL.IDX PT, R2, R6, 0x2, 0x181f ;  /* 0x00581f0006027f89 */ /* 0x01086400000e0000 */
.L_x_1217:
        /* <DEDUP_REMOVED lines=10> */
.L_x_980:
[----:B------:R-:W-:Y:S05]  /*9300*/  BSYNC B0 ;  /* 0x0000000000007941 */ /* 0x000fea0003800000 */
.L_x_979:
[----:B------:R-:W-:Y:S05]  /*9310*/  BRA.DIV ~URZ, `(.L_x_981) ;  /* 0x0001d6627f007947 */ /* 0x000fea000b800000 */
[----:B--2---:R2:W3:Y:S04]  /*9320*/  SHFL.IDX PT, R7, R5, 0x3, 0x181f ;  /* 0x00781f0005077f89 */ /* 0x0044e800000e0000 */
[----:B-1----:R2:W1:Y:S02]  /*9330*/  SHFL.IDX PT, R2, R6, 0x3, 0x181f ;  /* 0x00781f0006027f89 */ /* 0x00246400000e0000 */
.L_x_1218:
        /* <DEDUP_REMOVED lines=10> */
.L_x_983:
[----:B------:R-:W-:Y:S05]  /*93e0*/  BSYNC B0 ;  /* 0x0000000000007941 */ /* 0x000fea0003800000 */
.L_x_982:
[----:B------:R-:W-:Y:S05]  /*93f0*/  BRA.DIV ~URZ, `(.L_x_984) ;  /* 0x0001d6527f007947 */ /* 0x000fea000b800000 */
[----:B---3--:R3:W2:Y:S02]  /*9400*/  SHFL.IDX PT, R7, R5, 0x4, 0x181f ;  /* 0x00981f0005077f89 */ /* 0x0086a400000e0000 */
.L_x_1219:
[----:B------:R-:W-:Y:S05]  /*9410*/  BRA.DIV ~URZ, `(.L_x_985) ;  /* 0x0001d6a27f007947 */ /* 0x000fea000b800000 */
[----:B-1----:R1:W3:Y:S02]  /*9420*/  SHFL.IDX PT, R2, R6, 0x4, 0x181f ;  /* 0x00981f0006027f89 */ /* 0x0022e400000e0000 */
.L_x_1220:
        /* <DEDUP_REMOVED lines=10> */
.L_x_987:
[----:B------:R-:W-:Y:S05]  /*94d0*/  BSYNC B0 ;  /* 0x0000000000007941 */ /* 0x000fea0003800000 */
.L_x_986:
[----:B------:R-:W-:Y:S05]  /*94e0*/  BRA.DIV ~URZ, `(.L_x_988) ;  /* 0x0001d6427f007947 */ /* 0x000fea000b800000 */
[----:B--2---:R2:W1:Y:S04]  /*94f0*/  SHFL.IDX PT, R7, R5, 0x5, 0x181f ;  /* 0x00b81f0005077f89 */ /* 0x00446800000e0000 */
[----:B---3--:R2:W3:Y:S02]  /*9500*/  SHFL.IDX PT, R2, R6, 0x5, 0x181f ;  /* 0x00b81f0006027f89 */ /* 0x0084e400000e0000 */
.L_x_1221:
        /* <DEDUP_REMOVED lines=10> */
.L_x_990:
[----:B------:R-:W-:Y:S05]  /*95b0*/  BSYNC B0 ;  /* 0x0000000000007941 */ /* 0x000fea0003800000 */
.L_x_989:
[----:B------:R-:W-:Y:S05]  /*95c0*/  BRA.DIV ~URZ, `(.L_x_991) ;  /* 0x0001d6327f007947 */ /* 0x000fea000b800000 */
[----:B-1----:R1:W2:Y:S02]  /*95d0*/  SHFL.IDX PT, R7, R5, 0x6, 0x181f ;  /* 0x00d81f0005077f89 */ /* 0x0022a400000e0000 */
.L_x_1222:
[----:B------:R-:W-:Y:S05]  /*95e0*/  BRA.DIV ~URZ, `(.L_x_992) ;  /* 0x0001d6827f007947 */ /* 0x000fea000b800000 */
[----:B---3--:R3:W1:Y:S02]  /*95f0*/  SHFL.IDX PT, R2, R6, 0x6, 0x181f ;  /* 0x00d81f0006027f89 */ /* 0x00866400000e0000 */
.L_x_1223:
        /* <DEDUP_REMOVED lines=10> */
.L_x_994:
[----:B------:R-:W-:Y:S05]  /*96a0*/  BSYNC B0 ;  /* 0x0000000000007941 */ /* 0x000fea0003800000 */
.L_x_993:
[----:B------:R-:W-:Y:S05]  /*96b0*/  BRA.DIV ~URZ, `(.L_x_995) ;  /* 0x0001d6227f007947 */ /* 0x000fea000b800000 */
[----:B-12---:R-:W1:Y:S04]  /*96c0*/  SHFL.IDX PT, R5, R5, 0x7, 0x181f ;  /* 0x00f81f0005057f89 */ /* 0x006e6800000e0000 */
[----:B------:R2:W3:Y:S02]  /*96d0*/  SHFL.IDX PT, R3, R6, 0x7, 0x181f ;  /* 0x00f81f0006037f89 */ /* 0x0004e400000e0000 */
.L_x_1224:
        /* <DEDUP_REMOVED lines=17> */
[----:B------:R-:W3:Y:S04]  /*97f0*/  LDL R178, [R1+0x1c] ;  /* 0x00001c0001b27983 */ /* 0x000ee80000100800 */
[----:B------:R-:W5:Y:S04]  /*9800*/  LDL R9, [R1] ;  /* 0x0000000001097983 */ /* 0x000f680000100800 */
[----:B--2---:R-:W2:Y:S01]  /*9810*/  LDL R179, [R1+0x48] ;  /* 0x0000480001b37983 */ /* 0x004ea20000100800 */
[----:B------:R-:W-:Y:S02]  /*9820*/  IMAD.MOV.U32 R68, RZ, RZ, 0x50 ;  /* 0x00000050ff447424 */ /* 0x000fe400078e00ff */
[----:B------:R-:W-:-:S02]  /*9830*/  IMAD.MOV.U32 R2, RZ, RZ, c[0x0][0x2b8] ;  /* 0x0000ae00ff027624 */ /* 0x000fc400078e00ff */
[----:B------:R-:W-:-:S03]  /*9840*/  IMAD R93, R230, R68, -0x50 ;  /* 0xffffffb0e65d7424 */ /* 0x000fc600078e0244 */
[----:B------:R-:W-:Y:S01]  /*9850*/  ISETP.NE.AND P5, PT, R2, 0x1, PT ;  /* 0x000000010200780c */ /* 0x000fe20003fa5270 */
[----:B------:R-:W-:Y:S01]  /*9860*/  IMAD.MOV.U32 R215, RZ, RZ, RZ ;  /* 0x000000ffffd77224 */ /* 0x000fe200078e00ff */
[----:B------:R-:W-:Y:S01]  /*9870*/  BAR.SYNC.DEFER_BLOCKING 0x0 ;  /* 0x0000000000007b1d */ /* 0x000fe20000010000 */
[----:B---3--:R-:W-:-:S05]  /*9880*/  IMAD.IADD R3, R178, 0x1, R93 ;  /* 0x00000001b2037824 */ /* 0x008fca00078e025d */
[C---:B-----5:R-:W-:Y:S01]  /*9890*/  ISETP.GE.AND P0, PT, R3.reuse, R9, PT ;  /* 0x000000090300720c */ /* 0x060fe20003f06270 */
[----:B--2---:R-:W-:-:S03]  /*98a0*/  IMAD.IADD R3, R3, 0x1, R179 ;  /* 0x0000000103037824 */ /* 0x004fc600078e02b3 */
[----:B------:R-:W-:Y:S01]  /*98b0*/  ISETP.GT.OR P0, PT, R178, 0x4f, P0 ;  /* 0x0000004fb200780c */ /* 0x000fe20000704670 */
[----:B------:R-:W-:-:S04]  /*98c0*/  @P5 IMAD.HI.U32 R4, R3, c[0x0][0x2bc], RZ ;  /* 0x0000af0003045a27 */ /* 0x000fc800078e00ff */
[----:B------:R-:W-:Y:S01]  /*98d0*/  IMAD.MOV.U32 R2, RZ, RZ, R3 ;  /* 0x000000ffff027224 */ /* 0x000fe200078e0003 */
[----:B------:R-:W-:-:S07]  /*98e0*/  @P5 SHF.R.U32.HI R2, RZ, c[0x0][0x2c0], R4 ;  /* 0x0000b000ff025a19 */ /* 0x000fce0000011604 */
[----:B------:R-:W-:-:S04]  /*98f0*/  @!P0 IADD3 R5, P1, R2, R176, RZ ;  /* 0x000000b002058210 */ /* 0x000fc80007f3e0ff */
[----:B----4-:R-:W-:Y:S02]  /*9900*/  @!P0 LEA.HI.X.SX32 R6, R2, R173, 0x1, P1 ;  /* 0x000000ad02068211 */ /* 0x010fe400008f0eff */
        /* <DEDUP_REMOVED lines=13> */
[----:B---3--:R-:W-:Y:S01]  /*99e0*/  SHF.R.S32.HI R7, RZ, 0x1f, R8 ;  /* 0x0000001fff077819 */ /* 0x008fe20000011408 */
[----:B------:R-:W-:-:S03]  /*99f0*/  IMAD R68, R230, -0x50, R68 ;  /* 0xffffffb0e6447824 */ /* 0x000fc600078e0244 */
[----:B------:R-:W-:Y:S01]  /*9a00*/  LEA.HI R7, R7, R8, RZ, 0x3 ;  /* 0x0000000807077211 */ /* 0x000fe200078f18ff */
[----:B------:R-:W-:-:S03]  /*9a10*/  IMAD.IADD R92, R9, 0x1, R68 ;  /* 0x00000001095c7824 */ /* 0x000fc600078e0244 */
[----:B------:R-:W-:-:S05]  /*9a20*/  SHF.R.S32.HI R7, RZ, 0x3, R7 ;  /* 0x00000003ff077819 */ /* 0x000fca0000011407 */
[----:B------:R-:W-:Y:S01]  /*9a30*/  IMAD.IADD R69, R92, 0x1, -R7 ;  /* 0x000000015c457824 */ /* 0x000fe200078e0a07 */
[----:B------:R-:W-:-:S04]  /*9a40*/  ISETP.GE.AND P6, PT, R248, c[0x0][0x1d4], PT ;  /* 0x00007500f8007a0c */ /* 0x000fc80003fc6270 */
[C---:B------:R-:W-:Y:S02]  /*9a50*/  ISETP.GE.AND P4, PT, R69.reuse, 0x11, PT ;  /* 0x000000114500780c */ /* 0x040fe40003f86270 */
[----:B------:R-:W-:Y:S01]  /*9a60*/  ISETP.GE.AND P3, PT, R69, 0x21, PT ;  /* 0x000000214500780c */ /* 0x000fe20003f66270 */
[----:B------:R-:W-:Y:S04]  /*9a70*/  STL.64 [R1+0x30], R174 ;  /* 0x000030ae01007387 */ /* 0x000fe80000100a00 */
[----:B------:R-:W-:Y:S01]  /*9a80*/  STL [R1+0x2c], R172 ;  /* 0x00002cac01007387 */ /* 0x000fe20000100800 */
[----:B------:R-:W-:-:S04]  /*9a90*/  LOP3.LUT R209, R209, 0xfffffff7, RZ, 0xc0, !PT ;  /* 0xfffffff7d1d17812 */ /* 0x000fc800078ec0ff */
[----:B------:R-:W-:Y:S02]  /*9aa0*/  @P5 LOP3.LUT R209, R209, 0x8, RZ, 0xfc, !PT ;  /* 0x00000008d1d15812 */ /* 0x000fe400078efcff */
[----:B------:R-:W-:Y:S02]  /*9ab0*/  LOP3.LUT R208, R208, 0xfffffeff, RZ, 0xc0, !PT ;  /* 0xfffffeffd0d07812 */ /* 0x000fe400078ec0ff */
[----:B------:R-:W-:Y:S02]  /*9ac0*/  LOP3.LUT R209, R209, 0xfffffffd, RZ, 0xc0, !PT ;  /* 0xfffffffdd1d17812 */ /* 0x000fe400078ec0ff */
[----:B------:R-:W-:Y:S02]  /*9ad0*/  @P6 LOP3.LUT R208, R208, 0x100, RZ, 0xfc, !PT ;  /* 0x00000100d0d06812 */ /* 0x000fe400078efcff */
        /* <DEDUP_REMOVED lines=11> */
[----:B------:R-:W3:Y:S04]  /*9b90*/  SHFL.IDX PT, R6, R2, 0x1, 0x181f ;  /* 0x00381f0002067f89 */ /* 0x000ee800000e0000 */
[----:B------:R-:W4:Y:S04]  /*9ba0*/  SHFL.IDX PT, R9, R10, 0x1, 0x181f ;  /* 0x00381f000a097f89 */ /* 0x000f2800000e0000 */
[----:B------:R-:W5:Y:S04]  /*9bb0*/  SHFL.IDX PT, R7, R2, 0x2, 0x181f ;  /* 0x00581f0002077f89 */ /* 0x000f6800000e0000 */
[----:B------:R-:W5:Y:S01]  /*9bc0*/  SHFL.IDX PT, R11, R10, 0x2, 0x181f ;  /* 0x00581f000a0b7f89 */ /* 0x000f6200000e0000 */
[----:B-1----:R-:W-:-:S03]  /*9bd0*/  @P0 LEA R4, P1, R248, R3, 0x1 ;  /* 0x00000003f8040211 */ /* 0x002fc600078208ff */
[----:B------:R-:W1:Y:S01]  /*9be0*/  SHFL.IDX PT, R3, R2, 0x3, 0x181f ;  /* 0x00781f0002037f89 */ /* 0x000e6200000e0000 */
[----:B--2---:R-:W-:-:S05]  /*9bf0*/  @P0 LEA.HI.X R5, R248, R5, R249, 0x1, P1 ;  /* 0x00000005f8050211 */ /* 0x004fca00008f0cf9 */
[----:B------:R2:W-:Y:S01]  /*9c00*/  @P0 LDGSTS.E.BYPASS.LTC128B.128 [R210+0x2900], [R4.64], !P6 ;  /* 0x0290000004d20fae */ /* 0x0005e2000f101d48 */
[----:B------:R-:W-:Y:S02]  /*9c10*/  ISETP.GE.AND P1, PT, R69, 0x31, PT ;  /* 0x000000314500780c */ /* 0x000fe40003f26270 */
[C---:B---3--:R-:W-:Y:S01]  /*9c20*/  @P4 LEA R8, P0, R248.reuse, R6, 0x1 ;  /* 0x00000006f8084211 */ /* 0x048fe200078008ff */
[----:B------:R-:W-:Y:S03]  /*9c30*/  SHFL.IDX PT, R2, R2, 0x4, 0x181f ;  /* 0x00981f0002027f89 */ /* 0x000fe600000e0000 */
[C---:B----4-:R-:W-:Y:S02]  /*9c40*/  @P4 LEA.HI.X R9, R248.reuse, R9, R249, 0x1, P0 ;  /* 0x00000009f8094211 */ /* 0x050fe400000f0cf9 */
[----:B-----5:R-:W-:-:S03]  /*9c50*/  @P3 LEA R6, P0, R248, R7, 0x1 ;  /* 0x00000007f8063211 */ /* 0x020fc600078008ff */
[----:B------:R3:W-:Y:S04]  /*9c60*/  @P4 LDGSTS.E.BYPASS.LTC128B.128 [R210+0x3100], [R8.64], !P6 ;  /* 0x0310000008d24fae */ /* 0x0007e8000f101d48 */
[----:B--2---:R-:W2:Y:S01]  /*9c70*/  SHFL.IDX PT, R5, R10, 0x3, 0x181f ;  /* 0x00781f000a057f89 */ /* 0x004ea200000e0000 */
[C-C-:B------:R-:W-:Y:S02]  /*9c80*/  @P3 LEA.HI.X R7, R248.reuse, R11, R249.reuse, 0x1, P0 ;  /* 0x0000000bf8073211 */ /* 0x140fe400000f0cf9 */
[C---:B-1----:R-:W-:Y:S02]  /*9c90*/  @P1 LEA R4, P0, R248.reuse, R3, 0x1 ;  /* 0x00000003f8041211 */ /* 0x042fe400078008ff */
[----:B------:R-:W1:Y:S04]  /*9ca0*/  SHFL.IDX PT, R3, R10, 0x4, 0x181f ;  /* 0x00981f000a037f89 */ /* 0x000e6800000e0000 */
[----:B------:R3:W-:Y:S01]  /*9cb0*/  @P3 LDGSTS.E.BYPASS.LTC128B.128 [R210+0x3900], [R6.64], !P6 ;  /* 0x0390000006d23fae */ /* 0x0007e2000f101d48 */
[----:B--2---:R-:W-:-:S02]  /*9cc0*/  @P1 LEA.HI.X R5, R248, R5, R249, 0x1, P0 ;  /* 0x00000005f8051211 */ /* 0x004fc400000f0cf9 */
[----:B------:R-:W-:-:S03]  /*9cd0*/  ISETP.GE.AND P0, PT, R69, 0x41, PT ;  /* 0x000000414500780c */ /* 0x000fc60003f06270 */
[----:B------:R3:W-:Y:S10]  /*9ce0*/  @P1 LDGSTS.E.BYPASS.LTC128B.128 [R210+0x4100], [R4.64], !P6 ;  /* 0x0410000004d21fae */ /* 0x0007f4000f101d48 */
[----:B------:R-:W-:-:S04]  /*9cf0*/  @P0 LEA R2, P2, R248, R2, 0x1 ;  /* 0x00000002f8020211 */ /* 0x000fc800078408ff */
[----:B-1----:R-:W-:Y:S02]  /*9d00*/  @P0 LEA.HI.X R3, R248, R3, R249, 0x1, P2 ;  /* 0x00000003f8030211 */ /* 0x002fe400010f0cf9 */
[----:B------:R-:W-:-:S03]  /*9d10*/  ISETP.GT.AND P3, PT, R178, 0x4f, PT ;  /* 0x0000004fb200780c */ /* 0x000fc60003f64270 */
[----:B------:R3:W-:Y:S01]  /*9d20*/  @P0 LDGSTS.E.BYPASS.LTC128B.128 [R210+0x4900], [R2.64], !P6 ;  /* 0x0490000002d20fae */ /* 0x0007e2000f101d48 */
[----:B------:R-:W-:-:S03]  /*9d30*/  ISETP.LT.AND P0, PT, RZ, c[0x0][0x27c], PT ;  /* 0x00009f00ff007a0c */ /* 0x000fc60003f01270 */
[----:B------:R-:W0:Y:S06]  /*9d40*/  LDGDEPBAR ;  /* 0x00000000000079af */ /* 0x000e2c0000000000 */
[----:B------:R-:W-:-:S04]  /*9d50*/  @P3 LOP3.LUT R209, R209, 0x2, RZ, 0xfc, !PT ;  /* 0x00000002d1d13812 */ /* 0x000fc800078efcff */
[----:B------:R-:W-:Y:S05]  /*9d60*/  @P0 BRA `(.L_x_996) ;  /* 0x0000002000000947 */ /* 0x000fea0003800000 */
[----:B------:R-:W-:-:S04]  /*9d70*/  DEPBAR.LE SB0, 0x1 ;  /* 0x000080400000791a */ /* 0x000fc80000000000 */
[----:B------:R-:W-:Y:S05]  /*9d80*/  BRA `(.L_x_997) ;  /* 0x00004e0000007947 */ /* 0x000fea0003800000 */
.L_x_996:
[----:B------:R-:W2:Y:S01]  /*9d90*/  LDL R75, [R1+0x44] ;  /* 0x00004400014b7983 */ /* 0x000ea20000100800 */
[----:B------:R-:W-:Y:S01]  /*9da0*/  ULDC.U8 UR4, c[0x0][0x298] ;  /* 0x0000a60000047ab9 */ /* 0x000fe20000000000 */
[----:B---3--:R-:W-:Y:S01]  /*9db0*/  SHF.R.S32.HI R2, RZ, 0x1f, R130 ;  /* 0x0000001fff027819 */ /* 0x008fe20000011482 */
[----:B------:R-:W-:Y:S01]  /*9dc0*/  IMAD.WIDE.U32 R6, R130, c[0x0][0x280], RZ ;  /* 0x0000a00082067a25 */ /* 0x000fe200078e00ff */
[----:B------:R-:W-:Y:S01]  /*9dd0*/  ISETP.NE.AND P0, PT, RZ, UR4, PT ;  /* 0x00000004ff007c0c */ /* 0x000fe2000bf05270 */
[----:B------:R-:W-:Y:S02]  /*9de0*/  BSSY B2, `(.L_x_997) ;  /* 0x00004da000027945 */ /* 0x000fe40003800000 */
[C---:B------:R-:W-:Y:S02]  /*9df0*/  IMAD R3, R2.reuse, c[0x0][0x280], RZ ;  /* 0x0000a00002037a24 */ /* 0x040fe400078e02ff */
[----:B------:R-:W-:Y:S02]  /*9e00*/  IMAD R2, R2, c[0x0][0x290], RZ ;  /* 0x0000a40002027a24 */ /* 0x000fe400078e02ff */
[----:B------:R-:W-:-:S02]  /*9e10*/  IMAD R3, R130, c[0x0][0x284], R3 ;  /* 0x0000a10082037a24 */ /* 0x000fc400078e0203 */
[C---:B------:R-:W-:Y:S02]  /*9e20*/  IMAD R8, R130.reuse, c[0x0][0x294], R2 ;  /* 0x0000a50082087a24 */ /* 0x040fe400078e0202 */
[----:B------:R-:W-:Y:S01]  /*9e30*/  IMAD.WIDE.U32 R4, R130, c[0x0][0x290], RZ ;  /* 0x0000a40082047a25 */ /* 0x000fe200078e00ff */
[----:B------:R-:W-:-:S04]  /*9e40*/  IADD3 R3, R3, R7, RZ ;  /* 0x0000000703037210 */ /* 0x000fc80007ffe0ff */
[----:B------:R-:W-:Y:S02]  /*9e50*/  IADD3 R8, R8, R5, RZ ;  /* 0x0000000508087210 */ /* 0x000fe40007ffe0ff */
[----:B--2---:R-:W-:-:S04]  /*9e60*/  IADD3 R14, R126, R75, RZ ;  /* 0x0000004b7e0e7210 */ /* 0x004fc80007ffe0ff */
[----:B------:R-:W-:Y:S01]  /*9e70*/  LEA R2, R127, R14, 0x5 ;  /* 0x0000000e7f027211 */ /* 0x000fe200078e28ff */
[----:B------:R-:W-:Y:S05]  /*9e80*/  @!P0 BRA `(.L_x_998) ;  /* 0x0000276000008947 */ /* 0x000fea0003800000 */
[----:B------:R1:W5:Y:S01]  /*9e90*/  LDL R46, [R1+0x90] ;  /* 0x00009000012e7983 */ /* 0x0003620000100800 */
[----:B------:R-:W-:-:S05]  /*9ea0*/  IMAD.MOV.U32 R9, RZ, RZ, c[0x0][0x2c4] ;  /* 0x0000b100ff097624 */ /* 0x000fca00078e00ff */
[----:B------:R-:W-:-:S13]  /*9eb0*/  ISETP.NE.AND P1, PT, R9, 0x1, PT ;  /* 0x000000010900780c */ /* 0x000fda0003f25270 */
[----:B------:R-:W-:-:S05]  /*9ec0*/  @P1 IMAD.HI.U32 R5, R2, c[0x0][0x2c8], RZ ;  /* 0x0000b20002051a27 */ /* 0x000fca00078e00ff */
[----:B------:R-:W-:-:S04]  /*9ed0*/  @P1 SHF.R.U32.HI R2, RZ, c[0x0][0x2cc], R5 ;  /* 0x0000b300ff021a19 */ /* 0x000fc80000011605 */
[----:B------:R-:W-:Y:S01]  /*9ee0*/  SHF.R.S32.HI R5, RZ, 0x1f, R2 ;  /* 0x0000001fff057819 */ /* 0x000fe20000011402 */
[----:B------:R-:W-:Y:S01]  /*9ef0*/  IMAD.MOV.U32 R7, RZ, RZ, R3 ;  /* 0x000000ffff077224 */ /* 0x000fe200078e0003 */
[----:B------:R-:W-:Y:S01]  /*9f00*/  MOV R9, R8 ;  /* 0x0000000800097202 */ /* 0x000fe20000000f00 */
[----:B------:R-:W-:Y:S02]  /*9f10*/  IMAD.MOV.U32 R8, RZ, RZ, R4 ;  /* 0x000000ffff087224 */ /* 0x000fe400078e0004 */
[C---:B------:R-:W-:Y:S02]  /*9f20*/  IMAD R3, R5.reuse, c[0x0][0x280], RZ ;  /* 0x0000a00005037a24 */ /* 0x040fe400078e02ff */
[----:B------:R-:W-:Y:S02]  /*9f30*/  IMAD R10, R5, c[0x0][0x290], RZ ;  /* 0x0000a400050a7a24 */ /* 0x000fe400078e02ff */
[----:B------:R-:W-:-:S04]  /*9f40*/  IMAD.WIDE.U32 R6, R2, c[0x0][0x280], R6 ;  /* 0x0000a00002067a25 */ /* 0x000fc800078e0006 */
[----:B------:R-:W-:-:S04]  /*9f50*/  IMAD.WIDE.U32 R4, R2, c[0x0][0x290], R8 ;  /* 0x0000a40002047a25 */ /* 0x000fc800078e0008 */
[C---:B------:R-:W-:Y:S02]  /*9f60*/  IMAD R3, R2.reuse, c[0x0][0x284], R3 ;  /* 0x0000a10002037a24 */ /* 0x040fe400078e0203 */
[----:B------:R-:W-:Y:S01]  /*9f70*/  IMAD R2, R2, c[0x0][0x294], R10 ;  /* 0x0000a50002027a24 */ /* 0x000fe200078e020a */
[----:B------:R-:W-:-:S04]  /*9f80*/  LEA R27, P0, R4, c[0x0][0x288], 0x1 ;  /* 0x0000a200041b7a11 */ /* 0x000fc800078008ff */
[----:B------:R-:W-:-:S04]  /*9f90*/  IADD3 R2, R5, R2, RZ ;  /* 0x0000000205027210 */ /* 0x000fc80007ffe0ff */
[----:B------:R-:W-:Y:S02]  /*9fa0*/  LEA.HI.X R15, R4, c[0x0][0x28c], R2, 0x1, P0 ;  /* 0x0000a300040f7a11 */ /* 0x000fe400000f0c02 */
[----:B------:R-:W-:Y:S02]  /*9fb0*/  ISETP.GE.AND P0, PT, R14, R0, PT ;  /* 0x000000000e00720c */ /* 0x000fe40003f06270 */
[----:B------:R-:W-:Y:S02]  /*9fc0*/  LEA R26, P1, R6, c[0x0][0x270], 0x1 ;  /* 0x00009c00061a7a11 */ /* 0x000fe400078208ff */
[----:B------:R-:W-:-:S04]  /*9fd0*/  IADD3 R3, R7, R3, RZ ;  /* 0x0000000307037210 */ /* 0x000fc80007ffe0ff */
[----:B------:R-:W-:Y:S01]  /*9fe0*/  LEA.HI.X R24, R6, c[0x0][0x274], R3, 0x1, P1 ;  /* 0x00009d0006187a11 */ /* 0x000fe200008f0c03 */
[----:B------:R1:W2:Y:S01]  /*9ff0*/  SHFL.IDX PT, R20, R26, RZ, 0x1c1f ;  /* 0x001c1fff1a147589 */ /* 0x0002a200000e0000 */
[----:B------:R-:W-:Y:S03]  /*a000*/  BSSY B0, `(.L_x_999) ;  /* 0x0000020000007945 */ /* 0x000fe60003800000 */
[----:B------:R1:W3:Y:S01]  /*a010*/  SHFL.IDX PT, R21, R27, RZ, 0x1c1f ;  /* 0x001c1fff1b157589 */ /* 0x0002e200000e0000 */
[----:B------:R-:W-:-:S03]  /*a020*/  CS2R R36, SRZ ;  /* 0x0000000000247805 */ /* 0x000fc6000001ff00 */
[----:B------:R1:W4:Y:S01]  /*a030*/  SHFL.IDX PT, R22, R24, RZ, 0x1c1f ;  /* 0x001c1fff18167589 */ /* 0x00032200000e0000 */
[----:B------:R-:W-:-:S03]  /*a040*/  CS2R R12, SRZ ;  /* 0x00000000000c7805 */ /* 0x000fc6000001ff00 */
[----:B------:R1:W1:Y:S01]  /*a050*/  SHFL.IDX PT, R23, R15, RZ, 0x1c1f ;  /* 0x001c1fff0f177589 */ /* 0x00026200000e0000 */
[----:B------:R-:W-:Y:S01]  /*a060*/  CS2R R10, SRZ ;  /* 0x00000000000a7805 */ /* 0x000fe2000001ff00 */
[----:B------:R-:W-:Y:S01]  /*a070*/  CS2R R8, SRZ ;  /* 0x0000000000087805 */ /* 0x000fe2000001ff00 */
[----:B------:R-:W-:Y:S01]  /*a080*/  CS2R R6, SRZ ;  /* 0x0000000000067805 */ /* 0x000fe2000001ff00 */
[----:B------:R-:W-:Y:S05]  /*a090*/  @P0 BRA `(.L_x_1000) ;  /* 0x0000016000000947 */ /* 0x000fea0003800000 */
[----:B------:R-:W-:Y:S01]  /*a0a0*/  ISETP.GE.AND P1, PT, R124, c[0x0][0x27c], PT ;  /* 0x00009f007c007a0c */ /* 0x000fe20003f26270 */
[----:B------:R-:W-:Y:S01]  /*a0b0*/  CS2R R12, SRZ ;  /* 0x00000000000c7805 */ /* 0x000fe2000001ff00 */
[----:B------:R-:W-:-:S11]  /*a0c0*/  CS2R R10, SRZ ;  /* 0x00000000000a7805 */ /* 0x000fd6000001ff00 */
[C---:B------:R-:W-:Y:S01]  /*a0d0*/  @!P1 IMAD.SHL.U32 R3, R124.reuse, 0x2, RZ ;  /* 0x000000027c039824 */ /* 0x040fe200078e00ff */
[----:B------:R-:W-:-:S04]  /*a0e0*/  @!P1 SHF.L.U64.HI R2, R124, 0x1, R125 ;  /* 0x000000017c029819 */ /* 0x000fc8000001027d */
[----:B--2---:R-:W-:-:S05]  /*a0f0*/  @!P1 IADD3 R18, P0, R20, R3, RZ ;  /* 0x0000000314129210 */ /* 0x004fca0007f1e0ff */
[--C-:B----4-:R-:W-:Y:S01]  /*a100*/  @!P1 IMAD.X R19, R22, 0x1, R2.reuse, P0 ;  /* 0x0000000116139824 */ /* 0x110fe200000e0602 */
[----:B---3--:R-:W-:Y:S01]  /*a110*/  @!P1 IADD3 R16, P0, R21, R3, RZ ;  /* 0x0000000315109210 */ /* 0x008fe20007f1e0ff */
[----:B------:R-:W-:Y:S01]  /*a120*/  CS2R R6, SRZ ;  /* 0x0000000000067805 */ /* 0x000fe2000001ff00 */
[----:B------:R-:W-:Y:S02]  /*a130*/  CS2R R8, SRZ ;  /* 0x0000000000087805 */ /* 0x000fe4000001ff00 */
[----:B------:R2:W5:Y:S01]  /*a140*/  @!P1 LD.E.64 R10, [R18.64] ;  /* 0x00000008120a9980 */ /* 0x000562000c101b00 */
[----:B-1----:R-:W-:Y:S01]  /*a150*/  @!P1 IMAD.X R17, R23, 0x1, R2, P0 ;  /* 0x0000000117119824 */ /* 0x002fe200000e0602 */
[----:B------:R-:W-:-:S04]  /*a160*/  ISETP.GE.AND P0, PT, R95, c[0x0][0x27c], PT ;  /* 0x00009f005f007a0c */ /* 0x000fc80003f06270 */
[----:B------:R2:W5:Y:S09]  /*a170*/  @!P1 LD.E.64 R6, [R16.64] ;  /* 0x0000000810069980 */ /* 0x000572000c101b00 */
[C---:B------:R-:W-:Y:S01]  /*a180*/  @!P0 IMAD.SHL.U32 R4, R95.reuse, 0x2, RZ ;  /* 0x000000025f048824 */ /* 0x040fe200078e00ff */
[----:B-----5:R-:W-:-:S04]  /*a190*/  @!P0 SHF.L.U64.HI R5, R95, 0x1, R46 ;  /* 0x000000015f058819 */ /* 0x020fc8000001022e */
[----:B------:R-:W-:-:S05]  /*a1a0*/  @!P0 IADD3 R2, P2, R20, R4, RZ ;  /* 0x0000000414028210 */ /* 0x000fca0007f5e0ff */
[----:B------:R-:W-:Y:S01]  /*a1b0*/  @!P0 IMAD.X R3, R22, 0x1, R5, P2 ;  /* 0x0000000116038824 */ /* 0x000fe200010e0605 */
[----:B------:R-:W-:-:S04]  /*a1c0*/  @!P0 IADD3 R4, P2, R21, R4, RZ ;  /* 0x0000000415048210 */ /* 0x000fc80007f5e0ff */
[----:B------:R2:W5:Y:S01]  /*a1d0*/  @!P0 LD.E.64 R12, [R2.64] ;  /* 0x00000008020c8980 */ /* 0x000562000c101b00 */
[----:B------:R-:W-:-:S05]  /*a1e0*/  @!P0 IMAD.X R5, R23, 0x1, R5, P2 ;  /* 0x0000000117058824 */ /* 0x000fca00010e0605 */
[----:B------:R2:W5:Y:S03]  /*a1f0*/  @!P0 LD.E.64 R8, [R4.64] ;  /* 0x0000000804088980 */ /* 0x000566000c101b00 */
.L_x_1000:
[----:B------:R-:W-:Y:S05]  /*a200*/  BSYNC B0 ;  /* 0x0000000000007941 */ /* 0x000fea0003800000 */
.L_x_999:
[----:B--2---:R-:W-:Y:S01]  /*a210*/  IADD3 R2, R14, 0x20, RZ ;  /* 0x000000200e027810 */ /* 0x004fe20007ffe0ff */
[----:B-----5:R-:W-:Y:S01]  /*a220*/  IMAD.MOV.U32 R5, RZ, RZ, R12 ;  /* 0x000000ffff057224 */ /* 0x020fe200078e000c */
[----:B----4-:R2:W4:Y:S01]  /*a230*/  SHFL.IDX PT, R22, R24, 0x1, 0x1c1f ;  /* 0x003c1f0018167f89 */ /* 0x01052200000e0000 */
[----:B------:R-:W-:Y:S01]  /*a240*/  IMAD.MOV.U32 R4, RZ, RZ, R13 ;  /* 0x000000ffff047224 */ /* 0x000fe200078e000d */
[----:B------:R-:W-:Y:S01]  /*a250*/  ISETP.GE.AND P0, PT, R2, R0, PT ;  /* 0x000000000200720c */ /* 0x000fe20003f06270 */
[----:B------:R-:W-:Y:S01]  /*a260*/  IMAD.MOV.U32 R3, RZ, RZ, R10 ;  /* 0x000000ffff037224 */ /* 0x000fe200078e000a */
[----:B------:R2:W3:Y:S01]  /*a270*/  SHFL.IDX PT, R16, R26, 0x1, 0x1c1f ;  /* 0x003c1f001a107f89 */ /* 0x0004e200000e0000 */
[----:B------:R-:W-:Y:S01]  /*a280*/  IMAD.MOV.U32 R2, RZ, RZ, R11 ;  /* 0x000000ffff027224 */ /* 0x000fe200078e000b */
[----:B------:R-:W-:Y:S01]  /*a290*/  PRMT R48, R4, 0x5410, R5 ;  /* 0x0000541004307816 */ /* 0x000fe20000000005 */
[----:B------:R-:W-:Y:S01]  /*a2a0*/  IMAD.MOV.U32 R4, RZ, RZ, R9 ;  /* 0x000000ffff047224 */ /* 0x000fe200078e0009 */
[----:B------:R-:W-:Y:S01]  /*a2b0*/  MOV R5, R8 ;  /* 0x0000000800057202 */ /* 0x000fe20000000f00 */
[----:B-1----:R2:W1:Y:S01]  /*a2c0*/  SHFL.IDX PT, R23, R15, 0x1, 0x1c1f ;  /* 0x003c1f000f177f89 */ /* 0x00246200000e0000 */
[----:B------:R-:W-:Y:S01]  /*a2d0*/  PRMT R45, R2, 0x5410, R3 ;  /* 0x00005410022d7816 */ /* 0x000fe20000000003 */
[----:B------:R-:W-:Y:S01]  /*a2e0*/  IMAD.MOV.U32 R3, RZ, RZ, R6 ;  /* 0x000000ffff037224 */ /* 0x000fe200078e0006 */
[----:B------:R-:W-:Y:S01]  /*a2f0*/  MOV R2, R7 ;  /* 0x0000000700027202 */ /* 0x000fe20000000f00 */
[----:B------:R2:W1:Y:S01]  /*a300*/  SHFL.IDX PT, R17, R27, 0x1, 0x1c1f ;  /* 0x003c1f001b117f89 */ /* 0x00046200000e0000 */
[----:B------:R-:W-:Y:S01]  /*a310*/  BSSY B0, `(.L_x_1001) ;  /* 0x000001d000007945 */ /* 0x000fe20003800000 */
[----:B------:R-:W-:Y:S01]  /*a320*/  PRMT R47, R4, 0x5410, R5 ;  /* 0x00005410042f7816 */ /* 0x000fe20000000005 */
[----:B------:R-:W-:Y:S01]  /*a330*/  CS2R R30, SRZ ;  /* 0x00000000001e7805 */ /* 0x000fe2000001ff00 */
[----:B------:R-:W-:Y:S01]  /*a340*/  PRMT R44, R2, 0x5410, R3 ;  /* 0x00005410022c7816 */ /* 0x000fe20000000003 */
[----:B------:R-:W-:Y:S01]  /*a350*/  CS2R R4, SRZ ;  /* 0x0000000000047805 */ /* 0x000fe2000001ff00 */
[----:B------:R-:W-:Y:S01]  /*a360*/  CS2R R2, SRZ ;  /* 0x0000000000027805 */ /* 0x000fe2000001ff00 */
[----:B------:R-:W-:Y:S05]  /*a370*/  @P0 BRA `(.L_x_1002) ;  /* 0x0000016000000947 */ /* 0x000fea0003800000 */
[----:B------:R-:W-:Y:S01]  /*a380*/  ISETP.GE.AND P1, PT, R124, c[0x0][0x27c], PT ;  /* 0x00009f007c007a0c */ /* 0x000fe20003f26270 */
[----:B------:R-:W-:-:S12]  /*a390*/  CS2R R36, SRZ ;  /* 0x0000000000247805 */ /* 0x000fd8000001ff00 */
[C---:B------:R-:W-:Y:S01]  /*a3a0*/  @!P1 IMAD.SHL.U32 R2, R124.reuse, 0x2, RZ ;  /* 0x000000027c029824 */ /* 0x040fe200078e00ff */
[----:B------:R-:W-:-:S04]  /*a3b0*/  @!P1 SHF.L.U64.HI R3, R124, 0x1, R125 ;  /* 0x000000017c039819 */ /* 0x000fc8000001027d */
[----:B---3--:R-:W-:-:S05]  /*a3c0*/  @!P1 IADD3 R20, P0, R16, R2, RZ ;  /* 0x0000000210149210 */ /* 0x008fca0007f1e0ff */
[----:B----4-:R-:W-:Y:S01]  /*a3d0*/  @!P1 IMAD.X R21, R22, 0x1, R3, P0 ;  /* 0x0000000116159824 */ /* 0x010fe200000e0603 */
[----:B-1----:R-:W-:-:S05]  /*a3e0*/  @!P1 IADD3 R18, P0, R17, R2, RZ ;  /* 0x0000000211129210 */ /* 0x002fca0007f1e0ff */
[----:B------:R-:W-:Y:S01]  /*a3f0*/  @!P1 IMAD.X R19, R23, 0x1, R3, P0 ;  /* 0x0000000117139824 */ /* 0x000fe200000e0603 */
[----:B------:R-:W-:-:S13]  /*a400*/  ISETP.GE.AND P0, PT, R95, c[0x0][0x27c], PT ;  /* 0x00009f005f007a0c */ /* 0x000fda0003f06270 */
[C---:B------:R-:W-:Y:S01]  /*a410*/  @!P0 IMAD.SHL.U32 R4, R95.reuse, 0x2, RZ ;  /* 0x000000025f048824 */ /* 0x040fe200078e00ff */
[----:B------:R-:W-:-:S04]  /*a420*/  @!P0 SHF.L.U64.HI R5, R95, 0x1, R46 ;  /* 0x000000015f058819 */ /* 0x000fc8000001022e */
[----:B------:R-:W-:-:S05]  /*a430*/  @!P0 IADD3 R2, P2, R16, R4, RZ ;  /* 0x0000000410028210 */ /* 0x000fca0007f5e0ff */
[----:B------:R-:W-:Y:S01]  /*a440*/  @!P0 IMAD.X R3, R22, 0x1, R5, P2 ;  /* 0x0000000116038824 */ /* 0x000fe200010e0605 */
[----:B------:R-:W-:Y:S01]  /*a450*/  @!P0 IADD3 R16, P2, R17, R4, RZ ;  /* 0x0000000411108210 */ /* 0x000fe20007f5e0ff */
[----:B------:R-:W-:-:S03]  /*a460*/  CS2R R30, SRZ ;  /* 0x00000000001e7805 */ /* 0x000fc6000001ff00 */
[----:B------:R1:W5:Y:S01]  /*a470*/  @!P0 LD.E.64 R36, [R2.64] ;  /* 0x0000000802248980 */ /* 0x000362000c101b00 */
[----:B------:R-:W-:Y:S02]  /*a480*/  @!P0 IMAD.X R17, R23, 0x1, R5, P2 ;  /* 0x0000000117118824 */ /* 0x000fe400010e0605 */
[----:B------:R-:W-:-:S03]  /*a490*/  CS2R R4, SRZ ;  /* 0x0000000000047805 */ /* 0x000fc6000001ff00 */
[----:B------:R3:W5:Y:S04]  /*a4a0*/  @!P0 LD.E.64 R30, [R16.64] ;  /* 0x00000008101e8980 */ /* 0x000768000c101b00 */
[----:B------:R3:W5:Y:S01]  /*a4b0*/  @!P1 LD.E.64 R4, [R20.64] ;  /* 0x0000000814049980 */ /* 0x000762000c101b00 */
[----:B-1----:R-:W-:-:S06]  /*a4c0*/  CS2R R2, SRZ ;  /* 0x0000000000027805 */ /* 0x002fcc000001ff00 */
[----:B------:R3:W5:Y:S02]  /*a4d0*/  @!P1 LD.E.64 R2, [R18.64] ;  /* 0x0000000812029980 */ /* 0x000764000c101b00 */
.L_x_1002:
[----:B------:R-:W-:Y:S05]  /*a4e0*/  BSYNC B0 ;  /* 0x0000000000007941 */ /* 0x000fea0003800000 */
.L_x_1001:
[----:B---3--:R-:W-:Y:S01]  /*a4f0*/  IADD3 R16, R14, 0x40, RZ ;  /* 0x000000400e107810 */ /* 0x008fe20007ffe0ff */
[----:B-----5:R-:W-:Y:S01]  /*a500*/  IMAD.MOV.U32 R21, RZ, RZ, R36 ;  /* 0x000000ffff157224 */ /* 0x020fe200078e0024 */
[----:B------:R3:W2:Y:S01]  /*a510*/  SHFL.IDX PT, R19, R24, 0x2, 0x1c1f ;  /* 0x005c1f0018137f89 */ /* 0x0006a200000e0000 */
[----:B------:R-:W-:Y:S01]  /*a520*/  IMAD.MOV.U32 R20, RZ, RZ, R37 ;  /* 0x000000ffff147224 */ /* 0x000fe200078e0025 */
[----:B------:R-:W-:Y:S01]  /*a530*/  ISETP.GE.AND P0, PT, R16, R0, PT ;  /* 0x000000001000720c */ /* 0x000fe20003f06270 */
[----:B-1----:R-:W-:Y:S01]  /*a540*/  IMAD.MOV.U32 R17, RZ, RZ, R4 ;  /* 0x000000ffff117224 */ /* 0x002fe200078e0004 */
[----:B------:R3:W1:Y:S01]  /*a550*/  SHFL.IDX PT, R18, R26, 0x2, 0x1c1f ;  /* 0x005c1f001a127f89 */ /* 0x00066200000e0000 */
[----:B------:R-:W-:Y:S01]  /*a560*/  IMAD.MOV.U32 R16, RZ, RZ, R5 ;  /* 0x000000ffff107224 */ /* 0x000fe200078e0005 */
[----:B------:R-:W-:Y:S01]  /*a570*/  PRMT R52, R20, 0x5410, R21 ;  /* 0x0000541014347816 */ /* 0x000fe20000000015 */
[----:B------:R-:W-:Y:S01]  /*a580*/  IMAD.MOV.U32 R20, RZ, RZ, R31 ;  /* 0x000000ffff147224 */ /* 0x000fe200078e001f */
[----:B------:R-:W-:Y:S01]  /*a590*/  MOV R21, R30 ;  /* 0x0000001e00157202 */ /* 0x000fe20000000f00 */
[----:B------:R3:W4:Y:S01]  /*a5a0*/  SHFL.IDX PT, R28, R15, 0x2, 0x1c1f ;  /* 0x005c1f000f1c7f89 */ /* 0x00072200000e0000 */
        /* <DEDUP_REMOVED lines=18> */
[----:B-1--4-:R-:W-:-:S05]  /*a6d0*/  @!P1 IADD3 R22, P0, R18, R16, RZ ;  /* 0x0000001012169210 */ /* 0x012fca0007f1e0ff */
[--C-:B--2---:R-:W-:Y:S01]  /*a6e0*/  @!P1 IMAD.X R23, R19, 0x1, R17.reuse, P0 ;  /* 0x0000000113179824 */ /* 0x104fe200000e0611 */
[----:B------:R-:W-:Y:S01]  /*a6f0*/  @!P1 IADD3 R20, P0, R25, R16, RZ ;  /* 0x0000001019149210 */ /* 0x000fe20007f1e0ff */
[----:B------:R-:W-:Y:S01]  /*a700*/  CS2R R34, SRZ ;  /* 0x0000000000227805 */ /* 0x000fe2000001ff00 */
[----:B------:R-:W-:Y:S02]  /*a710*/  CS2R R40, SRZ ;  /* 0x0000000000287805 */ /* 0x000fe4000001ff00 */
[----:B------:R1:W5:Y:S01]  /*a720*/  @!P1 LD.E.64 R32, [R22.64] ;  /* 0x0000000816209980 */ /* 0x000362000c101b00 */
[----:B------:R-:W-:Y:S01]  /*a730*/  @!P1 IMAD.X R21, R28, 0x1, R17, P0 ;  /* 0x000000011c159824 */ /* 0x000fe200000e0611 */
[----:B------:R-:W-:-:S04]  /*a740*/  ISETP.GE.AND P0, PT, R95, c[0x0][0x27c], PT ;  /* 0x00009f005f007a0c */ /* 0x000fc80003f06270 */
[----:B------:R1:W5:Y:S09]  /*a750*/  @!P1 LD.E.64 R34, [R20.64] ;  /* 0x0000000814229980 */ /* 0x000372000c101b00 */
[C---:B------:R-:W-:Y:S01]  /*a760*/  @!P0 IMAD.SHL.U32 R16, R95.reuse, 0x2, RZ ;  /* 0x000000025f108824 */ /* 0x040fe200078e00ff */
[----:B------:R-:W-:-:S04]  /*a770*/  @!P0 SHF.L.U64.HI R17, R95, 0x1, R46 ;  /* 0x000000015f118819 */ /* 0x000fc8000001022e */
[----:B------:R-:W-:-:S05]  /*a780*/  @!P0 IADD3 R18, P2, R18, R16, RZ ;  /* 0x0000001012128210 */ /* 0x000fca0007f5e0ff */
[----:B------:R-:W-:Y:S01]  /*a790*/  @!P0 IMAD.X R19, R19, 0x1, R17, P2 ;  /* 0x0000000113138824 */ /* 0x000fe200010e0611 */
[----:B------:R-:W-:-:S04]  /*a7a0*/  @!P0 IADD3 R16, P2, R25, R16, RZ ;  /* 0x0000001019108210 */ /* 0x000fc80007f5e0ff */
[----:B------:R1:W5:Y:S01]  /*a7b0*/  @!P0 LD.E.64 R38, [R18.64] ;  /* 0x0000000812268980 */ /* 0x000362000c101b00 */
[----:B------:R-:W-:-:S05]  /*a7c0*/  @!P0 IMAD.X R17, R28, 0x1, R17, P2 ;  /* 0x000000011c118824 */ /* 0x000fca00010e0611 */
[----:B------:R1:W5:Y:S03]  /*a7d0*/  @!P0 LD.E.64 R40, [R16.64] ;  /* 0x0000000810288980 */ /* 0x000366000c101b00 */
.L_x_1004:
[----:B------:R-:W-:Y:S05]  /*a7e0*/  BSYNC B0 ;  /* 0x0000000000007941 */ /* 0x000fea0003800000 */
.L_x_1003:
[----:B------:R-:W-:Y:S01]  /*a7f0*/  IADD3 R14, R14, 0x60, RZ ;  /* 0x000000600e0e7810 */ /* 0x000fe20007ffe0ff */
[----:B-1----:R1:W3:Y:S01]  /*a800*/  SHFL.IDX PT, R23, R15, 0x3, 0x1c1f ;  /* 0x007c1f000f177f89 */ /* 0x0022e200000e0000 */
[----:B--2--5:R-:W-:Y:S01]  /*a810*/  IMAD.MOV.U32 R19, RZ, RZ, R38 ;  /* 0x000000ffff137224 */ /* 0x024fe200078e0026 */
[----:B------:R-:W-:Y:S01]  /*a820*/  BSSY B0, `(.L_x_1005) ;  /* 0x000002a000007945 */ /* 0x000fe20003800000 */
[----:B------:R-:W-:Y:S01]  /*a830*/  ISETP.GE.AND P0, PT, R14, R0, PT ;  /* 0x000000000e00720c */ /* 0x000fe20003f06270 */
[----:B------:R-:W-:Y:S01]  /*a840*/  IMAD.MOV.U32 R18, RZ, RZ, R39 ;  /* 0x000000ffff127224 */ /* 0x000fe200078e0027 */
[----:B------:R2:W4:Y:S01]  /*a850*/  SHFL.IDX PT, R17, R24, 0x3, 0x1c1f ;  /* 0x007c1f0018117f89 */ /* 0x00052200000e0000 */
[----:B------:R-:W-:Y:S01]  /*a860*/  IMAD.MOV.U32 R14, RZ, RZ, R33 ;  /* 0x000000ffff0e7224 */ /* 0x000fe200078e0021 */
[----:B----4-:R-:W-:Y:S02]  /*a870*/  CS2R R28, SRZ ;  /* 0x00000000001c7805 */ /* 0x010fe4000001ff00 */
[----:B------:R-:W-:Y:S01]  /*a880*/  PRMT R56, R18, 0x5410, R19 ;  /* 0x0000541012387816 */ /* 0x000fe20000000013 */
[----:B------:R-:W-:Y:S01]  /*a890*/  IMAD.MOV.U32 R18, RZ, RZ, R41 ;  /* 0x000000ffff127224 */ /* 0x000fe200078e0029 */
[----:B------:R-:W-:Y:S01]  /*a8a0*/  MOV R19, R40 ;  /* 0x0000002800137202 */ /* 0x000fe20000000f00 */
[----:B------:R-:W4:Y:S03]  /*a8b0*/  SHFL.IDX PT, R16, R26, 0x3, 0x1c1f ;  /* 0x007c1f001a107f89 */ /* 0x000f2600000e0000 */
[----:B------:R-:W-:Y:S01]  /*a8c0*/  PRMT R55, R18, 0x5410, R19 ;  /* 0x0000541012377816 */ /* 0x000fe20000000013 */
[----:B------:R3:W4:Y:S02]  /*a8d0*/  SHFL.IDX PT, R22, R27, 0x3, 0x1c1f ;  /* 0x007c1f001b167f89 */ /* 0x00072400000e0000 */
[----:B-1-3--:R-:W-:-:S05]  /*a8e0*/  IMAD.MOV.U32 R15, RZ, RZ, R32 ;  /* 0x000000ffff0f7224 */ /* 0x00afca00078e0020 */
[----:B------:R-:W-:Y:S01]  /*a8f0*/  PRMT R54, R14, 0x5410, R15 ;  /* 0x000054100e367816 */ /* 0x000fe2000000000f */
[----:B------:R-:W-:Y:S01]  /*a900*/  IMAD.MOV.U32 R15, RZ, RZ, R34 ;  /* 0x000000ffff0f7224 */ /* 0x000fe200078e0022 */
[----:B------:R-:W-:Y:S01]  /*a910*/  MOV R14, R35 ;  /* 0x00000023000e7202 */ /* 0x000fe20000000f00 */
[----:B--2---:R-:W-:-:S03]  /*a920*/  CS2R R24, SRZ ;  /* 0x0000000000187805 */ /* 0x004fc6000001ff00 */
[----:B------:R-:W-:Y:S01]  /*a930*/  PRMT R53, R14, 0x5410, R15 ;  /* 0x000054100e357816 */ /* 0x000fe2000000000f */
[----:B------:R-:W-:Y:S01]  /*a940*/  CS2R R26, SRZ ;  /* 0x00000000001a7805 */ /* 0x000fe2000001ff00 */
[----:B------:R-:W-:Y:S05]  /*a950*/  @P0 BRA `(.L_x_1006) ;  /* 0x0000016000000947 */ /* 0x000fea0003800000 */
[----:B----4-:R-:W-:Y:S01]  /*a960*/  ISETP.GE.AND P1, PT, R124, c[0x0][0x27c], PT ;  /* 0x00009f007c007a0c */ /* 0x010fe20003f26270 */
[----:B------:R-:W-:Y:S01]  /*a970*/  CS2R R42, SRZ ;  /* 0x00000000002a7805 */ /* 0x000fe2000001ff00 */
[----:B------:R-:W-:-:S11]  /*a980*/  CS2R R24, SRZ ;  /* 0x0000000000187805 */ /* 0x000fd6000001ff00 */
[C---:B------:R-:W-:Y:S01]  /*a990*/  @!P1 IMAD.SHL.U32 R14, R124.reuse, 0x2, RZ ;  /* 0x000000027c0e9824 */ /* 0x040fe200078e00ff */
[----:B------:R-:W-:-:S04]  /*a9a0*/  @!P1 SHF.L.U64.HI R15, R124, 0x1, R125 ;  /* 0x000000017c0f9819 */ /* 0x000fc8000001027d */
[----:B------:R-:W-:-:S05]  /*a9b0*/  @!P1 IADD3 R20, P0, R16, R14, RZ ;  /* 0x0000000e10149210 */ /* 0x000fca0007f1e0ff */
[--C-:B------:R-:W-:Y:S01]  /*a9c0*/  @!P1 IMAD.X R21, R17, 0x1, R15.reuse, P0 ;  /* 0x0000000111159824 */ /* 0x100fe200000e060f */
        /* <DEDUP_REMOVED lines=15> */
.L_x_1006:
[----:B----4-:R-:W-:Y:S05]  /*aac0*/  BSYNC B0 ;  /* 0x0000000000007941 */ /* 0x010fea0003800000 */
.L_x_1005:
[----:B-1---5:R-:W-:Y:S01]  /*aad0*/  IMAD.MOV.U32 R14, RZ, RZ, R42 ;  /* 0x000000ffff0e7224 */ /* 0x022fe200078e002a */
[----:B------:R-:W-:-:S04]  /*aae0*/  DEPBAR.LE SB0, 0x1 ;  /* 0x000080400000791a */ /* 0x000fc80000000000 */
[----:B------:R-:W-:Y:S01]  /*aaf0*/  IMAD.MOV.U32 R16, RZ, RZ, R43 ;  /* 0x000000ffff107224 */ /* 0x000fe200078e002b */
[----:B------:R-:W-:Y:S01]  /*ab00*/  BSSY B1, `(.L_x_1007) ;  /* 0x0000074000017945 */ /* 0x000fe20003800000 */
[----:B------:R-:W-:-:S03]  /*ab10*/  IMAD.MOV.U32 R15, RZ, RZ, R24 ;  /* 0x000000ffff0f7224 */ /* 0x000fc600078e0018 */
[----:B------:R-:W-:Y:S01]  /*ab20*/  PRMT R60, R16, 0x5410, R14 ;  /* 0x00005410103c7816 */ /* 0x000fe2000000000e */
[----:B------:R-:W-:Y:S01]  /*ab30*/  IMAD.MOV.U32 R16, RZ, RZ, R28 ;  /* 0x000000ffff107224 */ /* 0x000fe200078e001c */
[----:B------:R-:W-:Y:S01]  /*ab40*/  IADD3 R14, -R75, R0, RZ ;  /* 0x000000004b0e7210 */ /* 0x000fe20007ffe1ff */
[----:B------:R-:W-:-:S03]  /*ab50*/  IMAD.MOV.U32 R0, RZ, RZ, R25 ;  /* 0x000000ffff007224 */ /* 0x000fc600078e0019 */
[----:B------:R-:W-:Y:S01]  /*ab60*/  IMNMX R23, R14, 0x80, PT ;  /* 0x000000800e177817 */ /* 0x000fe20003800200 */
[----:B------:R-:W-:Y:S01]  /*ab70*/  IMAD.MOV.U32 R14, RZ, RZ, R26 ;  /* 0x000000ffff0e7224 */ /* 0x000fe200078e001a */
[----:B------:R-:W-:Y:S01]  /*ab80*/  PRMT R58, R0, 0x5410, R15 ;  /* 0x00005410003a7816 */ /* 0x000fe2000000000f */
[----:B------:R-:W-:Y:S01]  /*ab90*/  BAR.SYNC.DEFER_BLOCKING 0x0 ;  /* 0x0000000000007b1d */ /* 0x000fe20000010000 */
[----:B------:R-:W-:Y:S02]  /*aba0*/  ISETP.GE.AND P0, PT, R126, R23, PT ;  /* 0x000000177e00720c */ /* 0x000fe40003f06270 */
[----:B------:R-:W-:Y:S02]  /*abb0*/  MOV R15, R29 ;  /* 0x0000001d000f7202 */ /* 0x000fe40000000f00 */
[----:B------:R-:W-:Y:S02]  /*abc0*/  MOV R0, R27 ;  /* 0x0000001b00007202 */ /* 0x000fe40000000f00 */
[----:B------:R-:W-:-:S02]  /*abd0*/  PRMT R59, R15, 0x5410, R16 ;  /* 0x000054100f3b7816 */ /* 0x000fc40000000010 */
[----:B------:R-:W-:-:S05]  /*abe0*/  PRMT R57, R0, 0x5410, R14 ;  /* 0x0000541000397816 */ /* 0x000fca000000000e */
[----:B------:R-:W-:Y:S05]  /*abf0*/  @P0 BRA `(.L_x_1008) ;  /* 0x0000064000000947 */ /* 0x000fea0003800000 */
[----:B------:R-:W-:Y:S01]  /*ac00*/  ISETP.GE.AND P0, PT, R124, c[0x0][0x27c], PT ;  /* 0x00009f007c007a0c */ /* 0x000fe20003f06270 */
[----:B------:R-:W-:-:S12]  /*ac10*/  BSSY B0, `(.L_x_1009) ;  /* 0x0000031000007945 */ /* 0x000fd80003800000 */
[----:B------:R-:W-:Y:S05]  /*ac20*/  @P0 BRA `(.L_x_1010) ;  /* 0x000002f000000947 */ /* 0x000fea0003800000 */
[----:B------:R-:W2:Y:S01]  /*ac30*/  LDL R61, [R1+0x8] ;  /* 0x00000800013d7983 */ /* 0x000ea20000100800 */
[--C-:B------:R-:W-:Y:S02]  /*ac40*/  SHF.R.U64 R10, R10, 0x10, R11.reuse ;  /* 0x000000100a0a7819 */ /* 0x100fe4000000120b */
[----:B------:R-:W-:Y:S02]  /*ac50*/  SHF.R.U32.HI R0, RZ, 0x10, R11 ;  /* 0x00000010ff007819 */ /* 0x000fe4000001160b */
[--C-:B------:R-:W-:Y:S02]  /*ac60*/  SHF.R.U64 R11, R6, 0x10, R7.reuse ;  /* 0x00000010060b7819 */ /* 0x100fe40000001207 */
[----:B------:R-:W-:Y:S02]  /*ac70*/  SHF.R.U32.HI R6, RZ, 0x10, R7 ;  /* 0x00000010ff067819 */ /* 0x000fe40000011607 */
[----:B------:R-:W-:Y:S02]  /*ac80*/  PRMT R14, R45, 0x5410, R0 ;  /* 0x000054102d0e7816 */ /* 0x000fe40000000000 */
[----:B------:R-:W-:-:S02]  /*ac90*/  PRMT R0, R44, 0x5410, R6 ;  /* 0x000054102c007816 */ /* 0x000fc40000000006 */
[----:B------:R-:W-:Y:S02]  /*aca0*/  PRMT R20, R44, 0x5432, R11 ;  /* 0x000054322c147816 */ /* 0x000fe4000000000b */
[----:B------:R-:W-:Y:S01]  /*acb0*/  PRMT R21, R45, 0x5432, R10 ;  /* 0x000054322d157816 */ /* 0x000fe2000000000a */
[C---:B------:R-:W-:Y:S01]  /*acc0*/  IMAD.U32 R44, R0.reuse, 0x10000, RZ ;  /* 0x00010000002c7824 */ /* 0x040fe200078e00ff */
[----:B------:R-:W-:Y:S02]  /*acd0*/  LOP3.LUT R46, R0, 0xffff0000, RZ, 0xc0, !PT ;  /* 0xffff0000002e7812 */ /* 0x000fe400078ec0ff */
[----:B------:R-:W-:Y:S01]  /*ace0*/  LOP3.LUT R45, R14, 0xffff0000, RZ, 0xc0, !PT ;  /* 0xffff00000e2d7812 */ /* 0x000fe200078ec0ff */
[----:B--2---:R-:W1:Y:S02]  /*acf0*/  LDS.128 R16, [R61+0x5000] ;  /* 0x005000003d107984 */ /* 0x004e640000000c00 */
[C---:B-1----:R-:W-:Y:S01]  /*ad00*/  IMAD.U32 R22, R18.reuse, 0x10000, RZ ;  /* 0x0001000012167824 */ /* 0x042fe200078e00ff */
[----:B------:R-:W-:Y:S01]  /*ad10*/  LOP3.LUT R15, R18, 0xffff0000, RZ, 0xc0, !PT ;  /* 0xffff0000120f7812 */ /* 0x000fe200078ec0ff */
[C---:B------:R-:W-:Y:S01]  /*ad20*/  IMAD.U32 R18, R19.reuse, 0x10000, RZ ;  /* 0x0001000013127824 */ /* 0x040fe200078e00ff */
[----:B------:R-:W-:Y:S01]  /*ad30*/  LOP3.LUT R6, R19, 0xffff0000, RZ, 0xc0, !PT ;  /* 0xffff000013067812 */ /* 0x000fe200078ec0ff */
[----:B------:R-:W-:Y:S01]  /*ad40*/  IMAD.U32 R19, R14, 0x10000, RZ ;  /* 0x000100000e137824 */ /* 0x000fe200078e00ff */
[----:B------:R-:W-:-:S02]  /*ad50*/  SHF.L.U32 R11, R16, 0x10, RZ ;  /* 0x00000010100b7819 */ /* 0x000fc400000006ff */
[----:B------:R-:W-:Y:S01]  /*ad60*/  LOP3.LUT R10, R16, 0xffff0000, RZ, 0xc0, !PT ;  /* 0xffff0000100a7812 */ /* 0x000fe200078ec0ff */
[-C--:B------:R-:W-:Y:S01]  /*ad70*/  FMUL.FTZ R16, R15, R44.reuse ;  /* 0x0000002c0f107220 */ /* 0x080fe20000410000 */
[----:B------:R-:W-:Y:S01]  /*ad80*/  SHF.L.U32 R7, R17, 0x10, RZ ;  /* 0x0000001011077819 */ /* 0x000fe200000006ff */
[-C--:B------:R-:W-:Y:S01]  /*ad90*/  FMUL.FTZ R15, R15, R19.reuse ;  /* 0x000000130f0f7220 */ /* 0x080fe20000410000 */
[----:B------:R-:W-:Y:S01]  /*ada0*/  LOP3.LUT R0, R17, 0xffff0000, RZ, 0xc0, !PT ;  /* 0xffff000011007812 */ /* 0x000fe200078ec0ff */
[C---:B------:R-:W-:Y:S02]  /*adb0*/  FFMA.FTZ R17, R22.reuse, R19, -R16 ;  /* 0x0000001316117223 */ /* 0x040fe40000010810 */
[----:B------:R-:W-:Y:S01]  /*adc0*/  FFMA.FTZ R16, R22, R44, R15 ;  /* 0x0000002c16107223 */ /* 0x000fe2000001000f */
[C---:B------:R-:W-:Y:S01]  /*add0*/  SHF.L.U32 R22, R21.reuse, 0x10, RZ ;  /* 0x0000001015167819 */ /* 0x040fe200000006ff */
[----:B------:R-:W-:Y:S01]  /*ade0*/  FMUL.FTZ R14, R6, R46 ;  /* 0x0000002e060e7220 */ /* 0x000fe20000410000 */
[----:B------:R-:W-:Y:S01]  /*adf0*/  LOP3.LUT R21, R21, 0xffff0000, RZ, 0xc0, !PT ;  /* 0xffff000015157812 */ /* 0x000fe200078ec0ff */
[C---:B------:R-:W-:Y:S01]  /*ae00*/  IMAD.U32 R44, R20.reuse, 0x10000, RZ ;  /* 0x00010000142c7824 */ /* 0x040fe200078e00ff */
[----:B------:R-:W-:Y:S01]  /*ae10*/  LOP3.LUT R20, R20, 0xffff0000, RZ, 0xc0, !PT ;  /* 0xffff000014147812 */ /* 0x000fe200078ec0ff */
[----:B------:R-:W-:-:S02]  /*ae20*/  FMUL.FTZ R6, R6, R45 ;  /* 0x0000002d06067220 */ /* 0x000fc40000410000 */
[C---:B------:R-:W-:Y:S02]  /*ae30*/  FFMA.FTZ R19, R18.reuse, R45, -R14 ;  /* 0x0000002d12137223 */ /* 0x040fe4000001080e */
[----:B------:R-:W-:Y:S01]  /*ae40*/  FFMA.FTZ R15, R18, R46, R6 ;  /* 0x0000002e120f7223 */ /* 0x000fe20000010006 */
[----:B------:R-:W-:Y:S01]  /*ae50*/  F2FP.BF16.PACK_AB R18, R16, R17 ;  /* 0x000000111012723e */ /* 0x000fe200000010ff */
[----:B------:R-:W-:Y:S02]  /*ae60*/  FMUL.FTZ R14, R10, R44 ;  /* 0x0000002c0a0e7220 */ /* 0x000fe40000410000 */
[----:B------:R-:W-:Y:S01]  /*ae70*/  FMUL.FTZ R6, R0, R20 ;  /* 0x0000001400067220 */ /* 0x000fe20000410000 */
[----:B------:R-:W-:Y:S01]  /*ae80*/  F2FP.BF16.PACK_AB R19, R15, R19 ;  /* 0x000000130f13723e */ /* 0x000fe200000010ff */
[----:B------:R-:W-:Y:S02]  /*ae90*/  FMUL.FTZ R10, R10, R22 ;  /* 0x000000160a0a7220 */ /* 0x000fe40000410000 */
[----:B------:R-:W-:-:S02]  /*aea0*/  FMUL.FTZ R0, R0, R21 ;  /* 0x0000001500007220 */ /* 0x000fc40000410000 */
[C---:B------:R-:W-:Y:S02]  /*aeb0*/  FFMA.FTZ R14, R11.reuse, R22, -R14 ;  /* 0x000000160b0e7223 */ /* 0x040fe4000001080e */
[----:B------:R-:W-:Y:S02]  /*aec0*/  FFMA.FTZ R10, R11, R44, R10 ;  /* 0x0000002c0b0a7223 */ /* 0x000fe4000001000a */
[C---:B------:R-:W-:Y:S02]  /*aed0*/  FFMA.FTZ R6, R7.reuse, R21, -R6 ;  /* 0x0000001507067223 */ /* 0x040fe40000010806 */
[----:B------:R-:W-:Y:S01]  /*aee0*/  FFMA.FTZ R0, R7, R20, R0 ;  /* 0x0000001407007223 */ /* 0x000fe20000010000 */
[----:B------:R-:W-:-:S04]  /*aef0*/  F2FP.BF16.PACK_AB R16, R10, R14 ;  /* 0x0000000e0a10723e */ /* 0x000fc800000010ff */
[----:B------:R-:W-:-:S05]  /*af00*/  F2FP.BF16.PACK_AB R17, R0, R6 ;  /* 0x000000060011723e */ /* 0x000fca00000010ff */
[----:B------:R1:W-:Y:S02]  /*af10*/  STS.128 [R61+0x5000], R16 ;  /* 0x005000103d007388 */ /* 0x0003e40000000c00 */
.L_x_1010:
[----:B------:R-:W-:Y:S05]  /*af20*/  BSYNC B0 ;  /* 0x0000000000007941 */ /* 0x000fea0003800000 */
.L_x_1009:
[----:B------:R-:W-:-:S13]  /*af30*/  ISETP.GE.AND P0, PT, R95, c[0x0][0x27c], PT ;  /* 0x00009f005f007a0c */ /* 0x000fda0003f06270 */
[----:B------:R-:W-:Y:S05]  /*af40*/  @P0 BRA `(.L_x_1008) ;  /* 0x000002f000000947 */ /* 0x000fea0003800000 */
[----:B------:R-:W2:Y:S01]  /*af50*/  LDL R22, [R1+0xc] ;  /* 0x00000c0001167983 */ /* 0x000ea20000100800 */
[----:B------:R-:W-:Y:S02]  /*af60*/  SHF.R.U32.HI R0, RZ, 0x10, R13 ;  /* 0x00000010ff007819 */ /* 0x000fe4000001160d */
[--C-:B------:R-:W-:Y:S02]  /*af70*/  SHF.R.U32.HI R6, RZ, 0x10, R9.reuse ;  /* 0x00000010ff067819 */ /* 0x100fe40000011609 */
[----:B------:R-:W-:Y:S02]  /*af80*/  PRMT R10, R48, 0x5410, R0 ;  /* 0x00005410300a7816 */ /* 0x000fe40000000000 */
[----:B------:R-:W-:Y:S02]  /*af90*/  PRMT R0, R47, 0x5410, R6 ;  /* 0x000054102f007816 */ /* 0x000fe40000000006 */
[----:B------:R-:W-:Y:S02]  /*afa0*/  SHF.R.U64 R8, R8, 0x10, R9 ;  /* 0x0000001008087819 */ /* 0x000fe40000001209 */
[----:B------:R-:W-:-:S02]  /*afb0*/  SHF.R.U64 R7, R12, 0x10, R13 ;  /* 0x000000100c077819 */ /* 0x000fc4000000120d */
[----:B------:R-:W-:Y:S02]  /*afc0*/  LOP3.LUT R21, R0, 0xffff0000, RZ, 0xc0, !PT ;  /* 0xffff000000157812 */ /* 0x000fe400078ec0ff */
[----:B------:R-:W-:Y:S02]  /*afd0*/  PRMT R12, R47, 0x5432, R8 ;  /* 0x000054322f0c7816 */ /* 0x000fe40000000008 */
[----:B------:R-:W-:Y:S02]  /*afe0*/  LOP3.LUT R20, R10, 0xffff0000, RZ, 0xc0, !PT ;  /* 0xffff00000a147812 */ /* 0x000fe400078ec0ff */
[----:B------:R-:W-:Y:S01]  /*aff0*/  PRMT R13, R48, 0x5432, R7 ;  /* 0x00005432300d7816 */ /* 0x000fe20000000007 */
[----:B-12---:R-:W1:Y:S02]  /*b000*/  LDS.128 R16, [R22+0x5000] ;  /* 0x0050000016107984 */ /* 0x006e640000000c00 */
[C---:B-1----:R-:W-:Y:S01]  /*b010*/  LOP3.LUT R11, R18.reuse, 0xffff0000, RZ, 0xc0, !PT ;  /* 0xffff0000120b7812 */ /* 0x042fe200078ec0ff */
[C---:B------:R-:W-:Y:S01]  /*b020*/  IMAD.U32 R14, R19.reuse, 0x10000, RZ ;  /* 0x00010000130e7824 */ /* 0x040fe200078e00ff */
[----:B------:R-:W-:Y:S01]  /*b030*/  LOP3.LUT R6, R19, 0xffff0000, RZ, 0xc0, !PT ;  /* 0xffff000013067812 */ /* 0x000fe200078ec0ff */
[----:B------:R-:W-:Y:S01]  /*b040*/  IMAD.U32 R15, R18, 0x10000, RZ ;  /* 0x00010000120f7824 */ /* 0x000fe200078e00ff */
[----:B------:R-:W-:Y:S01]  /*b050*/  SHF.L.U32 R9, R16, 0x10, RZ ;  /* 0x0000001010097819 */ /* 0x000fe200000006ff */
[----:B------:R-:W-:Y:S01]  /*b060*/  IMAD.U32 R19, R0, 0x10000, RZ ;  /* 0x0001000000137824 */ /* 0x000fe200078e00ff */
[----:B------:R-:W-:Y:S01]  /*b070*/  LOP3.LUT R8, R16, 0xffff0000, RZ, 0xc0, !PT ;  /* 0xffff000010087812 */ /* 0x000fe200078ec0ff */
[----:B------:R-:W-:Y:S01]  /*b080*/  IMAD.U32 R18, R10, 0x10000, RZ ;  /* 0x000100000a127824 */ /* 0x000fe200078e00ff */
[----:B------:R-:W-:Y:S01]  /*b090*/  SHF.L.U32 R7, R17, 0x10, RZ ;  /* 0x0000001011077819 */ /* 0x000fe200000006ff */
[----:B------:R-:W-:Y:S01]  /*b0a0*/  FMUL.FTZ R16, R11, R19 ;  /* 0x000000130b107220 */ /* 0x000fe20000410000 */
[----:B------:R-:W-:Y:S01]  /*b0b0*/  LOP3.LUT R0, R17, 0xffff0000, RZ, 0xc0, !PT ;  /* 0xffff000011007812 */ /* 0x000fe200078ec0ff */
[----:B------:R-:W-:-:S02]  /*b0c0*/  FMUL.FTZ R11, R11, R18 ;  /* 0x000000120b0b7220 */ /* 0x000fc40000410000 */
[C---:B------:R-:W-:Y:S02]  /*b0d0*/  FMUL.FTZ R10, R6.reuse, R21 ;  /* 0x00000015060a7220 */ /* 0x040fe40000410000 */
[----:B------:R-:W-:Y:S01]  /*b0e0*/  FFMA.FTZ R17, R15, R18, -R16 ;  /* 0x000000120f117223 */ /* 0x000fe20000010810 */
[----:B------:R-:W-:Y:S01]  /*b0f0*/  SHF.L.U32 R18, R13, 0x10, RZ ;  /* 0x000000100d127819 */ /* 0x000fe200000006ff */
[----:B------:R-:W-:Y:S01]  /*b100*/  FFMA.FTZ R16, R15, R19, R11 ;  /* 0x000000130f107223 */ /* 0x000fe2000001000b */
[----:B------:R-:W-:Y:S01]  /*b110*/  LOP3.LUT R13, R13, 0xffff0000, RZ, 0xc0, !PT ;  /* 0xffff00000d0d7812 */ /* 0x000fe200078ec0ff */
[-C--:B------:R-:W-:Y:S02]  /*b120*/  FMUL.FTZ R6, R6, R20.reuse ;  /* 0x0000001406067220 */ /* 0x080fe40000410000 */
[----:B------:R-:W-:Y:S01]  /*b130*/  FFMA.FTZ R15, R14, R20, -R10 ;  /* 0x000000140e0f7223 */ /* 0x000fe2000001080a */
[C---:B------:R-:W-:Y:S01]  /*b140*/  LOP3.LUT R20, R12.reuse, 0xffff0000, RZ, 0xc0, !PT ;  /* 0xffff00000c147812 */ /* 0x040fe200078ec0ff */
[----:B------:R-:W-:-:S02]  /*b150*/  IMAD.U32 R19, R12, 0x10000, RZ ;  /* 0x000100000c137824 */ /* 0x000fc400078e00ff */
[----:B------:R-:W-:Y:S02]  /*b160*/  FFMA.FTZ R11, R14, R21, R6 ;  /* 0x000000150e0b7223 */ /* 0x000fe40000010006 */
[----:B------:R-:W-:Y:S02]  /*b170*/  FMUL.FTZ R10, R8, R19 ;  /* 0x00000013080a7220 */ /* 0x000fe40000410000 */
[----:B------:R-:W-:Y:S01]  /*b180*/  FMUL.FTZ R6, R0, R20 ;  /* 0x0000001400067220 */ /* 0x000fe20000410000 */
[----:B------:R-:W-:Y:S01]  /*b190*/  F2FP.BF16.PACK_AB R11, R11, R15 ;  /* 0x0000000f0b0b723e */ /* 0x000fe200000010ff */
[-C--:B------:R-:W-:Y:S02]  /*b1a0*/  FMUL.FTZ R8, R8, R18.reuse ;  /* 0x0000001208087220 */ /* 0x080fe40000410000 */
[----:B------:R-:W-:Y:S02]  /*b1b0*/  FMUL.FTZ R0, R0, R13 ;  /* 0x0000000d00007220 */ /* 0x000fe40000410000 */
[C---:B------:R-:W-:Y:S01]  /*b1c0*/  FFMA.FTZ R12, R9.reuse, R18, -R10 ;  /* 0x00000012090c7223 */ /* 0x040fe2000001080a */
[----:B------:R-:W-:Y:S01]  /*b1d0*/  F2FP.BF16.PACK_AB R10, R16, R17 ;  /* 0x00000011100a723e */ /* 0x000fe200000010ff */
[----:B------:R-:W-:-:S02]  /*b1e0*/  FFMA.FTZ R8, R9, R19, R8 ;  /* 0x0000001309087223 */ /* 0x000fc40000010008 */
[C---:B------:R-:W-:Y:S02]  /*b1f0*/  FFMA.FTZ R6, R7.reuse, R13, -R6 ;  /* 0x0000000d07067223 */ /* 0x040fe40000010806 */
[----:B------:R-:W-:Y:S01]  /*b200*/  FFMA.FTZ R0, R7, R20, R0 ;  /* 0x0000001407007223 */ /* 0x000fe20000010000 */
[----:B------:R-:W-:-:S04]  /*b210*/  F2FP.BF16.PACK_AB R8, R8, R12 ;  /* 0x0000000c0808723e */ /* 0x000fc800000010ff */
[----:B------:R-:W-:-:S05]  /*b220*/  F2FP.BF16.PACK_AB R9, R0, R6 ;  /* 0x000000060009723e */ /* 0x000fca00000010ff */
[----:B------:R1:W-:Y:S02]  /*b230*/  STS.128 [R22+0x5000], R8 ;  /* 0x0050000816007388 */ /* 0x0003e40000000c00 */
.L_x_1008:
[----:B------:R-:W-:Y:S05]  /*b240*/  BSYNC B1 ;  /* 0x0000000000017941 */ /* 0x000fea0003800000 */
.L_x_1007:
[----:B------:R-:W-:Y:S01]  /*b250*/  IADD3 R0, R126, 0x20, RZ ;  /* 0x000000207e007810 */ /* 0x000fe20007ffe0ff */
[----:B------:R-:W-:Y:S03]  /*b260*/  BSSY B1, `(.L_x_1011) ;  /* 0x0000067000017945 */ /* 0x000fe60003800000 */
[----:B------:R-:W-:-:S13]  /*b270*/  ISETP.GE.AND P0, PT, R0, R23, PT ;  /* 0x000000170000720c */ /* 0x000fda0003f06270 */
[----:B------:R-:W-:Y:S05]  /*b280*/  @P0 BRA `(.L_x_1012) ;  /* 0x0000064000000947 */ /* 0x000fea0003800000 */
[----:B------:R-:W-:Y:S01]  /*b290*/  ISETP.GE.AND P0, PT, R124, c[0x0][0x27c], PT ;  /* 0x00009f007c007a0c */ /* 0x000fe20003f06270 */
[----:B------:R-:W-:-:S12]  /*b2a0*/  BSSY B0, `(.L_x_1013) ;  /* 0x0000031000007945 */ /* 0x000fd80003800000 */
[----:B------:R-:W-:Y:S05]  /*b2b0*/  @P0 BRA `(.L_x_1014) ;  /* 0x000002f000000947 */ /* 0x000fea0003800000 */
[----:B-1----:R-:W2:Y:S01]  /*b2c0*/  LDL R19, [R1+0x8] ;  /* 0x0000080001137983 */ /* 0x002ea20000100800 */
        /* <DEDUP_REMOVED lines=20> */
[----:B------:R-:W-:Y:S01]  /*b410*/  LOP3.LUT R0, R9, 0xffff0000, RZ, 0xc0, !PT ;  /* 0xffff000009007812 */ /* 0x000fe200078ec0ff */
[-C--:B------:R-:W-:Y:S01]  /*b420*/  FMUL.FTZ R7, R7, R11.reuse ;  /* 0x0000000b07077220 */ /* 0x080fe20000410000 */
[----:B------:R-:W-:Y:S01]  /*b430*/  SHF.L.U32 R3, R9, 0x10, RZ ;  /* 0x0000001009037819 */ /* 0x000fe200000006ff */
[C---:B------:R-:W-:Y:S01]  /*b440*/  FFMA.FTZ R15, R14.reuse, R11, -R8 ;  /* 0x0000000b0e0f7223 */ /* 0x040fe20000010808 */
[C---:B------:R-:W-:Y:S01]  /*b450*/  SHF.L.U32 R8, R13.reuse, 0x10, RZ ;  /* 0x000000100d087819 */ /* 0x040fe200000006ff */
[----:B------:R-:W-:Y:S01]  /*b460*/  FFMA.FTZ R11, R14, R16, R7 ;  /* 0x000000100e0b7223 */ /* 0x000fe20000010007 */
[----:B------:R-:W-:Y:S01]  /*b470*/  LOP3.LUT R13, R13, 0xffff0000, RZ, 0xc0, !PT ;  /* 0xffff00000d0d7812 */ /* 0x000fe200078ec0ff */
[----:B------:R-:W-:Y:S02]  /*b480*/  FMUL.FTZ R6, R2, R18 ;  /* 0x0000001202067220 */ /* 0x000fe40000410000 */
[C---:B------:R-:W-:Y:S01]  /*b490*/  IMAD.U32 R14, R12.reuse, 0x10000, RZ ;  /* 0x000100000c0e7824 */ /* 0x040fe200078e00ff */
[----:B------:R-:W-:Y:S01]  /*b4a0*/  LOP3.LUT R12, R12, 0xffff0000, RZ, 0xc0, !PT ;  /* 0xffff00000c0c7812 */ /* 0x000fe200078ec0ff */
[----:B------:R-:W-:-:S02]  /*b4b0*/  FMUL.FTZ R2, R2, R17 ;  /* 0x0000001102027220 */ /* 0x000fc40000410000 */
[C---:B------:R-:W-:Y:S02]  /*b4c0*/  FFMA.FTZ R9, R10.reuse, R17, -R6 ;  /* 0x000000110a097223 */ /* 0x040fe40000010806 */
[----:B------:R-:W-:Y:S02]  /*b4d0*/  FFMA.FTZ R7, R10, R18, R2 ;  /* 0x000000120a077223 */ /* 0x000fe40000010002 */
[----:B------:R-:W-:Y:S02]  /*b4e0*/  FMUL.FTZ R6, R4, R14 ;  /* 0x0000000e04067220 */ /* 0x000fe40000410000 */
[----:B------:R-:W-:Y:S01]  /*b4f0*/  FMUL.FTZ R2, R0, R12 ;  /* 0x0000000c00027220 */ /* 0x000fe20000410000 */
[----:B------:R-:W-:Y:S01]  /*b500*/  F2FP.BF16.PACK_AB R7, R7, R9 ;  /* 0x000000090707723e */ /* 0x000fe200000010ff */
[----:B------:R-:W-:Y:S02]  /*b510*/  FMUL.FTZ R4, R4, R8 ;  /* 0x0000000804047220 */ /* 0x000fe40000410000 */
[----:B------:R-:W-:-:S02]  /*b520*/  FMUL.FTZ R0, R0, R13 ;  /* 0x0000000d00007220 */ /* 0x000fc40000410000 */
[----:B------:R-:W-:Y:S01]  /*b530*/  FFMA.FTZ R8, R5, R8, -R6 ;  /* 0x0000000805087223 */ /* 0x000fe20000010806 */
[----:B------:R-:W-:Y:S01]  /*b540*/  F2FP.BF16.PACK_AB R6, R11, R15 ;  /* 0x0000000f0b06723e */ /* 0x000fe200000010ff */
[----:B------:R-:W-:Y:S02]  /*b550*/  FFMA.FTZ R4, R5, R14, R4 ;  /* 0x0000000e05047223 */ /* 0x000fe40000010004 */
[C---:B------:R-:W-:Y:S02]  /*b560*/  FFMA.FTZ R2, R3.reuse, R13, -R2 ;  /* 0x0000000d03027223 */ /* 0x040fe40000010802 */
[----:B------:R-:W-:Y:S01]  /*b570*/  FFMA.FTZ R0, R3, R12, R0 ;  /* 0x0000000c03007223 */ /* 0x000fe20000010000 */
[----:B------:R-:W-:-:S04]  /*b580*/  F2FP.BF16.PACK_AB R4, R4, R8 ;  /* 0x000000080404723e */ /* 0x000fc800000010ff */
[----:B------:R-:W-:-:S05]  /*b590*/  F2FP.BF16.PACK_AB R5, R0, R2 ;  /* 0x000000020005723e */ /* 0x000fca00000010ff */
[----:B------:R1:W-:Y:S02]  /*b5a0*/  STS.128 [R19+0x6000], R4 ;  /* 0x0060000413007388 */ /* 0x0003e40000000c00 */
.L_x_1014:
[----:B------:R-:W-:Y:S05]  /*b5b0*/  BSYNC B0 ;  /* 0x0000000000007941 */ /* 0x000fea0003800000 */
.L_x_1013:
[----:B------:R-:W-:-:S13]  /*b5c0*/  ISETP.GE.AND P0, PT, R95, c[0x0][0x27c], PT ;  /* 0x00009f005f007a0c */ /* 0x000fda0003f06270 */
[----:B------:R-:W-:Y:S05]  /*b5d0*/  @P0 BRA `(.L_x_1012) ;  /* 0x000002f000000947 */ /* 0x000fea0003800000 */
[----:B-1----:R-:W2:Y:S01]  /*b5e0*/  LDL R18, [R1+0xc] ;  /* 0x00000c0001127983 */ /* 0x002ea20000100800 */
[--C-:B------:R-:W-:Y:S02]  /*b5f0*/  SHF.R.U64 R0, R36, 0x10, R37.reuse ;  /* 0x0000001024007819 */ /* 0x100fe40000001225 */
[----:B------:R-:W-:Y:S02]  /*b600*/  SHF.R.U32.HI R2, RZ, 0x10, R37 ;  /* 0x00000010ff027819 */ /* 0x000fe40000011625 */
[----:B------:R-:W-:Y:S02]  /*b610*/  SHF.R.U32.HI R9, RZ, 0x10, R31 ;  /* 0x00000010ff097819 */ /* 0x000fe4000001161f */
[C---:B------:R-:W-:Y:S02]  /*b620*/  PRMT R11, R52.reuse, 0x5432, R0 ;  /* 0x00005432340b7816 */ /* 0x040fe40000000000 */
[----:B------:R-:W-:Y:S02]  /*b630*/  PRMT R8, R52, 0x5410, R2 ;  /* 0x0000541034087816 */ /* 0x000fe40000000002 */
[----:B------:R-:W-:-:S02]  /*b640*/  PRMT R0, R51, 0x5410, R9 ;  /* 0x0000541033007816 */ /* 0x000fc40000000009 */
[----:B------:R-:W-:Y:S01]  /*b650*/  SHF.R.U64 R3, R30, 0x10, R31 ;  /* 0x000000101e037819 */ /* 0x000fe2000000121f */
[----:B------:R-:W-:Y:S01]  /*b660*/  IMAD.U32 R14, R8, 0x10000, RZ ;  /* 0x00010000080e7824 */ /* 0x000fe200078e00ff */
[C---:B------:R-:W-:Y:S01]  /*b670*/  LOP3.LUT R17, R0.reuse, 0xffff0000, RZ, 0xc0, !PT ;  /* 0xffff000000117812 */ /* 0x040fe200078ec0ff */
[----:B------:R-:W-:Y:S01]  /*b680*/  IMAD.U32 R15, R0, 0x10000, RZ ;  /* 0x00010000000f7824 */ /* 0x000fe200078e00ff */
[----:B------:R-:W-:Y:S02]  /*b690*/  PRMT R10, R51, 0x5432, R3 ;  /* 0x00005432330a7816 */ /* 0x000fe40000000003 */
[----:B------:R-:W-:Y:S01]  /*b6a0*/  LOP3.LUT R16, R8, 0xffff0000, RZ, 0xc0, !PT ;  /* 0xffff000008107812 */ /* 0x000fe200078ec0ff */
[----:B--2---:R-:W1:Y:S02]  /*b6b0*/  LDS.128 R4, [R18+0x6000] ;  /* 0x0060000012047984 */ /* 0x004e640000000c00 */
[C---:B-1----:R-:W-:Y:S01]  /*b6c0*/  LOP3.LUT R9, R6.reuse, 0xffff0000, RZ, 0xc0, !PT ;  /* 0xffff000006097812 */ /* 0x042fe200078ec0ff */
[C---:B------:R-:W-:Y:S01]  /*b6d0*/  IMAD.U32 R12, R7.reuse, 0x10000, RZ ;  /* 0x00010000070c7824 */ /* 0x040fe200078e00ff */
[----:B------:R-:W-:Y:S01]  /*b6e0*/  LOP3.LUT R2, R7, 0xffff0000, RZ, 0xc0, !PT ;  /* 0xffff000007027812 */ /* 0x000fe200078ec0ff */
[----:B------:R-:W-:Y:S01]  /*b6f0*/  IMAD.U32 R13, R6, 0x10000, RZ ;  /* 0x00010000060d7824 */ /* 0x000fe200078e00ff */
[C---:B------:R-:W-:Y:S01]  /*b700*/  SHF.L.U32 R6, R4.reuse, 0x10, RZ ;  /* 0x0000001004067819 */ /* 0x040fe200000006ff */
[----:B------:R-:W-:Y:S01]  /*b710*/  FMUL.FTZ R7, R9, R14 ;  /* 0x0000000e09077220 */ /* 0x000fe20000410000 */
[----:B------:R-:W-:Y:S01]  /*b720*/  SHF.L.U32 R3, R5, 0x10, RZ ;  /* 0x0000001005037819 */ /* 0x000fe200000006ff */
[-C--:B------:R-:W-:Y:S01]  /*b730*/  FMUL.FTZ R8, R9, R15.reuse ;  /* 0x0000000f09087220 */ /* 0x080fe20000410000 */
[----:B------:R-:W-:Y:S01]  /*b740*/  LOP3.LUT R0, R5, 0xffff0000, RZ, 0xc0, !PT ;  /* 0xffff000005007812 */ /* 0x000fe200078ec0ff */
[----:B------:R-:W-:Y:S01]  /*b750*/  FFMA.FTZ R9, R13, R15, R7 ;  /* 0x0000000f0d097223 */ /* 0x000fe20000010007 */
[----:B------:R-:W-:Y:S01]  /*b760*/  LOP3.LUT R4, R4, 0xffff0000, RZ, 0xc0, !PT ;  /* 0xffff000004047812 */ /* 0x000fe200078ec0ff */
[----:B------:R-:W-:-:S02]  /*b770*/  FMUL.FTZ R5, R2, R17 ;  /* 0x0000001102057220 */ /* 0x000fc40000410000 */
[----:B------:R-:W-:Y:S01]  /*b780*/  FFMA.FTZ R14, R13, R14, -R8 ;  /* 0x0000000e0d0e7223 */ /* 0x000fe20000010808 */
[C---:B------:R-:W-:Y:S01]  /*b790*/  SHF.L.U32 R13, R11.reuse, 0x10, RZ ;  /* 0x000000100b0d7819 */ /* 0x040fe200000006ff */
[C---:B------:R-:W-:Y:S01]  /*b7a0*/  IMAD.U32 R15, R10.reuse, 0x10000, RZ ;  /* 0x000100000a0f7824 */ /* 0x040fe200078e00ff */
[----:B------:R-:W-:Y:S01]  /*b7b0*/  LOP3.LUT R10, R10, 0xffff0000, RZ, 0xc0, !PT ;  /* 0xffff00000a0a7812 */ /* 0x000fe200078ec0ff */
[-C--:B------:R-:W-:Y:S01]  /*b7c0*/  FMUL.FTZ R2, R2, R16.reuse ;  /* 0x0000001002027220 */ /* 0x080fe20000410000 */
[----:B------:R-:W-:Y:S01]  /*b7d0*/  LOP3.LUT R11, R11, 0xffff0000, RZ, 0xc0, !PT ;  /* 0xffff00000b0b7812 */ /* 0x000fe200078ec0ff */
[C---:B------:R-:W-:Y:S02]  /*b7e0*/  FFMA.FTZ R8, R12.reuse, R16, -R5 ;  /* 0x000000100c087223 */ /* 0x040fe40000010805 */
[----:B------:R-:W-:Y:S02]  /*b7f0*/  FFMA.FTZ R7, R12, R17, R2 ;  /* 0x000000110c077223 */ /* 0x000fe40000010002 */
[----:B------:R-:W-:-:S02]  /*b800*/  FMUL.FTZ R5, R4, R15 ;  /* 0x0000000f04057220 */ /* 0x000fc40000410000 */
[----:B------:R-:W-:Y:S01]  /*b810*/  FMUL.FTZ R4, R4, R13 ;  /* 0x0000000d04047220 */ /* 0x000fe20000410000 */
[----:B------:R-:W-:Y:S01]  /*b820*/  F2FP.BF16.PACK_AB R7, R7, R8 ;  /* 0x000000080707723e */ /* 0x000fe200000010ff */
[C---:B------:R-:W-:Y:S02]  /*b830*/  FMUL.FTZ R2, R0.reuse, R10 ;  /* 0x0000000a00027220 */ /* 0x040fe40000410000 */
[----:B------:R-:W-:Y:S02]  /*b840*/  FMUL.FTZ R0, R0, R11 ;  /* 0x0000000b00007220 */ /* 0x000fe40000410000 */
[C---:B------:R-:W-:Y:S02]  /*b850*/  FFMA.FTZ R5, R6.reuse, R13, -R5 ;  /* 0x0000000d06057223 */ /* 0x040fe40000010805 */
[----:B------:R-:W-:Y:S01]  /*b860*/  FFMA.FTZ R4, R6, R15, R4 ;  /* 0x0000000f06047223 */ /* 0x000fe20000010004 */
[----:B------:R-:W-:Y:S01]  /*b870*/  F2FP.BF16.PACK_AB R6, R9, R14 ;  /* 0x0000000e0906723e */ /* 0x000fe200000010ff */
[----:B------:R-:W-:-:S02]  /*b880*/  FFMA.FTZ R2, R3, R11, -R2 ;  /* 0x0000000b03027223 */ /* 0x000fc40000010802 */
[----:B------:R-:W-:Y:S01]  /*b890*/  FFMA.FTZ R0, R3, R10, R0 ;  /* 0x0000000a03007223 */ /* 0x000fe20000010000 */
[----:B------:R-:W-:-:S04]  /*b8a0*/  F2FP.BF16.PACK_AB R4, R4, R5 ;  /* 0x000000050404723e */ /* 0x000fc800000010ff */
[----:B------:R-:W-:-:S05]  /*b8b0*/  F2FP.BF16.PACK_AB R5, R0, R2 ;  /* 0x000000020005723e */ /* 0x000fca00000010ff */
[----:B------:R1:W-:Y:S02]  /*b8c0*/  STS.128 [R18+0x6000], R4 ;  /* 0x0060000412007388 */ /* 0x0003e40000000c00 */
.L_x_1012:
[----:B------:R-:W-:Y:S05]  /*b8d0*/  BSYNC B1 ;  /* 0x0000000000017941 */ /* 0x000fea0003800000 */
.L_x_1011:
        /* <DEDUP_REMOVED lines=54> */
.L_x_1018:
[----:B------:R-:W-:Y:S05]  /*bc40*/  BSYNC B0 ;  /* 0x0000000000007941 */ /* 0x000fea0003800000 */
.L_x_1017:
        /* <DEDUP_REMOVED lines=49> */
.L_x_1016:
[----:B------:R-:W-:Y:S05]  /*bf60*/  BSYNC B1 ;  /* 0x0000000000017941 */ /* 0x000fea0003800000 */
.L_x_1015:
[----:B------:R-:W-:-:S04]  /*bf70*/  IADD3 R0, R126, 0x60, RZ ;  /* 0x000000607e007810 */ /* 0x000fc80007ffe0ff */
        /* <DEDUP_REMOVED lines=52> */
.L_x_1021:
[----:B------:R-:W-:Y:S05]  /*c2c0*/  BSYNC B0 ;  /* 0x0000000000007941 */ /* 0x000fea0003800000 */
.L_x_1020:
        /* <DEDUP_REMOVED lines=50> */
.L_x_998:
[----:B------:R-:W-:Y:S01]  /*c5f0*/  IMAD.MOV.U32 R5, RZ, RZ, c[0x0][0x2c4] ;  /* 0x0000b100ff057624 */ /* 0x000fe200078e00ff */
[----:B------:R-:W-:Y:S01]  /*c600*/  ISETP.GE.AND P1, PT, R88, c[0x0][0x27c], PT ;  /* 0x00009f0058007a0c */ /* 0x000fe20003f26270 */
[----:B------:R-:W-:Y:S01]  /*c610*/  IMAD.MOV.U32 R7, RZ, RZ, R3 ;  /* 0x000000ffff077224 */ /* 0x000fe200078e0003 */
[----:B------:R-:W-:Y:S01]  /*c620*/  CS2R R22, SRZ ;  /* 0x0000000000167805 */ /* 0x000fe2000001ff00 */
[----:B------:R-:W-:Y:S01]  /*c630*/  IMAD.MOV.U32 R9, RZ, RZ, R8 ;  /* 0x000000ffff097224 */ /* 0x000fe200078e0008 */
[----:B------:R-:W-:Y:S01]  /*c640*/  ISETP.NE.AND P0, PT, R5, 0x1, PT ;  /* 0x000000010500780c */ /* 0x000fe20003f05270 */
[----:B------:R-:W-:Y:S01]  /*c650*/  IMAD.MOV.U32 R8, RZ, RZ, R4 ;  /* 0x000000ffff087224 */ /* 0x000fe200078e0004 */
[----:B------:R-:W-:-:S11]  /*c660*/  CS2R R20, SRZ ;  /* 0x0000000000147805 */ /* 0x000fd6000001ff00 */
[----:B------:R-:W-:-:S05]  /*c670*/  @P0 IMAD.HI.U32 R5, R2, c[0x0][0x2c8], RZ ;  /* 0x0000b20002050a27 */ /* 0x000fca00078e00ff */
[----:B------:R-:W-:-:S04]  /*c680*/  @P0 SHF.R.U32.HI R2, RZ, c[0x0][0x2cc], R5 ;  /* 0x0000b300ff020a19 */ /* 0x000fc80000011605 */
[----:B------:R-:W-:Y:S01]  /*c690*/  SHF.R.S32.HI R5, RZ, 0x1f, R2 ;  /* 0x0000001fff057819 */ /* 0x000fe20000011402 */
[----:B------:R-:W-:-:S04]  /*c6a0*/  IMAD.WIDE.U32 R6, R2, c[0x0][0x280], R6 ;  /* 0x0000a00002067a25 */ /* 0x000fc800078e0006 */
[C---:B------:R-:W-:Y:S01]  /*c6b0*/  IMAD R10, R5.reuse, c[0x0][0x280], RZ ;  /* 0x0000a000050a7a24 */ /* 0x040fe200078e02ff */
[----:B------:R-:W-:Y:S01]  /*c6c0*/  LEA R13, P0, R6, c[0x0][0x270], 0x1 ;  /* 0x00009c00060d7a11 */ /* 0x000fe200078008ff */
[----:B------:R-:W-:Y:S02]  /*c6d0*/  IMAD R3, R5, c[0x0][0x290], RZ ;  /* 0x0000a40005037a24 */ /* 0x000fe400078e02ff */
[C---:B------:R-:W-:Y:S02]  /*c6e0*/  IMAD R10, R2.reuse, c[0x0][0x284], R10 ;  /* 0x0000a100020a7a24 */ /* 0x040fe400078e020a */
[----:B------:R-:W-:Y:S02]  /*c6f0*/  IMAD.WIDE.U32 R4, R2, c[0x0][0x290], R8 ;  /* 0x0000a40002047a25 */ /* 0x000fe400078e0008 */
[----:B------:R-:W1:Y:S02]  /*c700*/  SHFL.IDX PT, R8, R13, RZ, 0x1c1f ;  /* 0x001c1fff0d087589 */ /* 0x000e6400000e0000 */
[----:B------:R-:W-:-:S02]  /*c710*/  IMAD.IADD R7, R7, 0x1, R10 ;  /* 0x0000000107077824 */ /* 0x000fc400078e020a */
[----:B------:R-:W-:-:S03]  /*c720*/  IMAD R2, R2, c[0x0][0x294], R3 ;  /* 0x0000a50002027a24 */ /* 0x000fc600078e0203 */
[----:B------:R-:W-:Y:S02]  /*c730*/  LEA.HI.X R12, R6, c[0x0][0x274], R7, 0x1, P0 ;  /* 0x00009d00060c7a11 */ /* 0x000fe400000f0c07 */
[C---:B------:R-:W-:Y:S02]  /*c740*/  LEA R3, P0, R4.reuse, c[0x0][0x288], 0x1 ;  /* 0x0000a20004037a11 */ /* 0x040fe400078008ff */
[----:B------:R-:W-:Y:S02]  /*c750*/  IADD3 R2, R5, R2, RZ ;  /* 0x0000000205027210 */ /* 0x000fe40007ffe0ff */
[----:B------:R-:W2:Y:S02]  /*c760*/  SHFL.IDX PT, R5, R12, RZ, 0x1c1f ;  /* 0x001c1fff0c057589 */ /* 0x000ea400000e0000 */
[----:B------:R-:W-:Y:S02]  /*c770*/  LEA.HI.X R2, R4, c[0x0][0x28c], R2, 0x1, P0 ;  /* 0x0000a30004027a11 */ /* 0x000fe400000f0c02 */
[----:B------:R-:W-:-:S03]  /*c780*/  ISETP.GE.OR P0, PT, R14, R0, P1 ;  /* 0x000000000e00720c */ /* 0x000fc60000f06670 */
[----:B------:R-:W-:Y:S10]  /*c790*/  SHFL.IDX PT, R9, R2, RZ, 0x1c1f ;  /* 0x001c1fff02097589 */ /* 0x000ff400000e0000 */
[C---:B------:R-:W-:Y:S01]  /*c7a0*/  @!P0 IMAD.SHL.U32 R6, R88.reuse, 0x2, RZ ;  /* 0x0000000258068824 */ /* 0x040fe200078e00ff */
[----:B------:R-:W-:-:S04]  /*c7b0*/  @!P0 SHF.L.U64.HI R7, R88, 0x1, R89 ;  /* 0x0000000158078819 */ /* 0x000fc80000010259 */
[----:B-1----:R-:W-:Y:S02]  /*c7c0*/  @!P0 IADD3 R4, P2, R8, R6, RZ ;  /* 0x0000000608048210 */ /* 0x002fe40007f5e0ff */
[----:B------:R-:W1:Y:S03]  /*c7d0*/  SHFL.IDX PT, R8, R3, RZ, 0x1c1f ;  /* 0x001c1fff03087589 */ /* 0x000e6600000e0000 */
[----:B--2---:R-:W-:Y:S01]  /*c7e0*/  @!P0 IMAD.X R5, R5, 0x1, R7, P2 ;  /* 0x0000000105058824 */ /* 0x004fe200010e0607 */
[----:B------:R-:W-:Y:S01]  /*c7f0*/  CS2R R18, SRZ ;  /* 0x0000000000127805 */ /* 0x000fe2000001ff00 */
[----:B------:R-:W-:-:S03]  /*c800*/  CS2R R16, SRZ ;  /* 0x0000000000107805 */ /* 0x000fc6000001ff00 */
[----:B------:R2:W3:Y:S01]  /*c810*/  @!P0 LD.E.128 R20, [R4.64] ;  /* 0x0000000804148980 */ /* 0x0004e2000c101d00 */
[----:B-1----:R-:W-:-:S05]  /*c820*/  @!P0 IADD3 R6, P2, R8, R6, RZ ;  /* 0x0000000608068210 */ /* 0x002fca0007f5e0ff */
[----:B------:R-:W-:-:S05]  /*c830*/  @!P0 IMAD.X R7, R9, 0x1, R7, P2 ;  /* 0x0000000109078824 */ /* 0x000fca00010e0607 */
[----:B------:R3:W4:Y:S01]  /*c840*/  @!P0 LD.E.128 R16, [R6.64] ;  /* 0x0000000806108980 */ /* 0x000722000c101d00 */
[----:B--2---:R-:W-:-:S04]  /*c850*/  IADD3 R4, R14, 0x20, RZ ;  /* 0x000000200e047810 */ /* 0x004fc80007ffe0ff */
[----:B------:R-:W-:Y:S01]  /*c860*/  ISETP.GE.AND P0, PT, R4, R0, PT ;  /* 0x000000000400720c */ /* 0x000fe20003f06270 */
[----:B------:R1:W2:Y:S01]  /*c870*/  SHFL.IDX PT, R15, R13, 0x1, 0x1c1f ;  /* 0x003c1f000d0f7f89 */ /* 0x0002a200000e0000 */
[----:B------:R-:W-:Y:S03]  /*c880*/  BSSY B0, `(.L_x_1022) ;  /* 0x0000024000007945 */ /* 0x000fe60003800000 */
[----:B------:R1:W1:Y:S01]  /*c890*/  SHFL.IDX PT, R24, R3, 0x1, 0x1c1f ;  /* 0x003c1f0003187f89 */ /* 0x00026200000e0000 */
[----:B------:R-:W-:-:S03]  /*c8a0*/  CS2R R10, SRZ ;  /* 0x00000000000a7805 */ /* 0x000fc6000001ff00 */
[----:B------:R1:W1:Y:S01]  /*c8b0*/  SHFL.IDX PT, R25, R12, 0x1, 0x1c1f ;  /* 0x003c1f000c197f89 */ /* 0x00026200000e0000 */
[----:B------:R-:W-:-:S03]  /*c8c0*/  CS2R R8, SRZ ;  /* 0x0000000000087805 */ /* 0x000fc6000001ff00 */
[----:B------:R1:W1:Y:S01]  /*c8d0*/  SHFL.IDX PT, R26, R2, 0x1, 0x1c1f ;  /* 0x003c1f00021a7f89 */ /* 0x00026200000e0000 */
[----:B---3--:R-:W-:Y:S02]  /*c8e0*/  IMAD.MOV.U32 R7, RZ, RZ, R22 ;  /* 0x000000ffff077224 */ /* 0x008fe400078e0016 */
[----:B------:R-:W-:Y:S02]  /*c8f0*/  IMAD.MOV.U32 R5, RZ, RZ, R20 ;  /* 0x000000ffff057224 */ /* 0x000fe400078e0014 */
[----:B------:R-:W-:Y:S01]  /*c900*/  IMAD.MOV.U32 R4, RZ, RZ, R21 ;  /* 0x000000ffff047224 */ /* 0x000fe200078e0015 */
[----:B------:R-:W-:Y:S02]  /*c910*/  MOV R6, R23 ;  /* 0x0000001700067202 */ /* 0x000fe40000000f00 */
[----:B------:R-:W-:Y:S02]  /*c920*/  PRMT R35, R7, 0x7610, R35 ;  /* 0x0000761007237816 */ /* 0x000fe40000000023 */
[----:B------:R-:W-:-:S02]  /*c930*/  PRMT R29, R5, 0x7610, R29 ;  /* 0x00007610051d7816 */ /* 0x000fc4000000001d */
[----:B------:R-:W-:Y:S02]  /*c940*/  PRMT R31, R4, 0x7610, R31 ;  /* 0x00007610041f7816 */ /* 0x000fe4000000001f */
[----:B------:R-:W-:Y:S01]  /*c950*/  PRMT R34, R6, 0x7610, R34 ;  /* 0x0000761006227816 */ /* 0x000fe20000000022 */
[----:B----4-:R-:W-:Y:S01]  /*c960*/  IMAD.MOV.U32 R7, RZ, RZ, R18 ;  /* 0x000000ffff077224 */ /* 0x010fe200078e0012 */
[----:B------:R-:W-:Y:S01]  /*c970*/  MOV R6, R19 ;  /* 0x0000001300067202 */ /* 0x000fe20000000f00 */
[----:B------:R-:W-:Y:S02]  /*c980*/  IMAD.MOV.U32 R5, RZ, RZ, R16 ;  /* 0x000000ffff057224 */ /* 0x000fe400078e0010 */
[----:B------:R-:W-:Y:S01]  /*c990*/  IMAD.MOV.U32 R4, RZ, RZ, R17 ;  /* 0x000000ffff047224 */ /* 0x000fe200078e0011 */
[----:B------:R-:W-:Y:S02]  /*c9a0*/  PRMT R33, R7, 0x7610, R33 ;  /* 0x0000761007217816 */ /* 0x000fe40000000021 */
[----:B------:R-:W-:-:S02]  /*c9b0*/  PRMT R31, R31, 0x5410, R6 ;  /* 0x000054101f1f7816 */ /* 0x000fc40000000006 */
[----:B------:R-:W-:Y:S01]  /*c9c0*/  PRMT R30, R4, 0x5410, R5 ;  /* 0x00005410041e7816 */ /* 0x000fe20000000005 */
[----:B------:R-:W-:Y:S01]  /*c9d0*/  CS2R R6, SRZ ;  /* 0x0000000000067805 */ /* 0x000fe2000001ff00 */
[----:B------:R-:W-:Y:S01]  /*c9e0*/  CS2R R4, SRZ ;  /* 0x0000000000047805 */ /* 0x000fe2000001ff00 */
[----:B------:R-:W-:Y:S05]  /*c9f0*/  @P0 BRA `(.L_x_1023) ;  /* 0x000000c000000947 */ /* 0x000fea0003800000 */
[----:B-12---:R-:W-:Y:S01]  /*ca00*/  CS2R R8, SRZ ;  /* 0x0000000000087805 */ /* 0x006fe2000001ff00 */
[----:B------:R-:W-:Y:S01]  /*ca10*/  CS2R R6, SRZ ;  /* 0x0000000000067805 */ /* 0x000fe2000001ff00 */
[----:B------:R-:W-:Y:S01]  /*ca20*/  CS2R R4, SRZ ;  /* 0x0000000000047805 */ /* 0x000fe2000001ff00 */
[----:B------:R-:W-:Y:S05]  /*ca30*/  @P1 BRA `(.L_x_1023) ;  /* 0x0000008000001947 */ /* 0x000fea0003800000 */
[C---:B------:R-:W-:Y:S01]  /*ca40*/  IMAD.SHL.U32 R6, R88.reuse, 0x2, RZ ;  /* 0x0000000258067824 */ /* 0x040fe200078e00ff */
[----:B------:R-:W-:-:S04]  /*ca50*/  SHF.L.U64.HI R7, R88, 0x1, R89 ;  /* 0x0000000158077819 */ /* 0x000fc80000010259 */
[----:B------:R-:W-:-:S05]  /*ca60*/  IADD3 R4, P0, R15, R6, RZ ;  /* 0x000000060f047210 */ /* 0x000fca0007f1e0ff */
[----:B------:R-:W-:Y:S01]  /*ca70*/  IMAD.X R5, R25, 0x1, R7, P0 ;  /* 0x0000000119057824 */ /* 0x000fe200000e0607 */
[----:B------:R-:W-:-:S04]  /*ca80*/  IADD3 R6, P0, R24, R6, RZ ;  /* 0x0000000618067210 */ /* 0x000fc80007f1e0ff */
[----:B------:R1:W5:Y:S01]  /*ca90*/  LD.E.128 R8, [R4.64] ;  /* 0x0000000804087980 */ /* 0x000362000c101d00 */
[----:B------:R-:W-:-:S06]  /*caa0*/  IMAD.X R7, R26, 0x1, R7, P0 ;  /* 0x000000011a077824 */ /* 0x000fcc00000e0607 */
[----:B-1----:R-:W5:Y:S02]  /*cab0*/  LD.E.128 R4, [R6.64] ;  /* 0x0000000806047980 */ /* 0x002f64000c101d00 */
.L_x_1023:
[----:B-12---:R-:W-:Y:S05]  /*cac0*/  BSYNC B0 ;  /* 0x0000000000007941 */ /* 0x006fea0003800000 */
.L_x_1022:
[----:B------:R-:W1:Y:S01]  /*cad0*/  SHFL.IDX PT, R26, R13, 0x2, 0x1c1f ;  /* 0x005c1f000d1a7f89 */ /* 0x000e6200000e0000 */
[----:B------:R-:W-:Y:S01]  /*cae0*/  IADD3 R15, R14, 0x40, RZ ;  /* 0x000000400e0f7810 */ /* 0x000fe20007ffe0ff */
[----:B------:R-:W-:Y:S01]  /*caf0*/  CS2R R38, SRZ ;  /* 0x0000000000267805 */ /* 0x000fe2000001ff00 */
[----:B------:R-:W-:Y:S01]  /*cb00*/  CS2R R36, SRZ ;  /* 0x0000000000247805 */ /* 0x000fe2000001ff00 */
[----:B------:R-:W2:Y:S01]  /*cb10*/  SHFL.IDX PT, R24, R12, 0x2, 0x1c1f ;  /* 0x005c1f000c187f89 */ /* 0x000ea200000e0000 */
[----:B------:R-:W-:-:S03]  /*cb20*/  ISETP.GE.OR P0, PT, R15, R0, P1 ;  /* 0x000000000f00720c */ /* 0x000fc60000f06670 */
[----:B------:R-:W-:Y:S10]  /*cb30*/  SHFL.IDX PT, R28, R2, 0x2, 0x1c1f ;  /* 0x005c1f00021c7f89 */ /* 0x000ff400000e0000 */
[C---:B------:R-:W-:Y:S01]  /*cb40*/  @!P0 IMAD.SHL.U32 R15, R88.reuse, 0x2, RZ ;  /* 0x00000002580f8824 */ /* 0x040fe200078e00ff */
[----:B------:R-:W-:-:S04]  /*cb50*/  @!P0 SHF.L.U64.HI R25, R88, 0x1, R89 ;  /* 0x0000000158198819 */ /* 0x000fc80000010259 */
[----:B-1----:R-:W-:-:S05]  /*cb60*/  @!P0 IADD3 R26, P2, R26, R15, RZ ;  /* 0x0000000f1a1a8210 */ /* 0x002fca0007f5e0ff */
[----:B--2---:R-:W-:Y:S02]  /*cb70*/  @!P0 IMAD.X R27, R24, 0x1, R25, P2 ;  /* 0x00000001181b8824 */ /* 0x004fe400010e0619 */
[----:B------:R-:W1:Y:S01]  /*cb80*/  SHFL.IDX PT, R24, R3, 0x2, 0x1c1f ;  /* 0x005c1f0003187f89 */ /* 0x000e6200000e0000 */
[----:B------:R-:W-:Y:S01]  /*cb90*/  CS2R R42, SRZ ;  /* 0x00000000002a7805 */ /* 0x000fe2000001ff00 */
[----:B------:R-:W-:Y:S02]  /*cba0*/  CS2R R40, SRZ ;  /* 0x0000000000287805 */ /* 0x000fe4000001ff00 */
[----:B------:R-:W2:Y:S01]  /*cbb0*/  @!P0 LD.E.128 R36, [R26.64] ;  /* 0x000000081a248980 */ /* 0x000ea2000c101d00 */
[----:B-1----:R-:W-:-:S05]  /*cbc0*/  @!P0 IADD3 R24, P2, R24, R15, RZ ;  /* 0x0000000f18188210 */ /* 0x002fca0007f5e0ff */
[----:B------:R-:W-:-:S05]  /*cbd0*/  @!P0 IMAD.X R25, R28, 0x1, R25, P2 ;  /* 0x000000011c198824 */ /* 0x000fca00010e0619 */
[----:B------:R1:W3:Y:S01]  /*cbe0*/  @!P0 LD.E.128 R40, [R24.64] ;  /* 0x0000000818288980 */ /* 0x0002e2000c101d00 */
[----:B------:R-:W-:Y:S01]  /*cbf0*/  IADD3 R14, R14, 0x60, RZ ;  /* 0x000000600e0e7810 */ /* 0x000fe20007ffe0ff */
[----:B-----5:R-:W-:-:S03]  /*cc00*/  IMAD.MOV.U32 R15, RZ, RZ, R8 ;  /* 0x000000ffff0f7224 */ /* 0x020fc600078e0008 */
[----:B------:R-:W-:Y:S02]  /*cc10*/  ISETP.GE.AND P0, PT, R14, R0, PT ;  /* 0x000000000e00720c */ /* 0x000fe40003f06270 */
[----:B------:R-:W-:-:S04]  /*cc20*/  MOV R14, R9 ;  /* 0x00000009000e7202 */ /* 0x000fc80000000f00 */
[----:B------:R-:W-:Y:S01]  /*cc30*/  PRMT R61, R14, 0x5410, R15 ;  /* 0x000054100e3d7816 */ /* 0x000fe2000000000f */
[----:B------:R-:W-:Y:S02]  /*cc40*/  IMAD.MOV.U32 R15, RZ, RZ, R4 ;  /* 0x000000ffff0f7224 */ /* 0x000fe400078e0004 */
[----:B------:R-:W-:Y:S02]  /*cc50*/  IMAD.MOV.U32 R14, RZ, RZ, R5 ;  /* 0x000000ffff0e7224 */ /* 0x000fe400078e0005 */
[----:B-1----:R-:W-:Y:S02]  /*cc60*/  IMAD.MOV.U32 R25, RZ, RZ, R10 ;  /* 0x000000ffff197224 */ /* 0x002fe400078e000a */
[----:B------:R-:W-:-:S05]  /*cc70*/  IMAD.MOV.U32 R24, RZ, RZ, R11 ;  /* 0x000000ffff187224 */ /* 0x000fca00078e000b */
[----:B------:R-:W-:Y:S01]  /*cc80*/  PRMT R63, R24, 0x5410, R25 ;  /* 0x00005410183f7816 */ /* 0x000fe20000000019 */
[----:B------:R-:W-:Y:S02]  /*cc90*/  IMAD.MOV.U32 R25, RZ, RZ, R6 ;  /* 0x000000ffff197224 */ /* 0x000fe400078e0006 */
[----:B------:R-:W-:Y:S01]  /*cca0*/  IMAD.MOV.U32 R24, RZ, RZ, R7 ;  /* 0x000000ffff187224 */ /* 0x000fe200078e0007 */
[----:B------:R-:W-:Y:S02]  /*ccb0*/  PRMT R60, R14, 0x5410, R15 ;  /* 0x000054100e3c7816 */ /* 0x000fe4000000000f */
[----:B------:R-:W1:Y:S02]  /*ccc0*/  SHFL.IDX PT, R15, R3, 0x3, 0x1c1f ;  /* 0x007c1f00030f7f89 */ /* 0x000e6400000e0000 */
[----:B------:R-:W-:Y:S02]  /*ccd0*/  PRMT R62, R24, 0x5410, R25 ;  /* 0x00005410183e7816 */ /* 0x000fe40000000019 */
[----:B------:R2:W4:Y:S04]  /*cce0*/  SHFL.IDX PT, R25, R12, 0x3, 0x1c1f ;  /* 0x007c1f000c197f89 */ /* 0x00052800000e0000 */
[----:B------:R-:W1:Y:S04]  /*ccf0*/  SHFL.IDX PT, R24, R2, 0x3, 0x1c1f ;  /* 0x007c1f0002187f89 */ /* 0x000e6800000e0000 */
[----:B------:R1:W1:Y:S01]  /*cd00*/  SHFL.IDX PT, R14, R13, 0x3, 0x1c1f ;  /* 0x007c1f000d0e7f89 */ /* 0x00026200000e0000 */
[----:B------:R-:W-:Y:S01]  /*cd10*/  BSSY B0, `(.L_x_1024) ;  /* 0x000001e000007945 */ /* 0x000fe20003800000 */
[----:B------:R-:W-:Y:S01]  /*cd20*/  CS2R R50, SRZ ;  /* 0x0000000000327805 */ /* 0x000fe2000001ff00 */
[----:B------:R-:W-:Y:S01]  /*cd30*/  CS2R R48, SRZ ;  /* 0x0000000000307805 */ /* 0x000fe2000001ff00 */
[----:B------:R-:W-:Y:S01]  /*cd40*/  CS2R R46, SRZ ;  /* 0x00000000002e7805 */ /* 0x000fe2000001ff00 */
[----:B------:R-:W-:Y:S01]  /*cd50*/  CS2R R44, SRZ ;  /* 0x00000000002c7805 */ /* 0x000fe2000001ff00 */
[----:B--2---:R-:W-:Y:S01]  /*cd60*/  IMAD.MOV.U32 R12, RZ, RZ, R39 ;  /* 0x000000ffff0c7224 */ /* 0x004fe200078e0027 */
[----:B-1----:R-:W-:Y:S01]  /*cd70*/  MOV R13, R38 ;  /* 0x00000026000d7202 */ /* 0x002fe20000000f00 */
[----:B------:R-:W-:-:S02]  /*cd80*/  IMAD.MOV.U32 R3, RZ, RZ, R36 ;  /* 0x000000ffff037224 */ /* 0x000fc400078e0024 */
[----:B------:R-:W-:Y:S01]  /*cd90*/  IMAD.MOV.U32 R2, RZ, RZ, R37 ;  /* 0x000000ffff027224 */ /* 0x000fe200078e0025 */
[----:B------:R-:W-:-:S04]  /*cda0*/  PRMT R67, R12, 0x5410, R13 ;  /* 0x000054100c437816 */ /* 0x000fc8000000000d */
[----:B------:R-:W-:Y:S01]  /*cdb0*/  PRMT R65, R2, 0x5410, R3 ;  /* 0x0000541002417816 */ /* 0x000fe20000000003 */
[----:B---3--:R-:W-:Y:S01]  /*cdc0*/  IMAD.MOV.U32 R13, RZ, RZ, R42 ;  /* 0x000000ffff0d7224 */ /* 0x008fe200078e002a */
[----:B------:R-:W-:Y:S01]  /*cdd0*/  MOV R12, R43 ;  /* 0x0000002b000c7202 */ /* 0x000fe20000000f00 */
[----:B------:R-:W-:Y:S02]  /*cde0*/  IMAD.MOV.U32 R3, RZ, RZ, R40 ;  /* 0x000000ffff037224 */ /* 0x000fe400078e0028 */
[----:B------:R-:W-:Y:S01]  /*cdf0*/  IMAD.MOV.U32 R2, RZ, RZ, R41 ;  /* 0x000000ffff027224 */ /* 0x000fe200078e0029 */
[----:B------:R-:W-:-:S04]  /*ce00*/  PRMT R66, R12, 0x5410, R13 ;  /* 0x000054100c427816 */ /* 0x000fc8000000000d */
[----:B------:R-:W-:Y:S01]  /*ce10*/  PRMT R64, R2, 0x5410, R3 ;  /* 0x0000541002407816 */ /* 0x000fe20000000003 */
[----:B------:R-:W-:Y:S05]  /*ce20*/  @P0 BRA `(.L_x_1025) ;  /* 0x000000c000000947 */ /* 0x000fea0003800000 */
[----:B----4-:R-:W-:Y:S01]  /*ce30*/  CS2R R48, SRZ ;  /* 0x0000000000307805 */ /* 0x010fe2000001ff00 */
        /* <DEDUP_REMOVED lines=9> */
[----:B------:R-:W-:-:S05]  /*ced0*/  IMAD.X R3, R24, 0x1, R3, P0 ;  /* 0x0000000118037824 */ /* 0x000fca00000e0603 */
[----:B------:R1:W5:Y:S03]  /*cee0*/  LD.E.128 R44, [R2.64] ;  /* 0x00000008022c7980 */ /* 0x000366000c101d00 */
.L_x_1025:
[----:B----4-:R-:W-:Y:S05]  /*cef0*/  BSYNC B0 ;  /* 0x0000000000007941 */ /* 0x010fea0003800000 */
.L_x_1024:
        /* <DEDUP_REMOVED lines=13> */
[----:B------:R-:W-:Y:S02]  /*cfd0*/  ISETP.GE.OR P0, PT, R126, R55, P1 ;  /* 0x000000377e00720c */ /* 0x000fe40000f06670 */
[----:B------:R-:W-:Y:S02]  /*cfe0*/  MOV R3, R47 ;  /* 0x0000002f00037202 */ /* 0x000fe40000000f00 */
[----:B------:R-:W-:Y:S02]  /*cff0*/  MOV R0, R45 ;  /* 0x0000002d00007202 */ /* 0x000fe40000000f00 */
[----:B------:R-:W-:-:S02]  /*d000*/  PRMT R73, R3, 0x5410, R12 ;  /* 0x0000541003497816 */ /* 0x000fc4000000000c */
[----:B------:R-:W-:-:S05]  /*d010*/  PRMT R71, R0, 0x5410, R2 ;  /* 0x0000541000477816 */ /* 0x000fca0000000002 */
        /* <DEDUP_REMOVED lines=8> */
[----:B------:R-:W-:-:S05]  /*d0a0*/  SHF.R.S32.HI R13, RZ, 0x5, R13 ;  /* 0x00000005ff0d7819 */ /* 0x000fca000001140d */
[----:B------:R-:W-:Y:S01]  /*d0b0*/  IMAD.SHL.U32 R13, R13, 0x200, RZ ;  /* 0x000002000d0d7824 */ /* 0x000fe200078e00ff */
[----:B------:R-:W-:Y:S02]  /*d0c0*/  SHF.R.U64 R16, R16, 0x10, R17 ;  /* 0x0000001010107819 */ /* 0x000fe40000001211 */
[----:B------:R-:W-:Y:S02]  /*d0d0*/  SHF.R.U64 R20, R20, 0x10, R21 ;  /* 0x0000001014147819 */ /* 0x000fe40000001215 */
[----:B------:R-:W-:Y:S02]  /*d0e0*/  SHF.R.U32.HI R3, RZ, 0x10, R17 ;  /* 0x00000010ff037819 */ /* 0x000fe40000011611 */
[----:B------:R-:W-:Y:S02]  /*d0f0*/  SHF.R.U32.HI R2, RZ, 0x10, R23 ;  /* 0x00000010ff027819 */ /* 0x000fe40000011617 */
[--C-:B------:R-:W-:Y:S02]  /*d100*/  SHF.R.U64 R17, R18, 0x10, R19.reuse ;  /* 0x0000001012117819 */ /* 0x100fe40000001213 */
[----:B------:R-:W-:-:S02]  /*d110*/  SHF.R.U32.HI R18, RZ, 0x10, R19 ;  /* 0x00000010ff127819 */ /* 0x000fc40000011613 */
[----:B------:R-:W-:Y:S02]  /*d120*/  PRMT R29, R29, 0x5410, R20 ;  /* 0x000054101d1d7816 */ /* 0x000fe40000000014 */
[----:B------:R-:W-:Y:S02]  /*d130*/  PRMT R32, R31, 0x5432, R18 ;  /* 0x000054321f207816 */ /* 0x000fe40000000012 */
[----:B------:R-:W-:Y:S01]  /*d140*/  PRMT R33, R33, 0x5410, R17 ;  /* 0x0000541021217816 */ /* 0x000fe20000000011 */
[----:B------:R-:W-:Y:S01]  /*d150*/  IMAD.U32 R54, R29, 0x10000, RZ ;  /* 0x000100001d367824 */ /* 0x000fe200078e00ff */
[----:B------:R-:W-:Y:S01]  /*d160*/  PRMT R34, R34, 0x5410, R2 ;  /* 0x0000541022227816 */ /* 0x000fe20000000002 */
[----:B------:R-:W-:-:S03]  /*d170*/  IMAD.U32 R57, R32, 0x10000, RZ ;  /* 0x0001000020397824 */ /* 0x000fc600078e00ff */
[----:B------:R-:W-:Y:S02]  /*d180*/  SHF.L.U32 R56, R34, 0x10, RZ ;  /* 0x0000001022387819 */ /* 0x000fe400000006ff */
[----:B--2---:R-:W-:-:S04]  /*d190*/  LOP3.LUT R0, R15, 0x38, R0, 0xf8, !PT ;  /* 0x000000380f007812 */ /* 0x004fc800078ef800 */
[----:B---3--:R-:W-:Y:S01]  /*d1a0*/  LOP3.LUT R0, R0, R14, RZ, 0x3c, !PT ;  /* 0x0000000e00007212 */ /* 0x008fe200078e3cff */
[----:B----4-:R-:W1:Y:S04]  /*d1b0*/  LDS.128 R24, [R75] ;  /* 0x000000004b187984 */ /* 0x010e680000000c00 */
[----:B------:R-:W-:-:S04]  /*d1c0*/  IMAD.IADD R0, R13, 0x1, R0 ;  /* 0x000000010d007824 */ /* 0x000fc800078e0200 */
[----:B------:R-:W-:-:S05]  /*d1d0*/  IMAD.SHL.U32 R52, R0, 0x2, RZ ;  /* 0x0000000200347824 */ /* 0x000fca00078e00ff */
[----:B------:R-:W2:Y:S01]  /*d1e0*/  LDS.128 R12, [R52+0x5100] ;  /* 0x00510000340c7984 */ /* 0x000ea20000000c00 */
[----:B------:R-:W-:Y:S02]  /*d1f0*/  SHF.R.U32.HI R0, RZ, 0x10, R21 ;  /* 0x00000010ff007819 */ /* 0x000fe40000011615 */
[----:B------:R-:W-:Y:S02]  /*d200*/  SHF.R.U64 R21, R22, 0x10, R23 ;  /* 0x0000001016157819 */ /* 0x000fe40000001217 */
[C---:B------:R-:W-:Y:S02]  /*d210*/  PRMT R23, R30.reuse, 0x5432, R16 ;  /* 0x000054321e177816 */ /* 0x040fe40000000010 */
[----:B------:R-:W-:Y:S02]  /*d220*/  PRMT R35, R35, 0x5410, R21 ;  /* 0x0000541023237816 */ /* 0x000fe40000000015 */
[----:B------:R-:W-:Y:S01]  /*d230*/  PRMT R22, R30, 0x5410, R3 ;  /* 0x000054101e167816 */ /* 0x000fe20000000003 */
[----:B------:R-:W-:Y:S01]  /*d240*/  IMAD.U32 R53, R23, 0x10000, RZ ;  /* 0x0001000017357824 */ /* 0x000fe200078e00ff */
[----:B------:R-:W-:-:S03]  /*d250*/  PRMT R28, R31, 0x5410, R0 ;  /* 0x000054101f1c7816 */ /* 0x000fc60000000000 */
[----:B------:R-:W-:Y:S01]  /*d260*/  IMAD.U32 R58, R22, 0x10000, RZ ;  /* 0x00010000163a7824 */ /* 0x000fe200078e00ff */
[----:B------:R-:W-:Y:S02]  /*d270*/  LOP3.LUT R59, R23, 0xffff0000, RZ, 0xc0, !PT ;  /* 0xffff0000173b7812 */ /* 0x000fe400078ec0ff */
[C---:B-1----:R-:W-:Y:S01]  /*d280*/  SHF.L.U32 R30, R25.reuse, 0x10, RZ ;  /* 0x00000010191e7819 */ /* 0x042fe200000006ff */
[C---:B------:R-:W-:Y:S01]  /*d290*/  IMAD.U32 R20, R26.reuse, 0x10000, RZ ;  /* 0x000100001a147824 */ /* 0x040fe200078e00ff */
[----:B------:R-:W-:Y:S01]  /*d2a0*/  LOP3.LUT R21, R25, 0xffff0000, RZ, 0xc0, !PT ;  /* 0xffff000019157812 */ /* 0x000fe200078ec0ff */
[C---:B------:R-:W-:Y:S01]  /*d2b0*/  IMAD.U32 R19, R27.reuse, 0x10000, RZ ;  /* 0x000100001b137824 */ /* 0x040fe200078e00ff */
[----:B------:R-:W-:Y:S01]  /*d2c0*/  LOP3.LUT R25, R26, 0xffff0000, RZ, 0xc0, !PT ;  /* 0xffff00001a197812 */ /* 0x000fe200078ec0ff */
[----:B------:R-:W-:Y:S01]  /*d2d0*/  IMAD.U32 R31, R24, 0x10000, RZ ;  /* 0x00010000181f7824 */ /* 0x000fe200078e00ff */
[----:B------:R-:W-:Y:S01]  /*d2e0*/  LOP3.LUT R26, R27, 0xffff0000, RZ, 0xc0, !PT ;  /* 0xffff00001b1a7812 */ /* 0x000fe200078ec0ff */
[C---:B--2---:R-:W-:Y:S01]  /*d2f0*/  IMAD.U32 R18, R12.reuse, 0x10000, RZ ;  /* 0x000100000c127824 */ /* 0x044fe200078e00ff */
[----:B------:R-:W-:-:S03]  /*d300*/  LOP3.LUT R17, R12, 0xffff0000, RZ, 0xc0, !PT ;  /* 0xffff00000c117812 */ /* 0x000fc600078ec0ff */
[----:B------:R-:W-:Y:S01]  /*d310*/  FMUL.FTZ R27, R18, R53 ;  /* 0x00000035121b7220 */ /* 0x000fe20000410000 */
[C---:B------:R-:W-:Y:S02]  /*d320*/  SHF.L.U32 R12, R14.reuse, 0x10, RZ ;  /* 0x000000100e0c7819 */ /* 0x040fe400000006ff */
[----:B------:R-:W-:Y:S01]  /*d330*/  LOP3.LUT R3, R14, 0xffff0000, RZ, 0xc0, !PT ;  /* 0xffff00000e037812 */ /* 0x000fe200078ec0ff */
[-C--:B------:R-:W-:Y:S01]  /*d340*/  FMUL.FTZ R14, R18, R54.reuse ;  /* 0x00000036120e7220 */ /* 0x080fe20000410000 */
[----:B------:R-:W-:Y:S01]  /*d350*/  SHF.L.U32 R16, R13, 0x10, RZ ;  /* 0x000000100d107819 */ /* 0x000fe200000006ff */
[----:B------:R-:W-:Y:S02]  /*d360*/  FFMA.FTZ R54, R31, R54, -R27 ;  /* 0x000000361f367223 */ /* 0x000fe4000001081b */
[C---:B------:R-:W-:Y:S02]  /*d370*/  IMAD.U32 R2, R15.reuse, 0x10000, RZ ;  /* 0x000100000f027824 */ /* 0x040fe400078e00ff */
[----:B------:R-:W-:Y:S01]  /*d380*/  IMAD.U32 R27, R28, 0x10000, RZ ;  /* 0x000100001c1b7824 */ /* 0x000fe200078e00ff */
[----:B------:R-:W-:Y:S01]  /*d390*/  LOP3.LUT R0, R15, 0xffff0000, RZ, 0xc0, !PT ;  /* 0xffff00000f007812 */ /* 0x000fe200078ec0ff */
[----:B------:R-:W-:-:S02]  /*d3a0*/  FMUL.FTZ R18, R16, R58 ;  /* 0x0000003a10127220 */ /* 0x000fc40000410000 */
[----:B------:R-:W-:Y:S02]  /*d3b0*/  FFMA.FTZ R53, R31, R53, R14 ;  /* 0x000000351f357223 */ /* 0x000fe4000001000e */
[----:B------:R-:W-:Y:S02]  /*d3c0*/  FMUL.FTZ R15, R16, R27 ;  /* 0x0000001b100f7220 */ /* 0x000fe40000410000 */
[C---:B------:R-:W-:Y:S02]  /*d3d0*/  FMUL.FTZ R14, R2.reuse, R57 ;  /* 0x00000039020e7220 */ /* 0x040fe40000410000 */
[----:B------:R-:W-:Y:S02]  /*d3e0*/  FMUL.FTZ R2, R2, R56 ;  /* 0x0000003802027220 */ /* 0x000fe40000410000 */
[----:B------:R-:W-:Y:S01]  /*d3f0*/  FFMA.FTZ R31, R30, R27, -R18 ;  /* 0x0000001b1e1f7223 */ /* 0x000fe20000010812 */
[----:B------:R-:W-:Y:S01]  /*d400*/  LOP3.LUT R24, R24, 0xffff0000, RZ, 0xc0, !PT ;  /* 0xffff000018187812 */ /* 0x000fe200078ec0ff */
[----:B------:R-:W-:Y:S01]  /*d410*/  FFMA.FTZ R27, R30, R58, R15 ;  /* 0x0000003a1e1b7223 */ /* 0x000fe2000001000f */
[----:B------:R-:W-:Y:S01]  /*d420*/  LOP3.LUT R15, R29, 0xffff0000, RZ, 0xc0, !PT ;  /* 0xffff00001d0f7812 */ /* 0x000fe200078ec0ff */
[----:B------:R-:W-:Y:S01]  /*d430*/  FFMA.FTZ R23, R19, R57, R2 ;  /* 0x0000003913177223 */ /* 0x000fe20000010002 */
[----:B------:R-:W-:Y:S01]  /*d440*/  LOP3.LUT R13, R13, 0xffff0000, RZ, 0xc0, !PT ;  /* 0xffff00000d0d7812 */ /* 0x000fe200078ec0ff */
[----:B------:R-:W-:Y:S01]  /*d450*/  FFMA.FTZ R30, R19, R56, -R14 ;  /* 0x00000038131e7223 */ /* 0x000fe2000001080e */
[----:B------:R-:W-:Y:S01]  /*d460*/  LOP3.LUT R28, R28, 0xffff0000, RZ, 0xc0, !PT ;  /* 0xffff00001c1c7812 */ /* 0x000fe200078ec0ff */
[----:B------:R-:W-:Y:S01]  /*d470*/  FMUL.FTZ R2, R17, R59 ;  /* 0x0000003b11027220 */ /* 0x000fe20000410000 */
[----:B------:R-:W-:Y:S01]  /*d480*/  LOP3.LUT R19, R22, 0xffff0000, RZ, 0xc0, !PT ;  /* 0xffff000016137812 */ /* 0x000fe200078ec0ff */
[----:B------:R-:W-:-:S02]  /*d490*/  IMAD.U32 R29, R33, 0x10000, RZ ;  /* 0x00010000211d7824 */ /* 0x000fc400078e00ff */
[-C--:B------:R-:W-:Y:S02]  /*d4a0*/  FFMA.FTZ R16, R24, R15.reuse, -R2 ;  /* 0x0000000f18107223 */ /* 0x080fe40000010802 */
[----:B------:R-:W-:Y:S02]  /*d4b0*/  FMUL.FTZ R14, R17, R15 ;  /* 0x0000000f110e7220 */ /* 0x000fe40000410000 */
[----:B------:R-:W-:Y:S02]  /*d4c0*/  FMUL.FTZ R2, R13, R28 ;  /* 0x0000001c0d027220 */ /* 0x000fe40000410000 */
[----:B------:R-:W-:Y:S02]  /*d4d0*/  IMAD.U32 R18, R35, 0x10000, RZ ;  /* 0x0001000023127824 */ /* 0x000fe400078e00ff */
[----:B------:R-:W-:Y:S02]  /*d4e0*/  FMUL.FTZ R15, R13, R19 ;  /* 0x000000130d0f7220 */ /* 0x000fe40000410000 */
[----:B------:R-:W-:-:S02]  /*d4f0*/  FMUL.FTZ R13, R12, R29 ;  /* 0x0000001d0c0d7220 */ /* 0x000fc40000410000 */
[----:B------:R-:W-:Y:S01]  /*d500*/  FFMA.FTZ R22, R24, R59, R14 ;  /* 0x0000003b18167223 */ /* 0x000fe2000001000e */
[----:B------:R-:W-:Y:S01]  /*d510*/  LOP3.LUT R24, R33, 0xffff0000, RZ, 0xc0, !PT ;  /* 0xffff000021187812 */ /* 0x000fe200078ec0ff */
[----:B------:R-:W-:Y:S01]  /*d520*/  FFMA.FTZ R19, R21, R19, R2 ;  /* 0x0000001315137223 */ /* 0x000fe20000010002 */
[----:B------:R-:W-:Y:S01]  /*d530*/  LOP3.LUT R14, R35, 0xffff0000, RZ, 0xc0, !PT ;  /* 0xffff0000230e7812 */ /* 0x000fe200078ec0ff */
[----:B------:R-:W-:Y:S01]  /*d540*/  FFMA.FTZ R17, R21, R28, -R15 ;  /* 0x0000001c15117223 */ /* 0x000fe2000001080f */
[----:B------:R-:W-:Y:S01]  /*d550*/  LOP3.LUT R21, R32, 0xffff0000, RZ, 0xc0, !PT ;  /* 0xffff000020157812 */ /* 0x000fe200078ec0ff */
[-C--:B------:R-:W-:Y:S02]  /*d560*/  FMUL.FTZ R2, R12, R18.reuse ;  /* 0x000000120c027220 */ /* 0x080fe40000410000 */
[----:B------:R-:W-:Y:S01]  /*d570*/  FFMA.FTZ R18, R20, R18, -R13 ;  /* 0x0000001214127223 */ /* 0x000fe2000001080d */
[----:B------:R-:W-:Y:S01]  /*d580*/  LOP3.LUT R13, R34, 0xffff0000, RZ, 0xc0, !PT ;  /* 0xffff0000220d7812 */ /* 0x000fe200078ec0ff */
[----:B------:R-:W-:-:S02]  /*d590*/  FFMA.FTZ R15, R20, R29, R2 ;  /* 0x0000001d140f7223 */ /* 0x000fc40000010002 */
[C---:B------:R-:W-:Y:S02]  /*d5a0*/  FMUL.FTZ R12, R3.reuse, R24 ;  /* 0x00000018030c7220 */ /* 0x040fe40000410000 */
[-C--:B------:R-:W-:Y:S02]  /*d5b0*/  FMUL.FTZ R3, R3, R14.reuse ;  /* 0x0000000e03037220 */ /* 0x080fe40000410000 */
[C---:B------:R-:W-:Y:S02]  /*d5c0*/  FMUL.FTZ R2, R0.reuse, R21 ;  /* 0x0000001500027220 */ /* 0x040fe40000410000 */
[----:B------:R-:W-:Y:S02]  /*d5d0*/  FMUL.FTZ R0, R0, R13 ;  /* 0x0000000d00007220 */ /* 0x000fe40000410000 */
[C---:B------:R-:W-:Y:S02]  /*d5e0*/  FFMA.FTZ R14, R25.reuse, R14, -R12 ;  /* 0x0000000e190e7223 */ /* 0x040fe4000001080c */
[----:B------:R-:W-:-:S02]  /*d5f0*/  FFMA.FTZ R3, R25, R24, R3 ;  /* 0x0000001819037223 */ /* 0x000fc40000010003 */
[C---:B------:R-:W-:Y:S02]  /*d600*/  FFMA.FTZ R2, R26.reuse, R13, -R2 ;  /* 0x0000000d1a027223 */ /* 0x040fe40000010802 */
[----:B------:R-:W-:Y:S01]  /*d610*/  FFMA.FTZ R0, R26, R21, R0 ;  /* 0x000000151a007223 */ /* 0x000fe20000010000 */
[----:B------:R-:W-:Y:S02]  /*d620*/  F2FP.BF16.PACK_AB R13, R19, R27 ;  /* 0x0000001b130d723e */ /* 0x000fe400000010ff */
[----:B------:R-:W-:Y:S02]  /*d630*/  F2FP.BF16.PACK_AB R18, R14, R18 ;  /* 0x000000120e12723e */ /* 0x000fe400000010ff */
[----:B------:R-:W-:Y:S02]  /*d640*/  F2FP.BF16.PACK_AB R16, R16, R54 ;  /* 0x000000361010723e */ /* 0x000fe400000010ff */
[----:B------:R-:W-:Y:S02]  /*d650*/  F2FP.BF16.PACK_AB R17, R17, R31 ;  /* 0x0000001f1111723e */ /* 0x000fe400000010ff */
[----:B------:R-:W-:-:S02]  /*d660*/  F2FP.BF16.PACK_AB R14, R3, R15 ;  /* 0x0000000f030e723e */ /* 0x000fc400000010ff */
[----:B------:R-:W-:Y:S02]  /*d670*/  F2FP.BF16.PACK_AB R19, R2, R30 ;  /* 0x0000001e0213723e */ /* 0x000fe400000010ff */
[----:B------:R-:W-:Y:S02]  /*d680*/  F2FP.BF16.PACK_AB R12, R22, R53 ;  /* 0x00000035160c723e */ /* 0x000fe400000010ff */
[----:B------:R-:W-:Y:S01]  /*d690*/  F2FP.BF16.PACK_AB R15, R0, R23 ;  /* 0x00000017000f723e */ /* 0x000fe200000010ff */
[----:B------:R1:W-:Y:S04]  /*d6a0*/  STS.128 [R75], R16 ;  /* 0x000000104b007388 */ /* 0x0003e80000000c00 */
[----:B------:R1:W-:Y:S02]  /*d6b0*/  STS.128 [R52+0x5100], R12 ;  /* 0x0051000c34007388 */ /* 0x0003e40000000c00 */
.L_x_1027:
[----:B------:R-:W-:Y:S05]  /*d6c0*/  BSYNC B0 ;  /* 0x0000000000007941 */ /* 0x000fea0003800000 */
.L_x_1026:
        /* <DEDUP_REMOVED lines=15> */
[----:B------:R-:W-:Y:S02]  /*d7c0*/  LOP3.LUT R0, R0, R3, RZ, 0x3c, !PT ;  /* 0x0000000300007212 */ /* 0x000fe400078e3cff */
[----:B------:R-:W-:Y:S02]  /*d7d0*/  SHF.R.U64 R4, R4, 0x10, R5 ;  /* 0x0000001004047819 */ /* 0x000fe40000001205 */
[----:B------:R-:W-:Y:S02]  /*d7e0*/  SHF.R.U64 R8, R8, 0x10, R9 ;  /* 0x0000001008087819 */ /* 0x000fe40000001209 */
[----:B------:R-:W-:Y:S02]  /*d7f0*/  SHF.R.U32.HI R3, RZ, 0x10, R5 ;  /* 0x00000010ff037819 */ /* 0x000fe40000011605 */
[--C-:B------:R-:W-:Y:S02]  /*d800*/  SHF.R.U64 R5, R6, 0x10, R7.reuse ;  /* 0x0000001006057819 */ /* 0x100fe40000001207 */
[----:B------:R-:W-:-:S02]  /*d810*/  SHF.R.U32.HI R6, RZ, 0x10, R7 ;  /* 0x00000010ff067819 */ /* 0x000fc40000011607 */
[----:B------:R-:W-:Y:S02]  /*d820*/  PRMT R21, R61, 0x5432, R8 ;  /* 0x000054323d157816 */ /* 0x000fe40000000008 */
[C---:B------:R-:W-:Y:S02]  /*d830*/  PRMT R26, R62.reuse, 0x5432, R5 ;  /* 0x000054323e1a7816 */ /* 0x040fe40000000005 */
[----:B------:R-:W-:-:S04]  /*d840*/  PRMT R25, R62, 0x5410, R6 ;  /* 0x000054103e197816 */ /* 0x000fc80000000006 */
[----:B------:R-:W-:Y:S01]  /*d850*/  SHF.L.U32 R32, R25, 0x10, RZ ;  /* 0x0000001019207819 */ /* 0x000fe200000006ff */
[----:B--2---:R-:W-:-:S04]  /*d860*/  IMAD.IADD R0, R2, 0x1, R0 ;  /* 0x0000000102007824 */ /* 0x004fc800078e0200 */
[----:B------:R-:W-:Y:S01]  /*d870*/  IMAD.SHL.U32 R30, R0, 0x2, RZ ;  /* 0x00000002001e7824 */ /* 0x000fe200078e00ff */
[----:B---3--:R-:W1:Y:S04]  /*d880*/  LDS.128 R16, [R33] ;  /* 0x0000000021107984 */ /* 0x008e680000000c00 */
[----:B------:R-:W2:Y:S01]  /*d890*/  LDS.128 R12, [R30+0x5100] ;  /* 0x005100001e0c7984 */ /* 0x000ea20000000c00 */
[----:B------:R-:W-:Y:S02]  /*d8a0*/  SHF.R.U32.HI R0, RZ, 0x10, R9 ;  /* 0x00000010ff007819 */ /* 0x000fe40000011609 */
[--C-:B------:R-:W-:Y:S02]  /*d8b0*/  SHF.R.U64 R9, R10, 0x10, R11.reuse ;  /* 0x000000100a097819 */ /* 0x100fe4000000120b */
[----:B------:R-:W-:-:S02]  /*d8c0*/  SHF.R.U32.HI R2, RZ, 0x10, R11 ;  /* 0x00000010ff027819 */ /* 0x000fc4000001160b */
[C---:B------:R-:W-:Y:S02]  /*d8d0*/  PRMT R11, R60.reuse, 0x5432, R4 ;  /* 0x000054323c0b7816 */ /* 0x040fe40000000004 */
[----:B------:R-:W-:Y:S02]  /*d8e0*/  PRMT R28, R63, 0x5432, R9 ;  /* 0x000054323f1c7816 */ /* 0x000fe40000000009 */
[----:B------:R-:W-:Y:S02]  /*d8f0*/  PRMT R10, R60, 0x5410, R3 ;  /* 0x000054103c0a7816 */ /* 0x000fe40000000003 */
[----:B------:R-:W-:Y:S02]  /*d900*/  PRMT R20, R61, 0x5410, R0 ;  /* 0x000054103d147816 */ /* 0x000fe40000000000 */
[----:B------:R-:W-:Y:S01]  /*d910*/  PRMT R27, R63, 0x5410, R2 ;  /* 0x000054103f1b7816 */ /* 0x000fe20000000002 */
[C---:B-1----:R-:W-:Y:S01]  /*d920*/  IMAD.U32 R23, R16.reuse, 0x10000, RZ ;  /* 0x0001000010177824 */ /* 0x042fe200078e00ff */
[----:B------:R-:W-:Y:S01]  /*d930*/  LOP3.LUT R24, R16, 0xffff0000, RZ, 0xc0, !PT ;  /* 0xffff000010187812 */ /* 0x000fe200078ec0ff */
[C---:B------:R-:W-:Y:S01]  /*d940*/  IMAD.U32 R22, R17.reuse, 0x10000, RZ ;  /* 0x0001000011167824 */ /* 0x040fe200078e00ff */
[----:B------:R-:W-:Y:S01]  /*d950*/  LOP3.LUT R16, R17, 0xffff0000, RZ, 0xc0, !PT ;  /* 0xffff000011107812 */ /* 0x000fe200078ec0ff */
[C---:B------:R-:W-:Y:S01]  /*d960*/  IMAD.U32 R17, R18.reuse, 0x10000, RZ ;  /* 0x0001000012117824 */ /* 0x040fe200078e00ff */
[----:B------:R-:W-:Y:S01]  /*d970*/  LOP3.LUT R29, R18, 0xffff0000, RZ, 0xc0, !PT ;  /* 0xffff0000121d7812 */ /* 0x000fe200078ec0ff */
[----:B--2---:R-:W-:Y:S01]  /*d980*/  IMAD.U32 R8, R12, 0x10000, RZ ;  /* 0x000100000c087824 */ /* 0x004fe200078e00ff */
[----:B------:R-:W-:-:S02]  /*d990*/  SHF.L.U32 R9, R19, 0x10, RZ ;  /* 0x0000001013097819 */ /* 0x000fc400000006ff */
[----:B------:R-:W-:Y:S01]  /*d9a0*/  LOP3.LUT R18, R19, 0xffff0000, RZ, 0xc0, !PT ;  /* 0xffff000013127812 */ /* 0x000fe200078ec0ff */
[----:B------:R-:W-:Y:S01]  /*d9b0*/  IMAD.U32 R19, R11, 0x10000, RZ ;  /* 0x000100000b137824 */ /* 0x000fe200078e00ff */
[C---:B------:R-:W-:Y:S01]  /*d9c0*/  LOP3.LUT R5, R13.reuse, 0xffff0000, RZ, 0xc0, !PT ;  /* 0xffff00000d057812 */ /* 0x040fe200078ec0ff */
[----:B------:R-:W-:Y:S01]  /*d9d0*/  IMAD.U32 R6, R13, 0x10000, RZ ;  /* 0x000100000d067824 */ /* 0x000fe200078e00ff */
[----:B------:R-:W-:Y:S01]  /*d9e0*/  LOP3.LUT R7, R12, 0xffff0000, RZ, 0xc0, !PT ;  /* 0xffff00000c077812 */ /* 0x000fe200078ec0ff */
[----:B------:R-:W-:Y:S01]  /*d9f0*/  FMUL.FTZ R12, R8, R19 ;  /* 0x00000013080c7220 */ /* 0x000fe20000410000 */
[----:B------:R-:W-:Y:S01]  /*da00*/  SHF.L.U32 R13, R21, 0x10, RZ ;  /* 0x00000010150d7819 */ /* 0x000fe200000006ff */
[C---:B------:R-:W-:Y:S01]  /*da10*/  IMAD.U32 R4, R14.reuse, 0x10000, RZ ;  /* 0x000100000e047824 */ /* 0x040fe200078e00ff */
[----:B------:R-:W-:Y:S01]  /*da20*/  LOP3.LUT R3, R14, 0xffff0000, RZ, 0xc0, !PT ;  /* 0xffff00000e037812 */ /* 0x000fe200078ec0ff */
[----:B------:R-:W-:Y:S02]  /*da30*/  IMAD.U32 R14, R10, 0x10000, RZ ;  /* 0x000100000a0e7824 */ /* 0x000fe400078e00ff */
[----:B------:R-:W-:-:S02]  /*da40*/  FMUL.FTZ R8, R8, R13 ;  /* 0x0000000d08087220 */ /* 0x000fc40000410000 */
[----:B------:R-:W-:Y:S01]  /*da50*/  FFMA.FTZ R31, R23, R13, -R12 ;  /* 0x0000000d171f7223 */ /* 0x000fe2000001080c */
[C---:B------:R-:W-:Y:S01]  /*da60*/  LOP3.LUT R0, R15.reuse, 0xffff0000, RZ, 0xc0, !PT ;  /* 0xffff00000f007812 */ /* 0x040fe200078ec0ff */
[----:B------:R-:W-:Y:S02]  /*da70*/  IMAD.U32 R13, R20, 0x10000, RZ ;  /* 0x00010000140d7824 */ /* 0x000fe400078e00ff */
[----:B------:R-:W-:Y:S02]  /*da80*/  IMAD.U32 R2, R15, 0x10000, RZ ;  /* 0x000100000f027824 */ /* 0x000fe400078e00ff */
[----:B------:R-:W-:Y:S02]  /*da90*/  FMUL.FTZ R12, R6, R14 ;  /* 0x0000000e060c7220 */ /* 0x000fe40000410000 */
[----:B------:R-:W-:Y:S02]  /*daa0*/  IMAD.U32 R15, R27, 0x10000, RZ ;  /* 0x000100001b0f7824 */ /* 0x000fe400078e00ff */
[----:B------:R-:W-:-:S02]  /*dab0*/  FFMA.FTZ R23, R23, R19, R8 ;  /* 0x0000001317177223 */ /* 0x000fc40000010008 */
[-C--:B------:R-:W-:Y:S02]  /*dac0*/  FMUL.FTZ R8, R6, R13.reuse ;  /* 0x0000000d06087220 */ /* 0x080fe40000410000 */
[----:B------:R-:W-:Y:S01]  /*dad0*/  FFMA.FTZ R19, R22, R13, -R12 ;  /* 0x0000000d16137223 */ /* 0x000fe2000001080c */
[----:B------:R-:W-:Y:S01]  /*dae0*/  LOP3.LUT R12, R11, 0xffff0000, RZ, 0xc0, !PT ;  /* 0xffff00000b0c7812 */ /* 0x000fe200078ec0ff */
[CC--:B------:R-:W-:Y:S02]  /*daf0*/  FMUL.FTZ R6, R2.reuse, R32.reuse ;  /* 0x0000002002067220 */ /* 0x0c0fe40000410000 */
[-C--:B------:R-:W-:Y:S02]  /*db00*/  FMUL.FTZ R2, R2, R15.reuse ;  /* 0x0000000f02027220 */ /* 0x080fe40000410000 */
[----:B------:R-:W-:Y:S01]  /*db10*/  FFMA.FTZ R15, R9, R15, -R6 ;  /* 0x0000000f090f7223 */ /* 0x000fe20000010806 */
[----:B------:R-:W-:Y:S01]  /*db20*/  LOP3.LUT R6, R21, 0xffff0000, RZ, 0xc0, !PT ;  /* 0xffff000015067812 */ /* 0x000fe200078ec0ff */
[----:B------:R-:W-:Y:S01]  /*db30*/  FFMA.FTZ R13, R9, R32, R2 ;  /* 0x00000020090d7223 */ /* 0x000fe20000010002 */
[----:B------:R-:W-:Y:S01]  /*db40*/  LOP3.LUT R9, R20, 0xffff0000, RZ, 0xc0, !PT ;  /* 0xffff000014097812 */ /* 0x000fe200078ec0ff */
[----:B------:R-:W-:Y:S01]  /*db50*/  FMUL.FTZ R2, R7, R12 ;  /* 0x0000000c07027220 */ /* 0x000fe20000410000 */
[----:B------:R-:W-:Y:S01]  /*db60*/  LOP3.LUT R11, R10, 0xffff0000, RZ, 0xc0, !PT ;  /* 0xffff00000a0b7812 */ /* 0x000fe200078ec0ff */
[----:B------:R-:W-:-:S02]  /*db70*/  FFMA.FTZ R14, R22, R14, R8 ;  /* 0x0000000e160e7223 */ /* 0x000fc40000010008 */
[----:B------:R-:W-:Y:S02]  /*db80*/  IMAD.U32 R21, R26, 0x10000, RZ ;  /* 0x000100001a157824 */ /* 0x000fe400078e00ff */
[-C--:B------:R-:W-:Y:S02]  /*db90*/  FFMA.FTZ R8, R24, R6.reuse, -R2 ;  /* 0x0000000618087223 */ /* 0x080fe40000010802 */
[----:B------:R-:W-:Y:S02]  /*dba0*/  FMUL.FTZ R7, R7, R6 ;  /* 0x0000000607077220 */ /* 0x000fe40000410000 */
[C---:B------:R-:W-:Y:S02]  /*dbb0*/  FMUL.FTZ R2, R5.reuse, R9 ;  /* 0x0000000905027220 */ /* 0x040fe40000410000 */
[----:B------:R-:W-:Y:S02]  /*dbc0*/  IMAD.U32 R10, R28, 0x10000, RZ ;  /* 0x000100001c0a7824 */ /* 0x000fe400078e00ff */
[----:B------:R-:W-:-:S02]  /*dbd0*/  FMUL.FTZ R6, R5, R11 ;  /* 0x0000000b05067220 */ /* 0x000fc40000410000 */
[----:B------:R-:W-:Y:S01]  /*dbe0*/  FMUL.FTZ R5, R4, R21 ;  /* 0x0000001504057220 */ /* 0x000fe20000410000 */
[----:B------:R-:W-:Y:S01]  /*dbf0*/  LOP3.LUT R20, R26, 0xffff0000, RZ, 0xc0, !PT ;  /* 0xffff00001a147812 */ /* 0x000fe200078ec0ff */
[C---:B------:R-:W-:Y:S02]  /*dc00*/  FFMA.FTZ R11, R16.reuse, R11, R2 ;  /* 0x0000000b100b7223 */ /* 0x040fe40000010002 */
[----:B------:R-:W-:Y:S01]  /*dc10*/  FFMA.FTZ R9, R16, R9, -R6 ;  /* 0x0000000910097223 */ /* 0x000fe20000010806 */
[----:B------:R-:W-:Y:S01]  /*dc20*/  LOP3.LUT R6, R28, 0xffff0000, RZ, 0xc0, !PT ;  /* 0xffff00001c067812 */ /* 0x000fe200078ec0ff */
[-C--:B------:R-:W-:Y:S01]  /*dc30*/  FMUL.FTZ R2, R4, R10.reuse ;  /* 0x0000000a04027220 */ /* 0x080fe20000410000 */
[----:B------:R-:W-:Y:S01]  /*dc40*/  LOP3.LUT R16, R25, 0xffff0000, RZ, 0xc0, !PT ;  /* 0xffff000019107812 */ /* 0x000fe200078ec0ff */
[----:B------:R-:W-:Y:S01]  /*dc50*/  FFMA.FTZ R10, R17, R10, -R5 ;  /* 0x0000000a110a7223 */ /* 0x000fe20000010805 */
[----:B------:R-:W-:Y:S01]  /*dc60*/  LOP3.LUT R5, R27, 0xffff0000, RZ, 0xc0, !PT ;  /* 0xffff00001b057812 */ /* 0x000fe200078ec0ff */
[----:B------:R-:W-:-:S02]  /*dc70*/  FFMA.FTZ R12, R24, R12, R7 ;  /* 0x0000000c180c7223 */ /* 0x000fc40000010007 */
[----:B------:R-:W-:Y:S02]  /*dc80*/  FFMA.FTZ R7, R17, R21, R2 ;  /* 0x0000001511077223 */ /* 0x000fe40000010002 */
[C---:B------:R-:W-:Y:S02]  /*dc90*/  FMUL.FTZ R4, R3.reuse, R20 ;  /* 0x0000001403047220 */ /* 0x040fe40000410000 */
[----:B------:R-:W-:Y:S02]  /*dca0*/  FMUL.FTZ R3, R3, R6 ;  /* 0x0000000603037220 */ /* 0x000fe40000410000 */
[C---:B------:R-:W-:Y:S02]  /*dcb0*/  FMUL.FTZ R2, R0.reuse, R16 ;  /* 0x0000001000027220 */ /* 0x040fe40000410000 */
[----:B------:R-:W-:Y:S02]  /*dcc0*/  FMUL.FTZ R0, R0, R5 ;  /* 0x0000000500007220 */ /* 0x000fe40000410000 */
[----:B------:R-:W-:-:S02]  /*dcd0*/  FFMA.FTZ R6, R29, R6, -R4 ;  /* 0x000000061d067223 */ /* 0x000fc40000010804 */
[----:B------:R-:W-:Y:S02]  /*dce0*/  FFMA.FTZ R3, R29, R20, R3 ;  /* 0x000000141d037223 */ /* 0x000fe40000010003 */
[C---:B------:R-:W-:Y:S02]  /*dcf0*/  FFMA.FTZ R2, R18.reuse, R5, -R2 ;  /* 0x0000000512027223 */ /* 0x040fe40000010802 */
        /* <DEDUP_REMOVED lines=11> */
.L_x_1029:
[----:B------:R-:W-:Y:S05]  /*ddb0*/  BSYNC B0 ;  /* 0x0000000000007941 */ /* 0x000fea0003800000 */
.L_x_1028:
        /* <DEDUP_REMOVED lines=18> */
[----:B------:R-:W-:Y:S02]  /*dee0*/  PRMT R14, R64, 0x5432, R14 ;  /* 0x00005432400e7816 */ /* 0x000fe4000000000e */
[----:B------:R-:W-:Y:S02]  /*def0*/  SHF.R.U64 R3, R38, 0x10, R39 ;  /* 0x0000001026037819 */ /* 0x000fe40000001227 */
[----:B------:R-:W-:Y:S01]  /*df00*/  SHF.R.U32.HI R13, RZ, 0x10, R41 ;  /* 0x00000010ff0d7819 */ /* 0x000fe20000011629 */
[----:B------:R-:W-:Y:S01]  /*df10*/  IMAD.U32 R29, R14, 0x10000, RZ ;  /* 0x000100000e1d7824 */ /* 0x000fe200078e00ff */
[----:B------:R-:W-:-:S02]  /*df20*/  SHF.R.U32.HI R18, RZ, 0x10, R43 ;  /* 0x00000010ff127819 */ /* 0x000fc4000001162b */
[----:B------:R-:W-:Y:S02]  /*df30*/  SHF.R.U32.HI R12, RZ, 0x10, R39 ;  /* 0x00000010ff0c7819 */ /* 0x000fe40000011627 */
[----:B------:R-:W-:Y:S02]  /*df40*/  PRMT R23, R66, 0x5432, R17 ;  /* 0x0000543242177816 */ /* 0x000fe40000000011 */
[C---:B------:R-:W-:Y:S02]  /*df50*/  PRMT R25, R67.reuse, 0x5432, R3 ;  /* 0x0000543243197816 */ /* 0x040fe40000000003 */
[----:B------:R-:W-:Y:S02]  /*df60*/  PRMT R13, R64, 0x5410, R13 ;  /* 0x00005410400d7816 */ /* 0x000fe4000000000d */
[----:B------:R-:W-:Y:S02]  /*df70*/  PRMT R22, R66, 0x5410, R18 ;  /* 0x0000541042167816 */ /* 0x000fe40000000012 */
[----:B------:R-:W-:Y:S01]  /*df80*/  PRMT R24, R67, 0x5410, R12 ;  /* 0x0000541043187816 */ /* 0x000fe2000000000c */
[----:B------:R-:W-:Y:S01]  /*df90*/  IMAD.U32 R32, R13, 0x10000, RZ ;  /* 0x000100000d207824 */ /* 0x000fe200078e00ff */
[----:B------:R-:W-:-:S02]  /*dfa0*/  SHF.L.U32 R31, R22, 0x10, RZ ;  /* 0x00000010161f7819 */ /* 0x000fc400000006ff */
[----:B------:R-:W-:Y:S01]  /*dfb0*/  LOP3.LUT R33, R14, 0xffff0000, RZ, 0xc0, !PT ;  /* 0xffff00000e217812 */ /* 0x000fe200078ec0ff */
[----:B--2---:R-:W-:-:S04]  /*dfc0*/  IMAD.IADD R0, R2, 0x1, R0 ;  /* 0x0000000102007824 */ /* 0x004fc800078e0200 */
[----:B------:R-:W-:Y:S01]  /*dfd0*/  IMAD.SHL.U32 R28, R0, 0x2, RZ ;  /* 0x00000002001c7824 */ /* 0x000fe200078e00ff */
[----:B---3--:R-:W1:Y:S04]  /*dfe0*/  LDS.128 R8, [R34] ;  /* 0x0000000022087984 */ /* 0x008e680000000c00 */
[----:B------:R-:W2:Y:S01]  /*dff0*/  LDS.128 R4, [R28+0x5100] ;  /* 0x005100001c047984 */ /* 0x000ea20000000c00 */
[----:B------:R-:W-:-:S04]  /*e000*/  SHF.R.U64 R0, R36, 0x10, R37 ;  /* 0x0000001024007819 */ /* 0x000fc80000001225 */
[C---:B------:R-:W-:Y:S02]  /*e010*/  PRMT R16, R65.reuse, 0x5432, R0 ;  /* 0x0000543241107816 */ /* 0x040fe40000000000 */
[----:B------:R-:W-:Y:S02]  /*e020*/  SHF.R.U32.HI R2, RZ, 0x10, R37 ;  /* 0x00000010ff027819 */ /* 0x000fe40000011625 */
[----:B------:R-:W-:Y:S02]  /*e030*/  SHF.L.U32 R30, R16, 0x10, RZ ;  /* 0x00000010101e7819 */ /* 0x000fe400000006ff */
[----:B------:R-:W-:Y:S01]  /*e040*/  PRMT R15, R65, 0x5410, R2 ;  /* 0x00005410410f7816 */ /* 0x000fe20000000002 */
[C---:B-1----:R-:W-:Y:S01]  /*e050*/  IMAD.U32 R20, R10.reuse, 0x10000, RZ ;  /* 0x000100000a147824 */ /* 0x042fe200078e00ff */
[----:B------:R-:W-:Y:S01]  /*e060*/  LOP3.LUT R26, R10, 0xffff0000, RZ, 0xc0, !PT ;  /* 0xffff00000a1a7812 */ /* 0x000fe200078ec0ff */
[C---:B------:R-:W-:Y:S02]  /*e070*/  IMAD.U32 R17, R9.reuse, 0x10000, RZ ;  /* 0x0001000009117824 */ /* 0x040fe400078e00ff */
[----:B--2---:R-:W-:Y:S01]  /*e080*/  IMAD.U32 R10, R4, 0x10000, RZ ;  /* 0x00010000040a7824 */ /* 0x004fe200078e00ff */
[----:B------:R-:W-:Y:S01]  /*e090*/  LOP3.LUT R19, R9, 0xffff0000, RZ, 0xc0, !PT ;  /* 0xffff000009137812 */ /* 0x000fe200078ec0ff */
[----:B------:R-:W-:Y:S01]  /*e0a0*/  IMAD.U32 R18, R8, 0x10000, RZ ;  /* 0x0001000008127824 */ /* 0x000fe200078e00ff */
[----:B------:R-:W-:Y:S01]  /*e0b0*/  LOP3.LUT R9, R4, 0xffff0000, RZ, 0xc0, !PT ;  /* 0xffff000004097812 */ /* 0x000fe200078ec0ff */
[C---:B------:R-:W-:Y:S01]  /*e0c0*/  IMAD.U32 R4, R6.reuse, 0x10000, RZ ;  /* 0x0001000006047824 */ /* 0x040fe200078e00ff */
[----:B------:R-:W-:Y:S01]  /*e0d0*/  LOP3.LUT R3, R6, 0xffff0000, RZ, 0xc0, !PT ;  /* 0xffff000006037812 */ /* 0x000fe200078ec0ff */
[----:B------:R-:W-:-:S02]  /*e0e0*/  FMUL.FTZ R27, R10, R29 ;  /* 0x0000001d0a1b7220 */ /* 0x000fc40000410000 */
[-C--:B------:R-:W-:Y:S01]  /*e0f0*/  FMUL.FTZ R6, R10, R30.reuse ;  /* 0x0000001e0a067220 */ /* 0x080fe20000410000 */
[----:B------:R-:W-:Y:S01]  /*e100*/  LOP3.LUT R21, R8, 0xffff0000, RZ, 0xc0, !PT ;  /* 0xffff000008157812 */ /* 0x000fe200078ec0ff */
[----:B------:R-:W-:Y:S02]  /*e110*/  IMAD.U32 R8, R5, 0x10000, RZ ;  /* 0x0001000005087824 */ /* 0x000fe400078e00ff */
[C---:B------:R-:W-:Y:S02]  /*e120*/  FFMA.FTZ R30, R18.reuse, R30, -R27 ;  /* 0x0000001e121e7223 */ /* 0x040fe4000001081b */
[----:B------:R-:W-:Y:S02]  /*e130*/  IMAD.U32 R2, R7, 0x10000, RZ ;  /* 0x0001000007027824 */ /* 0x000fe400078e00ff */
[----:B------:R-:W-:Y:S02]  /*e140*/  IMAD.U32 R27, R15, 0x10000, RZ ;  /* 0x000100000f1b7824 */ /* 0x000fe400078e00ff */
[----:B------:R-:W-:-:S02]  /*e150*/  FFMA.FTZ R29, R18, R29, R6 ;  /* 0x0000001d121d7223 */ /* 0x000fc40000010006 */
[----:B------:R-:W-:Y:S01]  /*e160*/  IMAD.U32 R18, R24, 0x10000, RZ ;  /* 0x0001000018127824 */ /* 0x000fe200078e00ff */
[----:B------:R-:W-:Y:S01]  /*e170*/  LOP3.LUT R0, R7, 0xffff0000, RZ, 0xc0, !PT ;  /* 0xffff000007007812 */ /* 0x000fe200078ec0ff */
[C---:B------:R-:W-:Y:S01]  /*e180*/  FMUL.FTZ R10, R8.reuse, R32 ;  /* 0x00000020080a7220 */ /* 0x040fe20000410000 */
[----:B------:R-:W-:Y:S01]  /*e190*/  SHF.L.U32 R12, R11, 0x10, RZ ;  /* 0x000000100b0c7819 */ /* 0x000fe200000006ff */
[----:B------:R-:W-:Y:S02]  /*e1a0*/  FMUL.FTZ R7, R8, R27 ;  /* 0x0000001b08077220 */ /* 0x000fe40000410000 */
[C---:B------:R-:W-:Y:S02]  /*e1b0*/  FMUL.FTZ R6, R2.reuse, R31 ;  /* 0x0000001f02067220 */ /* 0x040fe40000410000 */
[----:B------:R-:W-:Y:S02]  /*e1c0*/  FMUL.FTZ R2, R2, R18 ;  /* 0x0000001202027220 */ /* 0x000fe40000410000 */
[----:B------:R-:W-:-:S02]  /*e1d0*/  FFMA.FTZ R27, R17, R27, -R10 ;  /* 0x0000001b111b7223 */ /* 0x000fc4000001080a */
[----:B------:R-:W-:Y:S01]  /*e1e0*/  FFMA.FTZ R17, R17, R32, R7 ;  /* 0x0000002011117223 */ /* 0x000fe20000010007 */
[----:B------:R-:W-:Y:S01]  /*e1f0*/  LOP3.LUT R7, R16, 0xffff0000, RZ, 0xc0, !PT ;  /* 0xffff000010077812 */ /* 0x000fe200078ec0ff */
[C---:B------:R-:W-:Y:S01]  /*e200*/  FFMA.FTZ R14, R12.reuse, R31, R2 ;  /* 0x0000001f0c0e7223 */ /* 0x040fe20000010002 */
[----:B------:R-:W-:Y:S01]  /*e210*/  LOP3.LUT R5, R5, 0xffff0000, RZ, 0xc0, !PT ;  /* 0xffff000005057812 */ /* 0x000fe200078ec0ff */
[----:B------:R-:W-:Y:S01]  /*e220*/  FFMA.FTZ R18, R12, R18, -R6 ;  /* 0x000000120c127223 */ /* 0x000fe20000010806 */
[----:B------:R-:W-:Y:S01]  /*e230*/  LOP3.LUT R15, R15, 0xffff0000, RZ, 0xc0, !PT ;  /* 0xffff00000f0f7812 */ /* 0x000fe200078ec0ff */
[----:B------:R-:W-:Y:S01]  /*e240*/  FMUL.FTZ R2, R9, R33 ;  /* 0x0000002109027220 */ /* 0x000fe20000410000 */
[----:B------:R-:W-:Y:S01]  /*e250*/  LOP3.LUT R12, R13, 0xffff0000, RZ, 0xc0, !PT ;  /* 0xffff00000d0c7812 */ /* 0x000fe200078ec0ff */
[----:B------:R-:W-:Y:S02]  /*e260*/  IMAD.U32 R31, R23, 0x10000, RZ ;  /* 0x00010000171f7824 */ /* 0x000fe400078e00ff */
[----:B------:R-:W-:-:S02]  /*e270*/  FFMA.FTZ R8, R21, R7, -R2 ;  /* 0x0000000715087223 */ /* 0x000fc40000010802 */
[----:B------:R-:W-:Y:S02]  /*e280*/  FMUL.FTZ R6, R9, R7 ;  /* 0x0000000709067220 */ /* 0x000fe40000410000 */
[----:B------:R-:W-:Y:S02]  /*e290*/  FMUL.FTZ R2, R5, R15 ;  /* 0x0000000f05027220 */ /* 0x000fe40000410000 */
[----:B------:R-:W-:Y:S02]  /*e2a0*/  IMAD.U32 R10, R25, 0x10000, RZ ;  /* 0x00010000190a7824 */ /* 0x000fe400078e00ff */
[-C--:B------:R-:W-:Y:S02]  /*e2b0*/  FMUL.FTZ R7, R5, R12.reuse ;  /* 0x0000000c05077220 */ /* 0x080fe40000410000 */
[----:B------:R-:W-:Y:S01]  /*e2c0*/  FMUL.FTZ R5, R4, R31 ;  /* 0x0000001f04057220 */ /* 0x000fe20000410000 */
[----:B------:R-:W-:Y:S01]  /*e2d0*/  LOP3.LUT R16, R23, 0xffff0000, RZ, 0xc0, !PT ;  /* 0xffff000017107812 */ /* 0x000fe200078ec0ff */
[----:B------:R-:W-:-:S02]  /*e2e0*/  FFMA.FTZ R12, R19, R12, R2 ;  /* 0x0000000c130c7223 */ /* 0x000fc40000010002 */
[----:B------:R-:W-:Y:S01]  /*e2f0*/  FFMA.FTZ R13, R21, R33, R6 ;  /* 0x00000021150d7223 */ /* 0x000fe20000010006 */
[----:B------:R-:W-:Y:S01]  /*e300*/  LOP3.LUT R6, R25, 0xffff0000, RZ, 0xc0, !PT ;  /* 0xffff000019067812 */ /* 0x000fe200078ec0ff */
[----:B------:R-:W-:Y:S01]  /*e310*/  FFMA.FTZ R9, R19, R15, -R7 ;  /* 0x0000000f13097223 */ /* 0x000fe20000010807 */
[----:B------:R-:W-:Y:S01]  /*e320*/  LOP3.LUT R15, R22, 0xffff0000, RZ, 0xc0, !PT ;  /* 0xffff0000160f7812 */ /* 0x000fe200078ec0ff */
[-C--:B------:R-:W-:Y:S02]  /*e330*/  FMUL.FTZ R2, R4, R10.reuse ;  /* 0x0000000a04027220 */ /* 0x080fe40000410000 */
[----:B------:R-:W-:Y:S01]  /*e340*/  FFMA.FTZ R10, R20, R10, -R5 ;  /* 0x0000000a140a7223 */ /* 0x000fe20000010805 */
[----:B------:R-:W-:Y:S01]  /*e350*/  LOP3.LUT R5, R24, 0xffff0000, RZ, 0xc0, !PT ;  /* 0xffff000018057812 */ /* 0x000fe200078ec0ff */
[----:B------:R-:W-:Y:S01]  /*e360*/  FFMA.FTZ R7, R20, R31, R2 ;  /* 0x0000001f14077223 */ /* 0x000fe20000010002 */
[----:B------:R-:W-:Y:S01]  /*e370*/  LOP3.LUT R11, R11, 0xffff0000, RZ, 0xc0, !PT ;  /* 0xffff00000b0b7812 */ /* 0x000fe200078ec0ff */
[----:B------:R-:W-:-:S02]  /*e380*/  FMUL.FTZ R4, R3, R16 ;  /* 0x0000001003047220 */ /* 0x000fc40000410000 */
[-C--:B------:R-:W-:Y:S02]  /*e390*/  FMUL.FTZ R3, R3, R6.reuse ;  /* 0x0000000603037220 */ /* 0x080fe40000410000 */
[C---:B------:R-:W-:Y:S02]  /*e3a0*/  FMUL.FTZ R2, R0.reuse, R15 ;  /* 0x0000000f00027220 */ /* 0x040fe40000410000 */
[-C--:B------:R-:W-:Y:S02]  /*e3b0*/  FMUL.FTZ R0, R0, R5.reuse ;  /* 0x0000000500007220 */ /* 0x080fe40000410000 */
[C---:B------:R-:W-:Y:S02]  /*e3c0*/  FFMA.FTZ R6, R26.reuse, R6, -R4 ;  /* 0x000000061a067223 */ /* 0x040fe40000010804 */
[----:B------:R-:W-:Y:S02]  /*e3d0*/  FFMA.FTZ R3, R26, R16, R3 ;  /* 0x000000101a037223 */ /* 0x000fe40000010003 */
[----:B------:R-:W-:-:S02]  /*e3e0*/  FFMA.FTZ R2, R11, R5, -R2 ;  /* 0x000000050b027223 */ /* 0x000fc40000010802 */
[----:B------:R-:W-:Y:S01]  /*e3f0*/  FFMA.FTZ R0, R11, R15, R0 ;  /* 0x0000000f0b007223 */ /* 0x000fe20000010000 */
[----:B------:R-:W-:Y:S02]  /*e400*/  F2FP.BF16.PACK_AB R10, R6, R10 ;  /* 0x0000000a060a723e */ /* 0x000fe400000010ff */
[----:B------:R-:W-:Y:S02]  /*e410*/  F2FP.BF16.PACK_AB R8, R8, R30 ;  /* 0x0000001e0808723e */ /* 0x000fe400000010ff */
[----:B------:R-:W-:Y:S02]  /*e420*/  F2FP.BF16.PACK_AB R9, R9, R27 ;  /* 0x0000001b0909723e */ /* 0x000fe400000010ff */
[----:B------:R-:W-:Y:S02]  /*e430*/  F2FP.BF16.PACK_AB R6, R3, R7 ;  /* 0x000000070306723e */ /* 0x000fe400000010ff */
[----:B------:R-:W-:Y:S02]  /*e440*/  F2FP.BF16.PACK_AB R11, R2, R18 ;  /* 0x00000012020b723e */ /* 0x000fe400000010ff */
[----:B------:R-:W-:-:S02]  /*e450*/  F2FP.BF16.PACK_AB R4, R13, R29 ;  /* 0x0000001d0d04723e */ /* 0x000fc400000010ff */
[----:B------:R-:W-:Y:S02]  /*e460*/  F2FP.BF16.PACK_AB R5, R12, R17 ;  /* 0x000000110c05723e */ /* 0x000fe400000010ff */
[----:B------:R-:W-:Y:S01]  /*e470*/  F2FP.BF16.PACK_AB R7, R0, R14 ;  /* 0x0000000e0007723e */ /* 0x000fe200000010ff */
[----:B------:R1:W-:Y:S04]  /*e480*/  STS.128 [R34], R8 ;  /* 0x0000000822007388 */ /* 0x0003e80000000c00 */
[----:B------:R1:W-:Y:S02]  /*e490*/  STS.128 [R28+0x5100], R4 ;  /* 0x005100041c007388 */ /* 0x0003e40000000c00 */
.L_x_1031:
[----:B------:R-:W-:Y:S05]  /*e4a0*/  BSYNC B0 ;  /* 0x0000000000007941 */ /* 0x000fea0003800000 */
.L_x_1030:
        /* <DEDUP_REMOVED lines=36> */
[----:B------:R-:W-:Y:S02]  /*e6f0*/  PRMT R16, R72, 0x5432, R0 ;  /* 0x0000543248107816 */ /* 0x000fe40000000000 */
        /* <DEDUP_REMOVED lines=72> */
.L_x_1019:
[----:B------:R-:W-:Y:S05]  /*eb80*/  BSYNC B2 ;  /* 0x0000000000027941 */ /* 0x000fea0003800000 */
.L_x_997:
[----:B-1----:R-:W-:Y:S01]  /*eb90*/  IMAD.WIDE.U32 R30, R70, c[0x0][0x210], RZ ;  /* 0x00008400461e7a25 */ /* 0x002fe200078e00ff */
[----:B------:R-:W-:-:S04]  /*eba0*/  DEPBAR.LE SB0, 0x0 ;  /* 0x000080000000791a */ /* 0x000fc80000000000 */
[----:B------:R-:W-:Y:S01]  /*ebb0*/  IMAD R28, R70, c[0x0][0x214], R31 ;  /* 0x00008500461c7a24 */ /* 0x000fe200078e021f */
[----:B------:R-:W-:Y:S01]  /*ebc0*/  STL.64 [R1+0x20], R30 ;  /* 0x0000201e01007387 */ /* 0x000fe20000100a00 */
[----:B------:R-:W-:Y:S02]  /*ebd0*/  IMAD R0, R90, c[0x0][0x208], RZ ;  /* 0x000082005a007a24 */ /* 0x000fe400078e02ff */
[C---:B---3--:R-:W-:Y:S01]  /*ebe0*/  IMAD.WIDE.U32 R2, R216.reuse, c[0x0][0x208], RZ ;  /* 0x00008200d8027a25 */ /* 0x048fe200078e00ff */
        /* <DEDUP_REMOVED lines=10> */
[----:B------:R-:W-:Y:S04]  /*ec90*/  LDSM.16.M88.4 R4, [R199+0x2000] ;  /* 0x00200000c704783b */ /* 0x000fe80000000200 */
[----:B------:R-:W1:Y:S04]  /*eca0*/  LDSM.16.M88.4 R12, [R192] ;  /* 0x00000000c00c783b */ /* 0x000e680000000200 */
[----:B------:R-:W3:Y:S04]  /*ecb0*/  LDSM.16.M88.4 R8, [R199] ;  /* 0x00000000c708783b */ /* 0x000ee80000000200 */
[----:B------:R-:W4:Y:S04]  /*ecc0*/  LDSM.16.M88.4 R16, [R192+0x800] ;  /* 0x00080000c010783b */ /* 0x000f280000000200 */
[----:B------:R-:W5:Y:S04]  /*ecd0*/  LDSM.16.M88.4 R20, [R192+0x1000] ;  /* 0x00100000c014783b */ /* 0x000f680000000200 */
[----:B------:R-:W4:Y:S01]  /*ece0*/  LDSM.16.M88.4 R24, [R192+0x1800] ;  /* 0x00180000c018783b */ /* 0x000f220000000200 */
[----:B------:R-:W-:-:S03]  /*ecf0*/  LEA R0, P0, R2, c[0x0][0x1f8], 0x1 ;  /* 0x00007e0002007a11 */ /* 0x000fc600078008ff */
[----:B------:R-:W-:Y:S01]  /*ed00*/  LDSM.16.M88.4 R44, [R192+0x2000] ;  /* 0x00200000c02c783b */ /* 0x000fe20000000200 */
[----:B------:R-:W-:-:S03]  /*ed10*/  LEA.HI.X R2, R2, c[0x0][0x1fc], R3, 0x1, P0 ;  /* 0x00007f0002027a11 */ /* 0x000fc600000f0c03 */
[----:B------:R-:W3:Y:S04]  /*ed20*/  SHFL.IDX PT, R3, R0, RZ, 0x181f ;  /* 0x00181fff00037589 */ /* 0x000ee800000e0000 */
[----:B------:R-:W-:Y:S04]  /*ed30*/  LDSM.16.M88.4 R40, [R203] ;  /* 0x00000000cb28783b */ /* 0x000fe80000000200 */
[----:B------:R-:W-:Y:S04]  /*ed40*/  LDSM.16.M88.4 R36, [R207] ;  /* 0x00000000cf24783b */ /* 0x000fe80000000200 */
[----:B------:R-:W-:Y:S01]  /*ed50*/  LDSM.16.M88.4 R32, [R206] ;  /* 0x00000000ce20783b */ /* 0x000fe20000000200 */
[-C--:B-1----:R-:W-:Y:S03]  /*ed60*/  HMMA.16816.F32.BF16 R72, R4, R12.reuse, RZ ;  /* 0x0000000c0448723c */ /* 0x082fe600000418ff */
[----:B------:R-:W-:Y:S04]  /*ed70*/  LDSM.16.M88.4 R28, [R205] ;  /* 0x00000000cd1c783b */ /* 0x000fe80000000200 */
[----:B------:R-:W-:Y:S01]  /*ed80*/  LDSM.16.M88.4 R56, [R204] ;  /* 0x00000000cc38783b */ /* 0x000fe20000000200 */
[----:B---3--:R-:W-:Y:S03]  /*ed90*/  HMMA.16816.F32.BF16 R136, R8, R12, RZ ;  /* 0x0000000c0888723c */ /* 0x008fe600000418ff */
[----:B------:R-:W-:Y:S04]  /*eda0*/  SHFL.IDX PT, R12, R0, 0x1, 0x181f ;  /* 0x00381f00000c7f89 */ /* 0x000fe800000e0000 */
[----:B------:R-:W1:Y:S01]  /*edb0*/  SHFL.IDX PT, R13, R2, RZ, 0x181f ;  /* 0x00181fff020d7589 */ /* 0x000e6200000e0000 */
[-C--:B------:R-:W-:Y:S08]  /*edc0*/  HMMA.16816.F32.BF16 R96, R4, R14.reuse, RZ ;  /* 0x0000000e0460723c */ /* 0x080ff000000418ff */
[----:B------:R-:W-:Y:S01]  /*edd0*/  HMMA.16816.F32.BF16 R160, R8, R14, RZ ;  /* 0x0000000e08a0723c */ /* 0x000fe200000418ff */
[----:B------:R-:W3:Y:S04]  /*ede0*/  SHFL.IDX PT, R14, R0, 0x2, 0x181f ;  /* 0x00581f00000e7f89 */ /* 0x000ee800000e0000 */
[----:B------:R-:W-:Y:S03]  /*edf0*/  SHFL.IDX PT, R15, R0, 0x3, 0x181f ;  /* 0x00781f00000f7f89 */ /* 0x000fe600000e0000 */
[-C--:B----4-:R-:W-:Y:S08]  /*ee00*/  HMMA.16816.F32.BF16 R64, R4, R16.reuse, RZ ;  /* 0x000000100440723c */ /* 0x090ff000000418ff */
[----:B------:R-:W-:Y:S01]  /*ee10*/  HMMA.16816.F32.BF16 R120, R8, R16, RZ ;  /* 0x000000100878723c */ /* 0x000fe200000418ff */
[----:B------:R-:W4:Y:S04]  /*ee20*/  SHFL.IDX PT, R16, R2, 0x1, 0x181f ;  /* 0x00381f0002107f89 */ /* 0x000f2800000e0000 */
[----:B------:R-:W-:Y:S03]  /*ee30*/  SHFL.IDX PT, R17, R0, 0x4, 0x181f ;  /* 0x00981f0000117f89 */ /* 0x000fe600000e0000 */
[-C--:B------:R-:W-:Y:S01]  /*ee40*/  HMMA.16816.F32.BF16 R84, R4, R18.reuse, RZ ;  /* 0x000000120454723c */ /* 0x080fe200000418ff */
[----:B------:R-:W-:Y:S07]  /*ee50*/  SHFL.IDX PT, R0, R2, 0x4, 0x181f ;  /* 0x00981f0002007f89 */ /* 0x000fee00000e0000 */
[----:B------:R-:W-:Y:S01]  /*ee60*/  HMMA.16816.F32.BF16 R164, R8, R18, RZ ;  /* 0x0000001208a4723c */ /* 0x000fe200000418ff */
[----:B------:R-:W1:Y:S04]  /*ee70*/  SHFL.IDX PT, R18, R2, 0x2, 0x181f ;  /* 0x00581f0002127f89 */ /* 0x000e6800000e0000 */
[----:B------:R1:W1:Y:S03]  /*ee80*/  SHFL.IDX PT, R19, R2, 0x3, 0x181f ;  /* 0x00781f0002137f89 */ /* 0x00026600000e0000 */
[-C--:B-----5:R-:W-:Y:S08]  /*ee90*/  HMMA.16816.F32.BF16 R60, R4, R20.reuse, RZ ;  /* 0x00000014043c723c */ /* 0x0a0ff000000418ff */
[----:B------:R-:W-:Y:S07]  /*eea0*/  HMMA.16816.F32.BF16 R104, R8, R20, RZ ;  /* 0x000000140868723c */ /* 0x000fee00000418ff */
[C---:B------:R-:W-:Y:S01]  /*eeb0*/  IMAD.SHL.U32 R21, R248.reuse, 0x2, RZ ;  /* 0x00000002f8157824 */ /* 0x040fe200078e00ff */
[----:B------:R-:W-:Y:S01]  /*eec0*/  HMMA.16816.F32.BF16 R52, R4, R24, RZ ;  /* 0x000000180434723c */ /* 0x000fe200000418ff */
[----:B------:R-:W-:-:S07]  /*eed0*/  SHF.L.U64.HI R20, R248, 0x1, R249 ;  /* 0x00000001f8147819 */ /* 0x000fce00000102f9 */
[----:B------:R-:W-:Y:S07]  /*eee0*/  HMMA.16816.F32.BF16 R48, R8, R24, RZ ;  /* 0x000000180830723c */ /* 0x000fee00000418ff */
[----:B------:R-:W-:Y:S01]  /*eef0*/  IADD3 R24, P0, R3, R21, RZ ;  /* 0x0000001503187210 */ /* 0x000fe20007f1e0ff */
[----:B------:R-:W-:Y:S04]  /*ef00*/  HMMA.16816.F32.BF16 R80, R4, R22, RZ ;  /* 0x000000160450723c */ /* 0x000fe800000418ff */
[----:B-1----:R-:W-:-:S04]  /*ef10*/  IMAD.X R25, R13, 0x1, R20, P0 ;  /* 0x000000010d197824 */ /* 0x002fc800000e0614 */
[----:B------:R-:W-:Y:S01]  /*ef20*/  HMMA.16816.F32.BF16 R148, R8, R22, RZ ;  /* 0x000000160894723c */ /* 0x000fe200000418ff */
[----:B---3--:R-:W-:-:S06]  /*ef30*/  IADD3 R14, P0, R14, R21, RZ ;  /* 0x000000150e0e7210 */ /* 0x008fcc0007f1e0ff */
[-C--:B------:R-:W-:Y:S01]  /*ef40*/  IADD3 R22, P1, R12, R21.reuse, RZ ;  /* 0x000000150c167210 */ /* 0x080fe20007f3e0ff */
[C---:B------:R-:W-:Y:S04]  /*ef50*/  HMMA.16816.F32.BF16 R76, R4.reuse, R44, RZ ;  /* 0x0000002c044c723c */ /* 0x040fe800000418ff */
[--C-:B----4-:R-:W-:Y:S01]  /*ef60*/  IMAD.X R23, R16, 0x1, R20.reuse, P1 ;  /* 0x0000000110177824 */ /* 0x110fe200008e0614 */
[-C--:B------:R-:W-:Y:S01]  /*ef70*/  IADD3 R12, P1, R15, R21.reuse, RZ ;  /* 0x000000150f0c7210 */ /* 0x080fe20007f3e0ff */
[--C-:B------:R-:W-:Y:S01]  /*ef80*/  IMAD.X R15, R18, 0x1, R20.reuse, P0 ;  /* 0x00000001120f7824 */ /* 0x100fe200000e0614 */
[----:B------:R-:W-:Y:S01]  /*ef90*/  IADD3 R2, P0, R17, R21, RZ ;  /* 0x0000001511027210 */ /* 0x000fe20007f1e0ff */
[C---:B------:R-:W-:Y:S02]  /*efa0*/  HMMA.16816.F32.BF16 R132, R4.reuse, R26, RZ ;  /* 0x0000001a0484723c */ /* 0x040fe400000418ff */
[--C-:B------:R-:W-:Y:S01]  /*efb0*/  IMAD.X R13, R19, 0x1, R20.reuse, P1 ;  /* 0x00000001130d7824 */ /* 0x100fe200008e0614 */
[----:B------:R-:W-:Y:S01]  /*efc0*/  ISETP.GE.AND P1, PT, R248, c[0x0][0x1d4], PT ;  /* 0x00007500f8007a0c */ /* 0x000fe20003f26270 */
[----:B------:R-:W-:Y:S01]  /*efd0*/  IMAD.X R3, R0, 0x1, R20, P0 ;  /* 0x0000000100037824 */ /* 0x000fe200000e0614 */
[----:B------:R-:W-:Y:S02]  /*efe0*/  LDSM.16.M88.4 R16, [R202] ;  /* 0x00000000ca10783b */ /* 0x000fe40000000200 */
[C---:B------:R-:W-:Y:S01]  /*eff0*/  ISETP.LT.OR P0, PT, R69.reuse, 0x1, P1 ;  /* 0x000000014500780c */ /* 0x040fe20000f01670 */
[----:B------:R-:W-:Y:S01]  /*f000*/  HMMA.16816.F32.BF16 R128, R4, R46, RZ ;  /* 0x0000002e0480723c */ /* 0x000fe200000418ff */
[----:B------:R-:W1:Y:S11]  /*f010*/  LDSM.16.M88.4 R4, [R202+0x2000] ;  /* 0x00200000ca04783b */ /* 0x000e760000000200 */
[----:B------:R-:W-:Y:S01]  /*f020*/  @!PT LDS RZ, [RZ] ;  /* 0x00000000fffff984 */ /* 0x000fe20000000800 */
[----:B------:R-:W-:Y:S01]  /*f030*/  @!PT LDS RZ, [RZ] ;  /* 0x00000000fffff984 */ /* 0x000fe20000000800 */
[----:B------:R-:W-:Y:S01]  /*f040*/  @!PT LDS RZ, [RZ] ;  /* 0x00000000fffff984 */ /* 0x000fe20000000800 */
[----:B------:R3:W-:Y:S01]  /*f050*/  LDGSTS.E.BYPASS.LTC128B.128 [R210+0x100], [R24.64], !P0 ;  /* 0x0010000018d27fae */ /* 0x0007e2000c101d48 */
[C---:B------:R-:W-:Y:S11]  /*f060*/  ISETP.LT.OR P0, PT, R69.reuse, 0x11, P1 ;  /* 0x000000114500780c */ /* 0x040ff60000f01670 */
[----:B------:R-:W-:Y:S02]  /*f070*/  @!UPT UIADD3 URZ, URZ, URZ, URZ ;  /* 0x0000003f3f3ff290 */ /* 0x000fe4000fffe03f */
[----:B------:R4:W-:Y:S01]  /*f080*/  LDGSTS.E.BYPASS.LTC128B.128 [R210+0x900], [R22.64], !P0 ;  /* 0x0090000016d27fae */ /* 0x0009e2000c101d48 */
[C---:B------:R-:W-:Y:S02]  /*f090*/  ISETP.LT.OR P0, PT, R69.reuse, 0x21, P1 ;  /* 0x000000214500780c */ /* 0x040fe40000f01670 */
[----:B------:R-:W-:-:S11]  /*f0a0*/  ISETP.LT.OR P2, PT, R69, 0x31, P1 ;  /* 0x000000314500780c */ /* 0x000fd60000f41670 */
[----:B------:R5:W-:Y:S01]  /*f0b0*/  LDGSTS.E.BYPASS.LTC128B.128 [R210+0x1100], [R14.64], !P0 ;  /* 0x011000000ed27fae */ /* 0x000be2000c101d48 */
[----:B------:R-:W-:Y:S01]  /*f0c0*/  ISETP.LT.OR P0, PT, R69, 0x41, P1 ;  /* 0x000000414500780c */ /* 0x000fe20000f01670 */
[C---:B-1----:R-:W-:Y:S02]  /*f0d0*/  HMMA.16816.F32.BF16 R116, R4.reuse, R40, R72 ;  /* 0x000000280474723c */ /* 0x042fe40000041848 */
[----:B------:R5:W-:Y:S06]  /*f0e0*/  LDGSTS.E.BYPASS.LTC128B.128 [R210+0x1900], [R12.64], !P2 ;  /* 0x019000000cd27fae */ /* 0x000bec000d101d48 */
[C---:B------:R-:W-:Y:S04]  /*f0f0*/  HMMA.16816.F32.BF16 R112, R4.reuse, R36, R64 ;  /* 0x000000240470723c */ /* 0x040fe80000041840 */
[----:B------:R4:W-:Y:S04]  /*f100*/  LDGSTS.E.BYPASS.LTC128B.128 [R210+0x2100], [R2.64], !P0 ;  /* 0x0210000002d27fae */ /* 0x0009e8000c101d48 */
[----:B------:R-:W-:Y:S01]  /*f110*/  HMMA.16816.F32.BF16 R72, R4, R56, R76 ;  /* 0x000000380448723c */ /* 0x000fe2000004184c */
[----:B------:R-:W0:Y:S07]  /*f120*/  LDGDEPBAR ;  /* 0x00000000000079af */ /* 0x000e2e0000000000 */
[C---:B------:R-:W-:Y:S01]  /*f130*/  HMMA.16816.F32.BF16 R152, R8.reuse, R26, RZ ;  /* 0x0000001a0898723c */ /* 0x040fe200000418ff */
[----:B---3--:R-:W-:Y:S04]  /*f140*/  LDSM.16.M88.4 R24, [R198+0x800] ;  /* 0x00080000c618783b */ /* 0x008fe80000000200 */
[----:B-----5:R-:W-:Y:S03]  /*f150*/  LDSM.16.M88.4 R12, [R200] ;  /* 0x00000000c80c783b */ /* 0x020fe60000000200 */
[C---:B------:R-:W-:Y:S08]  /*f160*/  HMMA.16816.F32.BF16 R140, R8.reuse, R44, RZ ;  /* 0x0000002c088c723c */ /* 0x040ff000000418ff */
[----:B------:R-:W-:Y:S01]  /*f170*/  HMMA.16816.F32.BF16 R144, R8, R46, RZ ;  /* 0x0000002e0890723c */ /* 0x000fe200000418ff */
[----:B------:R-:W-:Y:S04]  /*f180*/  LDSM.16.M88.4 R44, [R198+0x1000] ;  /* 0x00100000c62c783b */ /* 0x000fe80000000200 */
[----:B------:R-:W-:Y:S03]  /*f190*/  LDSM.16.M88.4 R8, [R198] ;  /* 0x00000000c608783b */ /* 0x000fe60000000200 */
[C---:B------:R-:W-:Y:S08]  /*f1a0*/  HMMA.16816.F32.BF16 R108, R4.reuse, R32, R60 ;  /* 0x00000020046c723c */ /* 0x040ff0000004183c */
[C---:B------:R-:W-:Y:S01]  /*f1b0*/  HMMA.16816.F32.BF16 R100, R4.reuse, R28, R52 ;  /* 0x0000001c0464723c */ /* 0x040fe20000041834 */
[----:B------:R-:W-:Y:S07]  /*f1c0*/  LDSM.16.M88.4 R52, [R198+0x1800] ;  /* 0x00180000c634783b */ /* 0x000fee0000000200 */
[C---:B------:R-:W-:Y:S08]  /*f1d0*/  HMMA.16816.F32.BF16 R96, R4.reuse, R42, R96 ;  /* 0x0000002a0460723c */ /* 0x040ff00000041860 */
[C---:B------:R-:W-:Y:S08]  /*f1e0*/  HMMA.16816.F32.BF16 R84, R4.reuse, R38, R84 ;  /* 0x000000260454723c */ /* 0x040ff00000041854 */
[C---:B------:R-:W-:Y:S08]  /*f1f0*/  HMMA.16816.F32.BF16 R80, R4.reuse, R34, R80 ;  /* 0x000000220450723c */ /* 0x040ff00000041850 */
[C---:B------:R-:W-:Y:S08]  /*f200*/  HMMA.16816.F32.BF16 R76, R4.reuse, R30, R132 ;  /* 0x0000001e044c723c */ /* 0x040ff00000041884 */
[----:B------:R-:W-:Y:S01]  /*f210*/  HMMA.16816.F32.BF16 R64, R4, R58, R128 ;  /* 0x0000003a0440723c */ /* 0x000fe20000041880 */
[----:B------:R-:W1:Y:S07]  /*f220*/  LDSM.16.M88.4 R4, [R200+0x2000] ;  /* 0x00200000c804783b */ /* 0x000e6e0000000200 */
[C---:B------:R-:W-:Y:S01]  /*f230*/  HMMA.16816.F32.BF16 R168, R16.reuse, R28, R48 ;  /* 0x0000001c10a8723c */ /* 0x040fe20000041830 */
[----:B------:R-:W3:Y:S07]  /*f240*/  LDSM.16.M88.4 R48, [R198+0x2000] ;  /* 0x00200000c630783b */ /* 0x000eee0000000200 */
        /* <DEDUP_REMOVED lines=11> */
[----:B------:R-:W-:Y:S01]  /*f300*/  HMMA.16816.F32.BF16 R148, R16, R58, R144 ;  /* 0x0000003a1094723c */ /* 0x000fe20000041890 */
[----:B------:R-:W-:Y:S07]  /*f310*/  LDSM.16.M88.4 R16, [R195+0x2000] ;  /* 0x00200000c310783b */ /* 0x000fee0000000200 */
[C---:B-1----:R-:W-:Y:S08]  /*f320*/  HMMA.16816.F32.BF16 R140, R4.reuse, R24, R112 ;  /* 0x00000018048c723c */ /* 0x042ff00000041870 */
[C---:B------:R-:W-:Y:S08]  /*f330*/  HMMA.16816.F32.BF16 R132, R4.reuse, R44, R108 ;  /* 0x0000002c0484723c */ /* 0x040ff0000004186c */
[C---:B------:R-:W-:Y:S08]  /*f340*/  HMMA.16816.F32.BF16 R144, R4.reuse, R8, R116 ;  /* 0x000000080490723c */ /* 0x040ff00000041874 */
[C---:B------:R-:W-:Y:S08]  /*f350*/  HMMA.16816.F32.BF16 R120, R4.reuse, R52, R100 ;  /* 0x000000340478723c */ /* 0x040ff00000041864 */
[C---:B------:R-:W-:Y:S08]  /*f360*/  HMMA.16816.F32.BF16 R112, R4.reuse, R10, R96 ;  /* 0x0000000a0470723c */ /* 0x040ff00000041860 */
[C---:B------:R-:W-:Y:S08]  /*f370*/  HMMA.16816.F32.BF16 R108, R4.reuse, R26, R84 ;  /* 0x0000001a046c723c */ /* 0x040ff00000041854 */
[C---:B---3--:R-:W-:Y:S08]  /*f380*/  HMMA.16816.F32.BF16 R116, R4.reuse, R48, R72 ;  /* 0x000000300474723c */ /* 0x048ff00000041848 */
[C---:B------:R-:W-:Y:S08]  /*f390*/  HMMA.16816.F32.BF16 R100, R4.reuse, R46, R80 ;  /* 0x0000002e0464723c */ /* 0x040ff00000041850 */
[C---:B------:R-:W-:Y:S08]  /*f3a0*/  HMMA.16816.F32.BF16 R96, R4.reuse, R54, R76 ;  /* 0x000000360460723c */ /* 0x040ff0000004184c */
[----:B------:R-:W-:Y:S01]  /*f3b0*/  HMMA.16816.F32.BF16 R84, R4, R50, R64 ;  /* 0x000000320454723c */ /* 0x000fe20000041840 */
[----:B------:R-:W1:Y:S07]  /*f3c0*/  LDSM.16.M88.4 R4, [R201+0x2000] ;  /* 0x00200000c904783b */ /* 0x000e6e0000000200 */
[C---:B------:R-:W-:Y:S08]  /*f3d0*/  HMMA.16816.F32.BF16 R80, R12.reuse, R8, R60 ;  /* 0x000000080c50723c */ /* 0x040ff0000004183c */
[C---:B------:R-:W-:Y:S01]  /*f3e0*/  HMMA.16816.F32.BF16 R76, R12.reuse, R10, R40 ;  /* 0x0000000a0c4c723c */ /* 0x040fe20000041828 */
[----:B------:R-:W3:Y:S07]  /*f3f0*/  LDSM.16.M88.4 R8, [R201] ;  /* 0x00000000c908783b */ /* 0x000eee0000000200 */
[C---:B------:R-:W-:Y:S08]  /*f400*/  HMMA.16816.F32.BF16 R72, R12.reuse, R24, R128 ;  /* 0x000000180c48723c */ /* 0x040ff00000041880 */
[----:B------:R-:W-:Y:S01]  /*f410*/  HMMA.16816.F32.BF16 R64, R12, R26, R104 ;  /* 0x0000001a0c40723c */ /* 0x000fe20000041868 */
[----:B------:R-:W5:Y:S01]  /*f420*/  LDSM.16.M88.4 R24, [R195+0x1800] ;  /* 0x00180000c318783b */ /* 0x000f620000000200 */
[----:B--2---:R-:W-:Y:S01]  /*f430*/  ISETP.GT.AND P0, PT, R94, R70, PT ;  /* 0x000000465e00720c */ /* 0x004fe20003f04270 */
[----:B------:R-:W-:-:S05]  /*f440*/  DEPBAR.LE SB0, 0x0 ;  /* 0x000080000000791a */ /* 0x000fca0000000000 */
        /* <DEDUP_REMOVED lines=8> */
[C---:B------:R-:W-:Y:S08]  /*f4d0*/  HMMA.16816.F32.BF16 R144, R4.reuse, R38, R112 ;  /* 0x000000260490723c */ /* 0x040ff00000041870 */
[C---:B------:R-:W-:Y:S08]  /*f4e0*/  HMMA.16816.F32.BF16 R140, R4.reuse, R32, R140 ;  /* 0x00000020048c723c */ /* 0x040ff0000004188c */
[----:B------:R-:W-:Y:S08]  /*f4f0*/  HMMA.16816.F32.BF16 R136, R4, R34, R108 ;  /* 0x000000220488723c */ /* 0x000ff0000004186c */
[C---:B---3--:R-:W-:Y:S08]  /*f500*/  HMMA.16816.F32.BF16 R72, R8.reuse, R32, R72 ;  /* 0x000000200848723c */ /* 0x048ff00000041848 */
[----:B------:R-:W-:Y:S08]  /*f510*/  HMMA.16816.F32.BF16 R64, R8, R34, R64 ;  /* 0x000000220840723c */ /* 0x000ff00000041840 */
[C---:B------:R-:W-:Y:S08]  /*f520*/  HMMA.16816.F32.BF16 R132, R4.reuse, R28, R132 ;  /* 0x0000001c0484723c */ /* 0x040ff00000041884 */
[C---:B------:R-:W-:Y:S08]  /*f530*/  HMMA.16816.F32.BF16 R128, R4.reuse, R30, R100 ;  /* 0x0000001e0480723c */ /* 0x040ff00000041864 */
[C---:B-----5:R-:W-:Y:S08]  /*f540*/  HMMA.16816.F32.BF16 R120, R4.reuse, R24, R120 ;  /* 0x000000180478723c */ /* 0x060ff00000041878 */
        /* <DEDUP_REMOVED lines=42> */
.L_x_1225:
[----:B------:R-:W-:Y:S05]  /*f7f0*/  BRA.DIV ~URZ, `(.L_x_1035) ;  /* 0x000176227f007947 */ /* 0x000fea000b800000 */
[----:B------:R-:W3:Y:S01]  /*f800*/  SHFL.IDX PT, R2, R0, RZ, 0x181f ;  /* 0x00181fff00027589 */ /* 0x000ee200000e0000 */
[----:B------:R-:W-:-:S03]  /*f810*/  LOP3.LUT P3, RZ, R208, 0x100, RZ, 0xc0, !PT ;  /* 0x00000100d0ff7812 */ /* 0x000fc6000786c0ff */
        /* <DEDUP_REMOVED lines=20> */
.L_x_1226:
[----:B---3--:R-:W-:Y:S02]  /*f960*/  LOP3.LUT P1, RZ, R208, 0x100, RZ, 0xc0, !PT ;  /* 0x00000100d0ff7812 */ /* 0x008fe4000782c0ff */
[----:B--2---:R-:W-:-:S05]  /*f970*/  IADD3 R2, P0, R0, R21, RZ ;  /* 0x0000001500027210 */ /* 0x004fca0007f1e0ff */
[----:B-1----:R-:W-:-:S06]  /*f980*/  IMAD.X R3, R4, 0x1, R20, P0 ;  /* 0x0000000104037824 */ /* 0x002fcc00000e0614 */
[----:B------:R-:W-:Y:S01]  /*f990*/  @!PT LDS RZ, [RZ] ;  /* 0x00000000fffff984 */ /* 0x000fe20000000800 */
[----:B------:R-:W-:Y:S01]  /*f9a0*/  @!PT LDS RZ, [RZ] ;  /* 0x00000000fffff984 */ /* 0x000fe20000000800 */
[----:B------:R-:W-:Y:S01]  /*f9b0*/  @!PT LDS RZ, [RZ] ;  /* 0x00000000fffff984 */ /* 0x000fe20000000800 */
[----:B------:R1:W-:Y:S02]  /*f9c0*/  LDGSTS.E.BYPASS.LTC128B.128 [R210+0x4900], [R2.64], !P1 ;  /* 0x0490000002d27fae */ /* 0x0003e4000c901d48 */
.L_x_1033:
[----:B----4-:R-:W-:Y:S05]  /*f9d0*/  BSYNC B0 ;  /* 0x0000000000007941 */ /* 0x010fea0003800000 */
.L_x_1032:
[----:B-1----:R-:W2:Y:S01]  /*f9e0*/  LDL R2, [R1+0x44] ;  /* 0x0000440001027983 */ /* 0x002ea20000100800 */
[----:B------:R-:W-:-:S03]  /*f9f0*/  IMAD.MOV.U32 R3, RZ, RZ, c[0x0][0x2c4] ;  /* 0x0000b100ff037624 */ /* 0x000fc600078e00ff */
[----:B------:R-:W2:Y:S04]  /*fa00*/  LDL R0, [R1+0x4c] ;  /* 0x00004c0001007983 */ /* 0x000ea80000100800 */
[----:B------:R-:W3:Y:S01]  /*fa10*/  LDL R4, [R1+0x4] ;  /* 0x0000040001047983 */ /* 0x000ee20000100800 */
[----:B------:R-:W-:Y:S01]  /*fa20*/  ISETP.NE.AND P0, PT, R3, 0x1, PT ;  /* 0x000000010300780c */ /* 0x000fe20003f05270 */
[----:B------:R-:W-:Y:S02]  /*fa30*/  ULDC UR4, c[0x0][0x324] ;  /* 0x0000c90000047ab9 */ /* 0x000fe40000000800 */
[----:B------:R-:W-:Y:S01]  /*fa40*/  ULOP3.LUT UR4, URZ, UR4, URZ, 0x33, !UPT ;  /* 0x000000043f047292 */ /* 0x000fe2000f8e333f */
[----:B------:R-:W0:Y:S01]  /*fa50*/  LDGDEPBAR ;  /* 0x00000000000079af */ /* 0x000e220000000000 */
[----:B--2---:R-:W-:Y:S01]  /*fa60*/  IMAD.IADD R0, R0, 0x1, R2 ;  /* 0x0000000100007824 */ /* 0x004fe200078e0202 */
[----:B---3--:R-:W-:-:S07]  /*fa70*/  IADD3 R2, -R4, 0x1, R92 ;  /* 0x0000000104027810 */ /* 0x008fce0007ffe15c */
[----:B------:R-:W-:Y:S01]  /*fa80*/  @P0 IMAD.HI.U32 R3, R0, c[0x0][0x2c8], RZ ;  /* 0x0000b20000030a27 */ /* 0x000fe200078e00ff */
[----:B------:R-:W-:-:S03]  /*fa90*/  IADD3 R11, -R4, R68, RZ ;  /* 0x00000044040b7210 */ /* 0x000fc60007ffe1ff */
[----:B------:R-:W-:Y:S01]  /*faa0*/  IMAD.MOV.U32 R7, RZ, RZ, R0 ;  /* 0x000000ffff077224 */ /* 0x000fe200078e0000 */
[----:B------:R-:W-:Y:S01]  /*fab0*/  IADD3 R0, R2, -R252, RZ ;  /* 0x800000fc02007210 */ /* 0x000fe20007ffe0ff */
[----:B------:R-:W-:Y:S01]  /*fac0*/  IMAD.IADD R10, R92, 0x1, -R4 ;  /* 0x000000015c0a7824 */ /* 0x000fe200078e0a04 */
[----:B------:R-:W-:Y:S02]  /*fad0*/  @P0 SHF.R.U32.HI R7, RZ, c[0x0][0x2cc], R3 ;  /* 0x0000b300ff070a19 */ /* 0x000fe40000011603 */
[C---:B------:R-:W-:Y:S02]  /*fae0*/  IADD3 R9, R0.reuse, UR4, RZ ;  /* 0x0000000400097c10 */ /* 0x040fe4000fffe0ff */
[----:B------:R-:W-:Y:S01]  /*faf0*/  IADD3 R8, R0, c[0x0][0x328], RZ ;  /* 0x0000ca0000087a10 */ /* 0x000fe20007ffe0ff */
[----:B------:R-:W-:Y:S05]  /*fb00*/  BRA.DIV ~URZ, `(.L_x_1036) ;  /* 0x000178027f007947 */ /* 0x000fea000b800000 */
[----:B------:R1:W2:Y:S02]  /*fb10*/  SHFL.IDX PT, R2, R7, RZ, 0x1c1f ;  /* 0x001c1fff07027589 */ /* 0x0002a400000e0000 */
.L_x_1227:
[----:B------:R-:W-:Y:S01]  /*fb20*/  IMAD.MOV.U32 R0, RZ, RZ, c[0x0][0x32c] ;  /* 0x0000cb00ff007624 */ /* 0x000fe200078e00ff */
[----:B--2---:R-:W-:-:S04]  /*fb30*/  IADD3 R3, R8, R2, RZ ;  /* 0x0000000208037210 */ /* 0x004fc80007ffe0ff */
[----:B------:R-:W-:Y:S01]  /*fb40*/  ISETP.GE.AND P0, PT, R0, 0x1, PT ;  /* 0x000000010000780c */ /* 0x000fe20003f06270 */
[----:B------:R-:W-:Y:S01]  /*fb50*/  IMAD.IADD R0, R9, 0x1, R2 ;  /* 0x0000000109007824 */ /* 0x000fe200078e0202 */
[----:B------:R-:W-:-:S11]  /*fb60*/  IMNMX R4, R10, R3, PT ;  /* 0x000000030a047217 */ /* 0x000fd60003800200 */
[----:B------:R-:W-:Y:S05]  /*fb70*/  @!P0 BRA `(.L_x_1037) ;  /* 0x0000015000008947 */ /* 0x000fea0003800000 */
[----:B------:R-:W2:Y:S01]  /*fb80*/  LDL R5, [R1] ;  /* 0x0000000001057983 */ /* 0x000ea20000100800 */
[----:B------:R-:W-:Y:S01]  /*fb90*/  BSSY B0, `(.L_x_1038) ;  /* 0x000000f000007945 */ /* 0x000fe20003800000 */
[----:B--2---:R-:W-:-:S04]  /*fba0*/  IADD3 R2, -R252, R5, R2 ;  /* 0x00000005fc027210 */ /* 0x004fc80007ffe102 */
        /* <DEDUP_REMOVED lines=9> */
.L_x_1039:
[----:B------:R-:W-:-:S04]  /*fc40*/  MOV R3, c[0x0][0x32c] ;  /* 0x0000cb0000037a02 */ /* 0x000fc80000000f00 */
[----:B------:R-:W-:-:S13]  /*fc50*/  ISETP.NE.AND P0, PT, R3, 0x1, PT ;  /* 0x000000010300780c */ /* 0x000fda0003f05270 */
[----:B------:R-:W-:-:S05]  /*fc60*/  @P0 IMAD.HI.U32 R3, R2, c[0x0][0x330], RZ ;  /* 0x0000cc0002030a27 */ /* 0x000fca00078e00ff */
[----:B------:R-:W-:Y:S02]  /*fc70*/  @P0 SHF.R.U32.HI R2, RZ, c[0x0][0x334], R3 ;  /* 0x0000cd00ff020a19 */ /* 0x000fe40000011603 */
.L_x_1040:
[----:B------:R-:W-:Y:S05]  /*fc80*/  BSYNC B0 ;  /* 0x0000000000007941 */ /* 0x000fea0003800000 */
.L_x_1038:
[----:B------:R-:W-:-:S05]  /*fc90*/  IMAD R2, R2, c[0x0][0x32c], R11 ;  /* 0x0000cb0002027a24 */ /* 0x000fca00078e020b */
[----:B------:R-:W-:Y:S02]  /*fca0*/  IADD3 R3, R2, c[0x0][0x32c], RZ ;  /* 0x0000cb0002037a10 */ /* 0x000fe40007ffe0ff */
[----:B------:R-:W-:Y:S02]  /*fcb0*/  IMNMX R0, R0, R2, !PT ;  /* 0x0000000200007217 */ /* 0x000fe40007800200 */
[----:B------:R-:W-:Y:S02]  /*fcc0*/  IMNMX R4, R4, R3, PT ;  /* 0x0000000304047217 */ /* 0x000fe40003800200 */
.L_x_1037:
[----:B------:R-:W-:Y:S05]  /*fcd0*/  BRA.DIV ~URZ, `(.L_x_1041) ;  /* 0x000176a27f007947 */ /* 0x000fea000b800000 */
[----:B------:R2:W3:Y:S02]  /*fce0*/  SHFL.IDX PT, R2, R7, 0x1, 0x1c1f ;  /* 0x003c1f0007027f89 */ /* 0x0004e400000e0000 */
.L_x_1228:
[----:B------:R-:W-:Y:S02]  /*fcf0*/  IMAD.MOV.U32 R3, RZ, RZ, c[0x0][0x32c] ;  /* 0x0000cb00ff037624 */ /* 0x000fe400078e00ff */
[----:B---3--:R-:W-:-:S03]  /*fd00*/  IMAD.IADD R5, R9, 0x1, R2 ;  /* 0x0000000109057824 */ /* 0x008fc600078e0202 */
[----:B------:R-:W-:Y:S02]  /*fd10*/  ISETP.GE.AND P0, PT, R3, 0x1, PT ;  /* 0x000000010300780c */ /* 0x000fe40003f06270 */
[----:B------:R-:W-:-:S04]  /*fd20*/  IADD3 R3, R8, R2, RZ ;  /* 0x0000000208037210 */ /* 0x000fc80007ffe0ff */
[----:B------:R-:W-:-:S07]  /*fd30*/  IMNMX R6, R10, R3, PT ;  /* 0x000000030a067217 */ /* 0x000fce0003800200 */
[----:B------:R-:W-:Y:S05]  /*fd40*/  @!P0 BRA `(.L_x_1042) ;  /* 0x0000015000008947 */ /* 0x000fea0003800000 */
[----:B------:R-:W3:Y:S01]  /*fd50*/  LDL R12, [R1] ;  /* 0x00000000010c7983 */ /* 0x000ee20000100800 */
[----:B------:R-:W-:Y:S01]  /*fd60*/  BSSY B0, `(.L_x_1043) ;  /* 0x000000f000007945 */ /* 0x000fe20003800000 */
[----:B---3--:R-:W-:-:S04]  /*fd70*/  IADD3 R2, -R252, R12, R2 ;  /* 0x0000000cfc027210 */ /* 0x008fc80007ffe102 */
        /* <DEDUP_REMOVED lines=9> */
.L_x_1044:
[----:B------:R-:W-:-:S04]  /*fe10*/  MOV R3, c[0x0][0x32c] ;  /* 0x0000cb0000037a02 */ /* 0x000fc80000000f00 */
[----:B------:R-:W-:-:S13]  /*fe20*/  ISETP.NE.AND P0, PT, R3, 0x1, PT ;  /* 0x000000010300780c */ /* 0x000fda0003f05270 */
[----:B------:R-:W-:-:S05]  /*fe30*/  @P0 IMAD.HI.U32 R3, R2, c[0x0][0x330], RZ ;  /* 0x0000cc0002030a27 */ /* 0x000fca00078e00ff */
[----:B------:R-:W-:Y:S02]  /*fe40*/  @P0 SHF.R.U32.HI R2, RZ, c[0x0][0x334], R3 ;  /* 0x0000cd00ff020a19 */ /* 0x000fe40000011603 */
.L_x_1045:
[----:B------:R-:W-:Y:S05]  /*fe50*/  BSYNC B0 ;  /* 0x0000000000007941 */ /* 0x000fea0003800000 */
.L_x_1043:
[----:B------:R-:W-:-:S05]  /*fe60*/  IMAD R2, R2, c[0x0][0x32c], R11 ;  /* 0x0000cb0002027a24 */ /* 0x000fca00078e020b */
[----:B------:R-:W-:Y:S02]  /*fe70*/  IADD3 R3, R2, c[0x0][0x32c], RZ ;  /* 0x0000cb0002037a10 */ /* 0x000fe40007ffe0ff */
[----:B------:R-:W-:Y:S02]  /*fe80*/  IMNMX R5, R5, R2, !PT ;  /* 0x0000000205057217 */ /* 0x000fe40007800200 */
[----:B------:R-:W-:Y:S02]  /*fe90*/  IMNMX R6, R6, R3, PT ;  /* 0x0000000306067217 */ /* 0x000fe40003800200 */
.L_x_1042:
        /* <DEDUP_REMOVED lines=110> */
.L_x_1229:
[----:B------:R-:W-:Y:S01]  /*10580*/  IMAD.MOV.U32 R0, RZ, RZ, c[0x0][0x32c] ;  /* 0x0000cb00ff007624 */ /* 0x000fe200078e00ff */
[----:B----4-:R-:W-:-:S04]  /*10590*/  IADD3 R2, R8, R3, RZ ;  /* 0x0000000308027210 */ /* 0x010fc80007ffe0ff */
[----:B------:R-:W-:Y:S01]  /*105a0*/  ISETP.GE.AND P0, PT, R0, 0x1, PT ;  /* 0x000000010000780c */ /* 0x000fe20003f06270 */
[----:B------:R-:W-:Y:S01]  /*105b0*/  IMAD.IADD R0, R9, 0x1, R3 ;  /* 0x0000000109007824 */ /* 0x000fe200078e0203 */
[----:B------:R-:W-:-:S11]  /*105c0*/  IMNMX R2, R10, R2, PT ;  /* 0x000000020a027217 */ /* 0x000fd60003800200 */
[----:B------:R-:W-:Y:S05]  /*105d0*/  @!P0 BRA `(.L_x_1047) ;  /* 0x0000015000008947 */ /* 0x000fea0003800000 */
[----:B------:R-:W4:Y:S01]  /*105e0*/  LDL R4, [R1] ;  /* 0x0000000001047983 */ /* 0x000f220000100800 */
[----:B------:R-:W-:Y:S01]  /*105f0*/  BSSY B0, `(.L_x_1048) ;  /* 0x000000f000007945 */ /* 0x000fe20003800000 */
[----:B----4-:R-:W-:-:S04]  /*10600*/  IADD3 R3, -R252, R4, R3 ;  /* 0x00000004fc037210 */ /* 0x010fc80007ffe103 */
        /* <DEDUP_REMOVED lines=9> */
.L_x_1049:
[----:B------:R-:W-:-:S04]  /*106a0*/  MOV R4, c[0x0][0x32c] ;  /* 0x0000cb0000047a02 */ /* 0x000fc80000000f00 */
[----:B------:R-:W-:-:S13]  /*106b0*/  ISETP.NE.AND P0, PT, R4, 0x1, PT ;  /* 0x000000010400780c */ /* 0x000fda0003f05270 */
[----:B------:R-:W-:-:S05]  /*106c0*/  @P0 IMAD.HI.U32 R4, R3, c[0x0][0x330], RZ ;  /* 0x0000cc0003040a27 */ /* 0x000fca00078e00ff */
[----:B------:R-:W-:Y:S02]  /*106d0*/  @P0 SHF.R.U32.HI R3, RZ, c[0x0][0x334], R4 ;  /* 0x0000cd00ff030a19 */ /* 0x000fe40000011604 */
.L_x_1050:
[----:B------:R-:W-:Y:S05]  /*106e0*/  BSYNC B0 ;  /* 0x0000000000007941 */ /* 0x000fea0003800000 */
.L_x_1048:
[----:B------:R-:W-:-:S05]  /*106f0*/  IMAD R3, R3, c[0x0][0x32c], R11 ;  /* 0x0000cb0003037a24 */ /* 0x000fca00078e020b */
[----:B------:R-:W-:Y:S02]  /*10700*/  IADD3 R4, R3, c[0x0][0x32c], RZ ;  /* 0x0000cb0003047a10 */ /* 0x000fe40007ffe0ff */
[----:B------:R-:W-:Y:S02]  /*10710*/  IMNMX R0, R0, R3, !PT ;  /* 0x0000000300007217 */ /* 0x000fe40007800200 */
[----:B------:R-:W-:Y:S02]  /*10720*/  IMNMX R2, R2, R4, PT ;  /* 0x0000000402027217 */ /* 0x000fe40003800200 */
.L_x_1047:
        /* <DEDUP_REMOVED lines=151> */
.L_x_1230:
[----:B------:R-:W-:Y:S01]  /*110a0*/  IMAD.MOV.U32 R0, RZ, RZ, c[0x0][0x32c] ;  /* 0x0000cb00ff007624 */ /* 0x000fe200078e00ff */
[----:B-1----:R-:W-:-:S04]  /*110b0*/  IADD3 R2, R8, R3, RZ ;  /* 0x0000000308027210 */ /* 0x002fc80007ffe0ff */
[----:B------:R-:W-:Y:S01]  /*110c0*/  ISETP.GE.AND P0, PT, R0, 0x1, PT ;  /* 0x000000010000780c */ /* 0x000fe20003f06270 */
[----:B------:R-:W-:Y:S01]  /*110d0*/  IMAD.IADD R0, R9, 0x1, R3 ;  /* 0x0000000109007824 */ /* 0x000fe200078e0203 */
[----:B------:R-:W-:-:S11]  /*110e0*/  IMNMX R2, R10, R2, PT ;  /* 0x000000020a027217 */ /* 0x000fd60003800200 */
[----:B------:R-:W-:Y:S05]  /*110f0*/  @!P0 BRA `(.L_x_1052) ;  /* 0x0000015000008947 */ /* 0x000fea0003800000 */
[----:B------:R-:W5:Y:S01]  /*11100*/  LDL R4, [R1] ;  /* 0x0000000001047983 */ /* 0x000f620000100800 */
[----:B------:R-:W-:Y:S01]  /*11110*/  BSSY B0, `(.L_x_1053) ;  /* 0x000000f000007945 */ /* 0x000fe20003800000 */
[----:B-----5:R-:W-:-:S04]  /*11120*/  IADD3 R3, -R252, R4, R3 ;  /* 0x00000004fc037210 */ /* 0x020fc80007ffe103 */
        /* <DEDUP_REMOVED lines=9> */
.L_x_1054:
[----:B------:R-:W-:-:S04]  /*111c0*/  MOV R4, c[0x0][0x32c] ;  /* 0x0000cb0000047a02 */ /* 0x000fc80000000f00 */
[----:B------:R-:W-:-:S13]  /*111d0*/  ISETP.NE.AND P0, PT, R4, 0x1, PT ;  /* 0x000000010400780c */ /* 0x000fda0003f05270 */
[----:B------:R-:W-:-:S05]  /*111e0*/  @P0 IMAD.HI.U32 R4, R3, c[0x0][0x330], RZ ;  /* 0x0000cc0003040a27 */ /* 0x000fca00078e00ff */
[----:B------:R-:W-:Y:S02]  /*111f0*/  @P0 SHF.R.U32.HI R3, RZ, c[0x0][0x334], R4 ;  /* 0x0000cd00ff030a19 */ /* 0x000fe40000011604 */
.L_x_1055:
[----:B------:R-:W-:Y:S05]  /*11200*/  BSYNC B0 ;  /* 0x0000000000007941 */ /* 0x000fea0003800000 */
.L_x_1053:
[----:B------:R-:W-:-:S05]  /*11210*/  IMAD R3, R3, c[0x0][0x32c], R11 ;  /* 0x0000cb0003037a24 */ /* 0x000fca00078e020b */
[----:B------:R-:W-:Y:S02]  /*11220*/  IADD3 R4, R3, c[0x0][0x32c], RZ ;  /* 0x0000cb0003047a10 */ /* 0x000fe40007ffe0ff */
[----:B------:R-:W-:Y:S02]  /*11230*/  IMNMX R0, R0, R3, !PT ;  /* 0x0000000300007217 */ /* 0x000fe40007800200 */
[----:B------:R-:W-:Y:S02]  /*11240*/  IMNMX R2, R2, R4, PT ;  /* 0x0000000402027217 */ /* 0x000fe40003800200 */
.L_x_1052:
        /* <DEDUP_REMOVED lines=85> */
[----:B--234-:R-:W-:Y:S02]  /*117a0*/  FMNMX.FTZ R7, R9, R10, !PT ;  /* 0x0000000a09077209 */ /* 0x01cfe40007810000 */
        /* <DEDUP_REMOVED lines=55> */
[----:B------:R-:W-:Y:S02]  /*11b20*/  FSEL R56, R87, -INF , !P0 ;  /* 0xff80000057387808 */ /* 0x000fe40004000000 */
[----:B------:R-:W-:-:S02]  /*11b30*/  FMNMX.FTZ R3, R103, R4, !PT ;  /* 0x0000000467037209 */ /* 0x000fc40007810000 */
        /* <DEDUP_REMOVED lines=9> */
.L_x_1231:
[----:B-12---:R-:W-:Y:S01]  /*11bd0*/  FMNMX.FTZ R4, R4, R0, !PT ;  /* 0x0000000004047209 */ /* 0x006fe20007810000 */
        /* <DEDUP_REMOVED lines=14> */
.L_x_1232:
[C---:B------:R-:W-:Y:S01]  /*11cc0*/  FMUL.FTZ R0, R87.reuse, c[0x0][0x2d0] ;  /* 0x0000b40057007a20 */ /* 0x040fe20000410000 */
[----:B------:R-:W-:Y:S01]  /*11cd0*/  FSETP.NEU.FTZ.AND P0, PT, R87, -INF , PT ;  /* 0xff8000005700780b */ /* 0x000fe20003f1d000 */
[----:B------:R-:W2:Y:S01]  /*11ce0*/  LDL R231, [R1+0x44] ;  /* 0x0000440001e77983 */ /* 0x000ea20000100800 */
[----:B------:R-:W-:Y:S01]  /*11cf0*/  FMUL.FTZ R3, R86, c[0x0][0x2d0] ;  /* 0x0000b40056037a20 */ /* 0x000fe20000410000 */
[----:B----4-:R-:W-:Y:S01]  /*11d00*/  FMNMX.FTZ R68, R8, R7, !PT ;  /* 0x0000000708447209 */ /* 0x010fe20007810000 */
[----:B------:R-:W-:Y:S01]  /*11d10*/  WARPSYNC 0xffffffff ;  /* 0xffffffff00007948 */ /* 0x000fe20003800000 */
[----:B------:R-:W-:Y:S01]  /*11d20*/  FSEL R4, R0, RZ, P0 ;  /* 0x000000ff00047208 */ /* 0x000fe20000000000 */
[----:B------:R-:W1:Y:S01]  /*11d30*/  LDSM.16.MT88.4 R48, [R193] ;  /* 0x00000000c130783b */ /* 0x000e620000004200 */
[----:B------:R-:W-:-:S02]  /*11d40*/  FSETP.NEU.FTZ.AND P0, PT, R86, -INF , PT ;  /* 0xff8000005600780b */ /* 0x000fc40003f1d000 */
[----:B------:R-:W-:Y:S01]  /*11d50*/  MOV R232, c[0x0][0x2c4] ;  /* 0x0000b10000e87a02 */ /* 0x000fe20000000f00 */
[--C-:B------:R-:W-:Y:S01]  /*11d60*/  FFMA.FTZ R0, R14, c[0x0][0x2d0], -R4.reuse ;  /* 0x0000b4000e007a23 */ /* 0x100fe20000010804 */
[----:B------:R-:W-:Y:S01]  /*11d70*/  FSEL R3, R3, RZ, P0 ;  /* 0x000000ff03037208 */ /* 0x000fe20000000000 */
[--C-:B------:R-:W-:Y:S01]  /*11d80*/  FFMA.FTZ R2, R28, c[0x0][0x2d0], -R4.reuse ;  /* 0x0000b4001c027a23 */ /* 0x100fe20000010804 */
[----:B------:R-:W-:Y:S01]  /*11d90*/  FSETP.NEU.FTZ.AND P0, PT, R85, -INF , PT ;  /* 0xff8000005500780b */ /* 0x000fe20003f1d000 */
[----:B------:R4:W-:Y:S01]  /*11da0*/  MUFU.EX2 R161, R0 ;  /* 0x0000000000a17308 */ /* 0x0009e20000000800 */
[----:B------:R-:W-:Y:S01]  /*11db0*/  LDSM.16.MT88.4 R40, [R193+0x800] ;  /* 0x00080000c128783b */ /* 0x000fe20000004200 */
[----:B------:R-:W-:Y:S01]  /*11dc0*/  FFMA.FTZ R5, R27, c[0x0][0x2d0], -R3 ;  /* 0x0000b4001b057a23 */ /* 0x000fe20000010803 */
[----:B------:R-:W-:Y:S01]  /*11dd0*/  ISETP.NE.AND P1, PT, R232, 0x1, PT ;  /* 0x00000001e800780c */ /* 0x000fe20003f25270 */
        /* <DEDUP_REMOVED lines=9> */
[--C-:B----4-:R-:W-:Y:S02]  /*11e70*/  FFMA.FTZ R0, R15, c[0x0][0x2d0], -R4.reuse ;  /* 0x0000b4000f007a23 */ /* 0x110fe40000010804 */
[----:B------:R-:W-:-:S02]  /*11e80*/  FFMA.FTZ R147, R107, c[0x0][0x2d0], -R4 ;  /* 0x0000b4006b937a23 */ /* 0x000fc40000010804 */
[--C-:B------:R-:W-:Y:S02]  /*11e90*/  FFMA.FTZ R146, R106, c[0x0][0x2d0], -R4.reuse ;  /* 0x0000b4006a927a23 */ /* 0x100fe40000010804 */
[--C-:B------:R-:W-:Y:S01]  /*11ea0*/  FFMA.FTZ R166, R105, c[0x0][0x2d0], -R4.reuse ;  /* 0x0000b40069a67a23 */ /* 0x100fe20000010804 */
[----:B------:R4:W-:Y:S01]  /*11eb0*/  MUFU.EX2 R160, R0 ;  /* 0x0000000000a07308 */ /* 0x0009e20000000800 */
[----:B---3--:R-:W-:Y:S02]  /*11ec0*/  FMUL.FTZ R2, R85, c[0x0][0x2d0] ;  /* 0x0000b40055027a20 */ /* 0x008fe40000410000 */
[--C-:B------:R-:W-:Y:S02]  /*11ed0*/  FFMA.FTZ R170, R104, c[0x0][0x2d0], -R4.reuse ;  /* 0x0000b40068aa7a23 */ /* 0x100fe40000010804 */
[--C-:B------:R-:W-:Y:S01]  /*11ee0*/  FFMA.FTZ R169, R103, c[0x0][0x2d0], -R4.reuse ;  /* 0x0000b40067a97a23 */ /* 0x100fe20000010804 */
[----:B------:R-:W-:Y:S01]  /*11ef0*/  FSEL R2, R2, RZ, P0 ;  /* 0x000000ff02027208 */ /* 0x000fe20000000000 */
[----:B------:R-:W-:Y:S01]  /*11f00*/  FFMA.FTZ R168, R102, c[0x0][0x2d0], -R4 ;  /* 0x0000b40066a87a23 */ /* 0x000fe20000010804 */
[----:B------:R-:W-:Y:S01]  /*11f10*/  FSETP.NEU.FTZ.AND P0, PT, R68, -INF , PT ;  /* 0xff8000004400780b */ /* 0x000fe20003f1d000 */
[----:B------:R-:W-:Y:S01]  /*11f20*/  FFMA.FTZ R167, R65, c[0x0][0x2d0], -R3 ;  /* 0x0000b40041a77a23 */ /* 0x000fe20000010803 */
[----:B------:R-:W-:Y:S01]  /*11f30*/  MUFU.EX2 R70, R70 ;  /* 0x0000004600467308 */ /* 0x000fe20000000800 */
[----:B-1----:R-:W-:-:S02]  /*11f40*/  FFMA.FTZ R5, R37, c[0x0][0x2d0], -R2 ;  /* 0x0000b40025057a23 */ /* 0x002fc40000010802 */
[----:B------:R-:W-:Y:S02]  /*11f50*/  FFMA.FTZ R172, R64, c[0x0][0x2d0], -R3 ;  /* 0x0000b40040ac7a23 */ /* 0x000fe40000010803 */
[----:B------:R-:W-:Y:S02]  /*11f60*/  FFMA.FTZ R65, R80, c[0x0][0x2d0], -R2 ;  /* 0x0000b40050417a23 */ /* 0x000fe40000010802 */
[----:B----4-:R-:W-:Y:S01]  /*11f70*/  FFMA.FTZ R0, R19, c[0x0][0x2d0], -R4 ;  /* 0x0000b40013007a23 */ /* 0x010fe20000010804 */
[----:B------:R1:W-:Y:S01]  /*11f80*/  MUFU.EX2 R219, R5 ;  /* 0x0000000500db7308 */ /* 0x0003e20000000800 */
[--C-:B------:R-:W-:Y:S02]  /*11f90*/  FFMA.FTZ R64, R82, c[0x0][0x2d0], -R2.reuse ;  /* 0x0000b40052407a23 */ /* 0x100fe40000010802 */
[--C-:B------:R-:W-:Y:S02]  /*11fa0*/  FFMA.FTZ R155, R101, c[0x0][0x2d0], -R2.reuse ;  /* 0x0000b400659b7a23 */ /* 0x100fe40000010802 */
[----:B------:R-:W-:-:S02]  /*11fb0*/  FFMA.FTZ R154, R100, c[0x0][0x2d0], -R2 ;  /* 0x0000b400649a7a23 */ /* 0x000fc40000010802 */
[--C-:B------:R-:W-:Y:S01]  /*11fc0*/  FFMA.FTZ R153, R99, c[0x0][0x2d0], -R2.reuse ;  /* 0x0000b40063997a23 */ /* 0x100fe20000010802 */
[----:B------:R3:W-:Y:S01]  /*11fd0*/  MUFU.EX2 R165, R0 ;  /* 0x0000000000a57308 */ /* 0x0007e20000000800 */
[--C-:B------:R-:W-:Y:S02]  /*11fe0*/  FFMA.FTZ R152, R98, c[0x0][0x2d0], -R2.reuse ;  /* 0x0000b40062987a23 */ /* 0x100fe40000010802 */
[--C-:B------:R-:W-:Y:S02]  /*11ff0*/  FFMA.FTZ R180, R97, c[0x0][0x2d0], -R2.reuse ;  /* 0x0000b40061b47a23 */ /* 0x100fe40000010802 */
[--C-:B------:R-:W-:Y:S02]  /*12000*/  FFMA.FTZ R179, R96, c[0x0][0x2d0], -R2.reuse ;  /* 0x0000b40060b37a23 */ /* 0x100fe40000010802 */
[--C-:B------:R-:W-:Y:S01]  /*12010*/  FFMA.FTZ R178, R94, c[0x0][0x2d0], -R2.reuse ;  /* 0x0000b4005eb27a23 */ /* 0x100fe20000010802 */
[----:B------:R-:W-:Y:S01]  /*12020*/  MUFU.EX2 R211, R66 ;  /* 0x0000004200d37308 */ /* 0x000fe20000000800 */
[----:B-1----:R-:W-:-:S02]  /*12030*/  FFMA.FTZ R5, R38, c[0x0][0x2d0], -R2 ;  /* 0x0000b40026057a23 */ /* 0x002fc40000010802 */
[----:B------:R-:W-:Y:S02]  /*12040*/  FFMA.FTZ R177, R90, c[0x0][0x2d0], -R2 ;  /* 0x0000b4005ab17a23 */ /* 0x000fe40000010802 */
[--C-:B------:R-:W-:Y:S02]  /*12050*/  FFMA.FTZ R71, R71, c[0x0][0x2d0], -R3.reuse ;  /* 0x0000b40047477a23 */ /* 0x100fe40000010803 */
[--C-:B------:R-:W-:Y:S01]  /*12060*/  FFMA.FTZ R84, R77, c[0x0][0x2d0], -R3.reuse ;  /* 0x0000b4004d547a23 */ /* 0x100fe20000010803 */
[----:B------:R-:W-:Y:S01]  /*12070*/  MUFU.EX2 R227, R5 ;  /* 0x0000000500e37308 */ /* 0x000fe20000000800 */
[----:B---3--:R-:W-:Y:S02]  /*12080*/  FFMA.FTZ R0, R22, c[0x0][0x2d0], -R4 ;  /* 0x0000b40016007a23 */ /* 0x008fe40000010804 */
[--C-:B------:R-:W-:Y:S02]  /*12090*/  FFMA.FTZ R79, R79, c[0x0][0x2d0], -R3.reuse ;  /* 0x0000b4004f4f7a23 */ /* 0x100fe40000010803 */
[----:B------:R-:W-:-:S02]  /*120a0*/  FFMA.FTZ R78, R78, c[0x0][0x2d0], -R3 ;  /* 0x0000b4004e4e7a23 */ /* 0x000fc40000010803 */
[--C-:B------:R-:W-:Y:S01]  /*120b0*/  FFMA.FTZ R92, R92, c[0x0][0x2d0], -R3.reuse ;  /* 0x0000b4005c5c7a23 */ /* 0x100fe20000010803 */
[----:B------:R1:W3:Y:S01]  /*120c0*/  MUFU.EX2 R171, R0 ;  /* 0x0000000000ab7308 */ /* 0x0002e20000000800 */
[--C-:B------:R-:W-:Y:S02]  /*120d0*/  FFMA.FTZ R144, R83, c[0x0][0x2d0], -R3.reuse ;  /* 0x0000b40053907a23 */ /* 0x100fe40000010803 */
[--C-:B------:R-:W-:Y:S02]  /*120e0*/  FFMA.FTZ R145, R81, c[0x0][0x2d0], -R3.reuse ;  /* 0x0000b40051917a23 */ /* 0x100fe40000010803 */
[--C-:B------:R-:W-:Y:S02]  /*120f0*/  FFMA.FTZ R150, R76, c[0x0][0x2d0], -R3.reuse ;  /* 0x0000b4004c967a23 */ /* 0x100fe40000010803 */
[--C-:B------:R-:W-:Y:S01]  /*12100*/  FFMA.FTZ R164, R75, c[0x0][0x2d0], -R3.reuse ;  /* 0x0000b4004ba47a23 */ /* 0x100fe20000010803 */
[----:B------:R-:W-:Y:S01]  /*12110*/  MUFU.EX2 R191, R78 ;  /* 0x0000004e00bf7308 */ /* 0x000fe20000000800 */
[----:B------:R-:W-:-:S02]  /*12120*/  FFMA.FTZ R163, R74, c[0x0][0x2d0], -R3 ;  /* 0x0000b4004aa37a23 */ /* 0x000fc40000010803 */
[----:B-1----:R-:W-:Y:S01]  /*12130*/  FFMA.FTZ R0, R25, c[0x0][0x2d0], -R4 ;  /* 0x0000b40019007a23 */ /* 0x002fe20000010804 */
[----:B---3--:R-:W-:-:S04]  /*12140*/  F2FP.BF16.PACK_AB R22, R171, R165 ;  /* 0x000000a5ab16723e */ /* 0x008fc800000010ff */
[----:B------:R-:W-:Y:S08]  /*12150*/  MUFU.EX2 R185, R147 ;  /* 0x0000009300b97308 */ /* 0x000ff00000000800 */
[----:B------:R1:W-:Y:S08]  /*12160*/  MUFU.EX2 R184, R0 ;  /* 0x0000000000b87308 */ /* 0x0003f00000000800 */
[----:B------:R-:W-:Y:S01]  /*12170*/  MUFU.EX2 R186, R146 ;  /* 0x0000009200ba7308 */ /* 0x000fe20000000800 */
[----:B-1----:R-:W-:-:S07]  /*12180*/  FFMA.FTZ R0, R26, c[0x0][0x2d0], -R4 ;  /* 0x0000b4001a007a23 */ /* 0x002fce0000010804 */
[----:B------:R1:W3:Y:S02]  /*12190*/  MUFU.EX2 R222, R0 ;  /* 0x0000000000de7308 */ /* 0x0002e40000000800 */
[----:B-1----:R-:W-:-:S06]  /*121a0*/  FFMA.FTZ R0, R36, c[0x0][0x2d0], -R4 ;  /* 0x0000b40024007a23 */ /* 0x002fcc0000010804 */
[----:B------:R1:W4:Y:S02]  /*121b0*/  MUFU.EX2 R226, R0 ;  /* 0x0000000000e27308 */ /* 0x0003240000000800 */
[----:B-1----:R-:W-:Y:S01]  /*121c0*/  FFMA.FTZ R0, R12, c[0x0][0x2d0], -R3 ;  /* 0x0000b4000c007a23 */ /* 0x002fe20000010803 */
[----:B---3--:R-:W-:Y:S02]  /*121d0*/  F2FP.BF16.PACK_AB R12, R222, R184 ;  /* 0x000000b8de0c723e */ /* 0x008fe400000010ff */
[----:B----4-:R-:W-:-:S03]  /*121e0*/  F2FP.BF16.PACK_AB R14, R226, R224 ;  /* 0x000000e0e20e723e */ /* 0x010fc600000010ff */
[----:B------:R1:W-:Y:S02]  /*121f0*/  MUFU.EX2 R157, R0 ;  /* 0x00000000009d7308 */ /* 0x0003e40000000800 */
[----:B-1----:R-:W-:-:S06]  /*12200*/  FFMA.FTZ R0, R13, c[0x0][0x2d0], -R3 ;  /* 0x0000b4000d007a23 */ /* 0x002fcc0000010803 */
[----:B------:R1:W3:Y:S02]  /*12210*/  MUFU.EX2 R151, R0 ;  /* 0x0000000000977308 */ /* 0x0002e40000000800 */
[----:B-1----:R-:W-:-:S06]  /*12220*/  FFMA.FTZ R0, R16, c[0x0][0x2d0], -R3 ;  /* 0x0000b40010007a23 */ /* 0x002fcc0000010803 */
[----:B------:R1:W-:Y:S02]  /*12230*/  MUFU.EX2 R159, R0 ;  /* 0x00000000009f7308 */ /* 0x0003e40000000800 */
[----:B-1----:R-:W-:-:S06]  /*12240*/  FFMA.FTZ R0, R18, c[0x0][0x2d0], -R3 ;  /* 0x0000b40012007a23 */ /* 0x002fcc0000010803 */
[----:B------:R1:W-:Y:S02]  /*12250*/  MUFU.EX2 R162, R0 ;  /* 0x0000000000a27308 */ /* 0x0003e40000000800 */
[----:B-1----:R-:W-:Y:S01]  /*12260*/  FFMA.FTZ R0, R21, c[0x0][0x2d0], -R3 ;  /* 0x0000b40015007a23 */ /* 0x002fe20000010803 */
[----:B---3--:R-:W-:-:S05]  /*12270*/  F2FP.BF16.PACK_AB R21, R151, R157 ;  /* 0x0000009d9715723e */ /* 0x008fca00000010ff */
[----:B------:R1:W-:Y:S02]  /*12280*/  MUFU.EX2 R183, R0 ;  /* 0x0000000000b77308 */ /* 0x0003e40000000800 */
[----:B-1----:R-:W-:-:S06]  /*12290*/  FFMA.FTZ R0, R24, c[0x0][0x2d0], -R3 ;  /* 0x0000b40018007a23 */ /* 0x002fcc0000010803 */
        /* <DEDUP_REMOVED lines=10> */
[----:B------:R-:W-:Y:S08]  /*12340*/  MUFU.EX2 R171, R152 ;  /* 0x0000009800ab7308 */ /* 0x000ff00000000800 */
[----:B------:R1:W-:Y:S02]  /*12350*/  MUFU.EX2 R114, R0 ;  /* 0x0000000000727308 */ /* 0x0003e40000000800 */
[----:B-1----:R-:W-:Y:S01]  /*12360*/  FFMA.FTZ R0, R20, c[0x0][0x2d0], -R2 ;  /* 0x0000b40014007a23 */ /* 0x002fe20000010802 */
[----:B------:R-:W-:-:S05]  /*12370*/  F2FP.BF16.PACK_AB R20, R160, R161 ;  /* 0x000000a1a014723e */ /* 0x000fca00000010ff */
[----:B------:R-:W-:Y:S08]  /*12380*/  MUFU.EX2 R161, R69 ;  /* 0x0000004500a17308 */ /* 0x000ff00000000800 */
[----:B------:R1:W3:Y:S08]  /*12390*/  MUFU.EX2 R113, R0 ;  /* 0x0000000000717308 */ /* 0x0002f00000000800 */
[----:B------:R-:W-:Y:S01]  /*123a0*/  MUFU.EX2 R160, R79 ;  /* 0x0000004f00a07308 */ /* 0x000fe20000000800 */
[----:B-1----:R-:W-:Y:S01]  /*123b0*/  FFMA.FTZ R0, R29, c[0x0][0x2d0], -R2 ;  /* 0x0000b4001d007a23 */ /* 0x002fe20000010802 */
[----:B---3--:R-:W-:-:S06]  /*123c0*/  F2FP.BF16.PACK_AB R16, R113, R114 ;  /* 0x000000727110723e */ /* 0x008fcc00000010ff */
[----:B------:R-:W-:Y:S08]  /*123d0*/  MUFU.EX2 R69, R164 ;  /* 0x000000a400457308 */ /* 0x000ff00000000800 */
[----:B------:R1:W-:Y:S02]  /*123e0*/  MUFU.EX2 R156, R0 ;  /* 0x00000000009c7308 */ /* 0x0003e40000000800 */
[----:B-1----:R-:W-:-:S06]  /*123f0*/  FFMA.FTZ R0, R32, c[0x0][0x2d0], -R2 ;  /* 0x0000b40020007a23 */ /* 0x002fcc0000010802 */
[----:B------:R1:W3:Y:S02]  /*12400*/  MUFU.EX2 R158, R0 ;  /* 0x00000000009e7308 */ /* 0x0002e40000000800 */
[----:B-1----:R-:W-:Y:S01]  /*12410*/  FFMA.FTZ R0, R33, c[0x0][0x2d0], -R2 ;  /* 0x0000b40021007a23 */ /* 0x002fe20000010802 */
[----:B---3--:R-:W-:-:S05]  /*12420*/  F2FP.BF16.PACK_AB R18, R158, R156 ;  /* 0x0000009c9e12723e */ /* 0x008fca00000010ff */
[----:B------:R1:W-:Y:S02]  /*12430*/  MUFU.EX2 R182, R0 ;  /* 0x0000000000b67308 */ /* 0x0003e40000000800 */
[----:B-1----:R-:W-:-:S06]  /*12440*/  FFMA.FTZ R0, R34, c[0x0][0x2d0], -R2 ;  /* 0x0000b40022007a23 */ /* 0x002fcc0000010802 */
[----:B------:R1:W-:Y:S02]  /*12450*/  MUFU.EX2 R217, R0 ;  /* 0x0000000000d97308 */ /* 0x0003e40000000800 */
[----:B-1----:R-:W-:-:S05]  /*12460*/  FMUL.FTZ R0, R68, c[0x0][0x2d0] ;  /* 0x0000b40044007a20 */ /* 0x002fca0000410000 */
[----:B------:R-:W-:-:S05]  /*12470*/  FSEL R0, R0, RZ, P0 ;  /* 0x000000ff00007208 */ /* 0x000fca0000000000 */
[--C-:B------:R-:W-:Y:S02]  /*12480*/  FFMA.FTZ R5, R9, c[0x0][0x2d0], -R0.reuse ;  /* 0x0000b40009057a23 */ /* 0x100fe40000010800 */
[--C-:B------:R-:W-:Y:S02]  /*12490*/  FFMA.FTZ R6, R31, c[0x0][0x2d0], -R0.reuse ;  /* 0x0000b4001f067a23 */ /* 0x100fe40000010800 */
[----:B------:R1:W-:Y:S01]  /*124a0*/  MUFU.EX2 R115, R5 ;  /* 0x0000000500737308 */ /* 0x0003e20000000800 */
[----:B------:R-:W3:Y:S01]  /*124b0*/  LDSM.16.MT88.4 R28, [R197+0x800] ;  /* 0x00080000c51c783b */ /* 0x000ee20000004200 */
[--C-:B------:R-:W-:Y:S02]  /*124c0*/  FFMA.FTZ R94, R72, c[0x0][0x2d0], -R0.reuse ;  /* 0x0000b400485e7a23 */ /* 0x100fe40000010800 */
[--C-:B------:R-:W-:Y:S02]  /*124d0*/  FFMA.FTZ R176, R61, c[0x0][0x2d0], -R0.reuse ;  /* 0x0000b4003db07a23 */ /* 0x100fe40000010800 */
[----:B------:R-:W-:-:S02]  /*124e0*/  FFMA.FTZ R175, R60, c[0x0][0x2d0], -R0 ;  /* 0x0000b4003caf7a23 */ /* 0x000fc40000010800 */
[----:B------:R-:W-:Y:S01]  /*124f0*/  MUFU.EX2 R213, R6 ;  /* 0x0000000600d57308 */ /* 0x000fe20000000800 */
[--C-:B------:R-:W-:Y:S02]  /*12500*/  FFMA.FTZ R174, R59, c[0x0][0x2d0], -R0.reuse ;  /* 0x0000b4003bae7a23 */ /* 0x100fe40000010800 */
[--C-:B------:R-:W-:Y:S02]  /*12510*/  FFMA.FTZ R173, R56, c[0x0][0x2d0], -R0.reuse ;  /* 0x0000b40038ad7a23 */ /* 0x100fe40000010800 */
[----:B-1----:R-:W-:-:S03]  /*12520*/  FFMA.FTZ R5, R10, c[0x0][0x2d0], -R0 ;  /* 0x0000b4000a057a23 */ /* 0x002fc60000010800 */
[----:B------:R-:W-:Y:S08]  /*12530*/  MUFU.EX2 R94, R94 ;  /* 0x0000005e005e7308 */ /* 0x000ff00000000800 */
[----:B------:R1:W4:Y:S02]  /*12540*/  MUFU.EX2 R112, R5 ;  /* 0x0000000500707308 */ /* 0x0003240000000800 */
[----:B-1----:R-:W-:Y:S01]  /*12550*/  FFMA.FTZ R5, R11, c[0x0][0x2d0], -R0 ;  /* 0x0000b4000b057a23 */ /* 0x002fe20000010800 */
[----:B----4-:R-:W-:Y:S01]  /*12560*/  F2FP.BF16.PACK_AB R17, R112, R115 ;  /* 0x000000737011723e */ /* 0x010fe200000010ff */
[----:B------:R-:W-:-:S04]  /*12570*/  FADD.FTZ R90, R115, R112 ;  /* 0x00000070735a7221 */ /* 0x000fc80000010000 */
[----:B------:R1:W-:Y:S02]  /*12580*/  MUFU.EX2 R181, R5 ;  /* 0x0000000500b57308 */ /* 0x0003e40000000800 */
[----:B-1----:R-:W-:Y:S01]  /*12590*/  FFMA.FTZ R5, R23, c[0x0][0x2d0], -R0 ;  /* 0x0000b40017057a23 */ /* 0x002fe20000010800 */
[----:B------:R-:W-:-:S05]  /*125a0*/  F2FP.BF16.PACK_AB R23, R162, R159 ;  /* 0x0000009fa217723e */ /* 0x000fca00000010ff */
[----:B------:R1:W4:Y:S02]  /*125b0*/  MUFU.EX2 R212, R5 ;  /* 0x0000000500d47308 */ /* 0x0003240000000800 */
[C---:B------:R-:W-:Y:S08]  /*125c0*/  HMMA.16816.F32.BF16 R8, R20.reuse, R48, RZ ;  /* 0x000000301408723c */ /* 0x040ff000000418ff */
[----:B-----5:R-:W-:Y:S01]  /*125d0*/  HMMA.16816.F32.BF16 R36, R20, R44, RZ ;  /* 0x0000002c1424723c */ /* 0x020fe200000418ff */
[----:B-1----:R-:W-:Y:S01]  /*125e0*/  FFMA.FTZ R5, R35, c[0x0][0x2d0], -R0 ;  /* 0x0000b40023057a23 */ /* 0x002fe20000010800 */
[----:B----4-:R-:W-:-:S03]  /*125f0*/  F2FP.BF16.PACK_AB R19, R212, R181 ;  /* 0x000000b5d413723e */ /* 0x010fc600000010ff */
[----:B------:R1:W4:Y:S04]  /*12600*/  MUFU.EX2 R214, R5 ;  /* 0x0000000500d67308 */ /* 0x0003280000000800 */
[----:B------:R-:W-:Y:S08]  /*12610*/  HMMA.16816.F32.BF16 R32, R16, R48, RZ ;  /* 0x000000301020723c */ /* 0x000ff000000418ff */
[----:B------:R-:W-:Y:S01]  /*12620*/  HMMA.16816.F32.BF16 R128, R12, R40, R8 ;  /* 0x000000280c80723c */ /* 0x000fe20000041808 */
[----:B-1----:R-:W-:-:S06]  /*12630*/  FFMA.FTZ R5, R52, c[0x0][0x2d0], -R0 ;  /* 0x0000b40034057a23 */ /* 0x002fcc0000010800 */
[----:B------:R-:W-:Y:S01]  /*12640*/  F2FP.BF16.PACK_AB R8, R217, R182 ;  /* 0x000000b6d908723e */ /* 0x000fe200000010ff */
[----:B------:R1:W-:Y:S01]  /*12650*/  MUFU.EX2 R218, R5 ;  /* 0x0000000500da7308 */ /* 0x0003e20000000800 */
[----:B------:R-:W-:Y:S01]  /*12660*/  F2FP.BF16.PACK_AB R10, R227, R219 ;  /* 0x000000dbe30a723e */ /* 0x000fe200000010ff */
[----:B------:R-:W-:Y:S01]  /*12670*/  HMMA.16816.F32.BF16 R24, R16, R44, RZ ;  /* 0x0000002c1018723c */ /* 0x000fe200000418ff */
[----:B----4-:R-:W-:-:S07]  /*12680*/  F2FP.BF16.PACK_AB R9, R214, R213 ;  /* 0x000000d5d609723e */ /* 0x010fce00000010ff */
[----:B---3--:R-:W-:Y:S01]  /*12690*/  HMMA.16816.F32.BF16 R140, R12, R28, R36 ;  /* 0x0000001c0c8c723c */ /* 0x008fe20000041824 */
[----:B------:R-:W-:Y:S01]  /*126a0*/  LDSM.16.MT88.4 R36, [R194+0x800] ;  /* 0x00080000c224783b */ /* 0x000fe20000004200 */
[----:B-1----:R-:W-:-:S04]  /*126b0*/  FFMA.FTZ R5, R53, c[0x0][0x2d0], -R0 ;  /* 0x0000b40035057a23 */ /* 0x002fc80000010800 */
        /* <DEDUP_REMOVED lines=8> */
[----:B------:R-:W-:Y:S01]  /*12740*/  MUFU.EX2 R188, R41 ;  /* 0x0000002900bc7308 */ /* 0x000fe20000000800 */
[----:B------:R-:W-:-:S02]  /*12750*/  FFMA.FTZ R151, R73, c[0x0][0x2d0], -R0 ;  /* 0x0000b40049977a23 */ /* 0x000fc40000010800 */
[--C-:B------:R-:W-:Y:S02]  /*12760*/  FFMA.FTZ R29, R57, c[0x0][0x2d0], -R0.reuse ;  /* 0x0000b400391d7a23 */ /* 0x100fe40000010800 */
[--C-:B------:R-:W-:Y:S02]  /*12770*/  FFMA.FTZ R28, R58, c[0x0][0x2d0], -R0.reuse ;  /* 0x0000b4003a1c7a23 */ /* 0x100fe40000010800 */
[--C-:B------:R-:W-:Y:S01]  /*12780*/  FFMA.FTZ R93, R63, c[0x0][0x2d0], -R0.reuse ;  /* 0x0000b4003f5d7a23 */ /* 0x100fe20000010800 */
[----:B------:R-:W-:Y:S01]  /*12790*/  MUFU.EX2 R190, R40 ;  /* 0x0000002800be7308 */ /* 0x000fe20000000800 */
[----:B------:R-:W-:Y:S02]  /*127a0*/  FFMA.FTZ R91, R62, c[0x0][0x2d0], -R0 ;  /* 0x0000b4003e5b7a23 */ /* 0x000fe40000010800 */
[----:B------:R-:W-:-:S04]  /*127b0*/  FADD.FTZ R2, R159, R2 ;  /* 0x000000029f027221 */ /* 0x000fc80000010000 */
[----:B------:R-:W-:Y:S01]  /*127c0*/  FADD.FTZ R76, R162, R2 ;  /* 0x00000002a24c7221 */ /* 0x000fe20000010000 */
[----:B------:R-:W-:Y:S01]  /*127d0*/  MUFU.EX2 R159, R84 ;  /* 0x00000054009f7308 */ /* 0x000fe20000000800 */
[----:B------:R-:W-:-:S04]  /*127e0*/  FADD.FTZ R2, R184, R77 ;  /* 0x0000004db8027221 */ /* 0x000fc80000010000 */
[----:B------:R-:W-:-:S03]  /*127f0*/  FADD.FTZ R2, R222, R2 ;  /* 0x00000002de027221 */ /* 0x000fc60000010000 */
[----:B------:R-:W3:Y:S01]  /*12800*/  MUFU.EX2 R162, R67 ;  /* 0x0000004300a27308 */ /* 0x000ee20000000800 */
[----:B------:R-:W-:Y:S01]  /*12810*/  FADD.FTZ R2, R224, R2 ;  /* 0x00000002e0027221 */ /* 0x000fe20000010000 */
[----:B-1----:R-:W-:Y:S03]  /*12820*/  HMMA.16816.F32.BF16 R24, R20, R32, RZ ;  /* 0x000000201418723c */ /* 0x002fe600000418ff */
[----:B------:R-:W-:-:S03]  /*12830*/  FADD.FTZ R2, R226, R2 ;  /* 0x00000002e2027221 */ /* 0x000fc60000010000 */
[----:B------:R-:W-:Y:S01]  /*12840*/  MUFU.EX2 R187, R29 ;  /* 0x0000001d00bb7308 */ /* 0x000fe20000000800 */
[----:B------:R-:W-:Y:S01]  /*12850*/  FADD.FTZ R2, R70, R2 ;  /* 0x0000000246027221 */ /* 0x000fe20000010000 */
[----:B------:R-:W-:Y:S03]  /*12860*/  HMMA.16816.F32.BF16 R4, R16, R32, RZ ;  /* 0x000000201004723c */ /* 0x000fe600000418ff */
[----:B------:R-:W-:-:S03]  /*12870*/  FADD.FTZ R2, R161, R2 ;  /* 0x00000002a1027221 */ /* 0x000fc60000010000 */
[----:B------:R-:W-:Y:S01]  /*12880*/  MUFU.EX2 R189, R28 ;  /* 0x0000001c00bd7308 */ /* 0x000fe20000000800 */
[----:B---3--:R-:W-:-:S04]  /*12890*/  FADD.FTZ R2, R162, R2 ;  /* 0x00000002a2027221 */ /* 0x008fc80000010000 */
[----:B------:R-:W-:-:S03]  /*128a0*/  FADD.FTZ R2, R211, R2 ;  /* 0x00000002d3027221 */ /* 0x000fc60000010000 */
[----:B------:R-:W-:Y:S02]  /*128b0*/  MUFU.EX2 R184, R148 ;  /* 0x0000009400b87308 */ /* 0x000fe40000000800 */
[-C--:B------:R-:W-:Y:S01]  /*128c0*/  HMMA.16816.F32.BF16 R120, R12, R36.reuse, R24 ;  /* 0x000000240c78723c */ /* 0x080fe20000041818 */
[----:B------:R-:W1:Y:S05]  /*128d0*/  LDSM.16.MT88.4 R24, [R196] ;  /* 0x00000000c418783b */ /* 0x000e6a0000004200 */
[----:B------:R-:W-:Y:S02]  /*128e0*/  MUFU.EX2 R84, R151 ;  /* 0x0000009700547308 */ /* 0x000fe40000000800 */
[----:B------:R-:W-:Y:S06]  /*128f0*/  HMMA.16816.F32.BF16 R116, R8, R36, R4 ;  /* 0x000000240874723c */ /* 0x000fec0000041804 */
[----:B------:R-:W-:Y:S01]  /*12900*/  MUFU.EX2 R93, R93 ;  /* 0x0000005d005d7308 */ /* 0x000fe20000000800 */
[----:B------:R-:W-:-:S02]  /*12910*/  FADD.FTZ R4, R114, R113 ;  /* 0x0000007172047221 */ /* 0x000fc40000010000 */
[--C-:B------:R-:W-:Y:S02]  /*12920*/  FFMA.FTZ R37, R54, c[0x0][0x2d0], -R0.reuse ;  /* 0x0000b40036257a23 */ /* 0x100fe40000010800 */
[----:B------:R-:W-:-:S03]  /*12930*/  FFMA.FTZ R36, R55, c[0x0][0x2d0], -R0 ;  /* 0x0000b40037247a23 */ /* 0x000fc60000010800 */
        /* <DEDUP_REMOVED lines=14> */
[----:B------:R-:W-:Y:S04]  /*12a20*/  MUFU.EX2 R183, R150 ;  /* 0x0000009600b77308 */ /* 0x000fe80000000800 */
[----:B---3--:R-:W-:Y:S01]  /*12a30*/  HMMA.16816.F32.BF16 R108, R8, R4, R52 ;  /* 0x00000004086c723c */ /* 0x008fe20000041834 */
[----:B-1----:R-:W-:-:S03]  /*12a40*/  FADD.FTZ R0, R25, R0 ;  /* 0x0000000019007221 */ /* 0x002fc60000010000 */
[----:B------:R-:W-:Y:S01]  /*12a50*/  MUFU.EX2 R71, R170 ;  /* 0x000000aa00477308 */ /* 0x000fe20000000800 */
[----:B------:R-:W-:-:S03]  /*12a60*/  FADD.FTZ R0, R159, R0 ;  /* 0x000000009f007221 */ /* 0x000fc60000010000 */
[----:B------:R-:W-:Y:S01]  /*12a70*/  HMMA.16816.F32.BF16 R52, R16, R50, RZ ;  /* 0x000000321034723c */ /* 0x000fe200000418ff */
[----:B------:R-:W-:-:S04]  /*12a80*/  FADD.FTZ R0, R160, R0 ;  /* 0x00000000a0007221 */ /* 0x000fc80000010000 */
[----:B------:R-:W-:-:S03]  /*12a90*/  FADD.FTZ R0, R191, R0 ;  /* 0x00000000bf007221 */ /* 0x000fc60000010000 */
[----:B------:R-:W-:Y:S07]  /*12aa0*/  HMMA.16816.F32.BF16 R112, R12, R4, R56 ;  /* 0x000000040c70723c */ /* 0x000fee0000041838 */
[----:B------:R-:W-:Y:S01]  /*12ab0*/  F2FP.BF16.PACK_AB R4, R158, R156 ;  /* 0x0000009c9e04723e */ /* 0x000fe200000010ff */
[----:B------:R-:W-:Y:S08]  /*12ac0*/  HMMA.16816.F32.BF16 R48, R20, R50, RZ ;  /* 0x000000321430723c */ /* 0x000ff000000418ff */
        /* <DEDUP_REMOVED lines=14> */
[C---:B------:R-:W-:Y:S01]  /*12bb0*/  HMMA.16816.F32.BF16 R72, R8.reuse, R38, R52 ;  /* 0x000000260848723c */ /* 0x040fe20000041834 */
[----:B------:R-:W-:Y:S01]  /*12bc0*/  MUFU.EX2 R27, R167 ;  /* 0x000000a7001b7308 */ /* 0x000fe20000000800 */
[----:B---3--:R-:W-:Y:S11]  /*12bd0*/  F2FP.BF16.PACK_AB R5, R157, R26 ;  /* 0x0000001a9d05723e */ /* 0x008ff600000010ff */
[----:B------:R-:W-:Y:S03]  /*12be0*/  @!UPT UIADD3 URZ, URZ, URZ, URZ ;  /* 0x0000003f3f3ff290 */ /* 0x000fe6000fffe03f */
[----:B------:R-:W-:Y:S07]  /*12bf0*/  HMMA.16816.F32.BF16 R80, R8, R6, R16 ;  /* 0x000000060850723c */ /* 0x000fee0000041810 */
        /* <DEDUP_REMOVED lines=13> */
[----:B------:R-:W-:Y:S01]  /*12cd0*/  MUFU.EX2 R181, R145 ;  /* 0x0000009100b57308 */ /* 0x000fe20000000800 */
[----:B------:R-:W-:Y:S02]  /*12ce0*/  IADD3 R214, R230, -0x2, RZ ;  /* 0xfffffffee6d67810 */ /* 0x000fe40007ffe0ff */
        /* <DEDUP_REMOVED lines=9> */
[----:B------:R-:W-:Y:S01]  /*12d80*/  HMMA.16816.F32.BF16 R56, R8, R14, R48 ;  /* 0x0000000e0838723c */ /* 0x000fe20000041830 */
[----:B------:R-:W1:Y:S01]  /*12d90*/  LDSM.16.MT88.4 R12, [R197+0x1000] ;  /* 0x00100000c50c783b */ /* 0x000e620000004200 */
[----:B------:R-:W-:Y:S01]  /*12da0*/  MUFU.EX2 R25, R177 ;  /* 0x000000b100197308 */ /* 0x000fe20000000800 */
[----:B------:R-:W-:-:S04]  /*12db0*/  FADD.FTZ R3, R189, R3 ;  /* 0x00000003bd037221 */ /* 0x000fc80000010000 */
[----:B------:R-:W-:-:S03]  /*12dc0*/  FADD.FTZ R3, R84, R3 ;  /* 0x0000000354037221 */ /* 0x000fc60000010000 */
[----:B------:R-:W-:Y:S01]  /*12dd0*/  MUFU.EX2 R26, R173 ;  /* 0x000000ad001a7308 */ /* 0x000fe20000000800 */
[----:B------:R-:W-:-:S04]  /*12de0*/  FADD.FTZ R3, R94, R3 ;  /* 0x000000035e037221 */ /* 0x000fc80000010000 */
[----:B------:R-:W-:Y:S01]  /*12df0*/  FADD.FTZ R3, R93, R3 ;  /* 0x000000035d037221 */ /* 0x000fe20000010000 */
[-C--:B-1----:R-:W-:Y:S08]  /*12e00*/  HMMA.16816.F32.BF16 R52, R8, R12.reuse, R140 ;  /* 0x0000000c0834723c */ /* 0x082ff0000004188c */
[C---:B------:R-:W-:Y:S08]  /*12e10*/  HMMA.16816.F32.BF16 R100, R4.reuse, R12, R136 ;  /* 0x0000000c0464723c */ /* 0x040ff00000041888 */
[-C--:B------:R-:W-:Y:S08]  /*12e20*/  HMMA.16816.F32.BF16 R96, R4, R14.reuse, R60 ;  /* 0x0000000e0460723c */ /* 0x080ff0000004183c */
[C---:B------:R-:W-:Y:S01]  /*12e30*/  HMMA.16816.F32.BF16 R48, R8.reuse, R14, R44 ;  /* 0x0000000e0830723c */ /* 0x040fe2000004182c */
[----:B------:R-:W1:Y:S07]  /*12e40*/  LDSM.16.MT88.4 R12, [R194+0x1000] ;  /* 0x00100000c20c783b */ /* 0x000e6e0000004200 */
[-C--:B-1----:R-:W-:Y:S01]  /*12e50*/  HMMA.16816.F32.BF16 R44, R8, R12.reuse, R120 ;  /* 0x0000000c082c723c */ /* 0x082fe20000041878 */
[----:B------:R-:W-:Y:S07]  /*12e60*/  LDSM.16.MT88.4 R120, [R193+0x2000] ;  /* 0x00200000c178783b */ /* 0x000fee0000004200 */
[C---:B------:R-:W-:Y:S08]  /*12e70*/  HMMA.16816.F32.BF16 R76, R4.reuse, R12, R116 ;  /* 0x0000000c044c723c */ /* 0x040ff00000041874 */
[-C--:B------:R-:W-:Y:S08]  /*12e80*/  HMMA.16816.F32.BF16 R72, R4, R14.reuse, R72 ;  /* 0x0000000e0448723c */ /* 0x080ff00000041848 */
[----:B------:R-:W-:Y:S01]  /*12e90*/  HMMA.16816.F32.BF16 R32, R8, R14, R32 ;  /* 0x0000000e0820723c */ /* 0x000fe20000041820 */
[----:B------:R-:W1:Y:S07]  /*12ea0*/  LDSM.16.MT88.4 R12, [R196+0x1000] ;  /* 0x00100000c40c783b */ /* 0x000e6e0000004200 */
[C---:B-1----:R-:W-:Y:S01]  /*12eb0*/  HMMA.16816.F32.BF16 R60, R4.reuse, R12, R108 ;  /* 0x0000000c043c723c */ /* 0x042fe2000004186c */
[----:B------:R-:W1:Y:S07]  /*12ec0*/  MUFU.EX2 R109, R149 ;  /* 0x00000095006d7308 */ /* 0x000e6e0000000800 */
[----:B------:R-:W-:Y:S01]  /*12ed0*/  HMMA.16816.F32.BF16 R40, R4, R14, R80 ;  /* 0x0000000e0428723c */ /* 0x000fe20000041850 */
[----:B------:R-:W3:Y:S06]  /*12ee0*/  MUFU.EX2 R108, R92 ;  /* 0x0000005c006c7308 */ /* 0x000eec0000000800 */
[----:B------:R-:W-:Y:S01]  /*12ef0*/  FADD.FTZ R4, R217, R16 ;  /* 0x00000010d9047221 */ /* 0x000fe20000010000 */
[C---:B------:R-:W-:Y:S01]  /*12f00*/  HMMA.16816.F32.BF16 R36, R8.reuse, R12, R112 ;  /* 0x0000000c0824723c */ /* 0x040fe20000041870 */
[----:B------:R-:W4:Y:S01]  /*12f10*/  LDSM.16.MT88.4 R16, [R197+0x1800] ;  /* 0x00180000c510783b */ /* 0x000f220000004200 */
[----:B------:R-:W-:Y:S01]  /*12f20*/  MUFU.EX2 R92, R154 ;  /* 0x0000009a005c7308 */ /* 0x000fe20000000800 */
[----:B------:R-:W-:Y:S01]  /*12f30*/  FADD.FTZ R24, R219, R4 ;  /* 0x00000004db187221 */ /* 0x000fe20000010000 */
[----:B-1----:R-:W-:Y:S01]  /*12f40*/  F2FP.BF16.PACK_AB R4, R184, R109 ;  /* 0x0000006db804723e */ /* 0x002fe200000010ff */
[----:B------:R-:W-:Y:S01]  /*12f50*/  LDSM.16.MT88.4 R112, [R197+0x2000] ;  /* 0x00200000c570783b */ /* 0x000fe20000004200 */
[----:B------:R-:W-:Y:S01]  /*12f60*/  F2FP.BF16.PACK_AB R6, R186, R185 ;  /* 0x000000b9ba06723e */ /* 0x000fe200000010ff */
[----:B------:R-:W-:Y:S01]  /*12f70*/  FADD.FTZ R24, R227, R24 ;  /* 0x00000018e3187221 */ /* 0x000fe20000010000 */
[----:B------:R-:W-:Y:S01]  /*12f80*/  HMMA.16816.F32.BF16 R28, R8, R14, R20 ;  /* 0x0000000e081c723c */ /* 0x000fe20000041814 */
[----:B------:R-:W1:Y:S01]  /*12f90*/  LDSM.16.MT88.4 R20, [R193+0x1800] ;  /* 0x00180000c114783b */ /* 0x000e620000004200 */
[----:B---3--:R-:W-:Y:S01]  /*12fa0*/  F2FP.BF16.PACK_AB R5, R182, R108 ;  /* 0x0000006cb605723e */ /* 0x008fe200000010ff */
[----:B------:R-:W3:Y:S01]  /*12fb0*/  MUFU.EX2 R81, R166 ;  /* 0x000000a600517308 */ /* 0x000ee20000000800 */
[----:B------:R-:W-:Y:S01]  /*12fc0*/  F2FP.BF16.PACK_AB R7, R183, R181 ;  /* 0x000000b5b707723e */ /* 0x000fe200000010ff */
[----:B------:R-:W5:Y:S04]  /*12fd0*/  LDSM.16.MT88.4 R12, [R194+0x1800] ;  /* 0x00180000c20c783b */ /* 0x000f680000004200 */
[----:B------:R-:W2:Y:S02]  /*12fe0*/  LDSM.16.MT88.4 R8, [R196+0x1800] ;  /* 0x00180000c408783b */ /* 0x000ea40000004200 */
[----:B------:R-:W-:Y:S08]  /*12ff0*/  MUFU.EX2 R82, R169 ;  /* 0x000000a900527308 */ /* 0x000ff00000000800 */
[----:B------:R-:W4:Y:S01]  /*13000*/  MUFU.EX2 R83, R168 ;  /* 0x000000a800537308 */ /* 0x000f220000000800 */
[----:B---3--:R-:W-:-:S07]  /*13010*/  F2FP.BF16.PACK_AB R160, R71, R81 ;  /* 0x0000005147a0723e */ /* 0x008fce00000010ff */
[----:B------:R-:W3:Y:S01]  /*13020*/  MUFU.EX2 R80, R163 ;  /* 0x000000a300507308 */ /* 0x000ee20000000800 */
[----:B----4-:R-:W-:Y:S01]  /*13030*/  HMMA.16816.F32.BF16 R52, R4, R16, R52 ;  /* 0x000000100434723c */ /* 0x010fe20000041834 */
[----:B------:R-:W-:-:S07]  /*13040*/  F2FP.BF16.PACK_AB R162, R83, R82 ;  /* 0x0000005253a2723e */ /* 0x000fce00000010ff */
[----:B-1----:R-:W-:Y:S01]  /*13050*/  HMMA.16816.F32.BF16 R64, R4, R20, R64 ;  /* 0x000000140440723c */ /* 0x002fe20000041840 */
[----:B---3--:R-:W-:Y:S02]  /*13060*/  F2FP.BF16.PACK_AB R161, R80, R69 ;  /* 0x0000004550a1723e */ /* 0x008fe400000010ff */
[----:B------:R-:W-:-:S05]  /*13070*/  F2FP.BF16.PACK_AB R163, R70, R27 ;  /* 0x0000001b46a3723e */ /* 0x000fca00000010ff */
[C---:B------:R-:W-:Y:S08]  /*13080*/  HMMA.16816.F32.BF16 R56, R4.reuse, R22, R56 ;  /* 0x000000160438723c */ /* 0x040ff00000041838 */
[C---:B------:R-:W-:Y:S08]  /*13090*/  HMMA.16816.F32.BF16 R48, R4.reuse, R18, R48 ;  /* 0x000000120430723c */ /* 0x040ff00000041830 */
[C---:B-----5:R-:W-:Y:S08]  /*130a0*/  HMMA.16816.F32.BF16 R44, R4.reuse, R12, R44 ;  /* 0x0000000c042c723c */ /* 0x060ff0000004182c */
[C---:B------:R-:W-:Y:S08]  /*130b0*/  HMMA.16816.F32.BF16 R32, R4.reuse, R14, R32 ;  /* 0x0000000e0420723c */ /* 0x040ff00000041820 */
[C---:B--2---:R-:W-:Y:S08]  /*130c0*/  HMMA.16816.F32.BF16 R36, R4.reuse, R8, R36 ;  /* 0x000000080424723c */ /* 0x044ff00000041824 */
[----:B------:R-:W-:Y:S07]  /*130d0*/  HMMA.16816.F32.BF16 R28, R4, R10, R28 ;  /* 0x0000000a041c723c */ /* 0x000fee000004181c */
[----:B------:R-:W-:Y:S01]  /*130e0*/  F2FP.BF16.PACK_AB R4, R92, R90 ;  /* 0x0000005a5c04723e */ /* 0x000fe200000010ff */
[----:B------:R-:W-:Y:S01]  /*130f0*/  HMMA.16816.F32.BF16 R140, R160, R112, R52 ;  /* 0x00000070a08c723c */ /* 0x000fe20000041834 */
[----:B------:R-:W-:-:S02]  /*13100*/  F2FP.BF16.PACK_AB R6, R171, R165 ;  /* 0x000000a5ab06723e */ /* 0x000fc400000010ff */
[----:B------:R-:W-:Y:S02]  /*13110*/  F2FP.BF16.PACK_AB R5, R94, R84 ;  /* 0x000000545e05723e */ /* 0x000fe400000010ff */
[----:B------:R-:W-:-:S03]  /*13120*/  F2FP.BF16.PACK_AB R7, R91, R93 ;  /* 0x0000005d5b07723e */ /* 0x000fc600000010ff */
[----:B------:R-:W-:Y:S08]  /*13130*/  HMMA.16816.F32.BF16 R144, R160, R114, R48 ;  /* 0x00000072a090723c */ /* 0x000ff00000041830 */
[C---:B------:R-:W-:Y:S08]  /*13140*/  HMMA.16816.F32.BF16 R128, R4.reuse, R20, R128 ;  /* 0x000000140480723c */ /* 0x040ff00000041880 */
[C---:B------:R-:W-:Y:S08]  /*13150*/  HMMA.16816.F32.BF16 R100, R4.reuse, R16, R100 ;  /* 0x000000100464723c */ /* 0x040ff00000041864 */
[C---:B------:R-:W-:Y:S01]  /*13160*/  HMMA.16816.F32.BF16 R20, R4.reuse, R22, R104 ;  /* 0x000000160414723c */ /* 0x040fe20000041868 */
[----:B------:R-:W1:Y:S07]  /*13170*/  LDSM.16.MT88.4 R104, [R194+0x2000] ;  /* 0x00200000c268783b */ /* 0x000e6e0000004200 */
[C---:B------:R-:W-:Y:S08]  /*13180*/  HMMA.16816.F32.BF16 R16, R4.reuse, R18, R96 ;  /* 0x000000120410723c */ /* 0x040ff00000041860 */
[C---:B------:R-:W-:Y:S01]  /*13190*/  HMMA.16816.F32.BF16 R76, R4.reuse, R12, R76 ;  /* 0x0000000c044c723c */ /* 0x040fe2000004184c */
[----:B------:R-:W-:Y:S07]  /*131a0*/  MUFU.EX2 R13, R179 ;  /* 0x000000b3000d7308 */ /* 0x000fee0000000800 */
[C---:B------:R-:W-:Y:S01]  /*131b0*/  HMMA.16816.F32.BF16 R72, R4.reuse, R14, R72 ;  /* 0x0000000e0448723c */ /* 0x040fe20000041848 */
[----:B------:R-:W2:Y:S07]  /*131c0*/  MUFU.EX2 R15, R178 ;  /* 0x000000b2000f7308 */ /* 0x000eae0000000800 */
[C---:B------:R-:W-:Y:S01]  /*131d0*/  HMMA.16816.F32.BF16 R60, R4.reuse, R8, R60 ;  /* 0x00000008043c723c */ /* 0x040fe2000004183c */
[----:B------:R-:W-:Y:S07]  /*131e0*/  MUFU.EX2 R12, R176 ;  /* 0x000000b0000c7308 */ /* 0x000fee0000000800 */
[----:B------:R-:W-:Y:S01]  /*131f0*/  HMMA.16816.F32.BF16 R40, R4, R10, R40 ;  /* 0x0000000a0428723c */ /* 0x000fe20000041828 */
[----:B------:R-:W3:Y:S01]  /*13200*/  LDSM.16.MT88.4 R8, [R196+0x2000] ;  /* 0x00200000c408783b */ /* 0x000ee20000004200 */
[----:B------:R-:W4:Y:S01]  /*13210*/  MUFU.EX2 R7, R180 ;  /* 0x000000b400077308 */ /* 0x000f220000000800 */
[----:B--2---:R-:W-:-:S04]  /*13220*/  F2FP.BF16.PACK_AB R98, R25, R15 ;  /* 0x0000000f1962723e */ /* 0x004fc800000010ff */
[----:B------:R-:W-:Y:S01]  /*13230*/  FADD.FTZ R4, R156, R24 ;  /* 0x000000189c047221 */ /* 0x000fe20000010000 */
[----:B------:R-:W-:Y:S01]  /*13240*/  HMMA.16816.F32.BF16 R132, R160, R120, R64 ;  /* 0x00000078a084723c */ /* 0x000fe20000041840 */
[----:B------:R-:W-:Y:S01]  /*13250*/  FADD.FTZ R5, R109, R2 ;  /* 0x000000026d057221 */ /* 0x000fe20000010000 */
[----:B------:R-:W2:Y:S01]  /*13260*/  MUFU.EX2 R14, R175 ;  /* 0x000000af000e7308 */ /* 0x000ea20000000800 */
[----:B------:R-:W-:Y:S02]  /*13270*/  FADD.FTZ R4, R158, R4 ;  /* 0x000000049e047221 */ /* 0x000fe40000010000 */
[----:B------:R-:W-:-:S03]  /*13280*/  @P1 IMAD.HI.U32 R2, R231, c[0x0][0x2c8], RZ ;  /* 0x0000b200e7021a27 */ /* 0x000fc600078e00ff */
[C---:B------:R-:W-:Y:S01]  /*13290*/  HMMA.16816.F32.BF16 R136, R160.reuse, R122, R56 ;  /* 0x0000007aa088723c */ /* 0x040fe20000041838 */
[----:B------:R-:W-:Y:S01]  /*132a0*/  FADD.FTZ R4, R188, R4 ;  /* 0x00000004bc047221 */ /* 0x000fe20000010000 */
[----:B------:R-:W5:Y:S01]  /*132b0*/  MUFU.EX2 R24, R174 ;  /* 0x000000ae00187308 */ /* 0x000f620000000800 */
[----:B------:R-:W-:Y:S01]  /*132c0*/  FADD.FTZ R6, R108, R0 ;  /* 0x000000006c067221 */ /* 0x000fe20000010000 */
[----:B------:R-:W-:Y:S01]  /*132d0*/  MOV R0, R231 ;  /* 0x000000e700007202 */ /* 0x000fe20000000f00 */
[----:B------:R-:W-:Y:S01]  /*132e0*/  FADD.FTZ R4, R190, R4 ;  /* 0x00000004be047221 */ /* 0x000fe20000010000 */
[----:B------:R-:W-:Y:S01]  /*132f0*/  @P1 SHF.R.U32.HI R0, RZ, c[0x0][0x2cc], R2 ;  /* 0x0000b300ff001a19 */ /* 0x000fe20000011602 */
[----:B------:R-:W-:Y:S01]  /*13300*/  FADD.FTZ R5, R184, R5 ;  /* 0x00000005b8057221 */ /* 0x000fe20000010000 */
[----:B----4-:R-:W-:Y:S01]  /*13310*/  F2FP.BF16.PACK_AB R96, R13, R7 ;  /* 0x000000070d60723e */ /* 0x010fe200000010ff */
[----:B------:R-:W-:Y:S01]  /*13320*/  FADD.FTZ R6, R182, R6 ;  /* 0x00000006b6067221 */ /* 0x000fe20000010000 */
[----:B------:R-:W-:Y:S01]  /*13330*/  IADD3 R2, R229, R0, RZ ;  /* 0x00000000e5027210 */ /* 0x000fe20007ffe0ff */
[----:B------:R-:W-:Y:S01]  /*13340*/  FADD.FTZ R0, R90, R4 ;  /* 0x000000045a007221 */ /* 0x000fe20000010000 */
[----:B--2---:R-:W-:Y:S01]  /*13350*/  F2FP.BF16.PACK_AB R97, R14, R12 ;  /* 0x0000000c0e61723e */ /* 0x004fe200000010ff */
[----:B------:R-:W-:Y:S01]  /*13360*/  FADD.FTZ R5, R185, R5 ;  /* 0x00000005b9057221 */ /* 0x000fe20000010000 */
[----:B-1----:R-:W-:Y:S01]  /*13370*/  HMMA.16816.F32.BF16 R148, R160, R104, R44 ;  /* 0x00000068a094723c */ /* 0x002fe2000004182c */
[----:B------:R-:W-:-:S02]  /*13380*/  FADD.FTZ R0, R92, R0 ;  /* 0x000000005c007221 */ /* 0x000fc40000010000 */
[----:B------:R-:W-:Y:S01]  /*13390*/  FADD.FTZ R6, R181, R6 ;  /* 0x00000006b5067221 */ /* 0x000fe20000010000 */
[----:B-----5:R-:W-:Y:S01]  /*133a0*/  F2FP.BF16.PACK_AB R99, R26, R24 ;  /* 0x000000181a63723e */ /* 0x020fe200000010ff */
        /* <DEDUP_REMOVED lines=16> */
[----:B------:R-:W-:Y:S01]  /*134b0*/  MOV R16, c[0x0][0x32c] ;  /* 0x0000cb0000107a02 */ /* 0x000fe20000000f00 */
[----:B------:R-:W-:Y:S01]  /*134c0*/  HMMA.16816.F32.BF16 R128, R96, R120, R128 ;  /* 0x000000786080723c */ /* 0x000fe20000041880 */
[----:B------:R-:W-:Y:S02]  /*134d0*/  FADD.FTZ R0, R82, R5 ;  /* 0x0000000552007221 */ /* 0x000fe40000010000 */
[----:B------:R-:W-:Y:S01]  /*134e0*/  ISETP.GE.AND P0, PT, R16, 0x1, PT ;  /* 0x000000011000780c */ /* 0x000fe20003f06270 */
[----:B------:R-:W-:Y:S02]  /*134f0*/  FADD.FTZ R3, R24, R3 ;  /* 0x0000000318037221 */ /* 0x000fe40000010000 */
[----:B------:R-:W-:-:S02]  /*13500*/  FADD.FTZ R5, R27, R6 ;  /* 0x000000061b057221 */ /* 0x000fc40000010000 */
[----:B------:R-:W-:Y:S01]  /*13510*/  HMMA.16816.F32.BF16 R108, R96, R104, R76 ;  /* 0x00000068606c723c */ /* 0x000fe2000004184c */
[----:B------:R-:W-:Y:S02]  /*13520*/  FADD.FTZ R4, R15, R4 ;  /* 0x000000040f047221 */ /* 0x000fe40000010000 */
[----:B------:R-:W-:Y:S01]  /*13530*/  FADD.FTZ R247, R26, R3 ;  /* 0x000000031af77221 */ /* 0x000fe20000010000 */
[----:B------:R-:W-:Y:S01]  /*13540*/  IADD3 R3, R2, c[0x0][0x328], RZ ;  /* 0x0000ca0002037a10 */ /* 0x000fe20007ffe0ff */
[----:B------:R-:W-:Y:S02]  /*13550*/  FADD.FTZ R229, R83, R0 ;  /* 0x0000000053e57221 */ /* 0x000fe40000010000 */
[----:B------:R-:W-:Y:S01]  /*13560*/  FADD.FTZ R227, R70, R5 ;  /* 0x0000000546e37221 */ /* 0x000fe20000010000 */
[----:B---3--:R-:W-:Y:S01]  /*13570*/  HMMA.16816.F32.BF16 R156, R160, R8, R36 ;  /* 0x00000008a09c723c */ /* 0x008fe20000041824 */
[----:B------:R-:W-:-:S07]  /*13580*/  FADD.FTZ R246, R25, R4 ;  /* 0x0000000419f67221 */ /* 0x000fce0000010000 */
[C---:B------:R-:W-:Y:S08]  /*13590*/  HMMA.16816.F32.BF16 R120, R96.reuse, R122, R20 ;  /* 0x0000007a6078723c */ /* 0x040ff00000041814 */
[C---:B------:R-:W-:Y:S08]  /*135a0*/  HMMA.16816.F32.BF16 R104, R96.reuse, R106, R72 ;  /* 0x0000006a6068723c */ /* 0x040ff00000041848 */
[----:B------:R-:W-:Y:S08]  /*135b0*/  HMMA.16816.F32.BF16 R100, R96, R8, R60 ;  /* 0x000000086064723c */ /* 0x000ff0000004183c */
[-C--:B------:R-:W-:Y:S08]  /*135c0*/  HMMA.16816.F32.BF16 R160, R160, R10.reuse, R28 ;  /* 0x0000000aa0a0723c */ /* 0x080ff0000004181c */
        /* <DEDUP_REMOVED lines=13> */
.L_x_1060:
[----:B------:R-:W-:-:S04]  /*136a0*/  MOV R2, 0x1 ;  /* 0x0000000100027802 */ /* 0x000fc80000000f00 */
[----:B------:R-:W-:-:S13]  /*136b0*/  ISETP.NE.AND P0, PT, R2, c[0x0][0x32c], PT ;  /* 0x0000cb0002007a0c */ /* 0x000fda0003f05270 */
[----:B------:R-:W-:-:S05]  /*136c0*/  @P0 IMAD.HI.U32 R2, R0, c[0x0][0x330], RZ ;  /* 0x0000cc0000020a27 */ /* 0x000fca00078e00ff */
[----:B------:R-:W-:Y:S02]  /*136d0*/  @P0 SHF.R.U32.HI R0, RZ, c[0x0][0x334], R2 ;  /* 0x0000cd00ff000a19 */ /* 0x000fe40000011602 */
.L_x_1061:
[----:B------:R-:W-:Y:S05]  /*136e0*/  BSYNC B0 ;  /* 0x0000000000007941 */ /* 0x000fea0003800000 */
.L_x_1059:
[----:B------:R-:W-:-:S05]  /*136f0*/  MOV R2, c[0x0][0x32c] ;  /* 0x0000cb0000027a02 */ /* 0x000fca0000000f00 */
[----:B------:R-:W-:-:S05]  /*13700*/  IMAD R0, R0, R2, c[0x0][0x32c] ;  /* 0x0000cb0000007624 */ /* 0x000fca00078e0202 */
[----:B------:R-:W-:-:S04]  /*13710*/  IMNMX R3, R3, R0, PT ;  /* 0x0000000003037217 */ /* 0x000fc80003800200 */
.L_x_1058:
[----:B------:R-:W2:Y:S01]  /*13720*/  LDL R2, [R1+0x14] ;  /* 0x0000140001027983 */ /* 0x000ea20000100800 */
        /* <DEDUP_REMOVED lines=10> */
.L_x_1093:
        /* <DEDUP_REMOVED lines=24> */
[----:B------:R-:W2:Y:S04]  /*13950*/  LDL.64 R6, [R1+0x20] ;  /* 0x0000200001067983 */ /* 0x000ea80000100a00 */
[----:B------:R-:W-:Y:S02]  /*13960*/  IMAD R0, R0, c[0x0][0x208], RZ ;  /* 0x0000820000007a24 */ /* 0x000fe400078e02ff */
[----:B------:R-:W3:Y:S02]  /*13970*/  LDL R5, [R1+0x28] ;  /* 0x0000280001057983 */ /* 0x000ee40000100800 */
[----:B------:R-:W-:Y:S04]  /*13980*/  IMAD R0, R216, c[0x0][0x20c], R0 ;  /* 0x00008300d8007a24 */ /* 0x000fe800078e0200 */
[----:B------:R-:W-:Y:S01]  /*13990*/  IMAD.IADD R3, R3, 0x1, R0 ;  /* 0x0000000103037824 */ /* 0x000fe200078e0200 */
[----:B------:R-:W-:Y:S03]  /*139a0*/  SHF.R.S32.HI R0, RZ, 0x1f, R215 ;  /* 0x0000001fff007819 */ /* 0x000fe600000114d7 */
[C---:B------:R-:W-:Y:S04]  /*139b0*/  IMAD.WIDE.U32 R2, R215.reuse, c[0x0][0x218], R2 ;  /* 0x00008600d7027a25 */ /* 0x040fe800078e0002 */
[----:B------:R-:W-:Y:S04]  /*139c0*/  IMAD R0, R0, c[0x0][0x218], RZ ;  /* 0x0000860000007a24 */ /* 0x000fe800078e02ff */
[----:B------:R-:W-:Y:S01]  /*139d0*/  IMAD R4, R215, c[0x0][0x21c], R0 ;  /* 0x00008700d7047a24 */ /* 0x000fe200078e0200 */
[----:B--2---:R-:W-:Y:S02]  /*139e0*/  IADD3 R2, P1, R6, R2, RZ ;  /* 0x0000000206027210 */ /* 0x004fe40007f3e0ff */
[----:B------:R-:W-:Y:S02]  /*139f0*/  SHF.L.U64.HI R6, R248, 0x1, R249 ;  /* 0x00000001f8067819 */ /* 0x000fe400000102f9 */
[----:B------:R-:W-:Y:S02]  /*13a00*/  LEA R0, P0, R2, c[0x0][0x1f8], 0x1 ;  /* 0x00007e0002007a11 */ /* 0x000fe400078008ff */
[----:B---3--:R-:W-:Y:S02]  /*13a10*/  IADD3.X R3, R5, R3, R4, P1, !PT ;  /* 0x0000000305037210 */ /* 0x008fe40000ffe404 */
[----:B------:R-:W-:Y:S02]  /*13a20*/  SHF.L.U32 R5, R248, 0x1, RZ ;  /* 0x00000001f8057819 */ /* 0x000fe400000006ff */
[----:B------:R-:W-:Y:S01]  /*13a30*/  LEA.HI.X R4, R2, c[0x0][0x1fc], R3, 0x1, P0 ;  /* 0x00007f0002047a11 */ /* 0x000fe200000f0c03 */
[----:B------:R-:W-:-:S05]  /*13a40*/  BRA.DIV ~URZ, `(.L_x_1065) ;  /* 0x00013d127f007947 */ /* 0x000fca000b800000 */
[----:B------:R1:W2:Y:S02]  /*13a50*/  SHFL.IDX PT, R8, R4, RZ, 0x181f ;  /* 0x00181fff04087589 */ /* 0x0002a400000e0000 */
.L_x_1233:
[----:B------:R-:W-:-:S05]  /*13a60*/  BRA.DIV ~URZ, `(.L_x_1066) ;  /* 0x00013d627f007947 */ /* 0x000fca000b800000 */
[----:B------:R-:W3:Y:S01]  /*13a70*/  SHFL.IDX PT, R2, R0, RZ, 0x181f ;  /* 0x00181fff00027589 */ /* 0x000ee200000e0000 */
[----:B------:R-:W-:Y:S03]  /*13a80*/  LOP3.LUT P2, RZ, R208, 0x100, RZ, 0xc0, !PT ;  /* 0x00000100d0ff7812 */ /* 0x000fe6000784c0ff */
[----:B------:R-:W4:Y:S04]  /*13a90*/  SHFL.IDX PT, R7, R0, 0x1, 0x181f ;  /* 0x00381f0000077f89 */ /* 0x000f2800000e0000 */
[----:B------:R-:W5:Y:S04]  /*13aa0*/  SHFL.IDX PT, R11, R4, 0x1, 0x181f ;  /* 0x00381f00040b7f89 */ /* 0x000f6800000e0000 */
[----:B------:R-:W-:Y:S04]  /*13ab0*/  SHFL.IDX PT, R9, R0, 0x3, 0x181f ;  /* 0x00781f0000097f89 */ /* 0x000fe800000e0000 */
[----:B------:R-:W-:Y:S01]  /*13ac0*/  SHFL.IDX PT, R12, R4, 0x2, 0x181f ;  /* 0x00581f00040c7f89 */ /* 0x000fe200000e0000 */
[-C--:B---3--:R-:W-:Y:S05]  /*13ad0*/  IADD3 R2, P0, R2, R5.reuse, RZ ;  /* 0x0000000502027210 */ /* 0x088fea0007f1e0ff */
[--C-:B--2---:R-:W-:Y:S01]  /*13ae0*/  IMAD.X R3, R8, 0x1, R6.reuse, P0 ;  /* 0x0000000108037824 */ /* 0x104fe200000e0606 */
[-C--:B----4-:R-:W-:Y:S01]  /*13af0*/  IADD3 R10, P0, R7, R5.reuse, RZ ;  /* 0x00000005070a7210 */ /* 0x090fe20007f1e0ff */
[----:B------:R-:W2:Y:S04]  /*13b00*/  SHFL.IDX PT, R8, R0, 0x2, 0x181f ;  /* 0x00581f0000087f89 */ /* 0x000ea800000e0000 */
[----:B------:R3:W-:Y:S01]  /*13b10*/  LDGSTS.E.BYPASS.LTC128B.128 [R210+0x100], [R2.64], !P2 ;  /* 0x0010000002d27fae */ /* 0x0007e2000d101d48 */
[--C-:B-----5:R-:W-:Y:S03]  /*13b20*/  IMAD.X R11, R11, 0x1, R6.reuse, P0 ;  /* 0x000000010b0b7824 */ /* 0x120fe600000e0606 */
[----:B------:R-:W-:Y:S04]  /*13b30*/  SHFL.IDX PT, R0, R0, 0x4, 0x181f ;  /* 0x00981f0000007f89 */ /* 0x000fe800000e0000 */
[----:B------:R4:W-:Y:S01]  /*13b40*/  LDGSTS.E.BYPASS.LTC128B.128 [R210+0x900], [R10.64], !P2 ;  /* 0x009000000ad27fae */ /* 0x0009e2000d101d48 */
[-C--:B--2---:R-:W-:Y:S03]  /*13b50*/  IADD3 R8, P1, R8, R5.reuse, RZ ;  /* 0x0000000508087210 */ /* 0x084fe60007f3e0ff */
[----:B---3--:R-:W2:Y:S01]  /*13b60*/  SHFL.IDX PT, R3, R4, 0x3, 0x181f ;  /* 0x00781f0004037f89 */ /* 0x008ea200000e0000 */
[----:B------:R-:W-:Y:S01]  /*13b70*/  IADD3 R2, P0, R9, R5, RZ ;  /* 0x0000000509027210 */ /* 0x000fe20007f1e0ff */
[--C-:B------:R-:W-:Y:S02]  /*13b80*/  IMAD.X R9, R12, 0x1, R6.reuse, P1 ;  /* 0x000000010c097824 */ /* 0x100fe400008e0606 */
[----:B-1----:R-:W1:Y:S04]  /*13b90*/  SHFL.IDX PT, R4, R4, 0x4, 0x181f ;  /* 0x00981f0004047f89 */ /* 0x002e6800000e0000 */
[----:B------:R4:W-:Y:S01]  /*13ba0*/  LDGSTS.E.BYPASS.LTC128B.128 [R210+0x1100], [R8.64], !P2 ;  /* 0x0110000008d27fae */ /* 0x0009e2000d101d48 */
[----:B--2---:R-:W-:Y:S05]  /*13bb0*/  IMAD.X R3, R3, 0x1, R6, P0 ;  /* 0x0000000103037824 */ /* 0x004fea00000e0606 */
[----:B------:R4:W-:Y:S02]  /*13bc0*/  LDGSTS.E.BYPASS.LTC128B.128 [R210+0x1900], [R2.64], !P2 ;  /* 0x0190000002d27fae */ /* 0x0009e4000d101d48 */
.L_x_1234:
[----:B-1----:R-:W-:Y:S02]  /*13bd0*/  LOP3.LUT P1, RZ, R208, 0x100, RZ, 0xc0, !PT ;  /* 0x00000100d0ff7812 */ /* 0x002fe4000782c0ff */
[----:B----4-:R-:W-:Y:S05]  /*13be0*/  IADD3 R2, P0, R0, R5, RZ ;  /* 0x0000000500027210 */ /* 0x010fea0007f1e0ff */
[----:B------:R-:W-:Y:S06]  /*13bf0*/  IMAD.X R3, R4, 0x1, R6, P0 ;  /* 0x0000000104037824 */ /* 0x000fec00000e0606 */
[----:B------:R-:W-:Y:S01]  /*13c00*/  @!PT LDS RZ, [RZ] ;  /* 0x00000000fffff984 */ /* 0x000fe20000000800 */
[----:B------:R-:W-:Y:S01]  /*13c10*/  @!PT LDS RZ, [RZ] ;  /* 0x00000000fffff984 */ /* 0x000fe20000000800 */
[----:B------:R-:W-:Y:S01]  /*13c20*/  @!PT LDS RZ, [RZ] ;  /* 0x00000000fffff984 */ /* 0x000fe20000000800 */
[----:B------:R1:W-:Y:S02]  /*13c30*/  LDGSTS.E.BYPASS.LTC128B.128 [R210+0x2100], [R2.64], !P1 ;  /* 0x0210000002d27fae */ /* 0x0003e4000c901d48 */
.L_x_1064:
[----:B-1-34-:R-:W-:Y:S05]  /*13c40*/  BSYNC B0 ;  /* 0x0000000000007941 */ /* 0x01afea0003800000 */
.L_x_1063:
        /* <DEDUP_REMOVED lines=106> */
[C---:B------:R-:W-:Y:S01]  /*142f0*/  SHF.L.U64.HI R86, R248.reuse, 0x1, R249 ;  /* 0x00000001f8567819 */ /* 0x040fe200000102f9 */
[----:B------:R-:W-:Y:S01]  /*14300*/  IMAD.SHL.U32 R85, R248, 0x2, RZ ;  /* 0x00000002f8557824 */ /* 0x000fe200078e00ff */
[----:B------:R-:W3:Y:S01]  /*14310*/  LDL R0, [R1+0x1c] ;  /* 0x00001c0001007983 */ /* 0x000ee20000100800 */
[----:B------:R-:W-:Y:S03]  /*14320*/  ISETP.NE.AND P2, PT, R3, 0x1, PT ;  /* 0x000000010300780c */ /* 0x000fe60003f45270 */
        /* <DEDUP_REMOVED lines=14> */
[C---:B------:R-:W-:Y:S04]  /*14410*/  @!P1 LEA R2, P0, R3.reuse, c[0x0][0x2a0], 0x2 ;  /* 0x0000a80003029a11 */ /* 0x040fe800078010ff */
        /* <DEDUP_REMOVED lines=15> */
[----:B------:R-:W-:-:S06]  /*14510*/  BRA.DIV ~URZ, `(.L_x_1069) ;  /* 0x000137a27f007947 */ /* 0x000fcc000b800000 */
[----:B------:R1:W2:Y:S02]  /*14520*/  SHFL.IDX PT, R87, R84, RZ, 0x181f ;  /* 0x00181fff54577589 */ /* 0x0002a400000e0000 */
.L_x_1235:
[----:B------:R-:W-:-:S05]  /*14530*/  BRA.DIV ~URZ, `(.L_x_1070) ;  /* 0x000137f27f007947 */ /* 0x000fca000b800000 */
[----:B------:R-:W3:Y:S01]  /*14540*/  SHFL.IDX PT, R2, R0, RZ, 0x181f ;  /* 0x00181fff00027589 */ /* 0x000ee200000e0000 */
[----:B------:R-:W-:Y:S02]  /*14550*/  LOP3.LUT P1, RZ, R208, 0x100, RZ, 0xc0, !PT ;  /* 0x00000100d0ff7812 */ /* 0x000fe4000782c0ff */
[-C--:B---3--:R-:W-:Y:S05]  /*14560*/  IADD3 R2, P0, R2, R85.reuse, RZ ;  /* 0x0000005502027210 */ /* 0x088fea0007f1e0ff */
[--C-:B--2---:R-:W-:Y:S06]  /*14570*/  IMAD.X R3, R87, 0x1, R86.reuse, P0 ;  /* 0x0000000157037824 */ /* 0x104fec00000e0656 */
[----:B------:R-:W-:Y:S01]  /*14580*/  @!PT LDS RZ, [RZ] ;  /* 0x00000000fffff984 */ /* 0x000fe20000000800 */
[----:B------:R-:W-:Y:S01]  /*14590*/  @!PT LDS RZ, [RZ] ;  /* 0x00000000fffff984 */ /* 0x000fe20000000800 */
[----:B------:R2:W-:Y:S04]  /*145a0*/  LDGSTS.E.BYPASS.LTC128B.128 [R210+0x2900], [R2.64], !P1 ;  /* 0x0290000002d27fae */ /* 0x0005e8000c901d48 */
[----:B--2---:R-:W2:Y:S04]  /*145b0*/  SHFL.IDX PT, R2, R0, 0x1, 0x181f ;  /* 0x00381f0000027f89 */ /* 0x004ea800000e0000 */
[----:B------:R-:W3:Y:S01]  /*145c0*/  SHFL.IDX PT, R3, R84, 0x1, 0x181f ;  /* 0x00381f0054037f89 */ /* 0x000ee200000e0000 */
[-C--:B--2---:R-:W-:Y:S05]  /*145d0*/  IADD3 R2, P0, R2, R85.reuse, RZ ;  /* 0x0000005502027210 */ /* 0x084fea0007f1e0ff */
[--C-:B---3--:R-:W-:Y:S05]  /*145e0*/  IMAD.X R3, R3, 0x1, R86.reuse, P0 ;  /* 0x0000000103037824 */ /* 0x108fea00000e0656 */
[----:B------:R2:W-:Y:S04]  /*145f0*/  LDGSTS.E.BYPASS.LTC128B.128 [R210+0x3100], [R2.64], !P1 ;  /* 0x0310000002d27fae */ /* 0x0005e8000c901d48 */
[----:B--2---:R-:W2:Y:S04]  /*14600*/  SHFL.IDX PT, R2, R0, 0x2, 0x181f ;  /* 0x00581f0000027f89 */ /* 0x004ea800000e0000 */
[----:B------:R-:W3:Y:S01]  /*14610*/  SHFL.IDX PT, R3, R84, 0x2, 0x181f ;  /* 0x00581f0054037f89 */ /* 0x000ee200000e0000 */
[-C--:B--2---:R-:W-:Y:S05]  /*14620*/  IADD3 R2, P0, R2, R85.reuse, RZ ;  /* 0x0000005502027210 */ /* 0x084fea0007f1e0ff */
[--C-:B---3--:R-:W-:Y:S05]  /*14630*/  IMAD.X R3, R3, 0x1, R86.reuse, P0 ;  /* 0x0000000103037824 */ /* 0x108fea00000e0656 */
[----:B------:R2:W-:Y:S04]  /*14640*/  LDGSTS.E.BYPASS.LTC128B.128 [R210+0x3900], [R2.64], !P1 ;  /* 0x0390000002d27fae */ /* 0x0005e8000c901d48 */
[----:B--2---:R-:W2:Y:S04]  /*14650*/  SHFL.IDX PT, R2, R0, 0x3, 0x181f ;  /* 0x00781f0000027f89 */ /* 0x004ea800000e0000 */
[----:B------:R-:W3:Y:S04]  /*14660*/  SHFL.IDX PT, R3, R84, 0x3, 0x181f ;  /* 0x00781f0054037f89 */ /* 0x000ee800000e0000 */
[----:B------:R-:W4:Y:S04]  /*14670*/  SHFL.IDX PT, R0, R0, 0x4, 0x181f ;  /* 0x00981f0000007f89 */ /* 0x000f2800000e0000 */
[----:B-1----:R-:W1:Y:S01]  /*14680*/  SHFL.IDX PT, R84, R84, 0x4, 0x181f ;  /* 0x00981f0054547f89 */ /* 0x002e6200000e0000 */
[----:B--2---:R-:W-:Y:S05]  /*14690*/  IADD3 R2, P0, R2, R85, RZ ;  /* 0x0000005502027210 */ /* 0x004fea0007f1e0ff */
[----:B---3--:R-:W-:Y:S05]  /*146a0*/  IMAD.X R3, R3, 0x1, R86, P0 ;  /* 0x0000000103037824 */ /* 0x008fea00000e0656 */
[----:B------:R2:W-:Y:S03]  /*146b0*/  LDGSTS.E.BYPASS.LTC128B.128 [R210+0x4100], [R2.64], !P1 ;  /* 0x0410000002d27fae */ /* 0x0005e6000c901d48 */
.L_x_1236:
[----:B----4-:R-:W-:Y:S02]  /*146c0*/  LOP3.LUT P1, RZ, R208, 0x100, RZ, 0xc0, !PT ;  /* 0x00000100d0ff7812 */ /* 0x010fe4000782c0ff */
[----:B--2---:R-:W-:Y:S05]  /*146d0*/  IADD3 R2, P0, R0, R85, RZ ;  /* 0x0000005500027210 */ /* 0x004fea0007f1e0ff */
[----:B-1----:R-:W-:Y:S06]  /*146e0*/  IMAD.X R3, R84, 0x1, R86, P0 ;  /* 0x0000000154037824 */ /* 0x002fec00000e0656 */
[----:B------:R-:W-:Y:S01]  /*146f0*/  @!PT LDS RZ, [RZ] ;  /* 0x00000000fffff984 */ /* 0x000fe20000000800 */
[----:B------:R-:W-:Y:S01]  /*14700*/  @!PT LDS RZ, [RZ] ;  /* 0x00000000fffff984 */ /* 0x000fe20000000800 */
[----:B------:R-:W-:Y:S01]  /*14710*/  @!PT LDS RZ, [RZ] ;  /* 0x00000000fffff984 */ /* 0x000fe20000000800 */
[----:B------:R1:W-:Y:S02]  /*14720*/  LDGSTS.E.BYPASS.LTC128B.128 [R210+0x4900], [R2.64], !P1 ;  /* 0x0490000002d27fae */ /* 0x0003e4000c901d48 */
.L_x_1068:
[----:B------:R-:W-:Y:S05]  /*14730*/  BSYNC B0 ;  /* 0x0000000000007941 */ /* 0x000fea0003800000 */
.L_x_1067:
[----:B------:R-:W2:Y:S01]  /*14740*/  LDL R84, [R1+0x44] ;  /* 0x0000440001547983 */ /* 0x000ea20000100800 */
[----:B------:R-:W-:Y:S01]  /*14750*/  IMAD.MOV.U32 R85, RZ, RZ, c[0x0][0x2c4] ;  /* 0x0000b100ff557624 */ /* 0x000fe200078e00ff */
[----:B------:R-:W-:Y:S02]  /*14760*/  LOP3.LUT R166, RZ, c[0x0][0x324], RZ, 0x33, !PT ;  /* 0x0000c900ffa67a12 */ /* 0x000fe400078e33ff */
[----:B------:R-:W2:Y:S02]  /*14770*/  LDL R0, [R1+0x4c] ;  /* 0x00004c0001007983 */ /* 0x000ea40000100800 */
[----:B------:R-:W-:Y:S02]  /*14780*/  ISETP.NE.AND P0, PT, R85, 0x1, PT ;  /* 0x000000015500780c */ /* 0x000fe40003f05270 */
[----:B-1----:R-:W3:Y:S04]  /*14790*/  LDL R2, [R1+0x4] ;  /* 0x0000040001027983 */ /* 0x002ee80000100800 */
[----:B------:R-:W4:Y:S04]  /*147a0*/  LDL R3, [R1] ;  /* 0x0000000001037983 */ /* 0x000f280000100800 */
[----:B------:R-:W0:Y:S01]  /*147b0*/  LDGDEPBAR ;  /* 0x00000000000079af */ /* 0x000e220000000000 */
[----:B--2---:R-:W-:Y:S04]  /*147c0*/  IMAD.IADD R164, R0, 0x1, R84 ;  /* 0x0000000100a47824 */ /* 0x004fe800078e0254 */
[----:B------:R-:W-:Y:S05]  /*147d0*/  @P0 IMAD.HI.U32 R0, R164, c[0x0][0x2c8], RZ ;  /* 0x0000b200a4000a27 */ /* 0x000fea00078e00ff */
[----:B------:R-:W-:Y:S01]  /*147e0*/  @P0 SHF.R.U32.HI R164, RZ, c[0x0][0x2cc], R0 ;  /* 0x0000b300ffa40a19 */ /* 0x000fe20000011600 */
[----:B------:R-:W-:Y:S05]  /*147f0*/  IMAD R0, R214, -0x50, RZ ;  /* 0xffffffb0d6007824 */ /* 0x000fea00078e02ff */
[----:B---3--:R-:W-:Y:S04]  /*14800*/  IADD3 R2, -R2, 0x1, R0 ;  /* 0x0000000102027810 */ /* 0x008fe80007ffe100 */
[----:B----4-:R-:W-:Y:S04]  /*14810*/  IADD3 R84, -R252, R2, R3 ;  /* 0x00000002fc547210 */ /* 0x010fe80007ffe103 */
[----:B------:R-:W-:Y:S01]  /*14820*/  IADD3 R165, R84, c[0x0][0x328], RZ ;  /* 0x0000ca0054a57a10 */ /* 0x000fe20007ffe0ff */
[----:B------:R-:W-:-:S05]  /*14830*/  BRA.DIV ~URZ, `(.L_x_1071) ;  /* 0x000139e27f007947 */ /* 0x000fca000b800000 */
[----:B------:R1:W2:Y:S02]  /*14840*/  SHFL.IDX PT, R2, R164, RZ, 0x1c1f ;  /* 0x001c1fffa4027589 */ /* 0x0002a400000e0000 */
.L_x_1237:
[-C--:B--2---:R-:W-:Y:S01]  /*14850*/  IADD3 R87, R165, R2.reuse, RZ ;  /* 0x00000002a5577210 */ /* 0x084fe20007ffe0ff */
[----:B------:R-:W-:Y:S02]  /*14860*/  IMAD.MOV.U32 R3, RZ, RZ, c[0x0][0x32c] ;  /* 0x0000cb00ff037624 */ /* 0x000fe400078e00ff */
[----:B------:R-:W-:Y:S03]  /*14870*/  IMAD.IADD R166, R166, 0x1, R84 ;  /* 0x00000001a6a67824 */ /* 0x000fe600078e0254 */
[----:B------:R-:W-:Y:S02]  /*14880*/  ISETP.GE.AND P0, PT, R3, 0x1, PT ;  /* 0x000000010300780c */ /* 0x000fe40003f06270 */
[----:B------:R-:W-:Y:S11]  /*14890*/  IADD3 R85, R166, R2, RZ ;  /* 0x00000002a6557210 */ /* 0x000ff60007ffe0ff */
[----:B------:R-:W-:-:S05]  /*148a0*/  @!P0 BRA `(.L_x_1072) ;  /* 0x000001a000008947 */ /* 0x000fca0003800000 */
[----:B------:R-:W2:Y:S01]  /*148b0*/  LDL R3, [R1] ;  /* 0x0000000001037983 */ /* 0x000ea20000100800 */
[----:B------:R-:W-:Y:S01]  /*148c0*/  BSSY B0, `(.L_x_1073) ;  /* 0x0000012000007945 */ /* 0x000fe20003800000 */
[----:B--2---:R-:W-:Y:S04]  /*148d0*/  IADD3 R2, -R252, R3, R2 ;  /* 0x00000003fc027210 */ /* 0x004fe80007ffe102 */
        /* <DEDUP_REMOVED lines=11> */
.L_x_1074:
[----:B------:R-:W-:Y:S04]  /*14990*/  MOV R3, c[0x0][0x32c] ;  /* 0x0000cb0000037a02 */ /* 0x000fe80000000f00 */
[----:B------:R-:W-:Y:S11]  /*149a0*/  ISETP.NE.AND P0, PT, R3, 0x1, PT ;  /* 0x000000010300780c */ /* 0x000ff60003f05270 */
[----:B------:R-:W-:Y:S02]  /*149b0*/  @!UPT UIADD3 URZ, URZ, URZ, URZ ;  /* 0x0000003f3f3ff290 */ /* 0x000fe4000fffe03f */
[----:B------:R-:W-:Y:S05]  /*149c0*/  @P0 IMAD.HI.U32 R3, R2, c[0x0][0x330], RZ ;  /* 0x0000cc0002030a27 */ /* 0x000fea00078e00ff */
[----:B------:R-:W-:Y:S02]  /*149d0*/  @P0 SHF.R.U32.HI R2, RZ, c[0x0][0x334], R3 ;  /* 0x0000cd00ff020a19 */ /* 0x000fe40000011603 */
.L_x_1075:
[----:B------:R-:W-:Y:S05]  /*149e0*/  BSYNC B0 ;  /* 0x0000000000007941 */ /* 0x000fea0003800000 */
.L_x_1073:
[----:B------:R-:W2:Y:S02]  /*149f0*/  LDL R3, [R1+0x4] ;  /* 0x0000040001037983 */ /* 0x000ea40000100800 */
[----:B--2---:R-:W-:Y:S04]  /*14a00*/  IMAD.IADD R3, R0, 0x1, -R3 ;  /* 0x0000000100037824 */ /* 0x004fe800078e0a03 */
[----:B------:R-:W-:Y:S05]  /*14a10*/  IMAD R2, R2, c[0x0][0x32c], R3 ;  /* 0x0000cb0002027a24 */ /* 0x000fea00078e0203 */
[----:B------:R-:W-:Y:S02]  /*14a20*/  IMNMX R85, R85, R2, !PT ;  /* 0x0000000255557217 */ /* 0x000fe40007800200 */
[----:B------:R-:W-:Y:S04]  /*14a30*/  IADD3 R2, R2, c[0x0][0x32c], RZ ;  /* 0x0000cb0002027a10 */ /* 0x000fe80007ffe0ff */
[----:B------:R-:W-:Y:S02]  /*14a40*/  IMNMX R87, R87, R2, PT ;  /* 0x0000000257577217 */ /* 0x000fe40003800200 */
.L_x_1072:
[----:B------:R-:W-:-:S05]  /*14a50*/  BRA.DIV ~URZ, `(.L_x_1076) ;  /* 0x000138327f007947 */ /* 0x000fca000b800000 */
[----:B------:R2:W3:Y:S02]  /*14a60*/  SHFL.IDX PT, R2, R164, 0x1, 0x1c1f ;  /* 0x003c1f00a4027f89 */ /* 0x0004e400000e0000 */
.L_x_1238:
[----:B---3--:R-:W-:Y:S01]  /*14a70*/  IADD3 R86, R165, R2, RZ ;  /* 0x00000002a5567210 */ /* 0x008fe20007ffe0ff */
[----:B------:R-:W-:Y:S02]  /*14a80*/  IMAD.MOV.U32 R3, RZ, RZ, c[0x0][0x32c] ;  /* 0x0000cb00ff037624 */ /* 0x000fe400078e00ff */
[----:B------:R-:W-:Y:S03]  /*14a90*/  IMAD.IADD R84, R166, 0x1, R2 ;  /* 0x00000001a6547824 */ /* 0x000fe600078e0202 */
[----:B------:R-:W-:Y:S11]  /*14aa0*/  ISETP.GE.AND P0, PT, R3, 0x1, PT ;  /* 0x000000010300780c */ /* 0x000ff60003f06270 */
[----:B------:R-:W-:Y:S02]  /*14ab0*/  @!UPT UIADD3 URZ, URZ, URZ, URZ ;  /* 0x0000003f3f3ff290 */ /* 0x000fe4000fffe03f */
[----:B------:R-:W-:-:S05]  /*14ac0*/  @!P0 BRA `(.L_x_1077) ;  /* 0x000001a000008947 */ /* 0x000fca0003800000 */
[----:B------:R-:W3:Y:S01]  /*14ad0*/  LDL R3, [R1] ;  /* 0x0000000001037983 */ /* 0x000ee20000100800 */
[----:B------:R-:W-:Y:S01]  /*14ae0*/  BSSY B0, `(.L_x_1078) ;  /* 0x0000012000007945 */ /* 0x000fe20003800000 */
[----:B---3--:R-:W-:Y:S04]  /*14af0*/  IADD3 R2, -R252, R3, R2 ;  /* 0x00000003fc027210 */ /* 0x008fe80007ffe102 */
        /* <DEDUP_REMOVED lines=11> */
.L_x_1079:
[----:B------:R-:W-:Y:S04]  /*14bb0*/  MOV R3, c[0x0][0x32c] ;  /* 0x0000cb0000037a02 */ /* 0x000fe80000000f00 */
[----:B------:R-:W-:Y:S11]  /*14bc0*/  ISETP.NE.AND P0, PT, R3, 0x1, PT ;  /* 0x000000010300780c */ /* 0x000ff60003f05270 */
[----:B------:R-:W-:Y:S02]  /*14bd0*/  @!UPT UIADD3 URZ, URZ, URZ, URZ ;  /* 0x0000003f3f3ff290 */ /* 0x000fe4000fffe03f */
[----:B------:R-:W-:Y:S05]  /*14be0*/  @P0 IMAD.HI.U32 R3, R2, c[0x0][0x330], RZ ;  /* 0x0000cc0002030a27 */ /* 0x000fea00078e00ff */
[----:B------:R-:W-:Y:S02]  /*14bf0*/  @P0 SHF.R.U32.HI R2, RZ, c[0x0][0x334], R3 ;  /* 0x0000cd00ff020a19 */ /* 0x000fe40000011603 */
.L_x_1080:
[----:B------:R-:W-:Y:S05]  /*14c00*/  BSYNC B0 ;  /* 0x0000000000007941 */ /* 0x000fea0003800000 */
.L_x_1078:
[----:B------:R-:W3:Y:S02]  /*14c10*/  LDL R3, [R1+0x4] ;  /* 0x0000040001037983 */ /* 0x000ee40000100800 */
[----:B---3--:R-:W-:Y:S04]  /*14c20*/  IMAD.IADD R3, R0, 0x1, -R3 ;  /* 0x0000000100037824 */ /* 0x008fe800078e0a03 */
[----:B------:R-:W-:Y:S05]  /*14c30*/  IMAD R2, R2, c[0x0][0x32c], R3 ;  /* 0x0000cb0002027a24 */ /* 0x000fea00078e0203 */
[----:B------:R-:W-:Y:S02]  /*14c40*/  IMNMX R84, R84, R2, !PT ;  /* 0x0000000254547217 */ /* 0x000fe40007800200 */
[----:B------:R-:W-:Y:S04]  /*14c50*/  IADD3 R2, R2, c[0x0][0x32c], RZ ;  /* 0x0000cb0002027a10 */ /* 0x000fe80007ffe0ff */
[----:B------:R-:W-:Y:S02]  /*14c60*/  IMNMX R86, R86, R2, PT ;  /* 0x0000000256567217 */ /* 0x000fe40003800200 */
.L_x_1077:
[----:B------:R-:W-:-:S05]  /*14c70*/  BRA.DIV ~URZ, `(.L_x_1081) ;  /* 0x000136827f007947 */ /* 0x000fca000b800000 */
[----:B------:R3:W4:Y:S02]  /*14c80*/  SHFL.IDX PT, R94, R164, 0x2, 0x1c1f ;  /* 0x005c1f00a45e7f89 */ /* 0x00072400000e0000 */
.L_x_1239:
[----:B----4-:R-:W-:Y:S01]  /*14c90*/  IADD3 R3, R165, R94, RZ ;  /* 0x0000005ea5037210 */ /* 0x010fe20007ffe0ff */
[----:B------:R-:W-:Y:S05]  /*14ca0*/  IMAD.MOV.U32 R2, RZ, RZ, c[0x0][0x32c] ;  /* 0x0000cb00ff027624 */ /* 0x000fea00078e00ff */
[----:B------:R-:W-:Y:S01]  /*14cb0*/  ISETP.GE.AND P0, PT, R2, 0x1, PT ;  /* 0x000000010200780c */ /* 0x000fe20003f06270 */
[----:B------:R-:W-:Y:S11]  /*14cc0*/  IMAD.IADD R2, R166, 0x1, R94 ;  /* 0x00000001a6027824 */ /* 0x000ff600078e025e */
[----:B------:R-:W-:Y:S01]  /*14cd0*/  @!UPT UIADD3 URZ, URZ, URZ, URZ ;  /* 0x0000003f3f3ff290 */ /* 0x000fe2000fffe03f */
[----:B------:R-:W-:-:S05]  /*14ce0*/  @!P0 BRA `(.L_x_1082) ;  /* 0x000001a000008947 */ /* 0x000fca0003800000 */
[----:B------:R-:W4:Y:S01]  /*14cf0*/  LDL R167, [R1] ;  /* 0x0000000001a77983 */ /* 0x000f220000100800 */
[----:B------:R-:W-:Y:S01]  /*14d00*/  BSSY B0, `(.L_x_1083) ;  /* 0x0000012000007945 */ /* 0x000fe20003800000 */
[----:B----4-:R-:W-:Y:S04]  /*14d10*/  IADD3 R94, -R252, R167, R94 ;  /* 0x000000a7fc5e7210 */ /* 0x010fe80007ffe15e */
        /* <DEDUP_REMOVED lines=11> */
.L_x_1084:
[----:B------:R-:W-:Y:S04]  /*14dd0*/  MOV R167, c[0x0][0x32c] ;  /* 0x0000cb0000a77a02 */ /* 0x000fe80000000f00 */
[----:B------:R-:W-:Y:S11]  /*14de0*/  ISETP.NE.AND P0, PT, R167, 0x1, PT ;  /* 0x00000001a700780c */ /* 0x000ff60003f05270 */
[----:B------:R-:W-:Y:S02]  /*14df0*/  @!UPT UIADD3 URZ, URZ, URZ, URZ ;  /* 0x0000003f3f3ff290 */ /* 0x000fe4000fffe03f */
[----:B------:R-:W-:Y:S05]  /*14e00*/  @P0 IMAD.HI.U32 R167, R94, c[0x0][0x330], RZ ;  /* 0x0000cc005ea70a27 */ /* 0x000fea00078e00ff */
[----:B------:R-:W-:Y:S02]  /*14e10*/  @P0 SHF.R.U32.HI R94, RZ, c[0x0][0x334], R167 ;  /* 0x0000cd00ff5e0a19 */ /* 0x000fe400000116a7 */
.L_x_1085:
[----:B------:R-:W-:Y:S05]  /*14e20*/  BSYNC B0 ;  /* 0x0000000000007941 */ /* 0x000fea0003800000 */
.L_x_1083:
[----:B------:R-:W4:Y:S02]  /*14e30*/  LDL R167, [R1+0x4] ;  /* 0x0000040001a77983 */ /* 0x000f240000100800 */
[----:B----4-:R-:W-:Y:S04]  /*14e40*/  IMAD.IADD R167, R0, 0x1, -R167 ;  /* 0x0000000100a77824 */ /* 0x010fe800078e0aa7 */
[----:B------:R-:W-:Y:S05]  /*14e50*/  IMAD R94, R94, c[0x0][0x32c], R167 ;  /* 0x0000cb005e5e7a24 */ /* 0x000fea00078e02a7 */
[----:B------:R-:W-:Y:S02]  /*14e60*/  IMNMX R2, R2, R94, !PT ;  /* 0x0000005e02027217 */ /* 0x000fe40007800200 */
[----:B------:R-:W-:Y:S04]  /*14e70*/  IADD3 R94, R94, c[0x0][0x32c], RZ ;  /* 0x0000cb005e5e7a10 */ /* 0x000fe80007ffe0ff */
[----:B------:R-:W-:Y:S02]  /*14e80*/  IMNMX R3, R3, R94, PT ;  /* 0x0000005e03037217 */ /* 0x000fe40003800200 */
.L_x_1082:
[C---:B------:R-:W-:Y:S02]  /*14e90*/  ISETP.GE.AND P0, PT, R0.reuse, 0x9, PT ;  /* 0x000000090000780c */ /* 0x040fe40003f06270 */
[----:B------:R-:W-:Y:S02]  /*14ea0*/  ISETP.GE.AND P1, PT, R0, 0xa, PT ;  /* 0x0000000a0000780c */ /* 0x000fe40003f26270 */
[----:B------:R-:W-:Y:S02]  /*14eb0*/  LOP3.LUT R208, R208, 0xfffffff7, RZ, 0xc0, !PT ;  /* 0xfffffff7d0d07812 */ /* 0x000fe400078ec0ff */
[C---:B------:R-:W-:Y:S02]  /*14ec0*/  ISETP.GE.AND P3, PT, R0.reuse, 0x19, PT ;  /* 0x000000190000780c */ /* 0x040fe40003f66270 */
[C---:B------:R-:W-:Y:S02]  /*14ed0*/  ISETP.GE.AND P5, PT, R0.reuse, 0x21, PT ;  /* 0x000000210000780c */ /* 0x040fe40003fa6270 */
[----:B------:R-:W-:Y:S02]  /*14ee0*/  ISETP.GE.AND P6, PT, R0, 0x29, PT ;  /* 0x000000290000780c */ /* 0x000fe40003fc6270 */
[----:B------:R-:W-:Y:S02]  /*14ef0*/  LOP3.LUT R209, R209, 0xffffffbf, RZ, 0xc0, !PT ;  /* 0xffffffbfd1d17812 */ /* 0x000fe400078ec0ff */
[----:B------:R-:W-:Y:S02]  /*14f00*/  @P0 LOP3.LUT R208, R208, 0x8, RZ, 0xfc, !PT ;  /* 0x00000008d0d00812 */ /* 0x000fe400078efcff */
[----:B------:R-:W-:Y:S02]  /*14f10*/  ISETP.GT.AND P0, PT, R85, 0x8, !P0 ;  /* 0x000000085500780c */ /* 0x000fe40004704270 */
[----:B------:R-:W-:Y:S02]  /*14f20*/  LOP3.LUT R208, R208, 0xfffffffb, RZ, 0xc0, !PT ;  /* 0xfffffffbd0d07812 */ /* 0x000fe400078ec0ff */
        /* <DEDUP_REMOVED lines=8> */
[----:B------:R-:W-:Y:S04]  /*14fb0*/  ISETP.GT.AND P0, PT, R85, 0x10, !P1 ;  /* 0x000000105500780c */ /* 0x000fe80004f04270 */
[----:B------:R-:W-:Y:S02]  /*14fc0*/  ISETP.LT.OR P2, PT, R87, 0x11, P0 ;  /* 0x000000115700780c */ /* 0x000fe40000741670 */
[----:B------:R-:W-:Y:S02]  /*14fd0*/  @P1 LOP3.LUT R208, R208, 0x2, RZ, 0xfc, !PT ;  /* 0x00000002d0d01812 */ /* 0x000fe400078efcff */
[----:B------:R-:W-:Y:S02]  /*14fe0*/  ISETP.GE.AND P1, PT, R0, 0x12, PT ;  /* 0x000000120000780c */ /* 0x000fe40003f26270 */
[----:B------:R-:W-:Y:S02]  /*14ff0*/  LOP3.LUT R208, R208, 0xffffffef, RZ, 0xc0, !PT ;  /* 0xffffffefd0d07812 */ /* 0x000fe400078ec0ff */
[----:B------:R-:W-:Y:S02]  /*15000*/  ISETP.GT.AND P0, PT, R85, 0x11, !P1 ;  /* 0x000000115500780c */ /* 0x000fe40004f04270 */
[----:B------:R-:W-:Y:S07]  /*15010*/  FSEL R184, R20, -INF , !P2 ;  /* 0xff80000014b87808 */ /* 0x000fee0005000000 */
[----:B------:R-:W-:Y:S02]  /*15020*/  @P1 LOP3.LUT R208, R208, 0x10, RZ, 0xfc, !PT ;  /* 0x00000010d0d01812 */ /* 0x000fe400078efcff */
[----:B------:R-:W-:Y:S02]  /*15030*/  ISETP.LT.OR P1, PT, R87, 0x12, P0 ;  /* 0x000000125700780c */ /* 0x000fe40000721670 */
[----:B------:R-:W-:Y:S02]  /*15040*/  LOP3.LUT R208, R208, 0xffffffdf, RZ, 0xc0, !PT ;  /* 0xffffffdfd0d07812 */ /* 0x000fe400078ec0ff */
[----:B------:R-:W-:Y:S02]  /*15050*/  ISETP.GT.AND P0, PT, R85, 0x18, !P3 ;  /* 0x000000185500780c */ /* 0x000fe40005f04270 */
[----:B------:R-:W-:Y:S02]  /*15060*/  @P3 LOP3.LUT R208, R208, 0x20, RZ, 0xfc, !PT ;  /* 0x00000020d0d03812 */ /* 0x000fe400078efcff */
[----:B------:R-:W-:Y:S02]  /*15070*/  ISETP.GE.AND P3, PT, R0, 0x1a, PT ;  /* 0x0000001a0000780c */ /* 0x000fe40003f66270 */
[----:B------:R-:W-:Y:S02]  /*15080*/  LOP3.LUT R208, R208, 0xffffffbf, RZ, 0xc0, !PT ;  /* 0xffffffbfd0d07812 */ /* 0x000fe400078ec0ff */
[----:B------:R-:W-:Y:S02]  /*15090*/  ISETP.LT.OR P4, PT, R87, 0x19, P0 ;  /* 0x000000195700780c */ /* 0x000fe40000781670 */
[----:B------:R-:W-:Y:S02]  /*150a0*/  ISETP.GT.AND P0, PT, R85, 0x19, !P3 ;  /* 0x000000195500780c */ /* 0x000fe40005f04270 */
[----:B------:R-:W-:Y:S02]  /*150b0*/  FSEL R183, R21, -INF , !P1 ;  /* 0xff80000015b77808 */ /* 0x000fe40004800000 */
[----:B------:R-:W-:Y:S03]  /*150c0*/  FSEL R180, R32, -INF , !P4 ;  /* 0xff80000020b47808 */ /* 0x000fe60006000000 */
[----:B------:R-:W-:Y:S02]  /*150d0*/  @P3 LOP3.LUT R208, R208, 0x40, RZ, 0xfc, !PT ;  /* 0x00000040d0d03812 */ /* 0x000fe400078efcff */
[----:B------:R-:W-:Y:S02]  /*150e0*/  ISETP.LT.OR P3, PT, R87, 0x1a, P0 ;  /* 0x0000001a5700780c */ /* 0x000fe40000761670 */
[----:B------:R-:W-:Y:S02]  /*150f0*/  ISETP.GT.AND P0, PT, R85, 0x20, !P5 ;  /* 0x000000205500780c */ /* 0x000fe40006f04270 */
[----:B------:R-:W-:Y:S02]  /*15100*/  LOP3.LUT R208, R208, 0xffffff7f, RZ, 0xc0, !PT ;  /* 0xffffff7fd0d07812 */ /* 0x000fe400078ec0ff */
[----:B------:R-:W-:Y:S02]  /*15110*/  ISETP.LT.OR P0, PT, R87, 0x21, P0 ;  /* 0x000000215700780c */ /* 0x000fe40000701670 */
[----:B------:R-:W-:Y:S02]  /*15120*/  @P5 LOP3.LUT R208, R208, 0x80, RZ, 0xfc, !PT ;  /* 0x00000080d0d05812 */ /* 0x000fe400078efcff */
[----:B------:R-:W-:Y:S02]  /*15130*/  ISETP.GE.AND P5, PT, R0, 0x22, PT ;  /* 0x000000220000780c */ /* 0x000fe40003fa6270 */
[----:B------:R-:W-:Y:S02]  /*15140*/  LOP3.LUT R208, R208, 0xfffffdff, RZ, 0xc0, !PT ;  /* 0xfffffdffd0d07812 */ /* 0x000fe400078ec0ff */
[----:B------:R-:W-:Y:S02]  /*15150*/  FSEL R179, R33, -INF , !P3 ;  /* 0xff80000021b37808 */ /* 0x000fe40005800000 */
[----:B------:R-:W-:Y:S04]  /*15160*/  LOP3.LUT R208, R208, 0xfff7ffff, RZ, 0xc0, !PT ;  /* 0xfff7ffffd0d07812 */ /* 0x000fe800078ec0ff */
[----:B------:R-:W-:Y:S02]  /*15170*/  @P0 LOP3.LUT R208, R208, 0x80000, RZ, 0xfc, !PT ;  /* 0x00080000d0d00812 */ /* 0x000fe400078efcff */
[----:B------:R-:W-:Y:S02]  /*15180*/  ISETP.GT.AND P0, PT, R85, 0x21, !P5 ;  /* 0x000000215500780c */ /* 0x000fe40006f04270 */
        /* <DEDUP_REMOVED lines=14> */
[----:B------:R-:W-:Y:S02]  /*15270*/  ISETP.GE.AND P6, PT, R0, 0x31, PT ;  /* 0x000000310000780c */ /* 0x000fe40003fc6270 */
[----:B------:R-:W-:Y:S04]  /*15280*/  LOP3.LUT R208, R208, 0xffffefff, RZ, 0xc0, !PT ;  /* 0xffffefffd0d07812 */ /* 0x000fe800078ec0ff */
[----:B------:R-:W-:Y:S05]  /*15290*/  LOP3.LUT R208, R208, 0xffefffff, RZ, 0xc0, !PT ;  /* 0xffefffffd0d07812 */ /* 0x000fea00078ec0ff */
        /* <DEDUP_REMOVED lines=32> */
[----:B------:R-:W-:Y:S02]  /*154a0*/  LOP3.LUT R208, R208, 0xfffbffff, RZ, 0xc0, !PT ;  /* 0xfffbffffd0d07812 */ /* 0x000fe400078ec0ff */
[----:B------:R-:W-:Y:S02]  /*154b0*/  ISETP.GE.AND P6, PT, R0, 0x42, PT ;  /* 0x000000420000780c */ /* 0x000fe40003fc6270 */
[----:B------:R-:W-:Y:S07]  /*154c0*/  LOP3.LUT R208, R208, 0xefffffff, RZ, 0xc0, !PT ;  /* 0xefffffffd0d07812 */ /* 0x000fee00078ec0ff */
[----:B------:R-:W-:Y:S02]  /*154d0*/  @P0 LOP3.LUT R208, R208, 0x10000000, RZ, 0xfc, !PT ;  /* 0x10000000d0d00812 */ /* 0x000fe400078efcff */
[----:B------:R-:W-:Y:S02]  /*154e0*/  ISETP.GT.AND P0, PT, R85, 0x41, !P6 ;  /* 0x000000415500780c */ /* 0x000fe40007704270 */
[----:B------:R-:W-:Y:S02]  /*154f0*/  @P6 LOP3.LUT R208, R208, 0x40000, RZ, 0xfc, !PT ;  /* 0x00040000d0d06812 */ /* 0x000fe400078efcff */
[----:B------:R-:W-:Y:S02]  /*15500*/  ISETP.LT.OR P0, PT, R87, 0x42, P0 ;  /* 0x000000425700780c */ /* 0x000fe40000701670 */
[----:B------:R-:W-:Y:S02]  /*15510*/  ISETP.GE.AND P6, PT, R0, 0x1, PT ;  /* 0x000000010000780c */ /* 0x000fe40003fc6270 */
[----:B------:R-:W-:Y:S09]  /*15520*/  LOP3.LUT R208, R208, 0xf7ffffff, RZ, 0xc0, !PT ;  /* 0xf7ffffffd0d07812 */ /* 0x000ff200078ec0ff */
[----:B------:R-:W-:Y:S02]  /*15530*/  @P0 LOP3.LUT R208, R208, 0x8000000, RZ, 0xfc, !PT ;  /* 0x08000000d0d00812 */ /* 0x000fe400078efcff */
[----:B------:R-:W-:Y:S02]  /*15540*/  ISETP.GT.AND P0, PT, R85, RZ, !P6 ;  /* 0x000000ff5500720c */ /* 0x000fe40007704270 */
[----:B------:R-:W-:Y:S02]  /*15550*/  @P6 LOP3.LUT R209, R209, 0x40, RZ, 0xfc, !PT ;  /* 0x00000040d1d16812 */ /* 0x000fe400078efcff */
[----:B------:R-:W-:Y:S02]  /*15560*/  ISETP.LT.OR P0, PT, R87, 0x1, P0 ;  /* 0x000000015700780c */ /* 0x000fe40000701670 */
[----:B------:R-:W-:Y:S02]  /*15570*/  ISETP.GE.AND P6, PT, R0, 0x2, PT ;  /* 0x000000020000780c */ /* 0x000fe40003fc6270 */
[----:B------:R-:W-:Y:S02]  /*15580*/  LOP3.LUT R208, R208, 0xfffffffe, RZ, 0xc0, !PT ;  /* 0xfffffffed0d07812 */ /* 0x000fe400078ec0ff */
[----:B------:R-:W-:Y:S02]  /*15590*/  LOP3.LUT R209, R209, 0xffffff7f, RZ, 0xc0, !PT ;  /* 0xffffff7fd1d17812 */ /* 0x000fe400078ec0ff */
[----:B------:R-:W-:Y:S05]  /*155a0*/  LOP3.LUT R208, R208, 0xbfffffff, RZ, 0xc0, !PT ;  /* 0xbfffffffd0d07812 */ /* 0x000fea00078ec0ff */
[----:B------:R-:W-:Y:S02]  /*155b0*/  @P0 LOP3.LUT R208, R208, 0x40000000, RZ, 0xfc, !PT ;  /* 0x40000000d0d00812 */ /* 0x000fe400078efcff */
[----:B------:R-:W-:Y:S02]  /*155c0*/  ISETP.GT.AND P0, PT, R85, 0x1, !P6 ;  /* 0x000000015500780c */ /* 0x000fe40007704270 */
[----:B------:R-:W-:Y:S02]  /*155d0*/  @P6 LOP3.LUT R208, R208, 0x1, RZ, 0xfc, !PT ;  /* 0x00000001d0d06812 */ /* 0x000fe400078efcff */
[----:B------:R-:W-:Y:S02]  /*155e0*/  ISETP.LT.OR P6, PT, R87, 0x2, P0 ;  /* 0x000000025700780c */ /* 0x000fe400007c1670 */
[----:B------:R-:W-:Y:S11]  /*155f0*/  ISETP.GE.AND P0, PT, R0, 0x49, PT ;  /* 0x000000490000780c */ /* 0x000ff60003f06270 */
[----:B------:R-:W-:Y:S02]  /*15600*/  @P6 LOP3.LUT R209, R209, 0x80, RZ, 0xfc, !PT ;  /* 0x00000080d1d16812 */ /* 0x000fe400078efcff */
[C---:B------:R-:W-:Y:S02]  /*15610*/  LOP3.LUT P6, RZ, R208.reuse, 0x20, RZ, 0xc0, !PT ;  /* 0x00000020d0ff7812 */ /* 0x040fe400078cc0ff */
[----:B------:R-:W-:Y:S02]  /*15620*/  LOP3.LUT R208, R208, 0xfffeffff, RZ, 0xc0, !PT ;  /* 0xfffeffffd0d07812 */ /* 0x000fe400078ec0ff */
[----:B------:R-:W-:Y:S02]  /*15630*/  LOP3.LUT R209, R209, 0xfffffffe, RZ, 0xc0, !PT ;  /* 0xfffffffed1d17812 */ /* 0x000fe400078ec0ff */
[----:B------:R-:W-:Y:S02]  /*15640*/  @P0 LOP3.LUT R208, R208, 0x10000, RZ, 0xfc, !PT ;  /* 0x00010000d0d00812 */ /* 0x000fe400078efcff */
[----:B------:R-:W-:Y:S02]  /*15650*/  ISETP.GT.AND P0, PT, R85, 0x48, !P0 ;  /* 0x000000485500780c */ /* 0x000fe40004704270 */
[----:B------:R-:W-:Y:S02]  /*15660*/  LOP3.LUT R208, R208, 0xfdffffff, RZ, 0xc0, !PT ;  /* 0xfdffffffd0d07812 */ /* 0x000fe400078ec0ff */
[----:B------:R-:W-:Y:S11]  /*15670*/  ISETP.LT.OR P0, PT, R87, 0x49, P0 ;  /* 0x000000495700780c */ /* 0x000ff60000701670 */
[----:B------:R-:W-:Y:S02]  /*15680*/  @!UPT UIADD3 URZ, URZ, URZ, URZ ;  /* 0x0000003f3f3ff290 */ /* 0x000fe4000fffe03f */
[----:B------:R-:W-:Y:S02]  /*15690*/  @P0 LOP3.LUT R209, R209, 0x1, RZ, 0xfc, !PT ;  /* 0x00000001d1d10812 */ /* 0x000fe400078efcff */
[----:B------:R-:W-:Y:S02]  /*156a0*/  ISETP.GE.AND P0, PT, R0, 0x4a, PT ;  /* 0x0000004a0000780c */ /* 0x000fe40003f06270 */
[----:B------:R-:W-:Y:S11]  /*156b0*/  LOP3.LUT R209, R209, 0xfffff7ff, RZ, 0xc0, !PT ;  /* 0xfffff7ffd1d17812 */ /* 0x000ff600078ec0ff */
[----:B------:R-:W-:Y:S02]  /*156c0*/  @P0 LOP3.LUT R208, R208, 0x2000000, RZ, 0xfc, !PT ;  /* 0x02000000d0d00812 */ /* 0x000fe400078efcff */
[----:B------:R-:W-:Y:S02]  /*156d0*/  ISETP.GT.AND P0, PT, R85, 0x49, !P0 ;  /* 0x000000495500780c */ /* 0x000fe40004704270 */
[----:B------:R-:W-:Y:S02]  /*156e0*/  LOP3.LUT R208, R208, 0x7fffffff, RZ, 0xc0, !PT ;  /* 0x7fffffffd0d07812 */ /* 0x000fe400078ec0ff */
[----:B------:R-:W-:Y:S11]  /*156f0*/  ISETP.LT.OR P0, PT, R87, 0x4a, P0 ;  /* 0x0000004a5700780c */ /* 0x000ff60000701670 */
[----:B------:R-:W-:Y:S02]  /*15700*/  @!UPT UIADD3 URZ, URZ, URZ, URZ ;  /* 0x0000003f3f3ff290 */ /* 0x000fe4000fffe03f */
[----:B------:R-:W-:Y:S04]  /*15710*/  @P0 LOP3.LUT R208, R208, 0x80000000, RZ, 0xfc, !PT ;  /* 0x80000000d0d00812 */ /* 0x000fe800078efcff */
[C---:B------:R-:W-:Y:S02]  /*15720*/  LOP3.LUT P0, RZ, R208.reuse, 0x8, RZ, 0xc0, !PT ;  /* 0x00000008d0ff7812 */ /* 0x040fe4000780c0ff */
[----:B------:R-:W-:Y:S02]  /*15730*/  LOP3.LUT P1, RZ, R208, 0x40, RZ, 0xc0, !PT ;  /* 0x00000040d0ff7812 */ /* 0x000fe4000782c0ff */
[----:B------:R-:W-:Y:S02]  /*15740*/  ISETP.GT.AND P0, PT, R84, 0x8, !P0 ;  /* 0x000000085400780c */ /* 0x000fe40004704270 */
[----:B------:R-:W-:Y:S02]  /*15750*/  LOP3.LUT P3, RZ, R208, 0x20000, RZ, 0xc0, !PT ;  /* 0x00020000d0ff7812 */ /* 0x000fe4000786c0ff */
[----:B------:R-:W-:Y:S02]  /*15760*/  ISETP.LT.OR P0, PT, R86, 0x9, P0 ;  /* 0x000000095600780c */ /* 0x000fe40000701670 */
[----:B------:R-:W-:Y:S02]  /*15770*/  LOP3.LUT P5, RZ, R208, 0x8000, RZ, 0xc0, !PT ;  /* 0x00008000d0ff7812 */ /* 0x000fe400078ac0ff */
[----:B------:R-:W-:Y:S02]  /*15780*/  FSEL R213, R18, -INF , !P0 ;  /* 0xff80000012d57808 */ /* 0x000fe40004000000 */
[C---:B------:R-:W-:Y:S02]  /*15790*/  LOP3.LUT P0, RZ, R208.reuse, 0x4, RZ, 0xc0, !PT ;  /* 0x00000004d0ff7812 */ /* 0x040fe4000780c0ff */
[----:B------:R-:W-:Y:S02]  /*157a0*/  LOP3.LUT P4, RZ, R208, 0x200000, RZ, 0xc0, !PT ;  /* 0x00200000d0ff7812 */ /* 0x000fe4000788c0ff */
[----:B------:R-:W-:Y:S02]  /*157b0*/  ISETP.GT.AND P0, PT, R84, 0x9, !P0 ;  /* 0x000000095400780c */ /* 0x000fe40004704270 */
[----:B------:R-:W-:Y:S02]  /*157c0*/  FSEL R172, R48, -INF , !P4 ;  /* 0xff80000030ac7808 */ /* 0x000fe40006000000 */
[----:B------:R-:W-:Y:S02]  /*157d0*/  ISETP.LT.OR P0, PT, R86, 0xa, P0 ;  /* 0x0000000a5600780c */ /* 0x000fe40000701670 */
[C---:B------:R-:W-:Y:S02]  /*157e0*/  LOP3.LUT P4, RZ, R208.reuse, 0x40000, RZ, 0xc0, !PT ;  /* 0x00040000d0ff7812 */ /* 0x040fe4000788c0ff */
[----:B------:R-:W-:Y:S02]  /*157f0*/  FSEL R212, R19, -INF , !P0 ;  /* 0xff80000013d47808 */ /* 0x000fe40004000000 */
[C---:B------:R-:W-:Y:S02]  /*15800*/  LOP3.LUT P0, RZ, R208.reuse, 0x2, RZ, 0xc0, !PT ;  /* 0x00000002d0ff7812 */ /* 0x040fe4000780c0ff */
[----:B------:R-:W-:Y:S02]  /*15810*/  LOP3.LUT P2, RZ, R208, 0x80000, RZ, 0xc0, !PT ;  /* 0x00080000d0ff7812 */ /* 0x000fe4000784c0ff */
[----:B------:R-:W-:Y:S02]  /*15820*/  ISETP.GT.AND P0, PT, R84, 0x10, !P0 ;  /* 0x000000105400780c */ /* 0x000fe40004704270 */
[----:B------:R-:W-:Y:S02]  /*15830*/  FSEL R176, R36, -INF , !P2 ;  /* 0xff80000024b07808 */ /* 0x000fe40005000000 */
[----:B------:R-:W-:Y:S02]  /*15840*/  ISETP.LT.OR P0, PT, R86, 0x11, P0 ;  /* 0x000000115600780c */ /* 0x000fe40000701670 */
[----:B------:R-:W-:Y:S02]  /*15850*/  LOP3.LUT P2, RZ, R208, 0x400000, RZ, 0xc0, !PT ;  /* 0x00400000d0ff7812 */ /* 0x000fe4000784c0ff */
[----:B------:R-:W-:Y:S02]  /*15860*/  FSEL R211, R22, -INF , !P0 ;  /* 0xff80000016d37808 */ /* 0x000fe40004000000 */
[----:B------:R-:W-:Y:S02]  /*15870*/  LOP3.LUT P0, RZ, R208, 0x10, RZ, 0xc0, !PT ;  /* 0x00000010d0ff7812 */ /* 0x000fe4000780c0ff */
[----:B------:R-:W-:Y:S02]  /*15880*/  FSEL R167, R53, -INF , !P2 ;  /* 0xff80000035a77808 */ /* 0x000fe40005000000 */
[----:B------:R-:W-:Y:S02]  /*15890*/  ISETP.GT.AND P0, PT, R84, 0x11, !P0 ;  /* 0x000000115400780c */ /* 0x000fe40004704270 */
[----:B------:R-:W-:Y:S02]  /*158a0*/  LOP3.LUT P2, RZ, R208, 0x2000000, RZ, 0xc0, !PT ;  /* 0x02000000d0ff7812 */ /* 0x000fe4000784c0ff */
[----:B------:R-:W-:Y:S04]  /*158b0*/  ISETP.LT.OR P0, PT, R86, 0x12, P0 ;  /* 0x000000125600780c */ /* 0x000fe80000701670 */
[----:B------:R-:W-:Y:S02]  /*158c0*/  FSEL R191, R23, -INF , !P0 ;  /* 0xff80000017bf7808 */ /* 0x000fe40004000000 */
[----:B------:R-:W-:Y:S02]  /*158d0*/  ISETP.GT.AND P0, PT, R84, 0x18, !P6 ;  /* 0x000000185400780c */ /* 0x000fe40007704270 */
[----:B------:R-:W-:Y:S02]  /*158e0*/  LOP3.LUT P6, RZ, R208, 0x800, RZ, 0xc0, !PT ;  /* 0x00000800d0ff7812 */ /* 0x000fe400078cc0ff */
[----:B------:R-:W-:Y:S04]  /*158f0*/  ISETP.LT.OR P0, PT, R86, 0x19, P0 ;  /* 0x000000195600780c */ /* 0x000fe80000701670 */
[----:B------:R-:W-:Y:S02]  /*15900*/  FSEL R190, R34, -INF , !P0 ;  /* 0xff80000022be7808 */ /* 0x000fe40004000000 */
[----:B------:R-:W-:Y:S02]  /*15910*/  ISETP.GT.AND P0, PT, R84, 0x19, !P1 ;  /* 0x000000195400780c */ /* 0x000fe40004f04270 */
[----:B------:R-:W-:Y:S02]  /*15920*/  LOP3.LUT P1, RZ, R208, 0x800000, RZ, 0xc0, !PT ;  /* 0x00800000d0ff7812 */ /* 0x000fe4000782c0ff */
[----:B------:R-:W-:Y:S02]  /*15930*/  ISETP.LT.OR P0, PT, R86, 0x1a, P0 ;  /* 0x0000001a5600780c */ /* 0x000fe40000701670 */
[----:B------:R-:W-:Y:S02]  /*15940*/  @P6 LOP3.LUT R209, R209, 0x800, RZ, 0xfc, !PT ;  /* 0x00000800d1d16812 */ /* 0x000fe400078efcff */
[----:B------:R-:W-:Y:S02]  /*15950*/  FSEL R189, R35, -INF , !P0 ;  /* 0xff80000023bd7808 */ /* 0x000fe40004000000 */
[----:B------:R-:W-:Y:S02]  /*15960*/  LOP3.LUT R209, R209, 0xfffffeff, RZ, 0xc0, !PT ;  /* 0xfffffeffd1d17812 */ /* 0x000fe400078ec0ff */
[----:B------:R-:W-:Y:S02]  /*15970*/  LOP3.LUT P0, RZ, R208, 0x80, RZ, 0xc0, !PT ;  /* 0x00000080d0ff7812 */ /* 0x000fe4000780c0ff */
[----:B------:R-:W-:Y:S02]  /*15980*/  @P3 LOP3.LUT R209, R209, 0x100, RZ, 0xfc, !PT ;  /* 0x00000100d1d13812 */ /* 0x000fe400078efcff */
[----:B------:R-:W-:Y:S02]  /*15990*/  ISETP.GT.AND P0, PT, R84, 0x20, !P0 ;  /* 0x000000205400780c */ /* 0x000fe40004704270 */
[----:B------:R-:W-:Y:S02]  /*159a0*/  LOP3.LUT R209, R209, 0xfffffdff, RZ, 0xc0, !PT ;  /* 0xfffffdffd1d17812 */ /* 0x000fe400078ec0ff */
[----:B------:R-:W-:Y:S02]  /*159b0*/  LOP3.LUT P3, RZ, R208, 0x200, RZ, 0xc0, !PT ;  /* 0x00000200d0ff7812 */ /* 0x000fe4000786c0ff */
[----:B------:R-:W-:Y:S02]  /*159c0*/  ISETP.LT.OR P0, PT, R86, 0x21, P0 ;  /* 0x000000215600780c */ /* 0x000fe40000701670 */
[----:B------:R-:W-:Y:S02]  /*159d0*/  @P5 LOP3.LUT R209, R209, 0x200, RZ, 0xfc, !PT ;  /* 0x00000200d1d15812 */ /* 0x000fe400078efcff */
[----:B------:R-:W-:Y:S02]  /*159e0*/  LOP3.LUT P5, RZ, R208, 0x1000000, RZ, 0xc0, !PT ;  /* 0x01000000d0ff7812 */ /* 0x000fe400078ac0ff */
[----:B------:R-:W-:Y:S02]  /*159f0*/  FSEL R186, R38, -INF , !P0 ;  /* 0xff80000026ba7808 */ /* 0x000fe40004000000 */
[----:B------:R-:W-:Y:S02]  /*15a00*/  ISETP.GT.AND P0, PT, R84, 0x21, !P3 ;  /* 0x000000215400780c */ /* 0x000fe40005f04270 */
[----:B------:R-:W-:Y:S02]  /*15a10*/  LOP3.LUT R209, R209, 0xfffffbff, RZ, 0xc0, !PT ;  /* 0xfffffbffd1d17812 */ /* 0x000fe400078ec0ff */
[----:B------:R-:W-:Y:S02]  /*15a20*/  ISETP.LT.OR P0, PT, R86, 0x22, P0 ;  /* 0x000000225600780c */ /* 0x000fe40000701670 */
[C---:B------:R-:W-:Y:S02]  /*15a30*/  LOP3.LUT P6, RZ, R208.reuse, 0x100000, RZ, 0xc0, !PT ;  /* 0x00100000d0ff7812 */ /* 0x040fe400078cc0ff */
[----:B------:R-:W-:Y:S02]  /*15a40*/  FSEL R185, R39, -INF , !P0 ;  /* 0xff80000027b97808 */ /* 0x000fe40004000000 */
[----:B------:R-:W-:Y:S02]  /*15a50*/  LOP3.LUT P0, RZ, R208, 0x400, RZ, 0xc0, !PT ;  /* 0x00000400d0ff7812 */ /* 0x000fe4000780c0ff */
[----:B------:R-:W-:Y:S02]  /*15a60*/  @P5 LOP3.LUT R209, R209, 0x400, RZ, 0xfc, !PT ;  /* 0x00000400d1d15812 */ /* 0x000fe400078efcff */
[----:B------:R-:W-:Y:S02]  /*15a70*/  ISETP.GT.AND P0, PT, R84, 0x28, !P0 ;  /* 0x000000285400780c */ /* 0x000fe40004704270 */
[----:B------:R-:W-:Y:S02]  /*15a80*/  FSEL R171, R49, -INF , !P6 ;  /* 0xff80000031ab7808 */ /* 0x000fe40007000000 */
[C---:B------:R-:W-:Y:S02]  /*15a90*/  LOP3.LUT P6, RZ, R209.reuse, 0x800, RZ, 0xc0, !PT ;  /* 0x00000800d1ff7812 */ /* 0x040fe400078cc0ff */
[----:B------:R-:W-:Y:S02]  /*15aa0*/  ISETP.LT.OR P0, PT, R86, 0x29, P0 ;  /* 0x000000295600780c */ /* 0x000fe40000701670 */
[----:B------:R-:W-:Y:S02]  /*15ab0*/  FSEL R168, R52, -INF , !P1 ;  /* 0xff80000034a87808 */ /* 0x000fe40004800000 */
[----:B------:R-:W-:Y:S02]  /*15ac0*/  FSEL R182, R50, -INF , !P0 ;  /* 0xff80000032b67808 */ /* 0x000fe40004000000 */
[----:B------:R-:W-:Y:S02]  /*15ad0*/  ISETP.GT.AND P0, PT, R84, 0x29, !P6 ;  /* 0x000000295400780c */ /* 0x000fe40007704270 */
[----:B------:R-:W-:Y:S02]  /*15ae0*/  LOP3.LUT P1, RZ, R208, 0x10000, RZ, 0xc0, !PT ;  /* 0x00010000d0ff7812 */ /* 0x000fe4000782c0ff */
[----:B------:R-:W-:Y:S02]  /*15af0*/  ISETP.LT.OR P0, PT, R86, 0x2a, P0 ;  /* 0x0000002a5600780c */ /* 0x000fe40000701670 */
[----:B------:R-:W-:Y:S02]  /*15b00*/  LOP3.LUT R209, R209, 0xffffffdf, RZ, 0xc0, !PT ;  /* 0xffffffdfd1d17812 */ /* 0x000fe400078ec0ff */
[----:B------:R-:W-:Y:S02]  /*15b10*/  FSEL R181, R51, -INF , !P0 ;  /* 0xff80000033b57808 */ /* 0x000fe40004000000 */
[C---:B------:R-:W-:Y:S02]  /*15b20*/  LOP3.LUT P0, RZ, R208.reuse, 0x1000, RZ, 0xc0, !PT ;  /* 0x00001000d0ff7812 */ /* 0x040fe4000780c0ff */
[----:B------:R-:W-:Y:S02]  /*15b30*/  LOP3.LUT P5, RZ, R208, 0x4000000, RZ, 0xc0, !PT ;  /* 0x04000000d0ff7812 */ /* 0x000fe400078ac0ff */
[----:B------:R-:W-:Y:S02]  /*15b40*/  ISETP.GT.AND P0, PT, R84, 0x30, !P0 ;  /* 0x000000305400780c */ /* 0x000fe40004704270 */
[----:B------:R-:W-:Y:S02]  /*15b50*/  @P1 LOP3.LUT R209, R209, 0x20, RZ, 0xfc, !PT ;  /* 0x00000020d1d11812 */ /* 0x000fe400078efcff */
[----:B------:R-:W-:Y:S02]  /*15b60*/  ISETP.LT.OR P0, PT, R86, 0x31, P0 ;  /* 0x000000315600780c */ /* 0x000fe40000701670 */
[----:B------:R-:W-:Y:S02]  /*15b70*/  FSEL R94, R64, -INF , !P5 ;  /* 0xff800000405e7808 */ /* 0x000fe40006800000 */
[----:B------:R-:W-:Y:S02]  /*15b80*/  FSEL R178, R54, -INF , !P0 ;  /* 0xff80000036b27808 */ /* 0x000fe40004000000 */
[----:B------:R-:W-:Y:S02]  /*15b90*/  LOP3.LUT P0, RZ, R208, 0x2000, RZ, 0xc0, !PT ;  /* 0x00002000d0ff7812 */ /* 0x000fe4000780c0ff */
[----:B------:R-:W-:Y:S02]  /*15ba0*/  LOP3.LUT P5, RZ, R209, 0x400, RZ, 0xc0, !PT ;  /* 0x00000400d1ff7812 */ /* 0x000fe400078ac0ff */
[----:B------:R-:W-:Y:S02]  /*15bb0*/  ISETP.GT.AND P0, PT, R84, 0x31, !P0 ;  /* 0x000000315400780c */ /* 0x000fe40004704270 */
[----:B------:R-:W-:Y:S02]  /*15bc0*/  FSEL R65, R65, -INF , !P5 ;  /* 0xff80000041417808 */ /* 0x000fe40006800000 */
        /* <DEDUP_REMOVED lines=10> */
[----:B------:R-:W-:Y:S02]  /*15c70*/  ISETP.GT.AND P0, PT, R84, 0x39, !P5 ;  /* 0x000000395400780c */ /* 0x000fe40006f04270 */
[----:B------:R-:W-:Y:S02]  /*15c80*/  LOP3.LUT P6, RZ, R208, 0x40000000, RZ, 0xc0, !PT ;  /* 0x40000000d0ff7812 */ /* 0x000fe400078cc0ff */
[----:B------:R-:W-:Y:S02]  /*15c90*/  ISETP.LT.OR P0, PT, R86, 0x3a, P0 ;  /* 0x0000003a5600780c */ /* 0x000fe40000701670 */
[----:B------:R-:W-:Y:S02]  /*15ca0*/  FSEL R33, R4, -INF , !P6 ;  /* 0xff80000004217808 */ /* 0x000fe40007000000 */
[----:B------:R-:W-:Y:S02]  /*15cb0*/  FSEL R173, R67, -INF , !P0 ;  /* 0xff80000043ad7808 */ /* 0x000fe40004000000 */
[----:B------:R-:W-:Y:S02]  /*15cc0*/  LOP3.LUT P0, RZ, R208, 0x8000000, RZ, 0xc0, !PT ;  /* 0x08000000d0ff7812 */ /* 0x000fe4000780c0ff */
[----:B------:R-:W-:Y:S02]  /*15cd0*/  LOP3.LUT P6, RZ, R209, 0x80, RZ, 0xc0, !PT ;  /* 0x00000080d1ff7812 */ /* 0x000fe400078cc0ff */
[----:B------:R-:W-:Y:S02]  /*15ce0*/  FSEL R48, R69, -INF , !P0 ;  /* 0xff80000045307808 */ /* 0x000fe40004000000 */
[----:B------:R-:W-:Y:S02]  /*15cf0*/  ISETP.GT.AND P0, PT, R84, 0x40, !P3 ;  /* 0x000000405400780c */ /* 0x000fe40005f04270 */
[----:B------:R-:W-:Y:S02]  /*15d00*/  FSEL R37, R5, -INF , !P6 ;  /* 0xff80000005257808 */ /* 0x000fe40007000000 */
[----:B------:R-:W-:Y:S02]  /*15d10*/  ISETP.LT.OR P0, PT, R86, 0x41, P0 ;  /* 0x000000415600780c */ /* 0x000fe40000701670 */
[C---:B------:R-:W-:Y:S02]  /*15d20*/  LOP3.LUT P6, RZ, R209.reuse, 0x40, RZ, 0xc0, !PT ;  /* 0x00000040d1ff7812 */ /* 0x040fe400078cc0ff */
        /* <DEDUP_REMOVED lines=8> */
[----:B------:R-:W-:Y:S04]  /*15db0*/  ISETP.GT.AND P0, PT, R84, 0x1, !P0 ;  /* 0x000000015400780c */ /* 0x000fe80004704270 */
[----:B------:R-:W-:Y:S04]  /*15dc0*/  ISETP.LT.OR P0, PT, R86, 0x2, P0 ;  /* 0x000000025600780c */ /* 0x000fe80000701670 */
[----:B------:R-:W-:Y:S02]  /*15dd0*/  FSEL R66, R7, -INF , !P0 ;  /* 0xff80000007427808 */ /* 0x000fe40004000000 */
[----:B------:R-:W-:Y:S04]  /*15de0*/  ISETP.GT.AND P0, PT, R84, RZ, !P6 ;  /* 0x000000ff5400720c */ /* 0x000fe80007704270 */
[----:B------:R-:W-:Y:S04]  /*15df0*/  ISETP.LT.OR P0, PT, R86, 0x1, P0 ;  /* 0x000000015600780c */ /* 0x000fe80000701670 */
[----:B------:R-:W-:Y:S02]  /*15e00*/  FSEL R39, R6, -INF , !P0 ;  /* 0xff80000006277808 */ /* 0x000fe40004000000 */
[----:B------:R-:W-:Y:S04]  /*15e10*/  LOP3.LUT P0, RZ, R208, 0x80000000, RZ, 0xc0, !PT ;  /* 0x80000000d0ff7812 */ /* 0x000fe8000780c0ff */
[----:B------:R-:W-:Y:S02]  /*15e20*/  FSEL R34, R81, -INF , !P0 ;  /* 0xff80000051227808 */ /* 0x000fe40004000000 */
[----:B------:R-:W-:Y:S04]  /*15e30*/  ISETP.GT.AND P0, PT, R84, 0x48, !P1 ;  /* 0x000000485400780c */ /* 0x000fe80004f04270 */
[----:B------:R-:W-:Y:S04]  /*15e40*/  ISETP.LT.OR P0, PT, R86, 0x49, P0 ;  /* 0x000000495600780c */ /* 0x000fe80000701670 */
[----:B------:R-:W-:Y:S02]  /*15e50*/  FSEL R55, R82, -INF , !P0 ;  /* 0xff80000052377808 */ /* 0x000fe40004000000 */
[----:B------:R-:W-:Y:S04]  /*15e60*/  ISETP.GT.AND P0, PT, R84, 0x49, !P2 ;  /* 0x000000495400780c */ /* 0x000fe80005704270 */
[----:B------:R-:W-:Y:S04]  /*15e70*/  ISETP.LT.OR P0, PT, R86, 0x4a, P0 ;  /* 0x0000004a5600780c */ /* 0x000fe80000701670 */
        /* <DEDUP_REMOVED lines=72> */
[----:B------:R-:W-:Y:S04]  /*16300*/  ISETP.GT.AND P0, PT, R2, 0x49, !P2 ;  /* 0x000000490200780c */ /* 0x000fe80005704270 */
[----:B------:R-:W-:Y:S04]  /*16310*/  ISETP.LT.OR P0, PT, R3, 0x4a, P0 ;  /* 0x0000004a0300780c */ /* 0x000fe80000701670 */
[----:B------:R-:W-:Y:S01]  /*16320*/  FSEL R35, R77, -INF , !P0 ;  /* 0xff8000004d237808 */ /* 0x000fe20004000000 */
[----:B------:R-:W-:-:S06]  /*16330*/  BRA.DIV ~URZ, `(.L_x_1086) ;  /* 0x000120327f007947 */ /* 0x000fcc000b800000 */
[----:B------:R4:W1:Y:S02]  /*16340*/  SHFL.IDX PT, R4, R164, 0x3, 0x1c1f ;  /* 0x007c1f00a4047f89 */ /* 0x00086400000e0000 */
.L_x_1240:
[----:B-1----:R-:W-:Y:S01]  /*16350*/  IADD3 R3, R165, R4, RZ ;  /* 0x00000004a5037210 */ /* 0x002fe20007ffe0ff */
[----:B------:R-:W-:Y:S05]  /*16360*/  IMAD.MOV.U32 R2, RZ, RZ, c[0x0][0x32c] ;  /* 0x0000cb00ff027624 */ /* 0x000fea00078e00ff */
[----:B------:R-:W-:Y:S01]  /*16370*/  ISETP.GE.AND P0, PT, R2, 0x1, PT ;  /* 0x000000010200780c */ /* 0x000fe20003f06270 */
[----:B------:R-:W-:Y:S11]  /*16380*/  IMAD.IADD R2, R166, 0x1, R4 ;  /* 0x00000001a6027824 */ /* 0x000ff600078e0204 */
[----:B------:R-:W-:Y:S01]  /*16390*/  @!UPT UIADD3 URZ, URZ, URZ, URZ ;  /* 0x0000003f3f3ff290 */ /* 0x000fe2000fffe03f */
[----:B------:R-:W-:-:S05]  /*163a0*/  @!P0 BRA `(.L_x_1087) ;  /* 0x000001a000008947 */ /* 0x000fca0003800000 */
[----:B------:R-:W5:Y:S01]  /*163b0*/  LDL R5, [R1] ;  /* 0x0000000001057983 */ /* 0x000f620000100800 */
[----:B------:R-:W-:Y:S01]  /*163c0*/  BSSY B0, `(.L_x_1088) ;  /* 0x0000012000007945 */ /* 0x000fe20003800000 */
[----:B-----5:R-:W-:Y:S04]  /*163d0*/  IADD3 R4, -R252, R5, R4 ;  /* 0x00000005fc047210 */ /* 0x020fe80007ffe104 */
        /* <DEDUP_REMOVED lines=11> */
.L_x_1089:
[----:B------:R-:W-:Y:S04]  /*16490*/  MOV R5, c[0x0][0x32c] ;  /* 0x0000cb0000057a02 */ /* 0x000fe80000000f00 */
[----:B------:R-:W-:Y:S11]  /*164a0*/  ISETP.NE.AND P0, PT, R5, 0x1, PT ;  /* 0x000000010500780c */ /* 0x000ff60003f05270 */
[----:B------:R-:W-:Y:S02]  /*164b0*/  @!UPT UIADD3 URZ, URZ, URZ, URZ ;  /* 0x0000003f3f3ff290 */ /* 0x000fe4000fffe03f */
[----:B------:R-:W-:Y:S05]  /*164c0*/  @P0 IMAD.HI.U32 R5, R4, c[0x0][0x330], RZ ;  /* 0x0000cc0004050a27 */ /* 0x000fea00078e00ff */
[----:B------:R-:W-:Y:S02]  /*164d0*/  @P0 SHF.R.U32.HI R4, RZ, c[0x0][0x334], R5 ;  /* 0x0000cd00ff040a19 */ /* 0x000fe40000011605 */
.L_x_1090:
[----:B------:R-:W-:Y:S05]  /*164e0*/  BSYNC B0 ;  /* 0x0000000000007941 */ /* 0x000fea0003800000 */
.L_x_1088:
[----:B------:R-:W5:Y:S02]  /*164f0*/  LDL R5, [R1+0x4] ;  /* 0x0000040001057983 */ /* 0x000f640000100800 */
[----:B-----5:R-:W-:Y:S04]  /*16500*/  IMAD.IADD R0, R0, 0x1, -R5 ;  /* 0x0000000100007824 */ /* 0x020fe800078e0a05 */
[----:B------:R-:W-:Y:S05]  /*16510*/  IMAD R0, R4, c[0x0][0x32c], R0 ;  /* 0x0000cb0004007a24 */ /* 0x000fea00078e0200 */
[----:B------:R-:W-:Y:S02]  /*16520*/  IMNMX R2, R2, R0, !PT ;  /* 0x0000000002027217 */ /* 0x000fe40007800200 */
[----:B------:R-:W-:Y:S04]  /*16530*/  IADD3 R0, R0, c[0x0][0x32c], RZ ;  /* 0x0000cb0000007a10 */ /* 0x000fe80007ffe0ff */
[----:B------:R-:W-:Y:S02]  /*16540*/  IMNMX R3, R3, R0, PT ;  /* 0x0000000003037217 */ /* 0x000fe40003800200 */
.L_x_1087:
[----:B------:R-:W-:Y:S02]  /*16550*/  ISETP.GT.AND P0, PT, R2, RZ, !P6 ;  /* 0x000000ff0200720c */ /* 0x000fe40007704270 */
[C---:B------:R-:W-:Y:S02]  /*16560*/  LOP3.LUT P2, RZ, R208.reuse, 0x1, RZ, 0xc0, !PT ;  /* 0x00000001d0ff7812 */ /* 0x040fe4000784c0ff */
[C---:B------:R-:W-:Y:S02]  /*16570*/  ISETP.LT.OR P0, PT, R3.reuse, 0x1, P0 ;  /* 0x000000010300780c */ /* 0x040fe40000701670 */
[----:B------:R-:W-:Y:S02]  /*16580*/  LOP3.LUT P1, RZ, R208, 0x8, RZ, 0xc0, !PT ;  /* 0x00000008d0ff7812 */ /* 0x000fe4000782c0ff */
[----:B------:R-:W-:Y:S02]  /*16590*/  FSEL R16, R10, -INF , !P0 ;  /* 0xff8000000a107808 */ /* 0x000fe40004000000 */
[----:B------:R-:W-:Y:S02]  /*165a0*/  ISETP.GT.AND P0, PT, R2, 0x1, !P2 ;  /* 0x000000010200780c */ /* 0x000fe40005704270 */
[C---:B------:R-:W-:Y:S02]  /*165b0*/  LOP3.LUT P5, RZ, R208.reuse, 0x4, RZ, 0xc0, !PT ;  /* 0x00000004d0ff7812 */ /* 0x040fe400078ac0ff */
[----:B------:R-:W-:Y:S02]  /*165c0*/  ISETP.LT.OR P0, PT, R3, 0x2, P0 ;  /* 0x000000020300780c */ /* 0x000fe40000701670 */
[----:B------:R-:W-:Y:S02]  /*165d0*/  LOP3.LUT P4, RZ, R208, 0x2, RZ, 0xc0, !PT ;  /* 0x00000002d0ff7812 */ /* 0x000fe4000788c0ff */
[----:B------:R-:W-:Y:S02]  /*165e0*/  FSEL R17, R11, -INF , !P0 ;  /* 0xff8000000b117808 */ /* 0x000fe40004000000 */
[----:B------:R-:W-:Y:S02]  /*165f0*/  ISETP.GT.AND P0, PT, R2, 0x8, !P1 ;  /* 0x000000080200780c */ /* 0x000fe40004f04270 */
        /* <DEDUP_REMOVED lines=21> */
[C---:B------:R-:W-:Y:S02]  /*16750*/  ISETP.LT.OR P0, PT, R3.reuse, 0x19, P0 ;  /* 0x000000190300780c */ /* 0x040fe40000701670 */
        /* <DEDUP_REMOVED lines=30> */
[----:B------:R-:W-:Y:S02]  /*16940*/  ISETP.GT.AND P1, PT, R2, 0x48, !P1 ;  /* 0x000000480200780c */ /* 0x000fe40004f24270 */
[----:B------:R-:W-:Y:S02]  /*16950*/  FSEL R19, R58, -INF , !P0 ;  /* 0xff8000003a137808 */ /* 0x000fe40004000000 */
[----:B------:R-:W-:Y:S02]  /*16960*/  LOP3.LUT P0, RZ, R208, 0x2000, RZ, 0xc0, !PT ;  /* 0x00002000d0ff7812 */ /* 0x000fe4000780c0ff */
[----:B------:R-:W-:Y:S02]  /*16970*/  ISETP.LT.OR P1, PT, R3, 0x49, P1 ;  /* 0x000000490300780c */ /* 0x000fe40000f21670 */
[C---:B------:R-:W-:Y:S02]  /*16980*/  ISETP.GT.AND P0, PT, R2.reuse, 0x31, !P0 ;  /* 0x000000310200780c */ /* 0x040fe40004704270 */
[----:B------:R-:W-:Y:S02]  /*16990*/  FMNMX.FTZ R6, R29, R6, !PT ;  /* 0x000000061d067209 */ /* 0x000fe40007810000 */
[----:B------:R-:W-:Y:S02]  /*169a0*/  ISETP.LT.OR P0, PT, R3, 0x32, P0 ;  /* 0x000000320300780c */ /* 0x000fe40000701670 */
[----:B------:R-:W-:Y:S02]  /*169b0*/  FMNMX.FTZ R0, R211, R0, !PT ;  /* 0x00000000d3007209 */ /* 0x000fe40007810000 */
        /* <DEDUP_REMOVED lines=90> */
.L_x_1241:
[----:B-12---:R-:W-:Y:S01]  /*16f60*/  FMNMX.FTZ R84, R84, R0, !PT ;  /* 0x0000000054547209 */ /* 0x006fe20007810000 */
[----:B------:R-:W-:-:S05]  /*16f70*/  BRA.DIV ~URZ, `(.L_x_1092) ;  /* 0x000114a27f007947 */ /* 0x000fca000b800000 */
        /* <DEDUP_REMOVED lines=13> */
.L_x_1242:
[C---:B------:R-:W-:Y:S01]  /*17050*/  FSETP.NEU.FTZ.AND P0, PT, R87.reuse, -INF , PT ;  /* 0xff8000005700780b */ /* 0x040fe20003f1d000 */
[C---:B------:R-:W-:Y:S01]  /*17060*/  FMUL.FTZ R2, R87.reuse, c[0x0][0x2d0] ;  /* 0x0000b40057027a20 */ /* 0x040fe20000410000 */
[----:B--2---:R-:W-:Y:S01]  /*17070*/  FMNMX.FTZ R68, R0, R84, !PT ;  /* 0x0000005400447209 */ /* 0x004fe20007810000 */
[----:B------:R-:W-:Y:S01]  /*17080*/  WARPSYNC 0xffffffff ;  /* 0xffffffff00007948 */ /* 0x000fe20003800000 */
[----:B------:R-:W-:Y:S02]  /*17090*/  FSEL R0, R87, RZ, P0 ;  /* 0x000000ff57007208 */ /* 0x000fe40000000000 */
[----:B------:R-:W-:Y:S02]  /*170a0*/  FSEL R2, R2, RZ, P0 ;  /* 0x000000ff02027208 */ /* 0x000fe40000000000 */
[----:B------:R-:W-:Y:S01]  /*170b0*/  FSETP.NEU.FTZ.AND P0, PT, R86, -INF , PT ;  /* 0xff8000005600780b */ /* 0x000fe20003f1d000 */
[----:B------:R-:W-:Y:S02]  /*170c0*/  FADD.FTZ R0, -R0, R90 ;  /* 0x0000005a00007221 */ /* 0x000fe40000010100 */
[--C-:B------:R-:W-:Y:S02]  /*170d0*/  FFMA.FTZ R3, R33, c[0x0][0x2d0], -R2.reuse ;  /* 0x0000b40021037a23 */ /* 0x100fe40000010802 */
[----:B------:R-:W-:Y:S02]  /*170e0*/  FMUL.FTZ R0, R0, c[0x0][0x2d0] ;  /* 0x0000b40000007a20 */ /* 0x000fe40000410000 */
        /* <DEDUP_REMOVED lines=22> */
[----:B------:R-:W-:Y:S05]  /*17250*/  FFMA.FTZ R223, R94, c[0x0][0x2d0], -R2 ;  /* 0x0000b4005edf7a23 */ /* 0x000fea0000010802 */
[----:B------:R-:W2:Y:S02]  /*17260*/  MUFU.EX2 R2, R4 ;  /* 0x0000000400027308 */ /* 0x000ea40000000800 */
[----:B--2---:R-:W-:Y:S01]  /*17270*/  F2FP.BF16.PACK_AB R72, R2, R3 ;  /* 0x000000030248723e */ /* 0x004fe200000010ff */
[C---:B------:R-:W-:Y:S01]  /*17280*/  FFMA.FTZ R0, R65.reuse, R229, R3 ;  /* 0x000000e541007223 */ /* 0x040fe20000010003 */
[----:B------:R-:W-:Y:S01]  /*17290*/  F2FP.BF16.PACK_AB R74, R30, R31 ;  /* 0x0000001f1e4a723e */ /* 0x000fe200000010ff */
[----:B------:R-:W-:Y:S02]  /*172a0*/  FMUL.FTZ R48, R65, R152 ;  /* 0x0000009841307220 */ /* 0x000fe40000410000 */
[----:B------:R-:W-:Y:S01]  /*172b0*/  FADD.FTZ R8, R2, R0 ;  /* 0x0000000002087221 */ /* 0x000fe20000010000 */
[C---:B------:R-:W-:Y:S01]  /*172c0*/  FSEL R0, R86.reuse, RZ, P0 ;  /* 0x000000ff56007208 */ /* 0x040fe20000000000 */
[----:B------:R-:W-:Y:S04]  /*172d0*/  FMUL.FTZ R2, R86, c[0x0][0x2d0] ;  /* 0x0000b40056027a20 */ /* 0x000fe80000410000 */
[----:B------:R-:W-:Y:S01]  /*172e0*/  FADD.FTZ R0, -R0, R91 ;  /* 0x0000005b00007221 */ /* 0x000fe20000010100 */
[----:B------:R-:W-:Y:S02]  /*172f0*/  FSEL R2, R2, RZ, P0 ;  /* 0x000000ff02027208 */ /* 0x000fe40000000000 */
[----:B------:R-:W-:Y:S01]  /*17300*/  FSETP.NEU.FTZ.AND P0, PT, R85, -INF , PT ;  /* 0xff8000005500780b */ /* 0x000fe20003f1d000 */
        /* <DEDUP_REMOVED lines=23> */
[----:B------:R-:W5:Y:S01]  /*17480*/  MUFU.EX2 R2, R4 ;  /* 0x0000000400027308 */ /* 0x000f620000000800 */
[C---:B--2---:R-:W-:Y:S02]  /*17490*/  FFMA.FTZ R0, R3.reuse, R227, R5 ;  /* 0x000000e303007223 */ /* 0x044fe40000010005 */
[C---:B------:R-:W-:Y:S02]  /*174a0*/  FMUL.FTZ R50, R3.reuse, R154 ;  /* 0x0000009a03327220 */ /* 0x040fe40000410000 */
[----:B------:R-:W-:Y:S02]  /*174b0*/  FMUL.FTZ R51, R3, R155 ;  /* 0x0000009b03337220 */ /* 0x000fe40000410000 */
[C---:B-----5:R-:W-:Y:S01]  /*174c0*/  FADD.FTZ R34, R2.reuse, R0 ;  /* 0x0000000002227221 */ /* 0x060fe20000010000 */
[----:B------:R-:W-:Y:S01]  /*174d0*/  F2FP.BF16.PACK_AB R73, R2, R5 ;  /* 0x000000050249723e */ /* 0x000fe200000010ff */
[C---:B------:R-:W-:Y:S01]  /*174e0*/  FMUL.FTZ R2, R85.reuse, c[0x0][0x2d0] ;  /* 0x0000b40055027a20 */ /* 0x040fe20000410000 */
[----:B------:R-:W-:Y:S04]  /*174f0*/  FSEL R0, R85, RZ, P0 ;  /* 0x000000ff55007208 */ /* 0x000fe80000000000 */
[----:B------:R-:W-:Y:S01]  /*17500*/  FSEL R2, R2, RZ, P0 ;  /* 0x000000ff02027208 */ /* 0x000fe20000000000 */
[----:B------:R-:W-:Y:S01]  /*17510*/  FADD.FTZ R0, -R0, R92 ;  /* 0x0000005c00007221 */ /* 0x000fe20000010100 */
[----:B------:R-:W-:Y:S03]  /*17520*/  FSETP.NEU.FTZ.AND P0, PT, R68, -INF , PT ;  /* 0xff8000004400780b */ /* 0x000fe60003f1d000 */
[--C-:B------:R-:W-:Y:S02]  /*17530*/  FFMA.FTZ R5, R83, c[0x0][0x2d0], -R2.reuse ;  /* 0x0000b40053057a23 */ /* 0x100fe40000010802 */
[--C-:B------:R-:W-:Y:S02]  /*17540*/  FFMA.FTZ R33, R82, c[0x0][0x2d0], -R2.reuse ;  /* 0x0000b40052217a23 */ /* 0x100fe40000010802 */
[--C-:B------:R-:W-:Y:S02]  /*17550*/  FFMA.FTZ R166, R80, c[0x0][0x2d0], -R2.reuse ;  /* 0x0000b40050a67a23 */ /* 0x100fe40000010802 */
[--C-:B------:R-:W-:Y:S02]  /*17560*/  FFMA.FTZ R170, R54, c[0x0][0x2d0], -R2.reuse ;  /* 0x0000b40036aa7a23 */ /* 0x100fe40000010802 */
[--C-:B------:R-:W-:Y:S02]  /*17570*/  FFMA.FTZ R177, R53, c[0x0][0x2d0], -R2.reuse ;  /* 0x0000b40035b17a23 */ /* 0x100fe40000010802 */
[--C-:B------:R-:W-:Y:S02]  /*17580*/  FFMA.FTZ R186, R52, c[0x0][0x2d0], -R2.reuse ;  /* 0x0000b40034ba7a23 */ /* 0x100fe40000010802 */
[----:B------:R-:W-:Y:S01]  /*17590*/  LDSM.16.MT88.4 R52, [R194] ;  /* 0x00000000c234783b */ /* 0x000fe20000004200 */
[--C-:B------:R-:W-:Y:S02]  /*175a0*/  FFMA.FTZ R241, R38, c[0x0][0x2d0], -R2.reuse ;  /* 0x0000b40026f17a23 */ /* 0x100fe40000010802 */
[--C-:B------:R-:W-:Y:S02]  /*175b0*/  FFMA.FTZ R4, R32, c[0x0][0x2d0], -R2.reuse ;  /* 0x0000b40020047a23 */ /* 0x100fe40000010802 */
[--C-:B------:R-:W-:Y:S02]  /*175c0*/  FFMA.FTZ R32, R81, c[0x0][0x2d0], -R2.reuse ;  /* 0x0000b40051207a23 */ /* 0x100fe40000010802 */
[----:B------:R2:W-:Y:S01]  /*175d0*/  MUFU.EX2 R37, R4 ;  /* 0x0000000400257308 */ /* 0x0005e20000000800 */
[----:B------:R-:W-:Y:S01]  /*175e0*/  LDSM.16.MT88.4 R80, [R196] ;  /* 0x00000000c450783b */ /* 0x000fe20000004200 */
[--C-:B------:R-:W-:Y:S02]  /*175f0*/  FFMA.FTZ R185, R49, c[0x0][0x2d0], -R2.reuse ;  /* 0x0000b40031b97a23 */ /* 0x100fe40000010802 */
[----:B------:R-:W-:Y:S02]  /*17600*/  FMUL.FTZ R49, R65, R153 ;  /* 0x0000009941317220 */ /* 0x000fe40000410000 */
[--C-:B------:R-:W-:Y:S02]  /*17610*/  FFMA.FTZ R178, R45, c[0x0][0x2d0], -R2.reuse ;  /* 0x0000b4002db27a23 */ /* 0x100fe40000010802 */
[--C-:B------:R-:W-:Y:S01]  /*17620*/  FFMA.FTZ R174, R44, c[0x0][0x2d0], -R2.reuse ;  /* 0x0000b4002cae7a23 */ /* 0x100fe20000010802 */
[----:B------:R-:W-:Y:S01]  /*17630*/  LDSM.16.MT88.4 R152, [R194+0x2000] ;  /* 0x00200000c298783b */ /* 0x000fe20000004200 */
[--C-:B------:R-:W-:Y:S02]  /*17640*/  FFMA.FTZ R165, R71, c[0x0][0x2d0], -R2.reuse ;  /* 0x0000b40047a57a23 */ /* 0x100fe40000010802 */
[----:B------:R-:W-:Y:S01]  /*17650*/  MUFU.EX2 R178, R178 ;  /* 0x000000b200b27308 */ /* 0x000fe20000000800 */
[--C-:B---34-:R-:W-:Y:S02]  /*17660*/  FFMA.FTZ R164, R70, c[0x0][0x2d0], -R2.reuse ;  /* 0x0000b40046a47a23 */ /* 0x118fe40000010802 */
[--C-:B------:R-:W-:Y:S02]  /*17670*/  FFMA.FTZ R94, R69, c[0x0][0x2d0], -R2.reuse ;  /* 0x0000b400455e7a23 */ /* 0x100fe40000010802 */
[--C-:B------:R-:W-:Y:S02]  /*17680*/  FFMA.FTZ R167, R67, c[0x0][0x2d0], -R2.reuse ;  /* 0x0000b40043a77a23 */ /* 0x100fe40000010802 */
[--C-:B------:R-:W-:Y:S02]  /*17690*/  FFMA.FTZ R237, R41, c[0x0][0x2d0], -R2.reuse ;  /* 0x0000b40029ed7a23 */ /* 0x100fe40000010802 */
[--C-:B------:R-:W-:Y:S01]  /*176a0*/  FFMA.FTZ R238, R40, c[0x0][0x2d0], -R2.reuse ;  /* 0x0000b40028ee7a23 */ /* 0x100fe20000010802 */
[----:B------:R-:W-:Y:S01]  /*176b0*/  MUFU.EX2 R70, R217 ;  /* 0x000000d900467308 */ /* 0x000fe20000000800 */
[--C-:B------:R-:W-:Y:S02]  /*176c0*/  FFMA.FTZ R243, R35, c[0x0][0x2d0], -R2.reuse ;  /* 0x0000b40023f37a23 */ /* 0x100fe40000010802 */
[----:B------:R-:W-:Y:S01]  /*176d0*/  FFMA.FTZ R169, R64, c[0x0][0x2d0], -R2 ;  /* 0x0000b40040a97a23 */ /* 0x000fe20000010802 */
[----:B------:R-:W-:Y:S01]  /*176e0*/  FSEL R2, R68, RZ, P0 ;  /* 0x000000ff44027208 */ /* 0x000fe20000000000 */
[----:B------:R-:W-:Y:S02]  /*176f0*/  FMUL.FTZ R0, R0, c[0x0][0x2d0] ;  /* 0x0000b40000007a20 */ /* 0x000fe40000410000 */
[----:B--2---:R-:W-:Y:S02]  /*17700*/  FMUL.FTZ R4, R68, c[0x0][0x2d0] ;  /* 0x0000b40044047a20 */ /* 0x004fe40000410000 */
[----:B------:R-:W-:Y:S01]  /*17710*/  FADD.FTZ R2, -R2, R93 ;  /* 0x0000005d02027221 */ /* 0x000fe20000010100 */
[----:B------:R-:W2:Y:S02]  /*17720*/  MUFU.EX2 R35, R5 ;  /* 0x0000000500237308 */ /* 0x000ea40000000800 */
[----:B------:R-:W-:Y:S01]  /*17730*/  FSEL R4, R4, RZ, P0 ;  /* 0x000000ff04047208 */ /* 0x000fe20000000000 */
[----:B------:R-:W-:Y:S01]  /*17740*/  FMUL.FTZ R2, R2, c[0x0][0x2d0] ;  /* 0x0000b40002027a20 */ /* 0x000fe20000410000 */
[C---:B------:R-:W-:Y:S02]  /*17750*/  ISETP.GT.AND P0, PT, R214.reuse, R250, PT ;  /* 0x000000fad600720c */ /* 0x040fe40003f04270 */
[----:B------:R-:W-:Y:S01]  /*17760*/  IADD3 R214, R214, -0x1, RZ ;  /* 0xffffffffd6d67810 */ /* 0x000fe20007ffe0ff */
[--C-:B------:R-:W-:Y:S02]  /*17770*/  FFMA.FTZ R173, R23, c[0x0][0x2d0], -R4.reuse ;  /* 0x0000b40017ad7a23 */ /* 0x100fe40000010804 */
[--C-:B------:R-:W-:Y:S01]  /*17780*/  FFMA.FTZ R189, R22, c[0x0][0x2d0], -R4.reuse ;  /* 0x0000b40016bd7a23 */ /* 0x100fe20000010804 */
[----:B------:R-:W3:Y:S01]  /*17790*/  MUFU.EX2 R0, R0 ;  /* 0x0000000000007308 */ /* 0x000ee20000000800 */
[--C-:B------:R-:W-:Y:S02]  /*177a0*/  FFMA.FTZ R190, R21, c[0x0][0x2d0], -R4.reuse ;  /* 0x0000b40015be7a23 */ /* 0x100fe40000010804 */
[--C-:B------:R-:W-:Y:S02]  /*177b0*/  FFMA.FTZ R191, R20, c[0x0][0x2d0], -R4.reuse ;  /* 0x0000b40014bf7a23 */ /* 0x100fe40000010804 */
[----:B------:R-:W4:Y:S01]  /*177c0*/  LDSM.16.MT88.4 R20, [R193] ;  /* 0x00000000c114783b */ /* 0x000f220000004200 */
[--C-:B------:R-:W-:Y:S02]  /*177d0*/  FFMA.FTZ R6, R16, c[0x0][0x2d0], -R4.reuse ;  /* 0x0000b40010067a23 */ /* 0x100fe40000010804 */
[--C-:B------:R-:W-:Y:S02]  /*177e0*/  FFMA.FTZ R7, R29, c[0x0][0x2d0], -R4.reuse ;  /* 0x0000b4001d077a23 */ /* 0x100fe40000010804 */
[----:B------:R-:W5:Y:S01]  /*177f0*/  MUFU.EX2 R2, R2 ;  /* 0x0000000200027308 */ /* 0x000f620000000800 */
[--C-:B------:R-:W-:Y:S02]  /*17800*/  FFMA.FTZ R17, R17, c[0x0][0x2d0], -R4.reuse ;  /* 0x0000b40011117a23 */ /* 0x100fe40000010804 */
[--C-:B------:R-:W-:Y:S01]  /*17810*/  FFMA.FTZ R16, R28, c[0x0][0x2d0], -R4.reuse ;  /* 0x0000b4001c107a23 */ /* 0x100fe20000010804 */
[----:B--2---:R-:W-:Y:S01]  /*17820*/  F2FP.BF16.PACK_AB R76, R35, R37 ;  /* 0x00000025234c723e */ /* 0x004fe200000010ff */
[--C-:B------:R-:W-:Y:S02]  /*17830*/  FFMA.FTZ R93, R26, c[0x0][0x2d0], -R4.reuse ;  /* 0x0000b4001a5d7a23 */ /* 0x100fe40000010804 */
[--C-:B------:R-:W-:Y:S02]  /*17840*/  FFMA.FTZ R92, R27, c[0x0][0x2d0], -R4.reuse ;  /* 0x0000b4001b5c7a23 */ /* 0x100fe40000010804 */
[--C-:B------:R-:W-:Y:S01]  /*17850*/  FFMA.FTZ R91, R25, c[0x0][0x2d0], -R4.reuse ;  /* 0x0000b400195b7a23 */ /* 0x100fe20000010804 */
[----:B------:R-:W-:Y:S01]  /*17860*/  MUFU.EX2 R64, R219 ;  /* 0x000000db00407308 */ /* 0x000fe20000000800 */
[--C-:B------:R-:W-:Y:S02]  /*17870*/  FFMA.FTZ R67, R24, c[0x0][0x2d0], -R4.reuse ;  /* 0x0000b40018437a23 */ /* 0x100fe40000010804 */
[--C-:B------:R-:W-:Y:S02]  /*17880*/  FFMA.FTZ R227, R19, c[0x0][0x2d0], -R4.reuse ;  /* 0x0000b40013e37a23 */ /* 0x100fe40000010804 */
[C---:B---3--:R-:W-:Y:S02]  /*17890*/  FMUL.FTZ R44, R0.reuse, R104 ;  /* 0x00000068002c7220 */ /* 0x048fe40000410000 */
[C---:B------:R-:W-:Y:S02]  /*178a0*/  FMUL.FTZ R45, R0.reuse, R105 ;  /* 0x00000069002d7220 */ /* 0x040fe40000410000 */
[C---:B------:R-:W-:Y:S01]  /*178b0*/  FMUL.FTZ R60, R0.reuse, R96 ;  /* 0x00000060003c7220 */ /* 0x040fe20000410000 */
[----:B------:R-:W-:Y:S01]  /*178c0*/  MUFU.EX2 R69, R188 ;  /* 0x000000bc00457308 */ /* 0x000fe20000000800 */
[----:B------:R-:W-:Y:S02]  /*178d0*/  FMUL.FTZ R61, R0, R97 ;  /* 0x00000061003d7220 */ /* 0x000fe40000410000 */
[--C-:B------:R-:W-:Y:S02]  /*178e0*/  FFMA.FTZ R229, R18, c[0x0][0x2d0], -R4.reuse ;  /* 0x0000b40012e57a23 */ /* 0x100fe40000010804 */
[--C-:B------:R-:W-:Y:S02]  /*178f0*/  FFMA.FTZ R230, R15, c[0x0][0x2d0], -R4.reuse ;  /* 0x0000b4000fe67a23 */ /* 0x100fe40000010804 */
[--C-:B------:R-:W-:Y:S02]  /*17900*/  FFMA.FTZ R231, R14, c[0x0][0x2d0], -R4.reuse ;  /* 0x0000b4000ee77a23 */ /* 0x100fe40000010804 */
[--C-:B------:R-:W-:Y:S01]  /*17910*/  FFMA.FTZ R240, R13, c[0x0][0x2d0], -R4.reuse ;  /* 0x0000b4000df07a23 */ /* 0x100fe20000010804 */
[----:B------:R-:W2:Y:S01]  /*17920*/  MUFU.EX2 R18, R6 ;  /* 0x0000000600127308 */ /* 0x000ea20000000800 */
[--C-:B------:R-:W-:Y:S02]  /*17930*/  FFMA.FTZ R242, R12, c[0x0][0x2d0], -R4.reuse ;  /* 0x0000b4000cf27a23 */ /* 0x100fe40000010804 */
[--C-:B------:R-:W-:Y:S02]  /*17940*/  FFMA.FTZ R244, R11, c[0x0][0x2d0], -R4.reuse ;  /* 0x0000b4000bf47a23 */ /* 0x100fe40000010804 */
[----:B------:R-:W-:Y:S02]  /*17950*/  FFMA.FTZ R245, R9, c[0x0][0x2d0], -R4 ;  /* 0x0000b40009f57a23 */ /* 0x000fe40000010804 */
[C---:B------:R-:W-:Y:S02]  /*17960*/  FFMA.FTZ R4, R0.reuse, R246, R37 ;  /* 0x000000f600047223 */ /* 0x040fe40000010025 */
[C---:B------:R-:W-:Y:S01]  /*17970*/  FMUL.FTZ R40, R0.reuse, R108 ;  /* 0x0000006c00287220 */ /* 0x040fe20000410000 */
[----:B------:R-:W-:Y:S01]  /*17980*/  MUFU.EX2 R219, R94 ;  /* 0x0000005e00db7308 */ /* 0x000fe20000000800 */
[C---:B------:R-:W-:Y:S02]  /*17990*/  FMUL.FTZ R41, R0.reuse, R109 ;  /* 0x0000006d00297220 */ /* 0x040fe40000410000 */
[C---:B------:R-:W-:Y:S02]  /*179a0*/  FMUL.FTZ R56, R0.reuse, R100 ;  /* 0x0000006400387220 */ /* 0x040fe40000410000 */
[----:B------:R-:W-:Y:S02]  /*179b0*/  FMUL.FTZ R57, R0, R101 ;  /* 0x0000006500397220 */ /* 0x000fe40000410000 */
[----:B-----5:R-:W-:Y:S02]  /*179c0*/  FMUL.FTZ R59, R2, R103 ;  /* 0x00000067023b7220 */ /* 0x020fe40000410000 */
[C---:B------:R-:W-:Y:S01]  /*179d0*/  FMUL.FTZ R9, R0.reuse, R129 ;  /* 0x0000008100097220 */ /* 0x040fe20000410000 */
[----:B------:R3:W-:Y:S01]  /*179e0*/  MUFU.EX2 R103, R36 ;  /* 0x0000002400677308 */ /* 0x0007e20000000800 */
[C---:B------:R-:W-:Y:S02]  /*179f0*/  FMUL.FTZ R12, R0.reuse, R120 ;  /* 0x00000078000c7220 */ /* 0x040fe40000410000 */
[C---:B------:R-:W-:Y:S02]  /*17a00*/  FMUL.FTZ R13, R0.reuse, R121 ;  /* 0x00000079000d7220 */ /* 0x040fe40000410000 */
[C---:B------:R-:W-:Y:S02]  /*17a10*/  FMUL.FTZ R24, R0.reuse, R116 ;  /* 0x0000007400187220 */ /* 0x040fe40000410000 */
[C---:B------:R-:W-:Y:S02]  /*17a20*/  FMUL.FTZ R25, R0.reuse, R117 ;  /* 0x0000007500197220 */ /* 0x040fe40000410000 */
[C---:B------:R-:W-:Y:S01]  /*17a30*/  FMUL.FTZ R28, R0.reuse, R112 ;  /* 0x00000070001c7220 */ /* 0x040fe20000410000 */
[----:B------:R5:W-:Y:S01]  /*17a40*/  MUFU.EX2 R116, R7 ;  /* 0x0000000700747308 */ /* 0x000be20000000800 */
[C---:B------:R-:W-:Y:S02]  /*17a50*/  FMUL.FTZ R29, R0.reuse, R113 ;  /* 0x00000071001d7220 */ /* 0x040fe40000410000 */
[----:B------:R-:W-:Y:S02]  /*17a60*/  FADD.FTZ R5, R31, R8 ;  /* 0x000000081f057221 */ /* 0x000fe40000010000 */
[----:B------:R-:W-:Y:S02]  /*17a70*/  FMUL.FTZ R8, R0, R128 ;  /* 0x0000008000087220 */ /* 0x000fe40000410000 */
[----:B------:R-:W-:Y:S02]  /*17a80*/  FMUL.FTZ R19, R3, R139 ;  /* 0x0000008b03137220 */ /* 0x000fe40000410000 */
[C---:B------:R-:W-:Y:S01]  /*17a90*/  FMUL.FTZ R46, R2.reuse, R106 ;  /* 0x0000006a022e7220 */ /* 0x040fe20000410000 */
[----:B------:R-:W1:Y:S01]  /*17aa0*/  MUFU.EX2 R0, R10 ;  /* 0x0000000a00007308 */ /* 0x000e620000000800 */
[----:B------:R-:W-:Y:S02]  /*17ab0*/  FMUL.FTZ R58, R2, R102 ;  /* 0x00000066023a7220 */ /* 0x000fe40000410000 */
[----:B------:R-:W-:Y:S01]  /*17ac0*/  FADD.FTZ R90, R35, R4 ;  /* 0x00000004235a7221 */ /* 0x000fe20000010000 */
[----:B---3--:R-:W3:Y:S01]  /*17ad0*/  LDSM.16.MT88.4 R36, [R197] ;  /* 0x00000000c524783b */ /* 0x008ee20000004200 */
[----:B------:R-:W-:Y:S02]  /*17ae0*/  FMUL.FTZ R6, R3, R134 ;  /* 0x0000008603067220 */ /* 0x000fe40000410000 */
[----:B------:R-:W-:Y:S02]  /*17af0*/  FADD.FTZ R66, R30, R5 ;  /* 0x000000051e427221 */ /* 0x000fe40000010000 */
[C---:B------:R-:W-:Y:S01]  /*17b00*/  FMUL.FTZ R4, R65.reuse, R132 ;  /* 0x0000008441047220 */ /* 0x040fe20000410000 */
[----:B------:R-:W-:Y:S01]  /*17b10*/  MUFU.EX2 R102, R33 ;  /* 0x0000002100667308 */ /* 0x000fe20000000800 */
[----:B------:R-:W-:Y:S02]  /*17b20*/  FMUL.FTZ R5, R65, R133 ;  /* 0x0000008541057220 */ /* 0x000fe40000410000 */
[C---:B------:R-:W-:Y:S02]  /*17b30*/  FMUL.FTZ R11, R2.reuse, R131 ;  /* 0x00000083020b7220 */ /* 0x040fe40000410000 */
[C---:B-----5:R-:W-:Y:S02]  /*17b40*/  FMUL.FTZ R7, R3.reuse, R135 ;  /* 0x0000008703077220 */ /* 0x060fe40000410000 */
[C---:B------:R-:W-:Y:S02]  /*17b50*/  FMUL.FTZ R14, R2.reuse, R122 ;  /* 0x0000007a020e7220 */ /* 0x040fe40000410000 */
[C---:B------:R-:W-:Y:S01]  /*17b60*/  FMUL.FTZ R15, R2.reuse, R123 ;  /* 0x0000007b020f7220 */ /* 0x040fe20000410000 */
[----:B------:R-:W5:Y:S01]  /*17b70*/  MUFU.EX2 R100, R17 ;  /* 0x0000001100647308 */ /* 0x000f620000000800 */
[C---:B-12---:R-:W-:Y:S02]  /*17b80*/  FFMA.FTZ R84, R2.reuse, R247, R18 ;  /* 0x000000f702547223 */ /* 0x046fe40000010012 */
[----:B------:R-:W-:Y:S01]  /*17b90*/  FMUL.FTZ R35, R3, R147 ;  /* 0x0000009303237220 */ /* 0x000fe20000410000 */
[----:B------:R-:W-:Y:S01]  /*17ba0*/  F2FP.BF16.PACK_AB R75, R103, R0 ;  /* 0x00000000674b723e */ /* 0x000fe200000010ff */
[C---:B------:R-:W-:Y:S02]  /*17bb0*/  FMUL.FTZ R47, R2.reuse, R107 ;  /* 0x0000006b022f7220 */ /* 0x040fe40000410000 */
[----:B------:R-:W-:Y:S01]  /*17bc0*/  LDSM.16.MT88.4 R104, [R194+0x1000] ;  /* 0x00100000c268783b */ /* 0x000fe20000004200 */
[C---:B------:R-:W-:Y:S02]  /*17bd0*/  FMUL.FTZ R62, R2.reuse, R98 ;  /* 0x00000062023e7220 */ /* 0x040fe40000410000 */
[----:B------:R-:W1:Y:S01]  /*17be0*/  MUFU.EX2 R101, R16 ;  /* 0x0000001000657308 */ /* 0x000e620000000800 */
[-C--:B----4-:R-:W-:Y:S05]  /*17bf0*/  HMMA.16816.F32.BF16 R4, R72, R20.reuse, R4 ;  /* 0x000000144804723c */ /* 0x090fea0000041804 */
[C---:B------:R-:W-:Y:S02]  /*17c00*/  FMUL.FTZ R10, R2.reuse, R130 ;  /* 0x00000082020a7220 */ /* 0x040fe40000410000 */
[C---:B------:R-:W-:Y:S02]  /*17c10*/  FMUL.FTZ R26, R2.reuse, R118 ;  /* 0x00000076021a7220 */ /* 0x040fe40000410000 */
[----:B------:R-:W2:Y:S03]  /*17c20*/  MUFU.EX2 R117, R32 ;  /* 0x0000002000757308 */ /* 0x000ea60000000800 */
[----:B------:R-:W-:Y:S01]  /*17c30*/  FMUL.FTZ R27, R2, R119 ;  /* 0x00000077021b7220 */ /* 0x000fe20000410000 */
[----:B-----5:R-:W-:Y:S01]  /*17c40*/  F2FP.BF16.PACK_AB R77, R100, R18 ;  /* 0x00000012644d723e */ /* 0x020fe200000010ff */
[----:B------:R-:W-:Y:S02]  /*17c50*/  FMUL.FTZ R17, R65, R137 ;  /* 0x0000008941117220 */ /* 0x000fe40000410000 */
[----:B------:R-:W-:Y:S02]  /*17c60*/  FMUL.FTZ R18, R3, R138 ;  /* 0x0000008a03127220 */ /* 0x000fe40000410000 */
[C---:B------:R-:W-:Y:S01]  /*17c70*/  FMUL.FTZ R33, R65.reuse, R145 ;  /* 0x0000009141217220 */ /* 0x040fe20000410000 */
[----:B------:R-:W-:Y:S01]  /*17c80*/  MUFU.EX2 R108, R184 ;  /* 0x000000b8006c7308 */ /* 0x000fe20000000800 */
[----:B------:R-:W-:Y:S02]  /*17c90*/  FMUL.FTZ R63, R2, R99 ;  /* 0x00000063023f7220 */ /* 0x000fe40000410000 */
[----:B------:R-:W4:Y:S01]  /*17ca0*/  LDSM.16.MT88.4 R96, [R193+0x800] ;  /* 0x00080000c160783b */ /* 0x000f220000004200 */
[----:B-1----:R-:W-:Y:S01]  /*17cb0*/  F2FP.BF16.PACK_AB R79, R116, R101 ;  /* 0x00000065744f723e */ /* 0x002fe200000010ff */
[----:B------:R-:W-:Y:S02]  /*17cc0*/  FMUL.FTZ R16, R65, R136 ;  /* 0x0000008841107220 */ /* 0x000fe40000410000 */
[----:B------:R-:W-:Y:S02]  /*17cd0*/  FADD.FTZ R71, R0, R34 ;  /* 0x0000002200477221 */ /* 0x000fe40000010000 */
[----:B------:R-:W-:Y:S01]  /*17ce0*/  FMUL.FTZ R34, R3, R146 ;  /* 0x0000009203227220 */ /* 0x000fe20000410000 */
[----:B------:R-:W-:Y:S01]  /*17cf0*/  MUFU.EX2 R109, R183 ;  /* 0x000000b7006d7308 */ /* 0x000fe20000000800 */
[----:B------:R-:W-:Y:S01]  /*17d00*/  LDSM.16.MT88.4 R136, [R193+0x2000] ;  /* 0x00200000c188783b */ /* 0x000fe20000004200 */
[C---:B------:R-:W-:Y:S01]  /*17d10*/  FMUL.FTZ R42, R2.reuse, R110 ;  /* 0x0000006e022a7220 */ /* 0x040fe20000410000 */
[----:B--2---:R-:W-:Y:S01]  /*17d20*/  F2FP.BF16.PACK_AB R78, R117, R102 ;  /* 0x00000066754e723e */ /* 0x004fe200000010ff */
[C---:B------:R-:W-:Y:S02]  /*17d30*/  FMUL.FTZ R32, R65.reuse, R144 ;  /* 0x0000009041207220 */ /* 0x040fe40000410000 */
[C---:B------:R-:W-:Y:S03]  /*17d40*/  FMUL.FTZ R43, R2.reuse, R111 ;  /* 0x0000006f022b7220 */ /* 0x040fe60000410000 */
[----:B------:R-:W-:Y:S01]  /*17d50*/  LDSM.16.MT88.4 R144, [R197+0x2000] ;  /* 0x00200000c590783b */ /* 0x000fe20000004200 */
        /* <DEDUP_REMOVED lines=9> */
[----:B------:R-:W1:Y:S01]  /*17df0*/  MUFU.EX2 R2, R218 ;  /* 0x000000da00027308 */ /* 0x000e620000000800 */
[----:B------:R-:W-:Y:S02]  /*17e00*/  FADD.FTZ R0, R64, R66 ;  /* 0x0000004240007221 */ /* 0x000fe40000010000 */
[C---:B------:R-:W-:Y:S02]  /*17e10*/  FMUL.FTZ R66, R3.reuse, R162 ;  /* 0x000000a203427220 */ /* 0x040fe40000410000 */
[C---:B------:R-:W-:Y:S04]  /*17e20*/  FMUL.FTZ R22, R3.reuse, R142 ;  /* 0x0000008e03167220 */ /* 0x040fe80000410000 */
[----:B------:R-:W-:Y:S01]  /*17e30*/  FMUL.FTZ R23, R3, R143 ;  /* 0x0000008f03177220 */ /* 0x000fe20000410000 */
[----:B------:R-:W-:Y:S06]  /*17e40*/  MUFU.EX2 R120, R165 ;  /* 0x000000a500787308 */ /* 0x000fec0000000800 */
[-C--:B---3--:R-:W-:Y:S04]  /*17e50*/  HMMA.16816.F32.BF16 R20, R72, R36.reuse, R20 ;  /* 0x000000244814723c */ /* 0x088fe80000041814 */
[----:B------:R-:W-:Y:S04]  /*17e60*/  MUFU.EX2 R94, R180 ;  /* 0x000000b4005e7308 */ /* 0x000fe80000000800 */
[C---:B------:R-:W-:Y:S04]  /*17e70*/  HMMA.16816.F32.BF16 R24, R76.reuse, R36, R24 ;  /* 0x000000244c18723c */ /* 0x040fe80000041818 */
[----:B-1----:R-:W-:Y:S02]  /*17e80*/  FADD.FTZ R0, R2, R0 ;  /* 0x0000000002007221 */ /* 0x002fe40000010000 */
[----:B------:R-:W-:Y:S01]  /*17e90*/  MUFU.EX2 R174, R174 ;  /* 0x000000ae00ae7308 */ /* 0x000fe20000000800 */
[C---:B------:R-:W-:Y:S01]  /*17ea0*/  FMUL.FTZ R36, R65.reuse, R148 ;  /* 0x0000009441247220 */ /* 0x040fe20000410000 */
[-C--:B------:R-:W-:Y:S04]  /*17eb0*/  HMMA.16816.F32.BF16 R28, R76, R38.reuse, R28 ;  /* 0x000000264c1c723c */ /* 0x080fe8000004181c */
[----:B------:R-:W-:Y:S02]  /*17ec0*/  FADD.FTZ R0, R70, R0 ;  /* 0x0000000046007221 */ /* 0x000fe40000010000 */
[----:B------:R-:W-:Y:S02]  /*17ed0*/  FMUL.FTZ R37, R65, R149 ;  /* 0x0000009541257220 */ /* 0x000fe40000410000 */
[C---:B------:R-:W-:Y:S01]  /*17ee0*/  HMMA.16816.F32.BF16 R32, R72.reuse, R38, R32 ;  /* 0x000000264820723c */ /* 0x040fe20000041820 */
[----:B------:R-:W-:Y:S03]  /*17ef0*/  MUFU.EX2 R166, R229 ;  /* 0x000000e500a67308 */ /* 0x000fe60000000800 */
[----:B------:R-:W-:Y:S03]  /*17f00*/  FADD.FTZ R0, R69, R0 ;  /* 0x0000000045007221 */ /* 0x000fe60000010000 */
[C---:B------:R-:W-:Y:S02]  /*17f10*/  FMUL.FTZ R38, R3.reuse, R150 ;  /* 0x0000009603267220 */ /* 0x040fe40000410000 */
[----:B------:R-:W-:Y:S02]  /*17f20*/  FMUL.FTZ R39, R3, R151 ;  /* 0x0000009703277220 */ /* 0x000fe40000410000 */
[----:B------:R-:W-:Y:S01]  /*17f30*/  MUFU.EX2 R165, R230 ;  /* 0x000000e600a57308 */ /* 0x000fe20000000800 */
[----:B------:R-:W-:Y:S04]  /*17f40*/  FADD.FTZ R0, R110, R0 ;  /* 0x000000006e007221 */ /* 0x000fe80000010000 */
[-C--:B------:R-:W-:Y:S03]  /*17f50*/  HMMA.16816.F32.BF16 R36, R72, R52.reuse, R36 ;  /* 0x000000344824723c */ /* 0x080fe60000041824 */
[----:B------:R-:W-:Y:S02]  /*17f60*/  FADD.FTZ R0, R108, R0 ;  /* 0x000000006c007221 */ /* 0x000fe40000010000 */
[----:B------:R1:W-:Y:S02]  /*17f70*/  MUFU.EX2 R184, R67 ;  /* 0x0000004300b87308 */ /* 0x0003e40000000800 */
[----:B------:R-:W-:Y:S01]  /*17f80*/  FADD.FTZ R0, R109, R0 ;  /* 0x000000006d007221 */ /* 0x000fe20000010000 */
[C---:B------:R-:W-:Y:S07]  /*17f90*/  HMMA.16816.F32.BF16 R40, R76.reuse, R52, R40 ;  /* 0x000000344c28723c */ /* 0x040fee0000041828 */
[C---:B------:R-:W-:Y:S01]  /*17fa0*/  FMUL.FTZ R52, R65.reuse, R156 ;  /* 0x0000009c41347220 */ /* 0x040fe20000410000 */
[-C--:B------:R-:W-:Y:S01]  /*17fb0*/  HMMA.16816.F32.BF16 R44, R76, R54.reuse, R44 ;  /* 0x000000364c2c723c */ /* 0x080fe2000004182c */
[----:B------:R-:W-:Y:S03]  /*17fc0*/  MUFU.EX2 R112, R179 ;  /* 0x000000b300707308 */ /* 0x000fe60000000800 */
[----:B------:R-:W-:Y:S04]  /*17fd0*/  FMUL.FTZ R53, R65, R157 ;  /* 0x0000009d41357220 */ /* 0x000fe80000410000 */
[C---:B------:R-:W-:Y:S03]  /*17fe0*/  HMMA.16816.F32.BF16 R48, R72.reuse, R54, R48 ;  /* 0x000000364830723c */ /* 0x040fe60000041830 */
[----:B------:R-:W2:Y:S01]  /*17ff0*/  MUFU.EX2 R119, R176 ;  /* 0x000000b000777308 */ /* 0x000ea20000000800 */
[C---:B-1----:R-:W-:Y:S03]  /*18000*/  FMUL.FTZ R67, R3.reuse, R163 ;  /* 0x000000a303437220 */ /* 0x042fe60000410000 */
[C---:B------:R-:W-:Y:S02]  /*18010*/  FMUL.FTZ R54, R3.reuse, R158 ;  /* 0x0000009e03367220 */ /* 0x040fe40000410000 */
[----:B------:R-:W-:Y:S03]  /*18020*/  FMUL.FTZ R55, R3, R159 ;  /* 0x0000009f03377220 */ /* 0x000fe60000410000 */
[----:B------:R-:W-:Y:S01]  /*18030*/  FADD.FTZ R3, R102, R90 ;  /* 0x0000005a66037221 */ /* 0x000fe20000010000 */
[----:B------:R-:W-:Y:S03]  /*18040*/  MUFU.EX2 R122, R175 ;  /* 0x000000af007a7308 */ /* 0x000fe60000000800 */
[-C--:B------:R-:W-:Y:S07]  /*18050*/  HMMA.16816.F32.BF16 R52, R72, R80.reuse, R52 ;  /* 0x000000504834723c */ /* 0x080fee0000041834 */
[----:B------:R-:W1:Y:S01]  /*18060*/  MUFU.EX2 R128, R172 ;  /* 0x000000ac00807308 */ /* 0x000e620000000800 */
[C---:B------:R-:W-:Y:S08]  /*18070*/  HMMA.16816.F32.BF16 R56, R76.reuse, R80, R56 ;  /* 0x000000504c38723c */ /* 0x040ff00000041838 */
[-C--:B------:R-:W-:Y:S01]  /*18080*/  HMMA.16816.F32.BF16 R60, R76, R82.reuse, R60 ;  /* 0x000000524c3c723c */ /* 0x080fe2000004183c */
[----:B------:R-:W3:Y:S06]  /*18090*/  MUFU.EX2 R123, R164 ;  /* 0x000000a4007b7308 */ /* 0x000eec0000000800 */
[----:B------:R-:W-:Y:S01]  /*180a0*/  F2FP.BF16.PACK_AB R76, R2, R64 ;  /* 0x00000040024c723e */ /* 0x000fe200000010ff */
[----:B------:R-:W-:Y:S01]  /*180b0*/  FMUL.FTZ R64, R65, R160 ;  /* 0x000000a041407220 */ /* 0x000fe20000410000 */
[----:B------:R-:W-:Y:S02]  /*180c0*/  F2FP.BF16.PACK_AB R78, R69, R70 ;  /* 0x00000046454e723e */ /* 0x000fe400000010ff */
[----:B------:R-:W-:Y:S01]  /*180d0*/  MUFU.EX2 R113, R93 ;  /* 0x0000005d00717308 */ /* 0x000fe20000000800 */
[----:B------:R-:W-:Y:S01]  /*180e0*/  FMUL.FTZ R65, R65, R161 ;  /* 0x000000a141417220 */ /* 0x000fe20000410000 */
[----:B--2---:R-:W-:Y:S01]  /*180f0*/  F2FP.BF16.PACK_AB R77, R119, R112 ;  /* 0x00000070774d723e */ /* 0x004fe200000010ff */
[----:B------:R-:W-:Y:S01]  /*18100*/  FADD.FTZ R2, R100, R84 ;  /* 0x0000005464027221 */ /* 0x000fe20000010000 */
[----:B-1----:R-:W-:Y:S01]  /*18110*/  F2FP.BF16.PACK_AB R79, R128, R122 ;  /* 0x0000007a804f723e */ /* 0x002fe200000010ff */
[----:B------:R-:W-:Y:S02]  /*18120*/  FADD.FTZ R70, R103, R71 ;  /* 0x0000004767467221 */ /* 0x000fe40000010000 */
[----:B------:R-:W-:Y:S01]  /*18130*/  FADD.FTZ R69, R101, R2 ;  /* 0x0000000265457221 */ /* 0x000fe20000010000 */
[----:B------:R-:W-:Y:S01]  /*18140*/  HMMA.16816.F32.BF16 R64, R72, R82, R64 ;  /* 0x000000524840723c */ /* 0x000fe20000041840 */
[----:B------:R-:W1:Y:S01]  /*18150*/  LDSM.16.MT88.4 R80, [R197+0x800] ;  /* 0x00080000c550783b */ /* 0x000e620000004200 */
[----:B------:R-:W2:Y:S02]  /*18160*/  MUFU.EX2 R114, R92 ;  /* 0x0000005c00727308 */ /* 0x000ea40000000800 */
[----:B------:R-:W-:Y:S02]  /*18170*/  FADD.FTZ R2, R94, R0 ;  /* 0x000000005e027221 */ /* 0x000fe40000010000 */
[----:B------:R-:W-:Y:S01]  /*18180*/  FADD.FTZ R0, R117, R3 ;  /* 0x0000000375007221 */ /* 0x000fe20000010000 */
[----:B------:R-:W-:Y:S01]  /*18190*/  F2FP.BF16.PACK_AB R72, R120, R111 ;  /* 0x0000006f7848723e */ /* 0x000fe200000010ff */
[-C--:B----4-:R-:W-:Y:S01]  /*181a0*/  HMMA.16816.F32.BF16 R4, R76, R96.reuse, R4 ;  /* 0x000000604c04723c */ /* 0x090fe20000041804 */
[----:B------:R-:W4:Y:S03]  /*181b0*/  LDSM.16.MT88.4 R100, [R194+0x800] ;  /* 0x00080000c264783b */ /* 0x000f260000004200 */
[----:B------:R-:W5:Y:S01]  /*181c0*/  MUFU.EX2 R121, R91 ;  /* 0x0000005b00797308 */ /* 0x000f620000000800 */
[----:B---3--:R-:W-:Y:S01]  /*181d0*/  F2FP.BF16.PACK_AB R74, R219, R123 ;  /* 0x0000007bdb4a723e */ /* 0x008fe200000010ff */
[----:B------:R-:W-:Y:S02]  /*181e0*/  FADD.FTZ R3, R112, R70 ;  /* 0x0000004670037221 */ /* 0x000fe40000010000 */
[----:B------:R-:W-:Y:S04]  /*181f0*/  FADD.FTZ R70, R111, R0 ;  /* 0x000000006f467221 */ /* 0x000fe80000010000 */
[----:B------:R-:W-:Y:S02]  /*18200*/  FADD.FTZ R69, R116, R69 ;  /* 0x0000004574457221 */ /* 0x000fe40000010000 */
[----:B------:R-:W-:Y:S01]  /*18210*/  MUFU.EX2 R172, R186 ;  /* 0x000000ba00ac7308 */ /* 0x000fe20000000800 */
[----:B------:R-:W-:Y:S02]  /*18220*/  FADD.FTZ R3, R119, R3 ;  /* 0x0000000377037221 */ /* 0x000fe40000010000 */
[----:B------:R-:W-:Y:S01]  /*18230*/  FADD.FTZ R70, R120, R70 ;  /* 0x0000004678467221 */ /* 0x000fe20000010000 */
[----:B--2---:R-:W-:Y:S06]  /*18240*/  F2FP.BF16.PACK_AB R73, R114, R113 ;  /* 0x000000717249723e */ /* 0x004fec00000010ff */
[----:B------:R-:W-:Y:S01]  /*18250*/  MUFU.EX2 R217, R171 ;  /* 0x000000ab00d97308 */ /* 0x000fe20000000800 */
[----:B-----5:R-:W-:Y:S09]  /*18260*/  F2FP.BF16.PACK_AB R75, R184, R121 ;  /* 0x00000079b84b723e */ /* 0x020ff200000010ff */
[----:B------:R-:W2:Y:S01]  /*18270*/  MUFU.EX2 R218, R168 ;  /* 0x000000a800da7308 */ /* 0x000ea20000000800 */
[C---:B------:R-:W-:Y:S08]  /*18280*/  HMMA.16816.F32.BF16 R8, R72.reuse, R96, R8 ;  /* 0x000000604808723c */ /* 0x040ff00000041808 */
[-C--:B------:R-:W-:Y:S01]  /*18290*/  HMMA.16816.F32.BF16 R12, R72, R98.reuse, R12 ;  /* 0x00000062480c723c */ /* 0x080fe2000004180c */
[----:B------:R-:W-:Y:S07]  /*182a0*/  MUFU.EX2 R187, R182 ;  /* 0x000000b600bb7308 */ /* 0x000fee0000000800 */
[C---:B------:R-:W-:Y:S01]  /*182b0*/  HMMA.16816.F32.BF16 R16, R76.reuse, R98, R16 ;  /* 0x000000624c10723c */ /* 0x040fe20000041810 */
[----:B------:R-:W3:Y:S02]  /*182c0*/  LDSM.16.MT88.4 R96, [R196+0x800] ;  /* 0x00080000c460783b */ /* 0x000ee40000004200 */
[----:B------:R-:W5:Y:S05]  /*182d0*/  MUFU.EX2 R188, R181 ;  /* 0x000000b500bc7308 */ /* 0x000f6a0000000800 */
[-C--:B-1----:R-:W-:Y:S05]  /*182e0*/  HMMA.16816.F32.BF16 R20, R76, R80.reuse, R20 ;  /* 0x000000504c14723c */ /* 0x082fea0000041814 */
[----:B------:R-:W-:Y:S03]  /*182f0*/  MUFU.EX2 R183, R167 ;  /* 0x000000a700b77308 */ /* 0x000fe60000000800 */
[C---:B------:R-:W-:Y:S07]  /*18300*/  HMMA.16816.F32.BF16 R24, R72.reuse, R80, R24 ;  /* 0x000000504818723c */ /* 0x040fee0000041818 */
[----:B------:R-:W-:Y:S01]  /*18310*/  MUFU.EX2 R167, R227 ;  /* 0x000000e300a77308 */ /* 0x000fe20000000800 */
[-C--:B------:R-:W-:Y:S08]  /*18320*/  HMMA.16816.F32.BF16 R28, R72, R82.reuse, R28 ;  /* 0x00000052481c723c */ /* 0x080ff0000004181c */
[C---:B------:R-:W-:Y:S01]  /*18330*/  HMMA.16816.F32.BF16 R32, R76.reuse, R82, R32 ;  /* 0x000000524c20723c */ /* 0x040fe20000041820 */
[----:B------:R-:W1:Y:S01]  /*18340*/  LDSM.16.MT88.4 R80, [R193+0x1000] ;  /* 0x00100000c150783b */ /* 0x000e620000004200 */
[----:B------:R-:W1:Y:S06]  /*18350*/  MUFU.EX2 R182, R169 ;  /* 0x000000a900b67308 */ /* 0x000e6c0000000800 */
[-C--:B----4-:R-:W-:Y:S04]  /*18360*/  HMMA.16816.F32.BF16 R36, R76, R100.reuse, R36 ;  /* 0x000000644c24723c */ /* 0x090fe80000041824 */
[----:B------:R-:W-:Y:S04]  /*18370*/  MUFU.EX2 R159, R170 ;  /* 0x000000aa009f7308 */ /* 0x000fe80000000800 */
[C---:B------:R-:W-:Y:S06]  /*18380*/  HMMA.16816.F32.BF16 R40, R72.reuse, R100, R40 ;  /* 0x000000644828723c */ /* 0x040fec0000041828 */
[----:B------:R-:W4:Y:S02]  /*18390*/  MUFU.EX2 R179, R177 ;  /* 0x000000b100b37308 */ /* 0x000f240000000800 */
[-C--:B------:R-:W-:Y:S08]  /*183a0*/  HMMA.16816.F32.BF16 R44, R72, R102.reuse, R44 ;  /* 0x00000066482c723c */ /* 0x080ff0000004182c */
[C---:B------:R-:W-:Y:S01]  /*183b0*/  HMMA.16816.F32.BF16 R48, R76.reuse, R102, R48 ;  /* 0x000000664c30723c */ /* 0x040fe20000041830 */
[----:B------:R-:W1:Y:S01]  /*183c0*/  LDSM.16.MT88.4 R100, [R197+0x1000] ;  /* 0x00100000c564783b */ /* 0x000e620000004200 */
[----:B------:R-:W-:Y:S06]  /*183d0*/  MUFU.EX2 R177, R185 ;  /* 0x000000b900b17308 */ /* 0x000fec0000000800 */
[-C--:B---3--:R-:W-:Y:S04]  /*183e0*/  HMMA.16816.F32.BF16 R52, R76, R96.reuse, R52 ;  /* 0x000000604c34723c */ /* 0x088fe80000041834 */
[----:B------:R-:W-:Y:S04]  /*183f0*/  MUFU.EX2 R158, R173 ;  /* 0x000000ad009e7308 */ /* 0x000fe80000000800 */
[C---:B------:R-:W-:Y:S06]  /*18400*/  HMMA.16816.F32.BF16 R56, R72.reuse, R96, R56 ;  /* 0x000000604838723c */ /* 0x040fec0000041838 */
[----:B------:R-:W3:Y:S02]  /*18410*/  MUFU.EX2 R157, R189 ;  /* 0x000000bd009d7308 */ /* 0x000ee40000000800 */
[-C--:B------:R-:W-:Y:S07]  /*18420*/  HMMA.16816.F32.BF16 R60, R72, R98.reuse, R60 ;  /* 0x00000062483c723c */ /* 0x080fee000004183c */
[----:B------:R-:W-:Y:S01]  /*18430*/  F2FP.BF16.PACK_AB R72, R108, R110 ;  /* 0x0000006e6c48723e */ /* 0x000fe200000010ff */
[----:B------:R-:W-:Y:S01]  /*18440*/  HMMA.16816.F32.BF16 R64, R76, R98, R64 ;  /* 0x000000624c40723c */ /* 0x000fe20000041840 */
[----:B------:R-:W-:Y:S01]  /*18450*/  MUFU.EX2 R156, R190 ;  /* 0x000000be009c7308 */ /* 0x000fe20000000800 */
[----:B------:R-:W3:Y:S02]  /*18460*/  LDSM.16.MT88.4 R96, [R196+0x1000] ;  /* 0x00100000c460783b */ /* 0x000ee40000004200 */
[----:B------:R-:W-:Y:S02]  /*18470*/  F2FP.BF16.PACK_AB R74, R94, R109 ;  /* 0x0000006d5e4a723e */ /* 0x000fe400000010ff */
[----:B--2---:R-:W-:Y:S02]  /*18480*/  F2FP.BF16.PACK_AB R73, R218, R217 ;  /* 0x000000d9da49723e */ /* 0x004fe400000010ff */
[----:B-----5:R-:W-:Y:S02]  /*18490*/  F2FP.BF16.PACK_AB R75, R188, R187 ;  /* 0x000000bbbc4b723e */ /* 0x020fe400000010ff */
[----:B------:R-:W-:Y:S01]  /*184a0*/  LDSM.16.MT88.4 R108, [R196+0x1800] ;  /* 0x00180000c46c783b */ /* 0x000fe20000004200 */
[----:B------:R-:W2:Y:S01]  /*184b0*/  MUFU.EX2 R171, R191 ;  /* 0x000000bf00ab7308 */ /* 0x000ea20000000800 */
[----:B-1----:R-:W-:Y:S02]  /*184c0*/  F2FP.BF16.PACK_AB R76, R182, R183 ;  /* 0x000000b7b64c723e */ /* 0x002fe400000010ff */
[----:B----4-:R-:W-:Y:S01]  /*184d0*/  F2FP.BF16.PACK_AB R78, R179, R159 ;  /* 0x0000009fb34e723e */ /* 0x010fe200000010ff */
[-C--:B------:R-:W-:Y:S05]  /*184e0*/  HMMA.16816.F32.BF16 R4, R72, R80.reuse, R4 ;  /* 0x000000504804723c */ /* 0x080fea0000041804 */
[----:B---3--:R-:W-:Y:S01]  /*184f0*/  F2FP.BF16.PACK_AB R77, R157, R158 ;  /* 0x0000009e9d4d723e */ /* 0x008fe200000010ff */
[----:B------:R-:W-:Y:S10]  /*18500*/  MUFU.EX2 R94, R231 ;  /* 0x000000e7005e7308 */ /* 0x000ff40000000800 */
[----:B------:R-:W1:Y:S01]  /*18510*/  MUFU.EX2 R84, R225 ;  /* 0x000000e100547308 */ /* 0x000e620000000800 */
[----:B--2---:R-:W-:Y:S09]  /*18520*/  F2FP.BF16.PACK_AB R79, R171, R156 ;  /* 0x0000009cab4f723e */ /* 0x004ff200000010ff */
[----:B------:R-:W2:Y:S01]  /*18530*/  MUFU.EX2 R71, R224 ;  /* 0x000000e000477308 */ /* 0x000ea20000000800 */
[C---:B------:R-:W-:Y:S08]  /*18540*/  HMMA.16816.F32.BF16 R8, R76.reuse, R80, R8 ;  /* 0x000000504c08723c */ /* 0x040ff00000041808 */
[-C--:B------:R-:W-:Y:S01]  /*18550*/  HMMA.16816.F32.BF16 R12, R76, R82.reuse, R12 ;  /* 0x000000524c0c723c */ /* 0x080fe2000004180c */
[----:B------:R-:W3:Y:S03]  /*18560*/  MUFU.EX2 R91, R223 ;  /* 0x000000df005b7308 */ /* 0x000ee60000000800 */
[----:B-1----:R-:W-:Y:S04]  /*18570*/  FADD.FTZ R0, R84, R2 ;  /* 0x0000000254007221 */ /* 0x002fe80000010000 */
[C---:B------:R-:W-:Y:S01]  /*18580*/  HMMA.16816.F32.BF16 R16, R72.reuse, R82, R16 ;  /* 0x000000524810723c */ /* 0x040fe20000041810 */
[----:B------:R-:W1:Y:S02]  /*18590*/  LDSM.16.MT88.4 R80, [R193+0x1800] ;  /* 0x00180000c150783b */ /* 0x000e640000004200 */
[----:B------:R-:W4:Y:S01]  /*185a0*/  MUFU.EX2 R90, R222 ;  /* 0x000000de005a7308 */ /* 0x000f220000000800 */
[----:B--2---:R-:W-:Y:S04]  /*185b0*/  FADD.FTZ R0, R71, R0 ;  /* 0x0000000047007221 */ /* 0x004fe80000010000 */
[-C--:B------:R-:W-:Y:S05]  /*185c0*/  HMMA.16816.F32.BF16 R20, R72, R100.reuse, R20 ;  /* 0x000000644814723c */ /* 0x080fea0000041814 */
[----:B------:R-:W-:Y:S03]  /*185d0*/  MUFU.EX2 R175, R220 ;  /* 0x000000dc00af7308 */ /* 0x000fe60000000800 */
[C---:B------:R-:W-:Y:S04]  /*185e0*/  HMMA.16816.F32.BF16 R24, R76.reuse, R100, R24 ;  /* 0x000000644c18723c */ /* 0x040fe80000041818 */
[----:B---3--:R-:W-:Y:S03]  /*185f0*/  FADD.FTZ R0, R91, R0 ;  /* 0x000000005b007221 */ /* 0x008fe60000010000 */
[----:B------:R-:W-:Y:S01]  /*18600*/  MUFU.EX2 R176, R213 ;  /* 0x000000d500b07308 */ /* 0x000fe20000000800 */
[-C--:B------:R-:W-:Y:S04]  /*18610*/  HMMA.16816.F32.BF16 R28, R76, R102.reuse, R28 ;  /* 0x000000664c1c723c */ /* 0x080fe8000004181c */
[----:B----4-:R-:W-:Y:S02]  /*18620*/  FADD.FTZ R2, R90, R0 ;  /* 0x000000005a027221 */ /* 0x010fe40000010000 */
[----:B------:R-:W-:Y:S02]  /*18630*/  FADD.FTZ R0, R113, R69 ;  /* 0x0000004571007221 */ /* 0x000fe40000010000 */
[C---:B------:R-:W-:Y:S01]  /*18640*/  HMMA.16816.F32.BF16 R32, R72.reuse, R102, R32 ;  /* 0x000000664820723c */ /* 0x040fe20000041820 */
[----:B------:R-:W2:Y:S01]  /*18650*/  LDSM.16.MT88.4 R100, [R197+0x1800] ;  /* 0x00180000c564783b */ /* 0x000ea20000004200 */
[----:B------:R-:W-:Y:S02]  /*18660*/  MUFU.EX2 R180, R212 ;  /* 0x000000d400b47308 */ /* 0x000fe40000000800 */
[----:B------:R-:W-:Y:S04]  /*18670*/  FADD.FTZ R69, R114, R0 ;  /* 0x0000000072457221 */ /* 0x000fe80000010000 */
[-C--:B------:R-:W-:Y:S04]  /*18680*/  HMMA.16816.F32.BF16 R36, R72, R104.reuse, R36 ;  /* 0x000000684824723c */ /* 0x080fe80000041824 */
[----:B------:R-:W-:Y:S04]  /*18690*/  MUFU.EX2 R181, R211 ;  /* 0x000000d300b57308 */ /* 0x000fe80000000800 */
[C---:B------:R-:W-:Y:S06]  /*186a0*/  HMMA.16816.F32.BF16 R40, R76.reuse, R104, R40 ;  /* 0x000000684c28723c */ /* 0x040fec0000041828 */
[----:B------:R-:W3:Y:S02]  /*186b0*/  MUFU.EX2 R118, R221 ;  /* 0x000000dd00767308 */ /* 0x000ee40000000800 */
[-C--:B------:R-:W-:Y:S08]  /*186c0*/  HMMA.16816.F32.BF16 R44, R76, R106.reuse, R44 ;  /* 0x0000006a4c2c723c */ /* 0x080ff0000004182c */
[C---:B------:R-:W-:Y:S01]  /*186d0*/  HMMA.16816.F32.BF16 R48, R72.reuse, R106, R48 ;  /* 0x0000006a4830723c */ /* 0x040fe20000041830 */
[----:B------:R-:W4:Y:S01]  /*186e0*/  LDSM.16.MT88.4 R104, [R194+0x1800] ;  /* 0x00180000c268783b */ /* 0x000f220000004200 */
[----:B------:R-:W5:Y:S06]  /*186f0*/  MUFU.EX2 R115, R226 ;  /* 0x000000e200737308 */ /* 0x000f6c0000000800 */
[-C--:B------:R-:W-:Y:S04]  /*18700*/  HMMA.16816.F32.BF16 R52, R72, R96.reuse, R52 ;  /* 0x000000604834723c */ /* 0x080fe80000041834 */
[----:B------:R-:W1:Y:S01]  /*18710*/  MUFU.EX2 R93, R232 ;  /* 0x000000e8005d7308 */ /* 0x000e620000000800 */
[----:B---3--:R-:W-:Y:S03]  /*18720*/  FADD.FTZ R0, R118, R2 ;  /* 0x0000000276007221 */ /* 0x008fe60000010000 */
[C---:B------:R-:W-:Y:S04]  /*18730*/  HMMA.16816.F32.BF16 R56, R76.reuse, R96, R56 ;  /* 0x000000604c38723c */ /* 0x040fe80000041838 */
[----:B------:R-:W-:Y:S02]  /*18740*/  FADD.FTZ R2, R121, R69 ;  /* 0x0000004579027221 */ /* 0x000fe40000010000 */
[----:B------:R-:W3:Y:S02]  /*18750*/  MUFU.EX2 R92, R236 ;  /* 0x000000ec005c7308 */ /* 0x000ee40000000800 */
[-C--:B------:R-:W-:Y:S04]  /*18760*/  HMMA.16816.F32.BF16 R60, R76, R98.reuse, R60 ;  /* 0x000000624c3c723c */ /* 0x080fe8000004183c */
[C---:B-----5:R-:W-:Y:S01]  /*18770*/  F2FP.BF16.PACK_AB R160, R115.reuse, R118 ;  /* 0x0000007673a0723e */ /* 0x060fe200000010ff */
[----:B------:R-:W-:Y:S02]  /*18780*/  FADD.FTZ R0, R115, R0 ;  /* 0x0000000073007221 */ /* 0x000fe40000010000 */
[----:B------:R-:W-:Y:S01]  /*18790*/  F2FP.BF16.PACK_AB R76, R71, R84 ;  /* 0x00000054474c723e */ /* 0x000fe200000010ff */
[----:B------:R-:W-:Y:S01]  /*187a0*/  HMMA.16816.F32.BF16 R64, R72, R98, R64 ;  /* 0x000000624840723c */ /* 0x000fe20000041840 */
[----:B------:R-:W-:Y:S03]  /*187b0*/  MUFU.EX2 R170, R233 ;  /* 0x000000e900aa7308 */ /* 0x000fe60000000800 */
[----:B------:R-:W-:Y:S01]  /*187c0*/  F2FP.BF16.PACK_AB R78, R90, R91 ;  /* 0x0000005b5a4e723e */ /* 0x000fe200000010ff */
[----:B-1----:R-:W-:Y:S01]  /*187d0*/  FADD.FTZ R0, R93, R0 ;  /* 0x000000005d007221 */ /* 0x002fe20000010000 */
[----:B------:R-:W-:Y:S01]  /*187e0*/  F2FP.BF16.PACK_AB R77, R176, R175 ;  /* 0x000000afb04d723e */ /* 0x000fe200000010ff */
[----:B------:R-:W-:Y:S01]  /*187f0*/  FADD.FTZ R2, R184, R2 ;  /* 0x00000002b8027221 */ /* 0x000fe20000010000 */
[----:B------:R-:W-:Y:S03]  /*18800*/  F2FP.BF16.PACK_AB R79, R181, R180 ;  /* 0x000000b4b54f723e */ /* 0x000fe600000010ff */
[----:B------:R-:W1:Y:S01]  /*18810*/  MUFU.EX2 R169, R234 ;  /* 0x000000ea00a97308 */ /* 0x000e620000000800 */
[----:B------:R-:W-:Y:S01]  /*18820*/  F2FP.BF16.PACK_AB R72, R177, R172 ;  /* 0x000000acb148723e */ /* 0x000fe200000010ff */
[----:B------:R-:W-:Y:S01]  /*18830*/  FADD.FTZ R2, R158, R2 ;  /* 0x000000029e027221 */ /* 0x000fe20000010000 */
[----:B------:R-:W-:Y:S01]  /*18840*/  F2FP.BF16.PACK_AB R74, R174, R178 ;  /* 0x000000b2ae4a723e */ /* 0x000fe200000010ff */
[-C--:B------:R-:W-:Y:S05]  /*18850*/  HMMA.16816.F32.BF16 R4, R76, R80.reuse, R4 ;  /* 0x000000504c04723c */ /* 0x080fea0000041804 */
[----:B------:R-:W-:Y:S01]  /*18860*/  F2FP.BF16.PACK_AB R73, R166, R167 ;  /* 0x000000a7a649723e */ /* 0x000fe200000010ff */
[----:B------:R-:W-:Y:S01]  /*18870*/  MUFU.EX2 R168, R235 ;  /* 0x000000eb00a87308 */ /* 0x000fe20000000800 */
[----:B------:R-:W-:Y:S01]  /*18880*/  F2FP.BF16.PACK_AB R75, R94, R165 ;  /* 0x000000a55e4b723e */ /* 0x000fe200000010ff */
[C---:B---3--:R-:W-:Y:S01]  /*18890*/  FADD.FTZ R229, R92.reuse, R0 ;  /* 0x000000005ce57221 */ /* 0x048fe20000010000 */
[----:B------:R-:W-:Y:S03]  /*188a0*/  F2FP.BF16.PACK_AB R162, R92, R93 ;  /* 0x0000005d5ca2723e */ /* 0x000fe600000010ff */
[----:B------:R-:W-:Y:S01]  /*188b0*/  FADD.FTZ R0, R122, R3 ;  /* 0x000000037a007221 */ /* 0x000fe20000010000 */
[----:B------:R-:W-:Y:S01]  /*188c0*/  MOV R92, R85 ;  /* 0x00000055005c7202 */ /* 0x000fe20000000f00 */
[C---:B------:R-:W-:Y:S02]  /*188d0*/  HMMA.16816.F32.BF16 R8, R72.reuse, R80, R8 ;  /* 0x000000504808723c */ /* 0x040fe40000041808 */
[----:B------:R-:W3:Y:S02]  /*188e0*/  MUFU.EX2 R164, R239 ;  /* 0x000000ef00a47308 */ /* 0x000ee40000000800 */
[----:B------:R-:W-:Y:S01]  /*188f0*/  FADD.FTZ R0, R128, R0 ;  /* 0x0000000080007221 */ /* 0x000fe20000010000 */
[----:B------:R-:W-:Y:S01]  /*18900*/  MOV R93, R68 ;  /* 0x00000044005d7202 */ /* 0x000fe20000000f00 */
[----:B------:R-:W-:Y:S01]  /*18910*/  FADD.FTZ R3, R123, R70 ;  /* 0x000000467b037221 */ /* 0x000fe20000010000 */
[----:B-1----:R-:W-:Y:S01]  /*18920*/  F2FP.BF16.PACK_AB R161, R169, R170 ;  /* 0x000000aaa9a1723e */ /* 0x002fe200000010ff */
[-C--:B------:R-:W-:Y:S04]  /*18930*/  HMMA.16816.F32.BF16 R12, R72, R82.reuse, R12 ;  /* 0x00000052480c723c */ /* 0x080fe8000004180c */
[----:B------:R-:W-:Y:S01]  /*18940*/  MUFU.EX2 R91, R237 ;  /* 0x000000ed005b7308 */ /* 0x000fe20000000800 */
[----:B------:R-:W-:Y:S02]  /*18950*/  FADD.FTZ R3, R219, R3 ;  /* 0x00000003db037221 */ /* 0x000fe40000010000 */
[----:B------:R-:W-:Y:S01]  /*18960*/  FADD.FTZ R2, R157, R2 ;  /* 0x000000029d027221 */ /* 0x000fe20000010000 */
[C---:B------:R-:W-:Y:S04]  /*18970*/  HMMA.16816.F32.BF16 R16, R76.reuse, R82, R16 ;  /* 0x000000524c10723c */ /* 0x040fe80000041810 */
[----:B------:R-:W-:Y:S02]  /*18980*/  FADD.FTZ R3, R183, R3 ;  /* 0x00000003b7037221 */ /* 0x000fe40000010000 */
[----:B------:R-:W1:Y:S01]  /*18990*/  MUFU.EX2 R90, R238 ;  /* 0x000000ee005a7308 */ /* 0x000e620000000800 */
[----:B------:R-:W-:Y:S01]  /*189a0*/  FADD.FTZ R0, R217, R0 ;  /* 0x00000000d9007221 */ /* 0x000fe20000010000 */
[-C--:B--2---:R-:W-:Y:S04]  /*189b0*/  HMMA.16816.F32.BF16 R20, R76, R100.reuse, R20 ;  /* 0x000000644c14723c */ /* 0x084fe80000041814 */
[----:B---3--:R-:W-:Y:S01]  /*189c0*/  F2FP.BF16.PACK_AB R163, R164, R168 ;  /* 0x000000a8a4a3723e */ /* 0x008fe200000010ff */
[----:B------:R-:W-:Y:S02]  /*189d0*/  FADD.FTZ R3, R182, R3 ;  /* 0x00000003b6037221 */ /* 0x000fe40000010000 */
[----:B------:R-:W-:Y:S01]  /*189e0*/  FADD.FTZ R2, R156, R2 ;  /* 0x000000029c027221 */ /* 0x000fe20000010000 */
[C---:B------:R-:W-:Y:S01]  /*189f0*/  HMMA.16816.F32.BF16 R24, R72.reuse, R100, R24 ;  /* 0x000000644818723c */ /* 0x040fe20000041818 */
[----:B------:R-:W-:Y:S03]  /*18a00*/  MUFU.EX2 R84, R241 ;  /* 0x000000f100547308 */ /* 0x000fe60000000800 */
[----:B------:R-:W-:Y:S02]  /*18a10*/  FADD.FTZ R3, R159, R3 ;  /* 0x000000039f037221 */ /* 0x000fe40000010000 */
[----:B------:R-:W-:Y:S02]  /*18a20*/  FADD.FTZ R0, R218, R0 ;  /* 0x00000000da007221 */ /* 0x000fe40000010000 */
[-C--:B------:R-:W-:Y:S03]  /*18a30*/  HMMA.16816.F32.BF16 R28, R72, R102.reuse, R28 ;  /* 0x00000066481c723c */ /* 0x080fe6000004181c */
[----:B------:R-:W2:Y:S01]  /*18a40*/  MUFU.EX2 R83, R243 ;  /* 0x000000f300537308 */ /* 0x000ea20000000800 */
[----:B------:R-:W-:Y:S01]  /*18a50*/  FADD.FTZ R0, R187, R0 ;  /* 0x00000000bb007221 */ /* 0x000fe20000010000 */
[----:B-1----:R-:W-:Y:S01]  /*18a60*/  F2FP.BF16.PACK_AB R96, R90, R91 ;  /* 0x0000005b5a60723e */ /* 0x002fe200000010ff */
[----:B------:R-:W-:Y:S02]  /*18a70*/  FADD.FTZ R3, R179, R3 ;  /* 0x00000003b3037221 */ /* 0x000fe40000010000 */
[C---:B------:R-:W-:Y:S04]  /*18a80*/  HMMA.16816.F32.BF16 R32, R76.reuse, R102, R32 ;  /* 0x000000664c20723c */ /* 0x040fe80000041820 */
[----:B------:R-:W-:Y:S01]  /*18a90*/  FADD.FTZ R0, R188, R0 ;  /* 0x00000000bc007221 */ /* 0x000fe20000010000 */
[----:B------:R-:W-:Y:S01]  /*18aa0*/  MUFU.EX2 R81, R240 ;  /* 0x000000f000517308 */ /* 0x000fe20000000800 */
[----:B------:R-:W-:Y:S02]  /*18ab0*/  FADD.FTZ R2, R171, R2 ;  /* 0x00000002ab027221 */ /* 0x000fe40000010000 */
[-C--:B----4-:R-:W-:Y:S04]  /*18ac0*/  HMMA.16816.F32.BF16 R36, R76, R104.reuse, R36 ;  /* 0x000000684c24723c */ /* 0x090fe80000041824 */
[----:B------:R-:W-:Y:S02]  /*18ad0*/  FADD.FTZ R0, R175, R0 ;  /* 0x00000000af007221 */ /* 0x000fe40000010000 */
[----:B------:R-:W-:Y:S01]  /*18ae0*/  FADD.FTZ R3, R172, R3 ;  /* 0x00000003ac037221 */ /* 0x000fe20000010000 */
[----:B------:R-:W1:Y:S01]  /*18af0*/  MUFU.EX2 R82, R242 ;  /* 0x000000f200527308 */ /* 0x000e620000000800 */
[C---:B------:R-:W-:Y:S04]  /*18b00*/  HMMA.16816.F32.BF16 R40, R72.reuse, R104, R40 ;  /* 0x000000684828723c */ /* 0x040fe80000041828 */
[----:B--2---:R-:W-:Y:S01]  /*18b10*/  F2FP.BF16.PACK_AB R98, R83, R84 ;  /* 0x000000545362723e */ /* 0x004fe200000010ff */
[----:B------:R-:W-:Y:S02]  /*18b20*/  FADD.FTZ R2, R167, R2 ;  /* 0x00000002a7027221 */ /* 0x000fe40000010000 */
[----:B------:R-:W-:Y:S01]  /*18b30*/  FADD.FTZ R0, R176, R0 ;  /* 0x00000000b0007221 */ /* 0x000fe20000010000 */
[-C--:B------:R-:W-:Y:S01]  /*18b40*/  HMMA.16816.F32.BF16 R44, R72, R106.reuse, R44 ;  /* 0x0000006a482c723c */ /* 0x080fe2000004182c */
[----:B------:R-:W-:Y:S03]  /*18b50*/  MUFU.EX2 R80, R244 ;  /* 0x000000f400507308 */ /* 0x000fe60000000800 */
[----:B------:R-:W-:Y:S02]  /*18b60*/  FADD.FTZ R3, R177, R3 ;  /* 0x00000003b1037221 */ /* 0x000fe40000010000 */
[----:B------:R-:W-:Y:S02]  /*18b70*/  FADD.FTZ R2, R166, R2 ;  /* 0x00000002a6027221 */ /* 0x000fe40000010000 */
[C---:B------:R-:W-:Y:S03]  /*18b80*/  HMMA.16816.F32.BF16 R48, R76.reuse, R106, R48 ;  /* 0x0000006a4c30723c */ /* 0x040fe60000041830 */
[----:B------:R-:W2:Y:S01]  /*18b90*/  MUFU.EX2 R71, R245 ;  /* 0x000000f500477308 */ /* 0x000ea20000000800 */
[----:B------:R-:W-:Y:S02]  /*18ba0*/  FADD.FTZ R0, R180, R0 ;  /* 0x00000000b4007221 */ /* 0x000fe40000010000 */
[----:B------:R-:W-:Y:S01]  /*18bb0*/  FADD.FTZ R3, R178, R3 ;  /* 0x00000003b2037221 */ /* 0x000fe20000010000 */
[----:B-1----:R-:W-:Y:S01]  /*18bc0*/  F2FP.BF16.PACK_AB R97, R82, R81 ;  /* 0x000000515261723e */ /* 0x002fe200000010ff */
[-C--:B------:R-:W-:Y:S04]  /*18bd0*/  HMMA.16816.F32.BF16 R52, R76, R108.reuse, R52 ;  /* 0x0000006c4c34723c */ /* 0x080fe80000041834 */
[----:B------:R-:W-:Y:S02]  /*18be0*/  FADD.FTZ R2, R165, R2 ;  /* 0x00000002a5027221 */ /* 0x000fe40000010000 */
[----:B------:R-:W-:Y:S02]  /*18bf0*/  FADD.FTZ R0, R181, R0 ;  /* 0x00000000b5007221 */ /* 0x000fe40000010000 */
[C---:B------:R-:W-:Y:S04]  /*18c00*/  HMMA.16816.F32.BF16 R56, R72.reuse, R108, R56 ;  /* 0x0000006c4838723c */ /* 0x040fe80000041838 */
[----:B------:R-:W-:Y:S02]  /*18c10*/  FADD.FTZ R3, R174, R3 ;  /* 0x00000003ae037221 */ /* 0x000fe40000010000 */
[----:B------:R-:W-:Y:S02]  /*18c20*/  FADD.FTZ R2, R94, R2 ;  /* 0x000000025e027221 */ /* 0x000fe40000010000 */
[-C--:B------:R-:W-:Y:S01]  /*18c30*/  HMMA.16816.F32.BF16 R60, R72, R110.reuse, R60 ;  /* 0x0000006e483c723c */ /* 0x080fe2000004183c */
[----:B------:R-:W1:Y:S03]  /*18c40*/  LDSM.16.MT88.4 R72, [R196+0x2000] ;  /* 0x00200000c448783b */ /* 0x000e660000004200 */
[----:B--2---:R-:W-:Y:S01]  /*18c50*/  F2FP.BF16.PACK_AB R99, R71, R80 ;  /* 0x000000504763723e */ /* 0x004fe200000010ff */
[----:B------:R-:W-:Y:S03]  /*18c60*/  FADD.FTZ R0, R170, R0 ;  /* 0x00000000aa007221 */ /* 0x000fe60000010000 */
[----:B------:R-:W-:Y:S08]  /*18c70*/  HMMA.16816.F32.BF16 R64, R76, R110, R64 ;  /* 0x0000006e4c40723c */ /* 0x000ff00000041840 */
[-C--:B------:R-:W-:Y:S07]  /*18c80*/  HMMA.16816.F32.BF16 R132, R160, R136.reuse, R4 ;  /* 0x00000088a084723c */ /* 0x080fee0000041804 */
[----:B------:R-:W-:Y:S01]  /*18c90*/  FADD.FTZ R4, R91, R3 ;  /* 0x000000035b047221 */ /* 0x000fe20000010000 */
[C---:B------:R-:W-:Y:S04]  /*18ca0*/  HMMA.16816.F32.BF16 R128, R96.reuse, R136, R8 ;  /* 0x000000886080723c */ /* 0x040fe80000041808 */
[----:B------:R-:W-:Y:S01]  /*18cb0*/  FADD.FTZ R3, R81, R2 ;  /* 0x0000000251037221 */ /* 0x000fe20000010000 */
[----:B------:R-:W-:Y:S01]  /*18cc0*/  MOV R91, R86 ;  /* 0x00000056005b7202 */ /* 0x000fe20000000f00 */
[----:B------:R-:W-:Y:S02]  /*18cd0*/  FADD.FTZ R2, R169, R0 ;  /* 0x00000000a9027221 */ /* 0x000fe40000010000 */
[-C--:B------:R-:W-:Y:S04]  /*18ce0*/  HMMA.16816.F32.BF16 R120, R96, R138.reuse, R12 ;  /* 0x0000008a6078723c */ /* 0x080fe8000004180c */
[----:B------:R-:W-:Y:S01]  /*18cf0*/  FADD.FTZ R0, R90, R4 ;  /* 0x000000045a007221 */ /* 0x000fe20000010000 */
[----:B------:R-:W-:Y:S01]  /*18d00*/  MOV R90, R87 ;  /* 0x00000057005a7202 */ /* 0x000fe20000000f00 */
        /* <DEDUP_REMOVED lines=21> */
.L_x_1062:
[----:B------:R-:W2:Y:S01]  /*18e60*/  LDL R0, [R1+0x44] ;  /* 0x0000440001007983 */ /* 0x000ea20000100800 */
[----:B------:R-:W-:-:S03]  /*18e70*/  IMAD.MOV.U32 R3, RZ, RZ, c[0x0][0x2c4] ;  /* 0x0000b100ff037624 */ /* 0x000fc600078e00ff */
[----:B------:R-:W3:Y:S02]  /*18e80*/  LDL R2, [R1] ;  /* 0x0000000001027983 */ /* 0x000ee40000100800 */
[----:B------:R-:W-:Y:S01]  /*18e90*/  ISETP.NE.AND P1, PT, R3, 0x1, PT ;  /* 0x000000010300780c */ /* 0x000fe20003f25270 */
[----:B------:R-:W-:-:S05]  /*18ea0*/  IMAD.MOV.U32 R4, RZ, RZ, c[0x0][0x32c] ;  /* 0x0000cb00ff047624 */ /* 0x000fca00078e00ff */
[----:B------:R-:W-:Y:S02]  /*18eb0*/  ISETP.GE.AND P0, PT, R4, 0x1, PT ;  /* 0x000000010400780c */ /* 0x000fe40003f06270 */
[----:B--2---:R-:W-:-:S05]  /*18ec0*/  IADD3 R0, R0, 0x7f, RZ ;  /* 0x0000007f00007810 */ /* 0x004fca0007ffe0ff */
[----:B------:R-:W-:Y:S01]  /*18ed0*/  @P1 IMAD.HI.U32 R3, R0, c[0x0][0x2c8], RZ ;  /* 0x0000b20000031a27 */ /* 0x000fe200078e00ff */
[----:B---3--:R-:W-:-:S04]  /*18ee0*/  IADD3 R2, R2, 0x1, -R252 ;  /* 0x0000000102027810 */ /* 0x008fc80007ffe8fc */
        /* <DEDUP_REMOVED lines=14> */
.L_x_1096:
[----:B------:R-:W-:-:S04]  /*18fd0*/  MOV R3, 0x1 ;  /* 0x0000000100037802 */ /* 0x000fc80000000f00 */
[----:B------:R-:W-:-:S13]  /*18fe0*/  ISETP.NE.AND P0, PT, R3, c[0x0][0x32c], PT ;  /* 0x0000cb0003007a0c */ /* 0x000fda0003f05270 */
[----:B------:R-:W-:-:S05]  /*18ff0*/  @P0 IMAD.HI.U32 R3, R0, c[0x0][0x330], RZ ;  /* 0x0000cc0000030a27 */ /* 0x000fca00078e00ff */
[----:B------:R-:W-:Y:S02]  /*19000*/  @P0 SHF.R.U32.HI R0, RZ, c[0x0][0x334], R3 ;  /* 0x0000cd00ff000a19 */ /* 0x000fe40000011603 */
.L_x_1097:
[----:B------:R-:W-:Y:S05]  /*19010*/  BSYNC B0 ;  /* 0x0000000000007941 */ /* 0x000fea0003800000 */
.L_x_1095:
[----:B------:R-:W-:-:S05]  /*19020*/  IMAD R0, R0, c[0x0][0x32c], RZ ;  /* 0x0000cb0000007a24 */ /* 0x000fca00078e02ff */
[----:B------:R-:W-:-:S03]  /*19030*/  IMNMX R2, R2, R0, !PT ;  /* 0x0000000002027217 */ /* 0x000fc60007800200 */
.L_x_1094:
[----:B------:R-:W2:Y:S01]  /*19040*/  LDL R3, [R1+0x14] ;  /* 0x0000140001037983 */ /* 0x000ea20000100800 */
[----:B------:R-:W-:-:S05]  /*19050*/  IADD3 R2, R2, 0x4f, RZ ;  /* 0x0000004f02027810 */ /* 0x000fca0007ffe0ff */
        /* <DEDUP_REMOVED lines=11> */
.L_x_1109:
        /* <DEDUP_REMOVED lines=41> */
.L_x_1243:
        /* <DEDUP_REMOVED lines=23> */
.L_x_1244:
[----:B-1----:R-:W-:Y:S02]  /*19510*/  LOP3.LUT P1, RZ, R208, 0x100, RZ, 0xc0, !PT ;  /* 0x00000100d0ff7812 */ /* 0x002fe4000782c0ff */
[----:B----4-:R-:W-:Y:S05]  /*19520*/  IADD3 R2, P0, R0, R5, RZ ;  /* 0x0000000500027210 */ /* 0x010fea0007f1e0ff */
[----:B------:R-:W-:Y:S06]  /*19530*/  IMAD.X R3, R4, 0x1, R6, P0 ;  /* 0x0000000104037824 */ /* 0x000fec00000e0606 */
[----:B------:R-:W-:Y:S01]  /*19540*/  @!PT LDS RZ, [RZ] ;  /* 0x00000000fffff984 */ /* 0x000fe20000000800 */
[----:B------:R-:W-:Y:S01]  /*19550*/  @!PT LDS RZ, [RZ] ;  /* 0x00000000fffff984 */ /* 0x000fe20000000800 */
[----:B------:R-:W-:Y:S01]  /*19560*/  @!PT LDS RZ, [RZ] ;  /* 0x00000000fffff984 */ /* 0x000fe20000000800 */
[----:B------:R1:W-:Y:S02]  /*19570*/  LDGSTS.E.BYPASS.LTC128B.128 [R210+0x2100], [R2.64], !P1 ;  /* 0x0210000002d27fae */ /* 0x0003e4000c901d48 */
.L_x_1100:
[----:B-1-34-:R-:W-:Y:S05]  /*19580*/  BSYNC B0 ;  /* 0x0000000000007941 */ /* 0x01afea0003800000 */
.L_x_1099:
        /* <DEDUP_REMOVED lines=142> */
.L_x_1245:
        /* <DEDUP_REMOVED lines=25> */
.L_x_1246:
[----:B----4-:R-:W-:Y:S02]  /*1a000*/  LOP3.LUT P1, RZ, R208, 0x100, RZ, 0xc0, !PT ;  /* 0x00000100d0ff7812 */ /* 0x010fe4000782c0ff */
[----:B--2---:R-:W-:Y:S05]  /*1a010*/  IADD3 R2, P0, R0, R85, RZ ;  /* 0x0000005500027210 */ /* 0x004fea0007f1e0ff */
[----:B-1----:R-:W-:Y:S06]  /*1a020*/  IMAD.X R3, R84, 0x1, R86, P0 ;  /* 0x0000000154037824 */ /* 0x002fec00000e0656 */
[----:B------:R-:W-:Y:S01]  /*1a030*/  @!PT LDS RZ, [RZ] ;  /* 0x00000000fffff984 */ /* 0x000fe20000000800 */
[----:B------:R-:W-:Y:S01]  /*1a040*/  @!PT LDS RZ, [RZ] ;  /* 0x00000000fffff984 */ /* 0x000fe20000000800 */
[----:B------:R-:W-:Y:S01]  /*1a050*/  @!PT LDS RZ, [RZ] ;  /* 0x00000000fffff984 */ /* 0x000fe20000000800 */
[----:B------:R1:W-:Y:S02]  /*1a060*/  LDGSTS.E.BYPASS.LTC128B.128 [R210+0x4900], [R2.64], !P1 ;  /* 0x0490000002d27fae */ /* 0x0003e4000c901d48 */
.L_x_1104:
[----:B------:R-:W-:Y:S05]  /*1a070*/  BSYNC B0 ;  /* 0x0000000000007941 */ /* 0x000fea0003800000 */
.L_x_1103:
        /* <DEDUP_REMOVED lines=83> */
.L_x_1247:
        /* <DEDUP_REMOVED lines=15> */
.L_x_1248:
[C---:B------:R-:W-:Y:S01]  /*1a6a0*/  FMUL.FTZ R2, R87.reuse, c[0x0][0x2d0] ;  /* 0x0000b40057027a20 */ /* 0x040fe20000410000 */
        /* <DEDUP_REMOVED lines=29> */
[C---:B------:R-:W-:Y:S01]  /*1a880*/  F2FP.BF16.PACK_AB R68, R3.reuse, R2 ;  /* 0x000000020344723e */ /* 0x040fe200000010ff */
[C---:B------:R-:W-:Y:S02]  /*1a890*/  FMUL.FTZ R2, R86.reuse, c[0x0][0x2d0] ;  /* 0x0000b40056027a20 */ /* 0x040fe40000410000 */
        /* <DEDUP_REMOVED lines=208> */
[----:B------:R3:W-:Y:S03]  /*1b5a0*/  MUFU.EX2 R159, R187 ;  /* 0x000000bb009f7308 */ /* 0x0007e60000000800 */
[-C--:B------:R-:W-:Y:S07]  /*1b5b0*/  HMMA.16816.F32.BF16 R52, R68, R72.reuse, R52 ;  /* 0x000000484434723c */ /* 0x080fee0000041834 */
[----:B------:R-:W-:Y:S01]  /*1b5c0*/  MUFU.EX2 R110, R171 ;  /* 0x000000ab006e7308 */ /* 0x000fe20000000800 */
[C---:B------:R-:W-:Y:S04]  /*1b5d0*/  HMMA.16816.F32.BF16 R56, R64.reuse, R72, R56 ;  /* 0x000000484038723c */ /* 0x040fe80000041838 */
[C---:B--2---:R-:W-:Y:S01]  /*1b5e0*/  FADD.FTZ R0, R78.reuse, R0 ;  /* 0x000000004e007221 */ /* 0x044fe20000010000 */
[----:B------:R-:W-:Y:S03]  /*1b5f0*/  F2FP.BF16.PACK_AB R78, R78, R77 ;  /* 0x0000004d4e4e723e */ /* 0x000fe600000010ff */
[-C--:B------:R-:W-:Y:S01]  /*1b600*/  HMMA.16816.F32.BF16 R60, R64, R74.reuse, R60 ;  /* 0x0000004a403c723c */ /* 0x080fe2000004183c */
[----:B------:R-:W2:Y:S03]  /*1b610*/  MUFU.EX2 R118, R170 ;  /* 0x000000aa00767308 */ /* 0x000ea60000000800 */
[----:B------:R-:W-:Y:S01]  /*1b620*/  FADD.FTZ R0, R107, R0 ;  /* 0x000000006b007221 */ /* 0x000fe20000010000 */
[----:B---3--:R-:W3:Y:S02]  /*1b630*/  LDL R187, [R1+0x18] ;  /* 0x0000180001bb7983 */ /* 0x008ee40000100800 */
        /* <DEDUP_REMOVED lines=9> */
[----:B------:R-:W4:Y:S03]  /*1b6d0*/  MUFU.EX2 R123, R168 ;  /* 0x000000a8007b7308 */ /* 0x000f260000000800 */
        /* <DEDUP_REMOVED lines=8> */
[----:B------:R-:W-:Y:S03]  /*1b760*/  LDSM.16.MT88.4 R100, [R194+0x1000] ;  /* 0x00100000c264783b */ /* 0x000fe60000004200 */
[----:B------:R-:W-:Y:S02]  /*1b770*/  FADD.FTZ R2, R104, R0 ;  /* 0x0000000068027221 */ /* 0x000fe40000010000 */
[----:B------:R-:W-:Y:S02]  /*1b780*/  FADD.FTZ R0, R116, R91 ;  /* 0x0000005b74007221 */ /* 0x000fe40000010000 */
[----:B------:R-:W-:Y:S01]  /*1b790*/  FADD.FTZ R91, R115, R84 ;  /* 0x00000054735b7221 */ /* 0x000fe20000010000 */
[----:B------:R-:W5:Y:S01]  /*1b7a0*/  MUFU.EX2 R113, R164 ;  /* 0x000000a400717308 */ /* 0x000f620000000800 */
[----:B------:R-:W-:Y:S01]  /*1b7b0*/  FADD.FTZ R84, R109, R0 ;  /* 0x000000006d547221 */ /* 0x000fe20000010000 */
[----:B----4-:R-:W-:Y:S08]  /*1b7c0*/  F2FP.BF16.PACK_AB R79, R123, R122 ;  /* 0x0000007a7b4f723e */ /* 0x010ff000000010ff */
[----:B------:R-:W4:Y:S01]  /*1b7d0*/  MUFU.EX2 R120, R93 ;  /* 0x0000005d00787308 */ /* 0x000f220000000800 */
[-C--:B-1----:R-:W-:Y:S09]  /*1b7e0*/  HMMA.16816.F32.BF16 R4, R76, R80.reuse, R4 ;  /* 0x000000504c04723c */ /* 0x082ff20000041804 */
[----:B------:R-:W-:Y:S03]  /*1b7f0*/  MUFU.EX2 R158, R188 ;  /* 0x000000bc009e7308 */ /* 0x000fe60000000800 */
[----:B-----5:R-:W-:Y:S07]  /*1b800*/  F2FP.BF16.PACK_AB R69, R113, R112 ;  /* 0x000000707145723e */ /* 0x020fee00000010ff */
[----:B------:R-:W-:Y:S01]  /*1b810*/  MUFU.EX2 R157, R191 ;  /* 0x000000bf009d7308 */ /* 0x000fe20000000800 */
[----:B----4-:R-:W-:Y:S09]  /*1b820*/  F2FP.BF16.PACK_AB R71, R184, R120 ;  /* 0x00000078b847723e */ /* 0x010ff200000010ff */
[----:B------:R-:W-:Y:S01]  /*1b830*/  MUFU.EX2 R178, R185 ;  /* 0x000000b900b27308 */ /* 0x000fe20000000800 */
[C---:B------:R-:W-:Y:S08]  /*1b840*/  HMMA.16816.F32.BF16 R8, R68.reuse, R80, R8 ;  /* 0x000000504408723c */ /* 0x040ff00000041808 */
        /* <DEDUP_REMOVED lines=20> */
[----:B------:R-:W5:Y:S06]  /*1b990*/  MUFU.EX2 R108, R224 ;  /* 0x000000e0006c7308 */ /* 0x000f6c0000000800 */
[-C--:B-1----:R-:W-:Y:S04]  /*1b9a0*/  HMMA.16816.F32.BF16 R52, R76, R80.reuse, R52 ;  /* 0x000000504c34723c */ /* 0x082fe80000041834 */
[----:B------:R-:W1:Y:S04]  /*1b9b0*/  MUFU.EX2 R92, R223 ;  /* 0x000000df005c7308 */ /* 0x000e680000000800 */
[C---:B------:R-:W-:Y:S06]  /*1b9c0*/  HMMA.16816.F32.BF16 R56, R68.reuse, R80, R56 ;  /* 0x000000504438723c */ /* 0x040fec0000041838 */
[----:B------:R-:W2:Y:S02]  /*1b9d0*/  MUFU.EX2 R94, R222 ;  /* 0x000000de005e7308 */ /* 0x000ea40000000800 */
[-C--:B------:R-:W-:Y:S04]  /*1b9e0*/  HMMA.16816.F32.BF16 R60, R68, R82.reuse, R60 ;  /* 0x00000052443c723c */ /* 0x080fe8000004183c */
[----:B-----5:R-:W-:Y:S03]  /*1b9f0*/  FADD.FTZ R0, R108, R2 ;  /* 0x000000026c007221 */ /* 0x020fe60000010000 */
[----:B------:R-:W-:Y:S01]  /*1ba00*/  F2FP.BF16.PACK_AB R68, R105, R107 ;  /* 0x0000006b6944723e */ /* 0x000fe200000010ff */
[----:B------:R-:W-:Y:S01]  /*1ba10*/  HMMA.16816.F32.BF16 R64, R76, R82, R64 ;  /* 0x000000524c40723c */ /* 0x000fe20000041840 */
[----:B------:R-:W5:Y:S01]  /*1ba20*/  LDSM.16.MT88.4 R80, [R196+0x1000] ;  /* 0x00100000c450783b */ /* 0x000f620000004200 */
[----:B------:R-:W4:Y:S02]  /*1ba30*/  MUFU.EX2 R93, R221 ;  /* 0x000000dd005d7308 */ /* 0x000f240000000800 */
[----:B------:R-:W-:Y:S01]  /*1ba40*/  F2FP.BF16.PACK_AB R70, R104, R106 ;  /* 0x0000006a6846723e */ /* 0x000fe200000010ff */
[----:B-1----:R-:W-:Y:S01]  /*1ba50*/  FADD.FTZ R0, R92, R0 ;  /* 0x000000005c007221 */ /* 0x002fe20000010000 */
[----:B------:R-:W-:Y:S02]  /*1ba60*/  F2FP.BF16.PACK_AB R69, R245, R251 ;  /* 0x000000fbf545723e */ /* 0x000fe400000010ff */
[----:B------:R-:W-:Y:S01]  /*1ba70*/  F2FP.BF16.PACK_AB R71, R247, R246 ;  /* 0x000000f6f747723e */ /* 0x000fe200000010ff */
[----:B------:R-:W-:Y:S03]  /*1ba80*/  LDSM.16.MT88.4 R104, [R194+0x1800] ;  /* 0x00180000c268783b */ /* 0x000fe60000004200 */
[----:B------:R-:W-:Y:S01]  /*1ba90*/  F2FP.BF16.PACK_AB R76, R182, R183 ;  /* 0x000000b7b64c723e */ /* 0x000fe200000010ff */
[----:B------:R-:W-:Y:S01]  /*1baa0*/  MUFU.EX2 R175, R219 ;  /* 0x000000db00af7308 */ /* 0x000fe20000000800 */
[----:B------:R-:W-:Y:S01]  /*1bab0*/  F2FP.BF16.PACK_AB R78, R159, R179 ;  /* 0x000000b39f4e723e */ /* 0x000fe200000010ff */
[-C--:B--2---:R-:W-:Y:S05]  /*1bac0*/  HMMA.16816.F32.BF16 R4, R68, R72.reuse, R4 ;  /* 0x000000484404723c */ /* 0x084fea0000041804 */
[----:B------:R-:W-:Y:S01]  /*1bad0*/  F2FP.BF16.PACK_AB R77, R157, R158 ;  /* 0x0000009e9d4d723e */ /* 0x000fe200000010ff */
[----:B------:R-:W-:Y:S01]  /*1bae0*/  FADD.FTZ R0, R94, R0 ;  /* 0x000000005e007221 */ /* 0x000fe20000010000 */
[----:B------:R-:W-:Y:S01]  /*1baf0*/  F2FP.BF16.PACK_AB R79, R172, R156 ;  /* 0x0000009cac4f723e */ /* 0x000fe200000010ff */
[----:B------:R-:W1:Y:S04]  /*1bb00*/  MUFU.EX2 R176, R218 ;  /* 0x000000da00b07308 */ /* 0x000e680000000800 */
[C---:B----4-:R-:W-:Y:S02]  /*1bb10*/  FADD.FTZ R2, R93.reuse, R0 ;  /* 0x000000005d027221 */ /* 0x050fe40000010000 */
[C---:B------:R-:W-:Y:S04]  /*1bb20*/  HMMA.16816.F32.BF16 R8, R76.reuse, R72, R8 ;  /* 0x000000484c08723c */ /* 0x040fe80000041808 */
[----:B------:R-:W-:Y:S01]  /*1bb30*/  MUFU.EX2 R180, R217 ;  /* 0x000000d900b47308 */ /* 0x000fe20000000800 */
[----:B------:R-:W-:Y:S02]  /*1bb40*/  FADD.FTZ R0, R112, R91 ;  /* 0x0000005b70007221 */ /* 0x000fe40000010000 */
[----:B------:R-:W-:Y:S01]  /*1bb50*/  F2FP.BF16.PACK_AB R72, R92, R108 ;  /* 0x0000006c5c48723e */ /* 0x000fe200000010ff */
[-C--:B------:R-:W-:Y:S06]  /*1bb60*/  HMMA.16816.F32.BF16 R12, R76, R74.reuse, R12 ;  /* 0x0000004a4c0c723c */ /* 0x080fec000004180c */
[----:B------:R-:W2:Y:S02]  /*1bb70*/  MUFU.EX2 R181, R213 ;  /* 0x000000d500b57308 */ /* 0x000ea40000000800 */
[C---:B------:R-:W-:Y:S04]  /*1bb80*/  HMMA.16816.F32.BF16 R16, R68.reuse, R74, R16 ;  /* 0x0000004a4410723c */ /* 0x040fe80000041810 */
[----:B-1----:R-:W-:Y:S03]  /*1bb90*/  F2FP.BF16.PACK_AB R73, R176, R175 ;  /* 0x000000afb049723e */ /* 0x002fe600000010ff */
[----:B------:R-:W-:Y:S01]  /*1bba0*/  F2FP.BF16.PACK_AB R74, R93, R94 ;  /* 0x0000005e5d4a723e */ /* 0x000fe200000010ff */
[-C--:B------:R-:W-:Y:S01]  /*1bbb0*/  HMMA.16816.F32.BF16 R20, R68, R96.reuse, R20 ;  /* 0x000000604414723c */ /* 0x080fe20000041814 */
[----:B------:R-:W-:Y:S07]  /*1bbc0*/  MUFU.EX2 R117, R220 ;  /* 0x000000dc00757308 */ /* 0x000fee0000000800 */
[C---:B------:R-:W-:Y:S03]  /*1bbd0*/  HMMA.16816.F32.BF16 R24, R76.reuse, R96, R24 ;  /* 0x000000604c18723c */ /* 0x040fe60000041818 */
[----:B------:R-:W1:Y:S01]  /*1bbe0*/  MUFU.EX2 R114, R225 ;  /* 0x000000e100727308 */ /* 0x000e620000000800 */
[----:B--2---:R-:W-:Y:S04]  /*1bbf0*/  F2FP.BF16.PACK_AB R75, R181, R180 ;  /* 0x000000b4b54b723e */ /* 0x004fe800000010ff */
[-C--:B------:R-:W-:Y:S05]  /*1bc00*/  HMMA.16816.F32.BF16 R28, R76, R98.reuse, R28 ;  /* 0x000000624c1c723c */ /* 0x080fea000004181c */
[----:B------:R-:W-:Y:S03]  /*1bc10*/  MUFU.EX2 R111, R230 ;  /* 0x000000e6006f7308 */ /* 0x000fe60000000800 */
[C---:B------:R-:W-:Y:S01]  /*1bc20*/  HMMA.16816.F32.BF16 R32, R68.reuse, R98, R32 ;  /* 0x000000624420723c */ /* 0x040fe20000041820 */
[----:B------:R-:W2:Y:S06]  /*1bc30*/  LDSM.16.MT88.4 R96, [R193+0x1800] ;  /* 0x00180000c160783b */ /* 0x000eac0000004200 */
[----:B------:R-:W4:Y:S01]  /*1bc40*/  MUFU.EX2 R109, R234 ;  /* 0x000000ea006d7308 */ /* 0x000f220000000800 */
[-C--:B------:R-:W-:Y:S04]  /*1bc50*/  HMMA.16816.F32.BF16 R36, R68, R100.reuse, R36 ;  /* 0x000000644424723c */ /* 0x080fe80000041824 */
[----:B-1----:R-:W-:Y:S04]  /*1bc60*/  F2FP.BF16.PACK_AB R160, R114, R117 ;  /* 0x0000007572a0723e */ /* 0x002fe800000010ff */
[C---:B------:R-:W-:Y:S01]  /*1bc70*/  HMMA.16816.F32.BF16 R40, R76.reuse, R100, R40 ;  /* 0x000000644c28723c */ /* 0x040fe20000041828 */
[----:B------:R-:W-:Y:S07]  /*1bc80*/  MUFU.EX2 R171, R231 ;  /* 0x000000e700ab7308 */ /* 0x000fee0000000800 */
[-C--:B------:R-:W-:Y:S03]  /*1bc90*/  HMMA.16816.F32.BF16 R44, R76, R102.reuse, R44 ;  /* 0x000000664c2c723c */ /* 0x080fe6000004182c */
[----:B------:R-:W1:Y:S01]  /*1bca0*/  MUFU.EX2 R170, R233 ;  /* 0x000000e900aa7308 */ /* 0x000e620000000800 */
[----:B----4-:R-:W-:Y:S04]  /*1bcb0*/  F2FP.BF16.PACK_AB R162, R109, R111 ;  /* 0x0000006f6da2723e */ /* 0x010fe800000010ff */
[C---:B------:R-:W-:Y:S01]  /*1bcc0*/  HMMA.16816.F32.BF16 R48, R68.reuse, R102, R48 ;  /* 0x000000664430723c */ /* 0x040fe20000041830 */
[----:B------:R-:W4:Y:S03]  /*1bcd0*/  LDSM.16.MT88.4 R100, [R197+0x1800] ;  /* 0x00180000c564783b */ /* 0x000f260000004200 */
[C---:B---3--:R-:W-:Y:S01]  /*1bce0*/  ISETP.GT.AND P0, PT, R214.reuse, R187, PT ;  /* 0x000000bbd600720c */ /* 0x048fe20003f04270 */
[----:B------:R-:W-:Y:S01]  /*1bcf0*/  MUFU.EX2 R169, R235 ;  /* 0x000000eb00a97308 */ /* 0x000fe20000000800 */
[----:B------:R-:W-:Y:S02]  /*1bd00*/  IADD3 R214, R214, -0x1, RZ ;  /* 0xffffffffd6d67810 */ /* 0x000fe40007ffe0ff */
[-C--:B-----5:R-:W-:Y:S07]  /*1bd10*/  HMMA.16816.F32.BF16 R52, R68, R80.reuse, R52 ;  /* 0x000000504434723c */ /* 0x0a0fee0000041834 */
[----:B------:R-:W3:Y:S01]  /*1bd20*/  MUFU.EX2 R165, R237 ;  /* 0x000000ed00a57308 */ /* 0x000ee20000000800 */
[C---:B------:R-:W-:Y:S04]  /*1bd30*/  HMMA.16816.F32.BF16 R56, R76.reuse, R80, R56 ;  /* 0x000000504c38723c */ /* 0x040fe80000041838 */
[----:B-1----:R-:W-:Y:S03]  /*1bd40*/  F2FP.BF16.PACK_AB R161, R170, R171 ;  /* 0x000000abaaa1723e */ /* 0x002fe600000010ff */
[----:B------:R-:W-:Y:S01]  /*1bd50*/  FADD.FTZ R80, R118, R3 ;  /* 0x0000000376507221 */ /* 0x000fe20000010000 */
[-C--:B------:R-:W-:Y:S01]  /*1bd60*/  HMMA.16816.F32.BF16 R60, R76, R82.reuse, R60 ;  /* 0x000000524c3c723c */ /* 0x080fe2000004183c */
[----:B------:R-:W1:Y:S01]  /*1bd70*/  LDSM.16.MT88.4 R76, [R196+0x1800] ;  /* 0x00180000c44c783b */ /* 0x000e620000004200 */
[----:B------:R-:W-:Y:S02]  /*1bd80*/  MUFU.EX2 R94, R236 ;  /* 0x000000ec005e7308 */ /* 0x000fe40000000800 */
[----:B------:R-:W-:Y:S02]  /*1bd90*/  FADD.FTZ R3, R119, R84 ;  /* 0x0000005477037221 */ /* 0x000fe40000010000 */
[----:B------:R-:W-:Y:S02]  /*1bda0*/  FADD.FTZ R81, R113, R0 ;  /* 0x0000000071517221 */ /* 0x000fe40000010000 */
[----:B------:R-:W-:Y:S04]  /*1bdb0*/  HMMA.16816.F32.BF16 R64, R68, R82, R64 ;  /* 0x000000524440723c */ /* 0x000fe80000041840 */
[----:B------:R-:W5:Y:S01]  /*1bdc0*/  MUFU.EX2 R93, R238 ;  /* 0x000000ee005d7308 */ /* 0x000f620000000800 */
[----:B------:R-:W-:Y:S02]  /*1bdd0*/  FADD.FTZ R0, R117, R2 ;  /* 0x0000000275007221 */ /* 0x000fe40000010000 */
[----:B------:R-:W-:Y:S01]  /*1bde0*/  F2FP.BF16.PACK_AB R68, R174, R173 ;  /* 0x000000adae44723e */ /* 0x000fe200000010ff */
[-C--:B--2---:R-:W-:Y:S05]  /*1bdf0*/  HMMA.16816.F32.BF16 R4, R72, R96.reuse, R4 ;  /* 0x000000604804723c */ /* 0x084fea0000041804 */
[----:B------:R-:W-:Y:S01]  /*1be00*/  F2FP.BF16.PACK_AB R70, R178, R177 ;  /* 0x000000b1b246723e */ /* 0x000fe200000010ff */
[----:B------:R-:W-:Y:S01]  /*1be10*/  MUFU.EX2 R92, R240 ;  /* 0x000000f0005c7308 */ /* 0x000fe20000000800 */
[----:B------:R-:W-:Y:S01]  /*1be20*/  F2FP.BF16.PACK_AB R69, R167, R168 ;  /* 0x000000a8a745723e */ /* 0x000fe200000010ff */
[----:B------:R-:W-:Y:S01]  /*1be30*/  FADD.FTZ R0, R114, R0 ;  /* 0x0000000072007221 */ /* 0x000fe20000010000 */
[----:B------:R-:W-:Y:S03]  /*1be40*/  F2FP.BF16.PACK_AB R71, R164, R166 ;  /* 0x000000a6a447723e */ /* 0x000fe600000010ff */
[----:B---3--:R-:W-:Y:S01]  /*1be50*/  F2FP.BF16.PACK_AB R163, R165, R169 ;  /* 0x000000a9a5a3723e */ /* 0x008fe200000010ff */
[----:B------:R-:W-:Y:S03]  /*1be60*/  FADD.FTZ R0, R111, R0 ;  /* 0x000000006f007221 */ /* 0x000fe60000010000 */
[C---:B------:R-:W-:Y:S01]  /*1be70*/  HMMA.16816.F32.BF16 R8, R68.reuse, R96, R8 ;  /* 0x000000604408723c */ /* 0x040fe20000041808 */
[----:B------:R-:W2:Y:S03]  /*1be80*/  MUFU.EX2 R91, R242 ;  /* 0x000000f2005b7308 */ /* 0x000ea60000000800 */
[----:B------:R-:W-:Y:S02]  /*1be90*/  FADD.FTZ R229, R109, R0 ;  /* 0x000000006de57221 */ /* 0x000fe40000010000 */
[----:B------:R-:W-:Y:S01]  /*1bea0*/  FADD.FTZ R0, R122, R80 ;  /* 0x000000507a007221 */ /* 0x000fe20000010000 */
[----:B-----5:R-:W-:Y:S01]  /*1beb0*/  F2FP.BF16.PACK_AB R96, R93, R94 ;  /* 0x0000005e5d60723e */ /* 0x020fe200000010ff */
[-C--:B------:R-:W-:Y:S03]  /*1bec0*/  HMMA.16816.F32.BF16 R12, R68, R98.reuse, R12 ;  /* 0x00000062440c723c */ /* 0x080fe6000004180c */
[----:B------:R-:W-:Y:S01]  /*1bed0*/  MUFU.EX2 R83, R239 ;  /* 0x000000ef00537308 */ /* 0x000fe20000000800 */
[----:B------:R-:W-:Y:S04]  /*1bee0*/  FADD.FTZ R2, R123, R0 ;  /* 0x000000007b027221 */ /* 0x000fe80000010000 */
[C---:B------:R-:W-:Y:S04]  /*1bef0*/  HMMA.16816.F32.BF16 R16, R72.reuse, R98, R16 ;  /* 0x000000624810723c */ /* 0x040fe80000041810 */
[----:B------:R-:W-:Y:S01]  /*1bf00*/  FADD.FTZ R2, R251, R2 ;  /* 0x00000002fb027221 */ /* 0x000fe20000010000 */
[----:B------:R-:W3:Y:S03]  /*1bf10*/  MUFU.EX2 R84, R241 ;  /* 0x000000f100547308 */ /* 0x000ee60000000800 */
[-C--:B----4-:R-:W-:Y:S04]  /*1bf20*/  HMMA.16816.F32.BF16 R20, R72, R100.reuse, R20 ;  /* 0x000000644814723c */ /* 0x090fe80000041814 */
[----:B--2---:R-:W-:Y:S01]  /*1bf30*/  F2FP.BF16.PACK_AB R98, R91, R92 ;  /* 0x0000005c5b62723e */ /* 0x004fe200000010ff */
[----:B------:R-:W-:Y:S02]  /*1bf40*/  FADD.FTZ R2, R245, R2 ;  /* 0x00000002f5027221 */ /* 0x000fe40000010000 */
[----:B------:R-:W-:Y:S01]  /*1bf50*/  MUFU.EX2 R82, R243 ;  /* 0x000000f300527308 */ /* 0x000fe20000000800 */
[C---:B------:R-:W-:Y:S04]  /*1bf60*/  HMMA.16816.F32.BF16 R24, R68.reuse, R100, R24 ;  /* 0x000000644418723c */ /* 0x040fe80000041818 */
[----:B------:R-:W-:Y:S04]  /*1bf70*/  FADD.FTZ R2, R246, R2 ;  /* 0x00000002f6027221 */ /* 0x000fe80000010000 */
[-C--:B------:R-:W-:Y:S04]  /*1bf80*/  HMMA.16816.F32.BF16 R28, R68, R102.reuse, R28 ;  /* 0x00000066441c723c */ /* 0x080fe8000004181c */
[----:B------:R-:W-:Y:S01]  /*1bf90*/  FADD.FTZ R2, R247, R2 ;  /* 0x00000002f7027221 */ /* 0x000fe20000010000 */
[----:B---3--:R-:W-:Y:S03]  /*1bfa0*/  F2FP.BF16.PACK_AB R97, R84, R83 ;  /* 0x000000535461723e */ /* 0x008fe600000010ff */
[C---:B------:R-:W-:Y:S04]  /*1bfb0*/  HMMA.16816.F32.BF16 R32, R72.reuse, R102, R32 ;  /* 0x000000664820723c */ /* 0x040fe80000041820 */
[----:B------:R-:W-:Y:S04]  /*1bfc0*/  FADD.FTZ R2, R175, R2 ;  /* 0x00000002af027221 */ /* 0x000fe80000010000 */
[-C--:B------:R-:W-:Y:S04]  /*1bfd0*/  HMMA.16816.F32.BF16 R36, R72, R104.reuse, R36 ;  /* 0x000000684824723c */ /* 0x080fe80000041824 */
[----:B------:R-:W-:Y:S04]  /*1bfe0*/  FADD.FTZ R2, R176, R2 ;  /* 0x00000002b0027221 */ /* 0x000fe80000010000 */
[C---:B------:R-:W-:Y:S04]  /*1bff0*/  HMMA.16816.F32.BF16 R40, R68.reuse, R104, R40 ;  /* 0x000000684428723c */ /* 0x040fe80000041828 */
[----:B------:R-:W-:Y:S04]  /*1c000*/  FADD.FTZ R2, R180, R2 ;  /* 0x00000002b4027221 */ /* 0x000fe80000010000 */
[-C--:B------:R-:W-:Y:S04]  /*1c010*/  HMMA.16816.F32.BF16 R44, R68, R106.reuse, R44 ;  /* 0x0000006a442c723c */ /* 0x080fe8000004182c */
[----:B------:R-:W-:Y:S04]  /*1c020*/  FADD.FTZ R2, R181, R2 ;  /* 0x00000002b5027221 */ /* 0x000fe80000010000 */
[C---:B------:R-:W-:Y:S04]  /*1c030*/  HMMA.16816.F32.BF16 R48, R72.reuse, R106, R48 ;  /* 0x0000006a4830723c */ /* 0x040fe80000041830 */
[----:B------:R-:W-:Y:S04]  /*1c040*/  FADD.FTZ R2, R171, R2 ;  /* 0x00000002ab027221 */ /* 0x000fe80000010000 */
[-C--:B-1----:R-:W-:Y:S08]  /*1c050*/  HMMA.16816.F32.BF16 R52, R72, R76.reuse, R52 ;  /* 0x0000004c4834723c */ /* 0x082ff00000041834 */
[C---:B------:R-:W-:Y:S01]  /*1c060*/  HMMA.16816.F32.BF16 R56, R68.reuse, R76, R56 ;  /* 0x0000004c4438723c */ /* 0x040fe20000041838 */
[----:B------:R-:W1:Y:S06]  /*1c070*/  MUFU.EX2 R77, R244 ;  /* 0x000000f4004d7308 */ /* 0x000e6c0000000800 */
[----:B------:R-:W-:Y:S01]  /*1c080*/  FADD.FTZ R76, R121, R3 ;  /* 0x00000003794c7221 */ /* 0x000fe20000010000 */
        /* <DEDUP_REMOVED lines=8> */
[----:B-1----:R-:W-:Y:S01]  /*1c110*/  F2FP.BF16.PACK_AB R99, R77, R82 ;  /* 0x000000524d63723e */ /* 0x002fe200000010ff */
[----:B------:R-:W-:Y:S02]  /*1c120*/  FADD.FTZ R3, R158, R3 ;  /* 0x000000039e037221 */ /* 0x000fe40000010000 */
[----:B------:R-:W-:Y:S04]  /*1c130*/  FADD.FTZ R0, R182, R0 ;  /* 0x00000000b6007221 */ /* 0x000fe80000010000 */
        /* <DEDUP_REMOVED lines=28> */
[----:B------:R-:W-:Y:S02]  /*1c300*/  FADD.FTZ R0, R84, R4 ;  /* 0x0000000454007221 */ /* 0x000fe40000010000 */
[-C--:B------:R-:W-:Y:S04]  /*1c310*/  HMMA.16816.F32.BF16 R104, R96, R154.reuse, R44 ;  /* 0x0000009a6068723c */ /* 0x080fe8000004182c */
[----:B------:R-:W-:Y:S02]  /*1c320*/  FADD.FTZ R3, R169, R3 ;  /* 0x00000003a9037221 */ /* 0x000fe40000010000 */
[----:B------:R-:W-:Y:S01]  /*1c330*/  FADD.FTZ R2, R92, R2 ;  /* 0x000000025c027221 */ /* 0x000fe20000010000 */
[----:B------:R-:W-:Y:S01]  /*1c340*/  MOV R92, R86 ;  /* 0x00000056005c7202 */ /* 0x000fe20000000f00 */
[C---:B------:R-:W-:Y:S04]  /*1c350*/  HMMA.16816.F32.BF16 R152, R160.reuse, R154, R48 ;  /* 0x0000009aa098723c */ /* 0x040fe80000041830 */
[----:B------:R-:W-:Y:S02]  /*1c360*/  FADD.FTZ R0, R82, R0 ;  /* 0x0000000052007221 */ /* 0x000fe40000010000 */
[----:B------:R-:W-:Y:S02]  /*1c370*/  FADD.FTZ R227, R165, R3 ;  /* 0x00000003a5e37221 */ /* 0x000fe40000010000 */
[-C--:B--2---:R-:W-:Y:S04]  /*1c380*/  HMMA.16816.F32.BF16 R156, R160, R68.reuse, R52 ;  /* 0x00000044a09c723c */ /* 0x084fe80000041834 */
[----:B------:R-:W-:Y:S01]  /*1c390*/  FADD.FTZ R246, R91, R2 ;  /* 0x000000025bf67221 */ /* 0x000fe20000010000 */
[----:B------:R-:W-:Y:S01]  /*1c3a0*/  MOV R91, R87 ;  /* 0x00000057005b7202 */ /* 0x000fe20000000f00 */
[----:B------:R-:W-:Y:S02]  /*1c3b0*/  FADD.FTZ R247, R77, R0 ;  /* 0x000000004df77221 */ /* 0x000fe40000010000 */
[C---:B------:R-:W-:Y:S07]  /*1c3c0*/  HMMA.16816.F32.BF16 R100, R96.reuse, R68, R56 ;  /* 0x000000446064723c */ /* 0x040fee0000041838 */
[----:B------:R-:W-:Y:S01]  /*1c3d0*/  MOV R68, R90 ;  /* 0x0000005a00447202 */ /* 0x000fe20000000f00 */
[-C--:B------:R-:W-:Y:S08]  /*1c3e0*/  HMMA.16816.F32.BF16 R96, R96, R70.reuse, R60 ;  /* 0x000000466060723c */ /* 0x080ff0000004183c */
[----:B------:R-:W-:Y:S01]  /*1c3f0*/  HMMA.16816.F32.BF16 R160, R160, R70, R64 ;  /* 0x00000046a0a0723c */ /* 0x000fe20000041840 */
[----:B------:R-:W-:-:S07]  /*1c400*/  @P0 BRA `(.L_x_1109) ;  /* 0xffffcd0000000947 */ /* 0x000fce000383ffff */
.L_x_1098:
[----:B------:R-:W2:Y:S02]  /*1c410*/  LDL R0, [R1+0x14] ;  /* 0x0000140001007983 */ /* 0x000ea40000100800 */
[----:B--2---:R-:W-:-:S13]  /*1c420*/  ISETP.GE.AND P0, PT, R214, R0, PT ;  /* 0x00000000d600720c */ /* 0x004fda0003f06270 */
[----:B------:R-:W-:Y:S05]  /*1c430*/  @!P0 BRA `(.L_x_1110) ;  /* 0x0000566000008947 */ /* 0x000fea0003800000 */
[----:B------:R-:W-:Y:S01]  /*1c440*/  IMAD.MOV.U32 R91, RZ, RZ, R86 ;  /* 0x000000ffff5b7224 */ /* 0x000fe200078e0056 */
[----:B------:R-:W-:Y:S01]  /*1c450*/  MOV R93, R68 ;  /* 0x00000044005d7202 */ /* 0x000fe20000000f00 */
[----:B------:R-:W-:Y:S01]  /*1c460*/  IMAD.MOV.U32 R90, RZ, RZ, R87 ;  /* 0x000000ffff5a7224 */ /* 0x000fe200078e0057 */
[----:B------:R-:W-:Y:S02]  /*1c470*/  MOV R92, R85 ;  /* 0x00000055005c7202 */ /* 0x000fe40000000f00 */
.L_x_1138:
[----:B------:R-:W2:Y:S01]  /*1c480*/  LDL.64 R6, [R1+0x20] ;  /* 0x0000200001067983 */ /* 0x000ea20000100a00 */
[----:B------:R-:W-:Y:S04]  /*1c490*/  DEPBAR.LE SB0, 0x0 ;  /* 0x000080000000791a */ /* 0x000fe80000000000 */
[----:B------:R-:W3:Y:S01]  /*1c4a0*/  LDL R4, [R1+0x28] ;  /* 0x0000280001047983 */ /* 0x000ee20000100800 */
[----:B------:R-:W-:Y:S01]  /*1c4b0*/  WARPSYNC 0xffffffff ;  /* 0xffffffff00007948 */ /* 0x000fe20003800000 */
[----:B------:R-:W-:Y:S01]  /*1c4c0*/  SHF.R.S32.HI R0, RZ, 0x1f, R216 ;  /* 0x0000001fff007819 */ /* 0x000fe200000114d8 */
[----:B-1----:R-:W-:Y:S01]  /*1c4d0*/  IMAD.WIDE.U32 R2, R216, c[0x0][0x208], RZ ;  /* 0x00008200d8027a25 */ /* 0x002fe200078e00ff */
[----:B------:R-:W-:Y:S01]  /*1c4e0*/  BAR.SYNC.DEFER_BLOCKING 0x0 ;  /* 0x0000000000007b1d */ /* 0x000fe20000010000 */
[----:B------:R-:W-:Y:S02]  /*1c4f0*/  SHF.L.U64.HI R68, R248, 0x1, R249 ;  /* 0x00000001f8447819 */ /* 0x000fe400000102f9 */
[----:B------:R-:W-:Y:S01]  /*1c500*/  IMAD R0, R0, c[0x0][0x208], RZ ;  /* 0x0000820000007a24 */ /* 0x000fe200078e02ff */
[----:B------:R-:W-:Y:S03]  /*1c510*/  SHF.L.U32 R53, R248, 0x1, RZ ;  /* 0x00000001f8357819 */ /* 0x000fe600000006ff */
[----:B------:R-:W-:Y:S04]  /*1c520*/  IMAD R0, R216, c[0x0][0x20c], R0 ;  /* 0x00008300d8007a24 */ /* 0x000fe800078e0200 */
[----:B------:R-:W-:Y:S01]  /*1c530*/  IMAD.IADD R3, R3, 0x1, R0 ;  /* 0x0000000103037824 */ /* 0x000fe200078e0200 */
[----:B------:R-:W-:Y:S03]  /*1c540*/  SHF.R.S32.HI R0, RZ, 0x1f, R215 ;  /* 0x0000001fff007819 */ /* 0x000fe600000114d7 */
[C---:B------:R-:W-:Y:S04]  /*1c550*/  IMAD.WIDE.U32 R2, R215.reuse, c[0x0][0x218], R2 ;  /* 0x00008600d7027a25 */ /* 0x040fe800078e0002 */
        /* <DEDUP_REMOVED lines=22> */
.L_x_1249:
[-C--:B------:R-:W-:Y:S01]  /*1c6c0*/  HMMA.16816.F32.BF16 R4, R80, R16.reuse, RZ ;  /* 0x000000105004723c */ /* 0x080fe200000418ff */
[----:B------:R-:W3:Y:S01]  /*1c6d0*/  LDL R94, [R1+0x14] ;  /* 0x00001400015e7983 */ /* 0x000ee20000100800 */
[----:B------:R-:W-:Y:S01]  /*1c6e0*/  BSSY B0, `(.L_x_1112) ;  /* 0x00000c4000007945 */ /* 0x000fe20003800000 */
[----:B------:R-:W-:Y:S02]  /*1c6f0*/  LOP3.LUT P2, RZ, R208, 0x100, RZ, 0xc0, !PT ;  /* 0x00000100d0ff7812 */ /* 0x000fe4000784c0ff */
        /* <DEDUP_REMOVED lines=12> */
[----:B------:R-:W1:Y:S03]  /*1c7c0*/  SHFL.IDX PT, R0, R0, 0x4, 0x181f ;  /* 0x00981f0000007f89 */ /* 0x000e6600000e0000 */
[C---:B------:R-:W-:Y:S05]  /*1c7d0*/  HMMA.16816.F32.BF16 R32, R80.reuse, R34, RZ ;  /* 0x000000225020723c */ /* 0x040fea00000418ff */
[----:B------:R-:W1:Y:S03]  /*1c7e0*/  SHFL.IDX PT, R69, R52, 0x3, 0x181f ;  /* 0x00781f0034457f89 */ /* 0x000e6600000e0000 */
[-C--:B------:R-:W-:Y:S05]  /*1c7f0*/  HMMA.16816.F32.BF16 R36, R80, R48.reuse, RZ ;  /* 0x000000305024723c */ /* 0x080fea00000418ff */
[----:B------:R1:W1:Y:S03]  /*1c800*/  SHFL.IDX PT, R73, R52, 0x4, 0x181f ;  /* 0x00981f0034497f89 */ /* 0x00026600000e0000 */
        /* <DEDUP_REMOVED lines=9> */
[-C--:B------:R-:W-:Y:S03]  /*1c8a0*/  IADD3 R70, P1, R55, R53.reuse, RZ ;  /* 0x0000003537467210 */ /* 0x080fe60007f3e0ff */
[--C-:B------:R-:W-:Y:S01]  /*1c8b0*/  IMAD.X R61, R57, 0x1, R68.reuse, P0 ;  /* 0x00000001393d7824 */ /* 0x100fe200000e0644 */
[----:B------:R-:W-:Y:S01]  /*1c8c0*/  IADD3 R72, P0, R0, R53, RZ ;  /* 0x0000003500487210 */ /* 0x000fe20007f1e0ff */
[--C-:B------:R-:W-:Y:S01]  /*1c8d0*/  IMAD.X R71, R69, 0x1, R68.reuse, P1 ;  /* 0x0000000145477824 */ /* 0x100fe200008e0644 */
[-C--:B------:R-:W-:Y:S01]  /*1c8e0*/  HMMA.16816.F32.BF16 R52, R80, R64.reuse, RZ ;  /* 0x000000405034723c */ /* 0x080fe200000418ff */
[----:B------:R2:W-:Y:S02]  /*1c8f0*/  LDGSTS.E.BYPASS.LTC128B.128 [R210+0x900], [R62.64], !P2 ;  /* 0x009000003ed27fae */ /* 0x0005e4000d101d48 */
[----:B------:R-:W-:Y:S05]  /*1c900*/  IMAD.X R73, R73, 0x1, R68, P0 ;  /* 0x0000000149497824 */ /* 0x000fea00000e0644 */
[C---:B------:R-:W-:Y:S01]  /*1c910*/  HMMA.16816.F32.BF16 R56, R76.reuse, R64, RZ ;  /* 0x000000404c38723c */ /* 0x040fe200000418ff */
        /* <DEDUP_REMOVED lines=128> */
.L_x_1250:
        /* <DEDUP_REMOVED lines=25> */
.L_x_1251:
[----:B----4-:R-:W-:Y:S02]  /*1d2b0*/  LOP3.LUT P1, RZ, R208, 0x100, RZ, 0xc0, !PT ;  /* 0x00000100d0ff7812 */ /* 0x010fe4000782c0ff */
[----:B--2---:R-:W-:Y:S05]  /*1d2c0*/  IADD3 R2, P0, R0, R85, RZ ;  /* 0x0000005500027210 */ /* 0x004fea0007f1e0ff */
[----:B-1----:R-:W-:Y:S06]  /*1d2d0*/  IMAD.X R3, R84, 0x1, R86, P0 ;  /* 0x0000000154037824 */ /* 0x002fec00000e0656 */
[----:B------:R-:W-:Y:S01]  /*1d2e0*/  @!PT LDS RZ, [RZ] ;  /* 0x00000000fffff984 */ /* 0x000fe20000000800 */
[----:B------:R-:W-:Y:S01]  /*1d2f0*/  @!PT LDS RZ, [RZ] ;  /* 0x00000000fffff984 */ /* 0x000fe20000000800 */
[----:B------:R-:W-:Y:S01]  /*1d300*/  @!PT LDS RZ, [RZ] ;  /* 0x00000000fffff984 */ /* 0x000fe20000000800 */
[----:B------:R1:W-:Y:S02]  /*1d310*/  LDGSTS.E.BYPASS.LTC128B.128 [R210+0x4900], [R2.64], !P1 ;  /* 0x0490000002d27fae */ /* 0x0003e4000c901d48 */
.L_x_1113:
[----:B------:R-:W-:Y:S05]  /*1d320*/  BSYNC B0 ;  /* 0x0000000000007941 */ /* 0x000fea0003800000 */
.L_x_1112:
[----:B------:R-:W2:Y:S01]  /*1d330*/  LDL R84, [R1+0x44] ;  /* 0x0000440001547983 */ /* 0x000ea20000100800 */
[----:B------:R-:W-:Y:S01]  /*1d340*/  IMAD.MOV.U32 R85, RZ, RZ, c[0x0][0x2c4] ;  /* 0x0000b100ff557624 */ /* 0x000fe200078e00ff */
[----:B------:R-:W-:Y:S02]  /*1d350*/  ULDC UR4, c[0x0][0x324] ;  /* 0x0000c90000047ab9 */ /* 0x000fe40000000800 */
[----:B------:R-:W2:Y:S01]  /*1d360*/  LDL R0, [R1+0x4c] ;  /* 0x00004c0001007983 */ /* 0x000ea20000100800 */
[----:B------:R-:W-:Y:S01]  /*1d370*/  ULOP3.LUT UR4, URZ, UR4, URZ, 0x33, !UPT ;  /* 0x000000043f047292 */ /* 0x000fe2000f8e333f */
        /* <DEDUP_REMOVED lines=10> */
[C---:B------:R-:W-:Y:S02]  /*1d420*/  IADD3 R166, R2.reuse, UR4, RZ ;  /* 0x0000000402a67c10 */ /* 0x040fe4000fffe0ff */
[----:B------:R-:W-:Y:S01]  /*1d430*/  IADD3 R165, R2, c[0x0][0x328], RZ ;  /* 0x0000ca0002a57a10 */ /* 0x000fe20007ffe0ff */
[----:B------:R-:W-:-:S05]  /*1d440*/  BRA.DIV ~URZ, `(.L_x_1116) ;  /* 0x0000c4827f007947 */ /* 0x000fca000b800000 */
[----:B------:R1:W2:Y:S02]  /*1d450*/  SHFL.IDX PT, R2, R164, RZ, 0x1c1f ;  /* 0x001c1fffa4027589 */ /* 0x0002a400000e0000 */
.L_x_1252:
[----:B--2---:R-:W-:Y:S01]  /*1d460*/  IADD3 R87, R165, R2, RZ ;  /* 0x00000002a5577210 */ /* 0x004fe20007ffe0ff */
[----:B------:R-:W-:Y:S02]  /*1d470*/  IMAD.MOV.U32 R3, RZ, RZ, c[0x0][0x32c] ;  /* 0x0000cb00ff037624 */ /* 0x000fe400078e00ff */
[----:B------:R-:W-:Y:S03]  /*1d480*/  IMAD.IADD R85, R166, 0x1, R2 ;  /* 0x00000001a6557824 */ /* 0x000fe600078e0202 */
[----:B------:R-:W-:Y:S11]  /*1d490*/  ISETP.GE.AND P0, PT, R3, 0x1, PT ;  /* 0x000000010300780c */ /* 0x000ff60003f06270 */
[----:B------:R-:W-:Y:S02]  /*1d4a0*/  @!UPT UIADD3 URZ, URZ, URZ, URZ ;  /* 0x0000003f3f3ff290 */ /* 0x000fe4000fffe03f */
        /* <DEDUP_REMOVED lines=15> */
.L_x_1119:
[----:B------:R-:W-:Y:S04]  /*1d5a0*/  MOV R3, c[0x0][0x32c] ;  /* 0x0000cb0000037a02 */ /* 0x000fe80000000f00 */
[----:B------:R-:W-:Y:S11]  /*1d5b0*/  ISETP.NE.AND P0, PT, R3, 0x1, PT ;  /* 0x000000010300780c */ /* 0x000ff60003f05270 */
[----:B------:R-:W-:Y:S02]  /*1d5c0*/  @!UPT UIADD3 URZ, URZ, URZ, URZ ;  /* 0x0000003f3f3ff290 */ /* 0x000fe4000fffe03f */
[----:B------:R-:W-:Y:S05]  /*1d5d0*/  @P0 IMAD.HI.U32 R3, R2, c[0x0][0x330], RZ ;  /* 0x0000cc0002030a27 */ /* 0x000fea00078e00ff */
[----:B------:R-:W-:Y:S02]  /*1d5e0*/  @P0 SHF.R.U32.HI R2, RZ, c[0x0][0x334], R3 ;  /* 0x0000cd00ff020a19 */ /* 0x000fe40000011603 */
.L_x_1120:
[----:B------:R-:W-:Y:S05]  /*1d5f0*/  BSYNC B0 ;  /* 0x0000000000007941 */ /* 0x000fea0003800000 */
.L_x_1118:
[----:B------:R-:W2:Y:S02]  /*1d600*/  LDL R3, [R1+0x4] ;  /* 0x0000040001037983 */ /* 0x000ea40000100800 */
[----:B--2---:R-:W-:Y:S04]  /*1d610*/  IMAD.IADD R3, R0, 0x1, -R3 ;  /* 0x0000000100037824 */ /* 0x004fe800078e0a03 */
[----:B------:R-:W-:Y:S05]  /*1d620*/  IMAD R2, R2, c[0x0][0x32c], R3 ;  /* 0x0000cb0002027a24 */ /* 0x000fea00078e0203 */
[----:B------:R-:W-:Y:S02]  /*1d630*/  IMNMX R85, R85, R2, !PT ;  /* 0x0000000255557217 */ /* 0x000fe40007800200 */
[----:B------:R-:W-:Y:S04]  /*1d640*/  IADD3 R2, R2, c[0x0][0x32c], RZ ;  /* 0x0000cb0002027a10 */ /* 0x000fe80007ffe0ff */
[----:B------:R-:W-:Y:S02]  /*1d650*/  IMNMX R87, R87, R2, PT ;  /* 0x0000000257577217 */ /* 0x000fe40003800200 */
.L_x_1117:
[----:B------:R-:W-:-:S05]  /*1d660*/  BRA.DIV ~URZ, `(.L_x_1121) ;  /* 0x0000c2d27f007947 */ /* 0x000fca000b800000 */
[----:B------:R2:W3:Y:S02]  /*1d670*/  SHFL.IDX PT, R2, R164, 0x1, 0x1c1f ;  /* 0x003c1f00a4027f89 */ /* 0x0004e400000e0000 */
.L_x_1253:
        /* <DEDUP_REMOVED lines=20> */
.L_x_1124:
[----:B------:R-:W-:Y:S04]  /*1d7c0*/  MOV R3, c[0x0][0x32c] ;  /* 0x0000cb0000037a02 */ /* 0x000fe80000000f00 */
[----:B------:R-:W-:Y:S11]  /*1d7d0*/  ISETP.NE.AND P0, PT, R3, 0x1, PT ;  /* 0x000000010300780c */ /* 0x000ff60003f05270 */
[----:B------:R-:W-:Y:S02]  /*1d7e0*/  @!UPT UIADD3 URZ, URZ, URZ, URZ ;  /* 0x0000003f3f3ff290 */ /* 0x000fe4000fffe03f */
[----:B------:R-:W-:Y:S05]  /*1d7f0*/  @P0 IMAD.HI.U32 R3, R2, c[0x0][0x330], RZ ;  /* 0x0000cc0002030a27 */ /* 0x000fea00078e00ff */
[----:B------:R-:W-:Y:S02]  /*1d800*/  @P0 SHF.R.U32.HI R2, RZ, c[0x0][0x334], R3 ;  /* 0x0000cd00ff020a19 */ /* 0x000fe40000011603 */
.L_x_1125:
[----:B------:R-:W-:Y:S05]  /*1d810*/  BSYNC B0 ;  /* 0x0000000000007941 */ /* 0x000fea0003800000 */
.L_x_1123:
[----:B------:R-:W3:Y:S02]  /*1d820*/  LDL R3, [R1+0x4] ;  /* 0x0000040001037983 */ /* 0x000ee40000100800 */
[----:B---3--:R-:W-:Y:S04]  /*1d830*/  IMAD.IADD R3, R0, 0x1, -R3 ;  /* 0x0000000100037824 */ /* 0x008fe800078e0a03 */
[----:B------:R-:W-:Y:S05]  /*1d840*/  IMAD R2, R2, c[0x0][0x32c], R3 ;  /* 0x0000cb0002027a24 */ /* 0x000fea00078e0203 */
[----:B------:R-:W-:Y:S02]  /*1d850*/  IMNMX R84, R84, R2, !PT ;  /* 0x0000000254547217 */ /* 0x000fe40007800200 */
[----:B------:R-:W-:Y:S04]  /*1d860*/  IADD3 R2, R2, c[0x0][0x32c], RZ ;  /* 0x0000cb0002027a10 */ /* 0x000fe80007ffe0ff */
[----:B------:R-:W-:Y:S02]  /*1d870*/  IMNMX R86, R86, R2, PT ;  /* 0x0000000256567217 */ /* 0x000fe40003800200 */
.L_x_1122:
[----:B------:R-:W-:-:S05]  /*1d880*/  BRA.DIV ~URZ, `(.L_x_1126) ;  /* 0x0000c1227f007947 */ /* 0x000fca000b800000 */
[----:B------:R3:W4:Y:S02]  /*1d890*/  SHFL.IDX PT, R94, R164, 0x2, 0x1c1f ;  /* 0x005c1f00a45e7f89 */ /* 0x00072400000e0000 */
.L_x_1254:
        /* <DEDUP_REMOVED lines=20> */
.L_x_1129:
[----:B------:R-:W-:Y:S04]  /*1d9e0*/  MOV R167, c[0x0][0x32c] ;  /* 0x0000cb0000a77a02 */ /* 0x000fe80000000f00 */
[----:B------:R-:W-:Y:S11]  /*1d9f0*/  ISETP.NE.AND P0, PT, R167, 0x1, PT ;  /* 0x00000001a700780c */ /* 0x000ff60003f05270 */
[----:B------:R-:W-:Y:S02]  /*1da00*/  @!UPT UIADD3 URZ, URZ, URZ, URZ ;  /* 0x0000003f3f3ff290 */ /* 0x000fe4000fffe03f */
[----:B------:R-:W-:Y:S05]  /*1da10*/  @P0 IMAD.HI.U32 R167, R94, c[0x0][0x330], RZ ;  /* 0x0000cc005ea70a27 */ /* 0x000fea00078e00ff */
[----:B------:R-:W-:Y:S02]  /*1da20*/  @P0 SHF.R.U32.HI R94, RZ, c[0x0][0x334], R167 ;  /* 0x0000cd00ff5e0a19 */ /* 0x000fe400000116a7 */
.L_x_1130:
[----:B------:R-:W-:Y:S05]  /*1da30*/  BSYNC B0 ;  /* 0x0000000000007941 */ /* 0x000fea0003800000 */
.L_x_1128:
[----:B------:R-:W4:Y:S02]  /*1da40*/  LDL R167, [R1+0x4] ;  /* 0x0000040001a77983 */ /* 0x000f240000100800 */
[----:B----4-:R-:W-:Y:S04]  /*1da50*/  IMAD.IADD R167, R0, 0x1, -R167 ;  /* 0x0000000100a77824 */ /* 0x010fe800078e0aa7 */
[----:B------:R-:W-:Y:S05]  /*1da60*/  IMAD R94, R94, c[0x0][0x32c], R167 ;  /* 0x0000cb005e5e7a24 */ /* 0x000fea00078e02a7 */
[----:B------:R-:W-:Y:S02]  /*1da70*/  IMNMX R2, R2, R94, !PT ;  /* 0x0000005e02027217 */ /* 0x000fe40007800200 */
[----:B------:R-:W-:Y:S04]  /*1da80*/  IADD3 R94, R94, c[0x0][0x32c], RZ ;  /* 0x0000cb005e5e7a10 */ /* 0x000fe80007ffe0ff */
[----:B------:R-:W-:Y:S02]  /*1da90*/  IMNMX R3, R3, R94, PT ;  /* 0x0000005e03037217 */ /* 0x000fe40003800200 */
.L_x_1127:
        /* <DEDUP_REMOVED lines=332> */
.L_x_1255:
        /* <DEDUP_REMOVED lines=20> */
.L_x_1134:
[----:B------:R-:W-:Y:S04]  /*1f0a0*/  MOV R5, c[0x0][0x32c] ;  /* 0x0000cb0000057a02 */ /* 0x000fe80000000f00 */
[----:B------:R-:W-:Y:S11]  /*1f0b0*/  ISETP.NE.AND P0, PT, R5, 0x1, PT ;  /* 0x000000010500780c */ /* 0x000ff60003f05270 */
[----:B------:R-:W-:Y:S02]  /*1f0c0*/  @!UPT UIADD3 URZ, URZ, URZ, URZ ;  /* 0x0000003f3f3ff290 */ /* 0x000fe4000fffe03f */
[----:B------:R-:W-:Y:S05]  /*1f0d0*/  @P0 IMAD.HI.U32 R5, R4, c[0x0][0x330], RZ ;  /* 0x0000cc0004050a27 */ /* 0x000fea00078e00ff */
[----:B------:R-:W-:Y:S02]  /*1f0e0*/  @P0 SHF.R.U32.HI R4, RZ, c[0x0][0x334], R5 ;  /* 0x0000cd00ff040a19 */ /* 0x000fe40000011605 */
.L_x_1135:
[----:B------:R-:W-:Y:S05]  /*1f0f0*/  BSYNC B0 ;  /* 0x0000000000007941 */ /* 0x000fea0003800000 */
.L_x_1133:
[----:B------:R-:W5:Y:S02]  /*1f100*/  LDL R5, [R1+0x4] ;  /* 0x0000040001057983 */ /* 0x000f640000100800 */
[----:B-----5:R-:W-:Y:S04]  /*1f110*/  IMAD.IADD R0, R0, 0x1, -R5 ;  /* 0x0000000100007824 */ /* 0x020fe800078e0a05 */
[----:B------:R-:W-:Y:S05]  /*1f120*/  IMAD R0, R4, c[0x0][0x32c], R0 ;  /* 0x0000cb0004007a24 */ /* 0x000fea00078e0200 */
[----:B------:R-:W-:Y:S02]  /*1f130*/  IMNMX R2, R2, R0, !PT ;  /* 0x0000000002027217 */ /* 0x000fe40007800200 */
[----:B------:R-:W-:Y:S04]  /*1f140*/  IADD3 R0, R0, c[0x0][0x32c], RZ ;  /* 0x0000cb0000007a10 */ /* 0x000fe80007ffe0ff */
[----:B------:R-:W-:Y:S02]  /*1f150*/  IMNMX R3, R3, R0, PT ;  /* 0x0000000003037217 */ /* 0x000fe40003800200 */
.L_x_1132:
        /* <DEDUP_REMOVED lines=161> */
.L_x_1256:
        /* <DEDUP_REMOVED lines=15> */
.L_x_1257:
[C---:B------:R-:W-:Y:S01]  /*1fc60*/  FSETP.NEU.FTZ.AND P0, PT, R87.reuse, -INF , PT ;  /* 0xff8000005700780b */ /* 0x040fe20003f1d000 */
[C---:B------:R-:W-:Y:S01]  /*1fc70*/  FMUL.FTZ R2, R87.reuse, c[0x0][0x2d0] ;  /* 0x0000b40057027a20 */ /* 0x040fe20000410000 */
[----:B--2---:R-:W-:Y:S01]  /*1fc80*/  FMNMX.FTZ R68, R0, R4, !PT ;  /* 0x0000000400447209 */ /* 0x004fe20007810000 */
[----:B------:R-:W2:Y:S01]  /*1fc90*/  LDL R250, [R1+0x14] ;  /* 0x0000140001fa7983 */ /* 0x000ea20000100800 */
[----:B------:R-:W-:Y:S01]  /*1fca0*/  FSEL R0, R87, RZ, P0 ;  /* 0x000000ff57007208 */ /* 0x000fe20000000000 */
[----:B------:R-:W-:Y:S01]  /*1fcb0*/  WARPSYNC 0xffffffff ;  /* 0xffffffff00007948 */ /* 0x000fe20003800000 */
[----:B------:R-:W-:Y:S02]  /*1fcc0*/  FSEL R2, R2, RZ, P0 ;  /* 0x000000ff02027208 */ /* 0x000fe40000000000 */
[----:B------:R-:W-:Y:S01]  /*1fcd0*/  FSETP.NEU.FTZ.AND P0, PT, R86, -INF , PT ;  /* 0xff8000005600780b */ /* 0x000fe20003f1d000 */
[----:B------:R-:W-:Y:S02]  /*1fce0*/  FADD.FTZ R0, -R0, R90 ;  /* 0x0000005a00007221 */ /* 0x000fe40000010100 */
[--C-:B------:R-:W-:Y:S02]  /*1fcf0*/  FFMA.FTZ R3, R33, c[0x0][0x2d0], -R2.reuse ;  /* 0x0000b40021037a23 */ /* 0x100fe40000010802 */
[----:B------:R-:W-:Y:S02]  /*1fd00*/  FMUL.FTZ R0, R0, c[0x0][0x2d0] ;  /* 0x0000b40000007a20 */ /* 0x000fe40000410000 */
[--C-:B------:R-:W-:Y:S02]  /*1fd10*/  FFMA.FTZ R222, R65, c[0x0][0x2d0], -R2.reuse ;  /* 0x0000b40041de7a23 */ /* 0x100fe40000010802 */
[----:B------:R-:W-:Y:S01]  /*1fd20*/  MUFU.EX2 R3, R3 ;  /* 0x0000000300037308 */ /* 0x000fe20000000800 */
[--C-:B-1----:R-:W-:Y:S02]  /*1fd30*/  FFMA.FTZ R4, R37, c[0x0][0x2d0], -R2.reuse ;  /* 0x0000b40025047a23 */ /* 0x102fe40000010802 */
[--C-:B------:R-:W-:Y:S02]  /*1fd40*/  FFMA.FTZ R221, R51, c[0x0][0x2d0], -R2.reuse ;  /* 0x0000b40033dd7a23 */ /* 0x100fe40000010802 */
[--C-:B------:R-:W-:Y:S02]  /*1fd50*/  FFMA.FTZ R226, R48, c[0x0][0x2d0], -R2.reuse ;  /* 0x0000b40030e27a23 */ /* 0x100fe40000010802 */
[--C-:B------:R-:W-:Y:S02]  /*1fd60*/  FFMA.FTZ R232, R36, c[0x0][0x2d0], -R2.reuse ;  /* 0x0000b40024e87a23 */ /* 0x100fe40000010802 */
[--C-:B------:R-:W-:Y:S01]  /*1fd70*/  FFMA.FTZ R7, R188, c[0x0][0x2d0], -R2.reuse ;  /* 0x0000b400bc077a23 */ /* 0x100fe20000010802 */
[----:B------:R-:W1:Y:S01]  /*1fd80*/  MUFU.EX2 R65, R0 ;  /* 0x0000000000417308 */ /* 0x000e620000000800 */
        /* <DEDUP_REMOVED lines=11> */
[----:B------:R-:W5:Y:S01]  /*1fe40*/  MUFU.EX2 R30, R6 ;  /* 0x00000006001e7308 */ /* 0x000f620000000800 */
[--C-:B------:R-:W-:Y:S02]  /*1fe50*/  FFMA.FTZ R225, R168, c[0x0][0x2d0], -R2.reuse ;  /* 0x0000b400a8e17a23 */ /* 0x100fe40000010802 */
[--C-:B------:R-:W-:Y:S02]  /*1fe60*/  FFMA.FTZ R224, R167, c[0x0][0x2d0], -R2.reuse ;  /* 0x0000b400a7e07a23 */ /* 0x100fe40000010802 */
[----:B------:R-:W-:Y:S05]  /*1fe70*/  FFMA.FTZ R223, R94, c[0x0][0x2d0], -R2 ;  /* 0x0000b4005edf7a23 */ /* 0x000fea0000010802 */
[----:B------:R-:W3:Y:S01]  /*1fe80*/  MUFU.EX2 R2, R4 ;  /* 0x0000000400027308 */ /* 0x000ee20000000800 */
[C---:B-1----:R-:W-:Y:S02]  /*1fe90*/  FFMA.FTZ R0, R65.reuse, R229, R3 ;  /* 0x000000e541007223 */ /* 0x042fe40000010003 */
[----:B------:R-:W-:Y:S01]  /*1fea0*/  FMUL.FTZ R48, R65, R152 ;  /* 0x0000009841307220 */ /* 0x000fe20000410000 */
[----:B-----5:R-:W-:Y:S02]  /*1feb0*/  F2FP.BF16.PACK_AB R74, R30, R31 ;  /* 0x0000001f1e4a723e */ /* 0x020fe400000010ff */
[C---:B---3--:R-:W-:Y:S01]  /*1fec0*/  F2FP.BF16.PACK_AB R72, R2.reuse, R3 ;  /* 0x000000030248723e */ /* 0x048fe200000010ff */
        /* <DEDUP_REMOVED lines=29> */
[----:B------:R-:W3:Y:S01]  /*200a0*/  MUFU.EX2 R2, R4 ;  /* 0x0000000400027308 */ /* 0x000ee20000000800 */
[C---:B-1----:R-:W-:Y:S02]  /*200b0*/  FFMA.FTZ R0, R3.reuse, R227, R5 ;  /* 0x000000e303007223 */ /* 0x042fe40000010005 */
[C---:B------:R-:W-:Y:S02]  /*200c0*/  FMUL.FTZ R50, R3.reuse, R154 ;  /* 0x0000009a03327220 */ /* 0x040fe40000410000 */
[----:B------:R-:W-:Y:S02]  /*200d0*/  FMUL.FTZ R51, R3, R155 ;  /* 0x0000009b03337220 */ /* 0x000fe40000410000 */
[C---:B---3--:R-:W-:Y:S01]  /*200e0*/  FADD.FTZ R34, R2.reuse, R0 ;  /* 0x0000000002227221 */ /* 0x048fe20000010000 */
        /* <DEDUP_REMOVED lines=25> */
[--C-:B----4-:R-:W-:Y:S02]  /*20280*/  FFMA.FTZ R164, R70, c[0x0][0x2d0], -R2.reuse ;  /* 0x0000b40046a47a23 */ /* 0x110fe40000010802 */
        /* <DEDUP_REMOVED lines=9> */
[----:B-1----:R-:W-:Y:S02]  /*20320*/  FMUL.FTZ R4, R68, c[0x0][0x2d0] ;  /* 0x0000b40044047a20 */ /* 0x002fe40000410000 */
[----:B------:R-:W-:Y:S01]  /*20330*/  FADD.FTZ R2, -R2, R93 ;  /* 0x0000005d02027221 */ /* 0x000fe20000010100 */
[----:B------:R-:W1:Y:S02]  /*20340*/  MUFU.EX2 R35, R5 ;  /* 0x0000000500237308 */ /* 0x000e640000000800 */
[----:B------:R-:W-:Y:S01]  /*20350*/  FSEL R4, R4, RZ, P0 ;  /* 0x000000ff04047208 */ /* 0x000fe20000000000 */
[----:B------:R-:W-:Y:S04]  /*20360*/  FMUL.FTZ R2, R2, c[0x0][0x2d0] ;  /* 0x0000b40002027a20 */ /* 0x000fe80000410000 */
        /* <DEDUP_REMOVED lines=11> */
[----:B-1----:R-:W-:Y:S01]  /*20420*/  F2FP.BF16.PACK_AB R76, R35, R37 ;  /* 0x00000025234c723e */ /* 0x002fe200000010ff */
        /* <DEDUP_REMOVED lines=15> */
[----:B------:R-:W1:Y:S01]  /*20520*/  MUFU.EX2 R18, R6 ;  /* 0x0000000600127308 */ /* 0x000e620000000800 */
        /* <DEDUP_REMOVED lines=18> */
[----:B------:R-:W-:Y:S01]  /*20650*/  FMUL.FTZ R29, R0, R113 ;  /* 0x00000071001d7220 */ /* 0x000fe20000410000 */
[----:B--2---:R-:W-:Y:S01]  /*20660*/  ISETP.GT.AND P0, PT, R214, R250, PT ;  /* 0x000000fad600720c */ /* 0x004fe20003f04270 */
[----:B------:R-:W-:Y:S02]  /*20670*/  FADD.FTZ R5, R31, R8 ;  /* 0x000000081f057221 */ /* 0x000fe40000010000 */
[----:B------:R-:W-:Y:S02]  /*20680*/  FMUL.FTZ R8, R0, R128 ;  /* 0x0000008000087220 */ /* 0x000fe40000410000 */
[----:B------:R-:W-:Y:S02]  /*20690*/  FMUL.FTZ R19, R3, R139 ;  /* 0x0000008b03137220 */ /* 0x000fe40000410000 */
[C---:B------:R-:W-:Y:S01]  /*206a0*/  FMUL.FTZ R46, R2.reuse, R106 ;  /* 0x0000006a022e7220 */ /* 0x040fe20000410000 */
[----:B------:R-:W2:Y:S01]  /*206b0*/  MUFU.EX2 R0, R10 ;  /* 0x0000000a00007308 */ /* 0x000ea20000000800 */
        /* <DEDUP_REMOVED lines=13> */
[C---:B-1----:R-:W-:Y:S02]  /*20790*/  FFMA.FTZ R84, R2.reuse, R247, R18 ;  /* 0x000000f702547223 */ /* 0x042fe40000010012 */
[----:B------:R-:W-:Y:S01]  /*207a0*/  FMUL.FTZ R35, R3, R147 ;  /* 0x0000009303237220 */ /* 0x000fe20000410000 */
[----:B--2---:R-:W-:Y:S01]  /*207b0*/  F2FP.BF16.PACK_AB R75, R103, R0 ;  /* 0x00000000674b723e */ /* 0x004fe200000010ff */
        /* <DEDUP_REMOVED lines=283> */
[----:B------:R-:W-:Y:S01]  /*21970*/  FADD.FTZ R2, R80, R0 ;  /* 0x0000000050027221 */ /* 0x000fe20000010000 */
[----:B------:R-:W-:Y:S01]  /*21980*/  IADD3 R0, R214, -0x1, RZ ;  /* 0xffffffffd6007810 */ /* 0x000fe20007ffe0ff */
[----:B------:R-:W-:Y:S02]  /*21990*/  FADD.FTZ R227, R164, R4 ;  /* 0x00000004a4e37221 */ /* 0x000fe40000010000 */
[C---:B------:R-:W-:Y:S04]  /*219a0*/  HMMA.16816.F32.BF16 R116, R96.reuse, R144, R24 ;  /* 0x000000906074723c */ /* 0x040fe80000041818 */
[----:B------:R-:W-:Y:S01]  /*219b0*/  FADD.FTZ R246, R83, R3 ;  /* 0x0000000353f67221 */ /* 0x000fe20000010000 */
[----:B------:R-:W-:Y:S01]  /*219c0*/  MOV R214, R0 ;  /* 0x0000000000d67202 */ /* 0x000fe20000000f00 */
        /* <DEDUP_REMOVED lines=11> */
[----:B------:R-:W-:Y:S07]  /*21a80*/  @!UPT UIADD3 URZ, URZ, URZ, URZ ;  /* 0x0000003f3f3ff290 */ /* 0x000fee000fffe03f */
[----:B------:R-:W-:-:S11]  /*21a90*/  @P0 BRA `(.L_x_1138) ;  /* 0xffffa9e000000947 */ /* 0x000fd6000383ffff */
.L_x_1110:
[----:B------:R-:W-:Y:S05]  /*21aa0*/  BRA.DIV ~URZ, `(.L_x_1139) ;  /* 0x000082227f007947 */ /* 0x000fea000b800000 */
[----:B------:R2:W3:Y:S02]  /*21ab0*/  SHFL.BFLY PT, R0, R229, 0x2, 0x1f ;  /* 0x0c401f00e5007f89 */ /* 0x0004e400000e0000 */
.L_x_1258:
[----:B---3--:R-:W-:Y:S01]  /*21ac0*/  FADD.FTZ R4, R0, R229 ;  /* 0x000000e500047221 */ /* 0x008fe20000010000 */
[----:B------:R-:W-:Y:S05]  /*21ad0*/  BRA.DIV ~URZ, `(.L_x_1140) ;  /* 0x000082427f007947 */ /* 0x000fea000b800000 */
[----:B------:R-:W3:Y:S04]  /*21ae0*/  SHFL.BFLY PT, R2, R227, 0x2, 0x1f ;  /* 0x0c401f00e3027f89 */ /* 0x000ee800000e0000 */
[----:B------:R-:W4:Y:S04]  /*21af0*/  SHFL.BFLY PT, R0, R246, 0x2, 0x1f ;  /* 0x0c401f00f6007f89 */ /* 0x000f2800000e0000 */
[----:B------:R-:W5:Y:S04]  /*21b00*/  SHFL.BFLY PT, R7, R247, 0x2, 0x1f ;  /* 0x0c401f00f7077f89 */ /* 0x000f6800000e0000 */
[----:B-1----:R-:W1:Y:S01]  /*21b10*/  SHFL.BFLY PT, R3, R4, 0x1, 0x1f ;  /* 0x0c201f0004037f89 */ /* 0x002e6200000e0000 */
[----:B---3--:R-:W-:-:S02]  /*21b20*/  FADD.FTZ R2, R2, R227 ;  /* 0x000000e302027221 */ /* 0x008fc40000010000 */
[----:B----4-:R-:W-:-:S03]  /*21b30*/  FADD.FTZ R0, R0, R246 ;  /* 0x000000f600007221 */ /* 0x010fc60000010000 */
[----:B------:R-:W3:Y:S01]  /*21b40*/  SHFL.BFLY PT, R6, R2, 0x1, 0x1f ;  /* 0x0c201f0002067f89 */ /* 0x000ee200000e0000 */
[----:B-----5:R-:W-:-:S03]  /*21b50*/  FADD.FTZ R7, R7, R247 ;  /* 0x000000f707077221 */ /* 0x020fc60000010000 */
[----:B------:R-:W4:Y:S01]  /*21b60*/  SHFL.BFLY PT, R5, R0, 0x1, 0x1f ;  /* 0x0c201f0000057f89 */ /* 0x000f2200000e0000 */
[----:B-1----:R-:W-:-:S03]  /*21b70*/  FADD.FTZ R4, R4, R3 ;  /* 0x0000000304047221 */ /* 0x002fc60000010000 */
[----:B------:R1:W2:Y:S01]  /*21b80*/  SHFL.BFLY PT, R8, R7, 0x1, 0x1f ;  /* 0x0c201f0007087f89 */ /* 0x0002a200000e0000 */
[----:B---3--:R-:W-:Y:S02]  /*21b90*/  FADD.FTZ R6, R2, R6 ;  /* 0x0000000602067221 */ /* 0x008fe40000010000 */
[----:B----4-:R-:W-:Y:S02]  /*21ba0*/  FADD.FTZ R5, R0, R5 ;  /* 0x0000000500057221 */ /* 0x010fe40000010000 */
.L_x_1259:
        /* <DEDUP_REMOVED lines=8> */
[----:B------:R-:W3:Y:S01]  /*21c30*/  @P3 MUFU.RCP R0, R4 ;  /* 0x0000000400003308 */ /* 0x000ee20000001000 */
[----:B------:R-:W-:-:S05]  /*21c40*/  MOV R22, 0xff800000 ;  /* 0xff80000000167802 */ /* 0x000fca0000000f00 */
[----:B------:R-:W-:Y:S02]  /*21c50*/  @P1 MOV R10, 0x3f317218 ;  /* 0x3f317218000a1802 */ /* 0x000fe40000000f00 */
[----:B------:R4:W-:Y:S01]  /*21c60*/  @P3 MUFU.LG2 R9, R4 ;  /* 0x0000000400093308 */ /* 0x0009e20000000c00 */
[----:B---3--:R-:W-:-:S07]  /*21c70*/  FMUL.FTZ R64, R0, R132 ;  /* 0x0000008400407220 */ /* 0x008fce0000410000 */
        /* <DEDUP_REMOVED lines=11> */
[----:B-1----:R-:W1:Y:S01]  /*21d30*/  @P2 MUFU.LG2 R7, R6 ;  /* 0x0000000600072308 */ /* 0x002e620000000c00 */
        /* <DEDUP_REMOVED lines=77> */
.L_x_969:
[----:B------:R3:W5:Y:S04]  /*22210*/  LDL R6, [R1+0x50] ;  /* 0x0000500001067983 */ /* 0x0007680000100800 */
[----:B------:R-:W4:Y:S01]  /*22220*/  S2R R2, SR_TID.X ;  /* 0x0000000000027919 */ /* 0x000f220000002100 */
[----:B------:R-:W-:Y:S01]  /*22230*/  BSSY B0, `(.L_x_1141) ;  /* 0x0000011000007945 */ /* 0x000fe20003800000 */
[----:B----4-:R-:W-:-:S13]  /*22240*/  LOP3.LUT P0, RZ, R2, 0x7f, RZ, 0xc0, !PT ;  /* 0x0000007f02ff7812 */ /* 0x010fda000780c0ff */
[----:B------:R-:W-:Y:S05]  /*22250*/  @P0 BRA `(.L_x_1142) ;  /* 0x000000e000000947 */ /* 0x000fea0003800000 */
[----:B---3--:R-:W3:Y:S01]  /*22260*/  S2R R4, SR_LANEID ;  /* 0x0000000000047919 */ /* 0x008ee20000000000 */
[----:B------:R-:W-:Y:S01]  /*22270*/  VOTEU.ANY UR4, UPT, PT ;  /* 0x0000000000047886 */ /* 0x000fe200038e0100 */
[----:B------:R-:W-:Y:S01]  /*22280*/  IMAD.MOV.U32 R5, RZ, RZ, c[0x0][0x564] ;  /* 0x00015900ff057624 */ /* 0x000fe200078e00ff */
[----:B-1----:R-:W3:Y:S08]  /*22290*/  FLO.U32 R3, UR4 ;  /* 0x0000000400037d00 */ /* 0x002ef000080e0000 */
[----:B------:R-:W1:Y:S01]  /*222a0*/  POPC R2, UR4 ;  /* 0x0000000400027d09 */ /* 0x000e620008000000 */
[----:B---3--:R-:W-:Y:S01]  /*222b0*/  ISETP.EQ.U32.AND P0, PT, R3, R4, PT ;  /* 0x000000040300720c */ /* 0x008fe20003f02070 */
[----:B------:R-:W-:-:S12]  /*222c0*/  IMAD.MOV.U32 R4, RZ, RZ, c[0x0][0x560] ;  /* 0x00015800ff047624 */ /* 0x000fd800078e00ff */
[----:B-1----:R1:W3:Y:S04]  /*222d0*/  @P0 ATOMG.E.ADD.STRONG.GPU PT, R2, [R4.64], R2 ;  /* 0x00000002040209a8 */ /* 0x0022e800081ee1c8 */
[----:B-1----:R-:W1:Y:S04]  /*222e0*/  S2R R4, SR_LTMASK ;  /* 0x0000000000047919 */ /* 0x002e680000003900 */
[----:B---3--:R1:W3:Y:S02]  /*222f0*/  SHFL.IDX PT, R3, R2, R3, 0x1f ;  /* 0x00001f0302037589 */ /* 0x0082e400000e0000 */
[----:B-1----:R-:W-:-:S06]  /*22300*/  LOP3.LUT R2, R4, UR4, RZ, 0xc0, !PT ;  /* 0x0000000404027c12 */ /* 0x002fcc000f8ec0ff */
[----:B------:R-:W3:Y:S02]  /*22310*/  POPC R2, R2 ;  /* 0x0000000200027309 */ /* 0x000ee40000000000 */
[----:B---3-5:R-:W-:-:S05]  /*22320*/  IADD3 R6, R3, c[0x0][0xc], R2 ;  /* 0x0000030003067a10 */ /* 0x028fca0007ffe002 */
[----:B------:R1:W-:Y:S02]  /*22330*/  STL [R1+0x50], R6 ;  /* 0x0000500601007387 */ /* 0x0003e40000100800 */
.L_x_1142:
[----:B---3--:R-:W-:Y:S05]  /*22340*/  BSYNC B0 ;  /* 0x0000000000007941 */ /* 0x008fea0003800000 */
.L_x_1141:
[----:B------:R-:W-:Y:S01]  /*22350*/  PRMT R0, R0, 0x9910, RZ ;  /* 0x0000991000007816 */ /* 0x000fe200000000ff */
[----:B------:R-:W-:Y:S01]  /*22360*/  BSSY B1, `(.L_x_1143) ;  /* 0x00002ea000017945 */ /* 0x000fe20003800000 */
[----:B-----5:R-:W-:Y:S02]  /*22370*/  IMAD.MOV.U32 R68, RZ, RZ, R6 ;  /* 0x000000ffff447224 */ /* 0x020fe400078e0006 */
[----:B------:R-:W-:-:S13]  /*22380*/  ISETP.NE.AND P0, PT, R0, RZ, PT ;  /* 0x000000ff0000720c */ /* 0x000fda0003f05270 */
[----:B------:R-:W-:Y:S05]  /*22390*/  @!P0 BRA `(.L_x_1144) ;  /* 0x0000229000008947 */ /* 0x000fea0003800000 */
[----:B------:R-:W3:Y:S04]  /*223a0*/  LDL R7, [R1+0x94] ;  /* 0x0000940001077983 */ /* 0x000ee80000100800 */
[----:B-1----:R-:W4:Y:S04]  /*223b0*/  LDL R6, [R1+0xa4] ;  /* 0x0000a40001067983 */ /* 0x002f280000100800 */
        /* <DEDUP_REMOVED lines=18> */
[----:B------:R3:W-:Y:S04]  /*224e0*/  STS [R7+0x2000], R3 ;  /* 0x0020000307007388 */ /* 0x0007e80000000800 */
[----:B------:R4:W-:Y:S01]  /*224f0*/  STS [R7+0x2400], R2 ;  /* 0x0024000207007388 */ /* 0x0009e20000000800 */
[----:B-1----:R-:W-:Y:S02]  /*22500*/  F2FP.BF16.PACK_AB R0, R35, R34 ;  /* 0x000000222300723e */ /* 0x002fe400000010ff */
[----:B---3--:R-:W-:-:S03]  /*22510*/  F2FP.BF16.PACK_AB R3, R71, R70 ;  /* 0x000000464703723e */ /* 0x008fc600000010ff */
[----:B------:R1:W-:Y:S04]  /*22520*/  STS [R6+0x2000], R0 ;  /* 0x0020000006007388 */ /* 0x0003e80000000800 */
[----:B----4-:R-:W3:Y:S01]  /*22530*/  LDL R7, [R1+0xa0] ;  /* 0x0000a00001077983 */ /* 0x010ee20000100800 */
[----:B------:R-:W-:-:S03]  /*22540*/  F2FP.BF16.PACK_AB R2, R83, R82 ;  /* 0x000000525302723e */ /* 0x000fc600000010ff */
[----:B------:R4:W-:Y:S04]  /*22550*/  STS [R6+0x2400], R4 ;  /* 0x0024000406007388 */ /* 0x0009e80000000800 */
[----:B--2---:R2:W-:Y:S04]  /*22560*/  STS [R9], R3 ;  /* 0x0000000309007388 */ /* 0x0045e80000000800 */
[----:B------:R2:W-:Y:S01]  /*22570*/  STS [R9+0x400], R2 ;  /* 0x0004000209007388 */ /* 0x0005e20000000800 */
[----:B-1----:R-:W-:-:S05]  /*22580*/  F2FP.BF16.PACK_AB R0, R73, R72 ;  /* 0x000000484900723e */ /* 0x002fca00000010ff */
[----:B------:R1:W-:Y:S01]  /*22590*/  STS [R5], R0 ;  /* 0x0000000005007388 */ /* 0x0003e20000000800 */
[----:B----4-:R-:W-:-:S03]  /*225a0*/  F2FP.BF16.PACK_AB R4, R39, R38 ;  /* 0x000000262704723e */ /* 0x010fc600000010ff */
[----:B------:R-:W4:Y:S01]  /*225b0*/  LDL R6, [R1+0x9c] ;  /* 0x00009c0001067983 */ /* 0x000f220000100800 */
[----:B--2---:R-:W-:Y:S02]  /*225c0*/  F2FP.BF16.PACK_AB R3, R91, R90 ;  /* 0x0000005a5b03723e */ /* 0x004fe400000010ff */
[----:B------:R-:W-:-:S03]  /*225d0*/  F2FP.BF16.PACK_AB R2, R43, R42 ;  /* 0x0000002a2b02723e */ /* 0x000fc600000010ff */
[----:B------:R2:W-:Y:S04]  /*225e0*/  STS [R5+0x400], R3 ;  /* 0x0004000305007388 */ /* 0x0005e80000000800 */
[----:B------:R-:W-:Y:S01]  /*225f0*/  STS [R9+0x2000], R4 ;  /* 0x0020000409007388 */ /* 0x000fe20000000800 */
[----:B-1----:R-:W-:-:S05]  /*22600*/  F2FP.BF16.PACK_AB R0, R41, R40 ;  /* 0x000000282900723e */ /* 0x002fca00000010ff */
[----:B------:R1:W-:Y:S01]  /*22610*/  STS [R9+0x2400], R0 ;  /* 0x0024000009007388 */ /* 0x0003e20000000800 */
[----:B--2---:R-:W-:-:S03]  /*22620*/  F2FP.BF16.PACK_AB R3, R57, R56 ;  /* 0x000000383903723e */ /* 0x004fc600000010ff */
[----:B-1----:R-:W2:Y:S01]  /*22630*/  LDL R9, [R1+0xd4] ;  /* 0x0000d40001097983 */ /* 0x002ea20000100800 */
        /* <DEDUP_REMOVED lines=16> */
[----:B---3--:R1:W-:Y:S04]  /*22740*/  STS [R7], R3 ;  /* 0x0000000307007388 */ /* 0x0083e80000000800 */
[----:B------:R3:W-:Y:S04]  /*22750*/  STS [R7+0x400], R0 ;  /* 0x0004000007007388 */ /* 0x0007e80000000800 */
[----:B------:R4:W-:Y:S04]  /*22760*/  STS [R8+0x2000], R2 ;  /* 0x0020000208007388 */ /* 0x0009e80000000800 */
[----:B------:R4:W-:Y:S04]  /*22770*/  STS [R8+0x2400], R4 ;  /* 0x0024000408007388 */ /* 0x0009e80000000800 */
[----:B------:R-:W-:Y:S01]  /*22780*/  STS [R7+0x2000], R5 ;  /* 0x0020000507007388 */ /* 0x000fe20000000800 */
[----:B-1----:R-:W-:-:S02]  /*22790*/  F2FP.BF16.PACK_AB R3, R47, R46 ;  /* 0x0000002e2f03723e */ /* 0x002fc400000010ff */
[----:B---3--:R-:W-:Y:S02]  /*227a0*/  F2FP.BF16.PACK_AB R0, R77, R76 ;  /* 0x0000004c4d00723e */ /* 0x008fe400000010ff */
[----:B----4-:R-:W-:Y:S01]  /*227b0*/  F2FP.BF16.PACK_AB R2, R75, R74 ;  /* 0x0000004a4b02723e */ /* 0x010fe200000010ff */
[----:B------:R-:W-:Y:S04]  /*227c0*/  STS [R7+0x2400], R3 ;  /* 0x0024000307007388 */ /* 0x000fe80000000800 */
[----:B------:R1:W-:Y:S04]  /*227d0*/  STS [R6], R2 ;  /* 0x0000000206007388 */ /* 0x0003e80000000800 */
[----:B------:R3:W-:Y:S01]  /*227e0*/  STS [R6+0x400], R0 ;  /* 0x0004000006007388 */ /* 0x0007e20000000800 */
[----:B------:R-:W-:-:S03]  /*227f0*/  F2FP.BF16.PACK_AB R4, R45, R44 ;  /* 0x0000002c2d04723e */ /* 0x000fc600000010ff */
[----:B------:R-:W4:Y:S01]  /*22800*/  LDL.LU R8, [R1+0x54] ;  /* 0x0000540001087983 */ /* 0x000f220000300800 */
[----:B-1----:R-:W-:Y:S02]  /*22810*/  F2FP.BF16.PACK_AB R2, R59, R58 ;  /* 0x0000003a3b02723e */ /* 0x002fe400000010ff */
[----:B---3--:R-:W-:-:S03]  /*22820*/  F2FP.BF16.PACK_AB R0, R61, R60 ;  /* 0x0000003c3d00723e */ /* 0x008fc600000010ff */
[----:B------:R1:W-:Y:S01]  /*22830*/  STS [R12], R2 ;  /* 0x000000020c007388 */ /* 0x0003e20000000800 */
[----:B------:R-:W-:-:S03]  /*22840*/  F2FP.BF16.PACK_AB R3, R33, R32 ;  /* 0x000000202103723e */ /* 0x000fc600000010ff */
[----:B--2---:R2:W-:Y:S04]  /*22850*/  STS [R9+0x400], R0 ;  /* 0x0004000009007388 */ /* 0x0045e80000000800 */
[----:B------:R3:W-:Y:S04]  /*22860*/  STS [R6+0x2000], R4 ;  /* 0x0020000406007388 */ /* 0x0007e80000000800 */
[----:B------:R3:W-:Y:S01]  /*22870*/  STS [R6+0x2400], R3 ;  /* 0x0024000306007388 */ /* 0x0007e20000000800 */
[----:B-1----:R-:W-:-:S05]  /*22880*/  F2FP.BF16.PACK_AB R2, R27, R26 ;  /* 0x0000001a1b02723e */ /* 0x002fca00000010ff */
[----:B------:R-:W-:Y:S01]  /*22890*/  STS [R12+0x2000], R2 ;  /* 0x002000020c007388 */ /* 0x000fe20000000800 */
[----:B--2---:R-:W-:-:S05]  /*228a0*/  F2FP.BF16.PACK_AB R0, R31, R30 ;  /* 0x0000001e1f00723e */ /* 0x004fca00000010ff */
[----:B------:R1:W-:Y:S01]  /*228b0*/  STS [R9+0x2400], R0 ;  /* 0x0024000009007388 */ /* 0x0003e20000000800 */
[----:B---3--:R-:W-:Y:S02]  /*228c0*/  IMAD.MOV.U32 R4, RZ, RZ, 0x4 ;  /* 0x00000004ff047424 */ /* 0x008fe400078e00ff */
[----:B------:R-:W-:Y:S02]  /*228d0*/  IMAD.MOV.U32 R3, RZ, RZ, RZ ;  /* 0x000000ffff037224 */ /* 0x000fe400078e00ff */
[CC--:B------:R-:W-:Y:S01]  /*228e0*/  @P1 IMAD.WIDE R6, R10.reuse, R4.reuse, c[0x0][0x508] ;  /* 0x000142000a061625 */ /* 0x0c0fe200078e0204 */
[----:B------:R-:W-:Y:S03]  /*228f0*/  BAR.SYNC.DEFER_BLOCKING 0x1, 0x80 ;  /* 0x0042000000007b1d */ /* 0x000fe60000010000 */
[----:B------:R-:W-:-:S03]  /*22900*/  IMAD.WIDE R4, R10, R4, c[0x0][0x500] ;  /* 0x000140000a047625 */ /* 0x000fc600078e0204 */
[----:B------:R2:W5:Y:S04]  /*22910*/  @P1 LDG.E R11, [R6.64] ;  /* 0x00000008060b1981 */ /* 0x000568000c1e1900 */
[----:B------:R2:W5:Y:S01]  /*22920*/  @P2 LDG.E R3, [R4.64] ;  /* 0x0000000804032981 */ /* 0x000562000c1e1900 */
[----:B----4-:R-:W-:-:S04]  /*22930*/  ISETP.NE.AND P0, PT, R8, RZ, PT ;  /* 0x000000ff0800720c */ /* 0x010fc80003f05270 */
[----:B-1----:R-:W-:Y:S01]  /*22940*/  SEL R0, R8, c[0x0][0x3d4], P0 ;  /* 0x0000f50008007a07 */ /* 0x002fe20000000000 */
[----:B------:R-:W-:Y:S05]  /*22950*/  @P1 BRA `(.L_x_1145) ;  /* 0x0000004000001947 */ /* 0x000fea0003800000 */
[----:B--2---:R-:W-:Y:S05]  /*22960*/  @!P2 BRA `(.L_x_1145) ;  /* 0x000000300000a947 */ /* 0x004fea0003800000 */
[----:B-----5:R1:W2:Y:S04]  /*22970*/  LDG.E R11, [R4.64] ;  /* 0x00000008040b7981 */ /* 0x0202a8000c1e1900 */
[----:B-1----:R-:W2:Y:S02]  /*22980*/  LDG.E R4, [R4.64+0x4] ;  /* 0x0000040804047981 */ /* 0x002ea4000c1e1900 */
[----:B--2---:R-:W-:Y:S02]  /*22990*/  IADD3 R11, -R11, R4, RZ ;  /* 0x000000040b0b7210 */ /* 0x004fe40007ffe1ff */
.L_x_1145:
        /* <DEDUP_REMOVED lines=9> */
[----:B------:R-:W2:Y:S08]  /*22a30*/  LDC.64 R14, c[0x0][R12+0x168] ;  /* 0x00005a000c0e7b82 */ /* 0x000eb00000000a00 */
        /* <DEDUP_REMOVED lines=12> */
[----:B------:R-:W-:-:S04]  /*22b00*/  IMAD.WIDE.U32 R6, R8, R2, RZ ;  /* 0x0000000208067225 */ /* 0x000fc800078e00ff */
[----:B------:R-:W-:Y:S01]  /*22b10*/  IMAD.IADD R13, R7, 0x1, R13 ;  /* 0x00000001070d7824 */ /* 0x000fe200078e020d */
        /* <DEDUP_REMOVED lines=13> */
[----:B----4-:R-:W-:Y:S02]  /*22bf0*/  SEL R10, R16, RZ, P2 ;  /* 0x000000ff100a7207 */ /* 0x010fe40001000000 */
        /* <DEDUP_REMOVED lines=54> */
[----:B------:R-:W-:Y:S01]  /*22f60*/  SHF.R.S32.HI R4, RZ, 0x1f, R2 ;  /* 0x0000001fff047819 */ /* 0x000fe20000011402 */
[----:B------:R-:W-:Y:S01]  /*22f70*/  IMAD.WIDE.U32 R6, R3, c[0x0][0x3a0], RZ ;  /* 0x0000e80003067a25 */ /* 0x000fe200078e00ff */
[----:B-1----:R1:W3:Y:S01]  /*22f80*/  LDS.128 R12, [R210+0x80] ;  /* 0x00008000d20c7984 */ /* 0x0022e20000000c00 */
        /* <DEDUP_REMOVED lines=38> */
[----:B------:R-:W-:Y:S02]  /*231f0*/  IADD3 R4, R10, R69, RZ ;  /* 0x000000450a047210 */ /* 0x000fe40007ffe0ff */
[----:B------:R-:W-:Y:S01]  /*23200*/  LEA.HI.X R5, R2, c[0x0][0x384], R3, 0x1, P0 ;  /* 0x0000e10002057a11 */ /* 0x000fe200000f0c03 */
[----:B------:R-:W-:Y:S05]  /*23210*/  BRA.DIV ~URZ, `(.L_x_1147) ;  /* 0x00006d427f007947 */ /* 0x000fea000b800000 */
[----:B-1-34-:R1:W2:Y:S02]  /*23220*/  SHFL.IDX PT, R7, R5, RZ, 0x181f ;  /* 0x00181fff05077589 */ /* 0x01a2a400000e0000 */
.L_x_1260:
[----:B------:R-:W-:Y:S05]  /*23230*/  BRA.DIV ~URZ, `(.L_x_1148) ;  /* 0x00006d927f007947 */ /* 0x000fea000b800000 */
[----:B------:R3:W4:Y:S02]  /*23240*/  SHFL.IDX PT, R2, R6, RZ, 0x181f ;  /* 0x00181fff06027589 */ /* 0x00072400000e0000 */
.L_x_1261:
[----:B------:R-:W-:-:S13]  /*23250*/  ISETP.GE.OR P0, PT, R4, R0, P2 ;  /* 0x000000000400720c */ /* 0x000fda0001706670 */
[----:B----4-:R-:W-:-:S04]  /*23260*/  @!P0 LEA R2, P1, R248, R2, 0x1 ;  /* 0x00000002f8028211 */ /* 0x010fc800078208ff */
[----:B--2---:R-:W-:-:S05]  /*23270*/  @!P0 LEA.HI.X R3, R248, R7, R249, 0x1, P1 ;  /* 0x00000007f8038211 */ /* 0x004fca00008f0cf9 */
[----:B------:R2:W-:Y:S01]  /*23280*/  @!P0 ST.E.128 [R2.64], R12 ;  /* 0x0000000c02008985 */ /* 0x0005e2000c101d08 */
[----:B------:R-:W-:Y:S05]  /*23290*/  BRA.DIV ~URZ, `(.L_x_1149) ;  /* 0x00006da27f007947 */ /* 0x000fea000b800000 */
[----:B------:R4:W1:Y:S04]  /*232a0*/  SHFL.IDX PT, R7, R5, 0x1, 0x181f ;  /* 0x00381f0005077f89 */ /* 0x00086800000e0000 */
[----:B--2---:R4:W2:Y:S02]  /*232b0*/  SHFL.IDX PT, R2, R6, 0x1, 0x181f ;  /* 0x00381f0006027f89 */ /* 0x0048a400000e0000 */
.L_x_1262:
[----:B------:R-:W-:-:S04]  /*232c0*/  IADD3 R3, R4, 0x10, RZ ;  /* 0x0000001004037810 */ /* 0x000fc80007ffe0ff */
[----:B------:R-:W-:-:S13]  /*232d0*/  ISETP.GE.OR P0, PT, R3, R0, P2 ;  /* 0x000000000300720c */ /* 0x000fda0001706670 */
[----:B--2---:R-:W-:-:S04]  /*232e0*/  @!P0 LEA R2, P1, R248, R2, 0x1 ;  /* 0x00000002f8028211 */ /* 0x004fc800078208ff */
[----:B-1----:R-:W-:-:S05]  /*232f0*/  @!P0 LEA.HI.X R3, R248, R7, R249, 0x1, P1 ;  /* 0x00000007f8038211 */ /* 0x002fca00008f0cf9 */
[----:B------:R1:W-:Y:S01]  /*23300*/  @!P0 ST.E.128 [R2.64], R16 ;  /* 0x0000001002008985 */ /* 0x0003e2000c101d08 */
[----:B------:R-:W-:Y:S05]  /*23310*/  BRA.DIV ~URZ, `(.L_x_1150) ;  /* 0x00006df27f007947 */ /* 0x000fea000b800000 */
[----:B------:R2:W1:Y:S02]  /*23320*/  SHFL.IDX PT, R7, R5, 0x2, 0x181f ;  /* 0x00581f0005077f89 */ /* 0x00046400000e0000 */
.L_x_1263:
[----:B------:R-:W-:Y:S05]  /*23330*/  BRA.DIV ~URZ, `(.L_x_1151) ;  /* 0x00006e427f007947 */ /* 0x000fea000b800000 */
[----:B-1----:R1:W2:Y:S02]  /*23340*/  SHFL.IDX PT, R2, R6, 0x2, 0x181f ;  /* 0x00581f0006027f89 */ /* 0x0022a400000e0000 */
.L_x_1264:
        /* <DEDUP_REMOVED lines=8> */
.L_x_1265:
[----:B------:R-:W-:-:S04]  /*233d0*/  IADD3 R3, R4, 0x30, RZ ;  /* 0x0000003004037810 */ /* 0x000fc80007ffe0ff */
[----:B------:R-:W-:-:S13]  /*233e0*/  ISETP.GE.OR P0, PT, R3, R0, P2 ;  /* 0x000000000300720c */ /* 0x000fda0001706670 */
[----:B--2---:R-:W-:-:S04]  /*233f0*/  @!P0 LEA R2, P1, R248, R2, 0x1 ;  /* 0x00000002f8028211 */ /* 0x004fc800078208ff */
[----:B------:R-:W-:-:S05]  /*23400*/  @!P0 LEA.HI.X R3, R248, R7, R249, 0x1, P1 ;  /* 0x00000007f8038211 */ /* 0x000fca00008f0cf9 */
[----:B------:R2:W-:Y:S01]  /*23410*/  @!P0 ST.E.128 [R2.64], R24 ;  /* 0x0000001802008985 */ /* 0x0005e2000c101d08 */
[----:B------:R-:W-:Y:S05]  /*23420*/  BRA.DIV ~URZ, `(.L_x_1153) ;  /* 0x00006e927f007947 */ /* 0x000fea000b800000 */
[----:B------:R1:W2:Y:S02]  /*23430*/  SHFL.IDX PT, R7, R5, 0x4, 0x181f ;  /* 0x00981f0005077f89 */ /* 0x0002a400000e0000 */
.L_x_1266:
[----:B------:R-:W-:Y:S05]  /*23440*/  BRA.DIV ~URZ, `(.L_x_1154) ;  /* 0x00006ee27f007947 */ /* 0x000fea000b800000 */
[----:B--2---:R2:W1:Y:S02]  /*23450*/  SHFL.IDX PT, R2, R6, 0x4, 0x181f ;  /* 0x00981f0006027f89 */ /* 0x00446400000e0000 */
.L_x_1267:
        /* <DEDUP_REMOVED lines=8> */
.L_x_1268:
[----:B------:R-:W-:-:S04]  /*234e0*/  IADD3 R3, R4, 0x50, RZ ;  /* 0x0000005004037810 */ /* 0x000fc80007ffe0ff */
[----:B------:R-:W-:-:S13]  /*234f0*/  ISETP.GE.OR P0, PT, R3, R0, P2 ;  /* 0x000000000300720c */ /* 0x000fda0001706670 */
[----:B---3--:R-:W-:-:S04]  /*23500*/  @!P0 LEA R2, P1, R248, R2, 0x1 ;  /* 0x00000002f8028211 */ /* 0x008fc800078208ff */
[----:B--2---:R-:W-:-:S05]  /*23510*/  @!P0 LEA.HI.X R3, R248, R7, R249, 0x1, P1 ;  /* 0x00000007f8038211 */ /* 0x004fca00008f0cf9 */
[----:B------:R2:W-:Y:S01]  /*23520*/  @!P0 ST.E.128 [R2.64], R32 ;  /* 0x0000002002008985 */ /* 0x0005e2000c101d08 */
[----:B------:R-:W-:Y:S05]  /*23530*/  BRA.DIV ~URZ, `(.L_x_1156) ;  /* 0x00006f327f007947 */ /* 0x000fea000b800000 */
[----:B------:R3:W1:Y:S02]  /*23540*/  SHFL.IDX PT, R7, R5, 0x6, 0x181f ;  /* 0x00d81f0005077f89 */ /* 0x00066400000e0000 */
.L_x_1269:
[----:B------:R-:W-:Y:S05]  /*23550*/  BRA.DIV ~URZ, `(.L_x_1157) ;  /* 0x00006f827f007947 */ /* 0x000fea000b800000 */
[----:B--2---:R2:W3:Y:S02]  /*23560*/  SHFL.IDX PT, R2, R6, 0x6, 0x181f ;  /* 0x00d81f0006027f89 */ /* 0x0044e400000e0000 */
.L_x_1270:
        /* <DEDUP_REMOVED lines=8> */
.L_x_1271:
[----:B------:R-:W-:-:S04]  /*235f0*/  IADD3 R2, R4, 0x70, RZ ;  /* 0x0000007004027810 */ /* 0x000fc80007ffe0ff */
[----:B------:R-:W-:-:S13]  /*23600*/  ISETP.GE.OR P0, PT, R2, R0, P2 ;  /* 0x000000000200720c */ /* 0x000fda0001706670 */
[----:B------:R-:W-:Y:S05]  /*23610*/  @P0 BRA `(.L_x_1159) ;  /* 0x00001be000000947 */ /* 0x000fea0003800000 */
[----:B----4-:R-:W-:-:S04]  /*23620*/  LEA R2, P0, R248, R3, 0x1 ;  /* 0x00000003f8027211 */ /* 0x010fc800078008ff */
[----:B---3--:R-:W-:-:S05]  /*23630*/  LEA.HI.X R3, R248, R5, R249, 0x1, P0 ;  /* 0x00000005f8037211 */ /* 0x008fca00000f0cf9 */
[----:B------:R3:W-:Y:S01]  /*23640*/  ST.E.128 [R2.64], R40 ;  /* 0x0000002802007985 */ /* 0x0007e2000c101d08 */
[----:B------:R-:W-:Y:S05]  /*23650*/  BRA `(.L_x_1159) ;  /* 0x00001ba000007947 */ /* 0x000fea0003800000 */
.L_x_1146:
        /* <DEDUP_REMOVED lines=33> */
.L_x_1272:
[----:B------:R-:W-:Y:S05]  /*23870*/  BRA.DIV ~URZ, `(.L_x_1161) ;  /* 0x00006e127f007947 */ /* 0x000fea000b800000 */
[----:B------:R3:W4:Y:S02]  /*23880*/  SHFL.IDX PT, R0, R12, RZ, 0x1c1f ;  /* 0x001c1fff0c007589 */ /* 0x00072400000e0000 */
.L_x_1273:
[----:B------:R-:W-:Y:S01]  /*23890*/  BSSY B0, `(.L_x_1162) ;  /* 0x0000032000007945 */ /* 0x000fe20003800000 */
[----:B------:R-:W-:Y:S05]  /*238a0*/  @P0 BRA `(.L_x_1163) ;  /* 0x0000030000000947 */ /* 0x000fea0003800000 */
[----:B------:R-:W5:Y:S04]  /*238b0*/  LDL R6, [R1+0x4] ;  /* 0x0000040001067983 */ /* 0x000f680000100800 */
[----:B---3--:R-:W3:Y:S04]  /*238c0*/  LDL R21, [R1+0x88] ;  /* 0x0000880001157983 */ /* 0x008ee80000100800 */
[----:B----4-:R-:W4:Y:S04]  /*238d0*/  LDL R7, [R1+0xcc] ;  /* 0x0000cc0001077983 */ /* 0x010f280000100800 */
[----:B--2---:R-:W2:Y:S04]  /*238e0*/  LDL R19, [R1+0x84] ;  /* 0x0000840001137983 */ /* 0x004ea80000100800 */
        /* <DEDUP_REMOVED lines=13> */
[----:B---3--:R-:W-:-:S11]  /*239c0*/  ISETP.GE.AND P2, PT, R21, c[0x0][0x3c8], PT ;  /* 0x0000f20015007a0c */ /* 0x008fd60003f46270 */
[C---:B------:R-:W-:Y:S02]  /*239d0*/  @!P1 LEA R2, P0, R6.reuse, R0, 0x2 ;  /* 0x0000000006029211 */ /* 0x040fe400078010ff */
[----:B--2---:R-:W-:Y:S02]  /*239e0*/  ISETP.GE.AND P3, PT, R19, c[0x0][0x3c8], PT ;  /* 0x0000f20013007a0c */ /* 0x004fe40003f66270 */
[----:B----4-:R-:W-:Y:S02]  /*239f0*/  @!P1 LEA.HI.X R3, R6, R4, R7, 0x2, P0 ;  /* 0x0000000406039211 */ /* 0x010fe400000f1407 */
[----:B------:R-:W-:-:S03]  /*23a00*/  @!P2 LEA R6, P0, R21, R0, 0x2 ;  /* 0x000000001506a211 */ /* 0x000fc600078010ff */
[----:B------:R2:W-:Y:S01]  /*23a10*/  @!P1 ST.E.64 [R2.64], R64 ;  /* 0x0000004002009985 */ /* 0x0005e2000c101b08 */
[----:B------:R-:W-:Y:S02]  /*23a20*/  ISETP.GE.AND P1, PT, R17, c[0x0][0x3c8], PT ;  /* 0x0000f20011007a0c */ /* 0x000fe40003f26270 */
[----:B------:R-:W-:-:S05]  /*23a30*/  @!P2 LEA.HI.X R7, R21, R4, R22, 0x2, P0 ;  /* 0x000000041507a211 */ /* 0x000fca00000f1416 */
[----:B------:R3:W-:Y:S01]  /*23a40*/  @!P2 ST.E.64 [R6.64], R66 ;  /* 0x000000420600a985 */ /* 0x0007e2000c101b08 */
[----:B------:R-:W-:Y:S02]  /*23a50*/  ISETP.GE.AND P2, PT, R8, c[0x0][0x3c8], PT ;  /* 0x0000f20008007a0c */ /* 0x000fe40003f46270 */
[----:B------:R-:W-:Y:S02]  /*23a60*/  ISETP.GE.AND P4, PT, R15, c[0x0][0x3c8], PT ;  /* 0x0000f2000f007a0c */ /* 0x000fe40003f86270 */
[----:B--2---:R-:W-:-:S04]  /*23a70*/  @!P3 LEA R2, P0, R19, R0, 0x2 ;  /* 0x000000001302b211 */ /* 0x004fc800078010ff */
[----:B------:R-:W-:Y:S02]  /*23a80*/  @!P3 LEA.HI.X R3, R19, R4, R20, 0x2, P0 ;  /* 0x000000041303b211 */ /* 0x000fe400000f1414 */
[----:B---3--:R-:W-:-:S03]  /*23a90*/  @!P1 LEA R6, P0, R17, R0, 0x2 ;  /* 0x0000000011069211 */ /* 0x008fc600078010ff */
[----:B------:R2:W-:Y:S01]  /*23aa0*/  @!P3 ST.E.64 [R2.64], R70 ;  /* 0x000000460200b985 */ /* 0x0005e2000c101b08 */
[----:B------:R-:W-:Y:S02]  /*23ab0*/  ISETP.GE.AND P3, PT, R13, c[0x0][0x3c8], PT ;  /* 0x0000f2000d007a0c */ /* 0x000fe40003f66270 */
[----:B------:R-:W-:-:S05]  /*23ac0*/  @!P1 LEA.HI.X R7, R17, R4, R18, 0x2, P0 ;  /* 0x0000000411079211 */ /* 0x000fca00000f1412 */
[----:B------:R3:W-:Y:S01]  /*23ad0*/  @!P1 ST.E.64 [R6.64], R72 ;  /* 0x0000004806009985 */ /* 0x0007e2000c101b08 */
[----:B------:R-:W-:Y:S02]  /*23ae0*/  ISETP.GE.AND P1, PT, R10, c[0x0][0x3c8], PT ;  /* 0x0000f2000a007a0c */ /* 0x000fe40003f26270 */
[----:B--2---:R-:W-:-:S04]  /*23af0*/  @!P2 LEA R2, P0, R8, R0, 0x2 ;  /* 0x000000000802a211 */ /* 0x004fc800078010ff */
[----:B------:R-:W-:Y:S02]  /*23b00*/  @!P2 LEA.HI.X R3, R8, R4, R9, 0x2, P0 ;  /* 0x000000040803a211 */ /* 0x000fe400000f1409 */
[----:B------:R-:W-:-:S04]  /*23b10*/  @!P4 LEA R8, P0, R15, R0, 0x2 ;  /* 0x000000000f08c211 */ /* 0x000fc800078010ff */
[----:B------:R-:W-:Y:S02]  /*23b20*/  @!P4 LEA.HI.X R9, R15, R4, R16, 0x2, P0 ;  /* 0x000000040f09c211 */ /* 0x000fe400000f1410 */
[C---:B---3--:R-:W-:Y:S01]  /*23b30*/  @!P3 LEA R6, P0, R13.reuse, R0, 0x2 ;  /* 0x000000000d06b211 */ /* 0x048fe200078010ff */
[----:B------:R2:W-:Y:S03]  /*23b40*/  @!P2 ST.E.64 [R2.64], R62 ;  /* 0x0000003e0200a985 */ /* 0x0005e6000c101b08 */
[----:B------:R-:W-:Y:S01]  /*23b50*/  @!P3 LEA.HI.X R7, R13, R4, R14, 0x2, P0 ;  /* 0x000000040d07b211 */ /* 0x000fe200000f140e */
[----:B------:R3:W-:Y:S04]  /*23b60*/  @!P4 ST.E.64 [R8.64], R92 ;  /* 0x0000005c0800c985 */ /* 0x0007e8000c101b08 */
[----:B------:R3:W-:Y:S01]  /*23b70*/  @!P3 ST.E.64 [R6.64], R74 ;  /* 0x0000004a0600b985 */ /* 0x0007e2000c101b08 */
[----:B--2---:R-:W-:-:S04]  /*23b80*/  @!P1 LEA R2, P0, R10, R0, 0x2 ;  /* 0x000000000a029211 */ /* 0x004fc800078010ff */
[----:B------:R-:W-:-:S05]  /*23b90*/  @!P1 LEA.HI.X R3, R10, R4, R11, 0x2, P0 ;  /* 0x000000040a039211 */ /* 0x000fca00000f140b */
[----:B------:R3:W-:Y:S04]  /*23ba0*/  @!P1 ST.E.64 [R2.64], R58 ;  /* 0x0000003a02009985 */ /* 0x0007e8000c101b08 */
.L_x_1163:
[----:B------:R-:W-:Y:S05]  /*23bb0*/  BSYNC B0 ;  /* 0x0000000000007941 */ /* 0x000fea0003800000 */
.L_x_1162:
[----:B------:R-:W-:Y:S05]  /*23bc0*/  BRA.DIV ~URZ, `(.L_x_1164) ;  /* 0x00006b327f007947 */ /* 0x000fea000b800000 */
[----:B--2---:R2:W1:Y:S04]  /*23bd0*/  SHFL.IDX PT, R4, R5, 0x1, 0x1c1f ;  /* 0x003c1f0005047f89 */ /* 0x00446800000e0000 */
[----:B----4-:R2:W4:Y:S02]  /*23be0*/  SHFL.IDX PT, R0, R12, 0x1, 0x1c1f ;  /* 0x003c1f000c007f89 */ /* 0x01052400000e0000 */
.L_x_1274:
[----:B------:R-:W-:Y:S01]  /*23bf0*/  BSSY B0, `(.L_x_1165) ;  /* 0x0000032000007945 */ /* 0x000fe20003800000 */
        /* <DEDUP_REMOVED lines=20> */
[----:B------:R-:W-:Y:S02]  /*23d40*/  @!P1 LEA R2, P3, R8, R0, 0x2 ;  /* 0x0000000008029211 */ /* 0x000fe400078610ff */
[----:B----4-:R-:W-:Y:S02]  /*23d50*/  ISETP.GE.AND P4, PT, R10, c[0x0][0x3c8], PT ;  /* 0x0000f2000a007a0c */ /* 0x010fe40003f86270 */
[----:B-1----:R-:W-:Y:S02]  /*23d60*/  @!P1 LEA.HI.X R3, R8, R4, R9, 0x2, P3 ;  /* 0x0000000408039211 */ /* 0x002fe400018f1409 */
[----:B------:R-:W-:-:S03]  /*23d70*/  @!P0 LEA R8, P3, R6, R0, 0x2 ;  /* 0x0000000006088211 */ /* 0x000fc600078610ff */
[----:B------:R1:W-:Y:S01]  /*23d80*/  @!P1 ST.E.64 [R2.64], R78 ;  /* 0x0000004e02009985 */ /* 0x0003e2000c101b08 */
[----:B------:R-:W-:Y:S02]  /*23d90*/  @!P0 LEA.HI.X R9, R6, R4, R7, 0x2, P3 ;  /* 0x0000000406098211 */ /* 0x000fe400018f1407 */
[----:B------:R-:W-:Y:S02]  /*23da0*/  ISETP.GE.AND P5, PT, R19, c[0x0][0x3c8], PT ;  /* 0x0000f20013007a0c */ /* 0x000fe40003fa6270 */
[C---:B------:R-:W-:Y:S01]  /*23db0*/  @!P2 LEA R6, P1, R21.reuse, R0, 0x2 ;  /* 0x000000001506a211 */ /* 0x040fe200078210ff */
[----:B------:R2:W-:Y:S03]  /*23dc0*/  @!P0 ST.E.64 [R8.64], R80 ;  /* 0x0000005008008985 */ /* 0x0005e6000c101b08 */
[----:B------:R-:W-:Y:S02]  /*23dd0*/  @!P2 LEA.HI.X R7, R21, R4, R22, 0x2, P1 ;  /* 0x000000041507a211 */ /* 0x000fe400008f1416 */
[----:B------:R-:W-:-:S03]  /*23de0*/  ISETP.GE.AND P3, PT, R17, c[0x0][0x3c8], PT ;  /* 0x0000f20011007a0c */ /* 0x000fc60003f66270 */
[----:B------:R3:W-:Y:S01]  /*23df0*/  @!P2 ST.E.64 [R6.64], R82 ;  /* 0x000000520600a985 */ /* 0x0007e2000c101b08 */
[----:B------:R-:W-:Y:S02]  /*23e00*/  ISETP.GE.AND P2, PT, R15, c[0x0][0x3c8], PT ;  /* 0x0000f2000f007a0c */ /* 0x000fe40003f46270 */
[----:B------:R-:W-:Y:S02]  /*23e10*/  ISETP.GE.AND P1, PT, R13, c[0x0][0x3c8], PT ;  /* 0x0000f2000d007a0c */ /* 0x000fe40003f26270 */
[----:B-1----:R-:W-:-:S04]  /*23e20*/  @!P4 LEA R2, P0, R10, R0, 0x2 ;  /* 0x000000000a02c211 */ /* 0x002fc800078010ff */
[----:B------:R-:W-:Y:S02]  /*23e30*/  @!P4 LEA.HI.X R3, R10, R4, R11, 0x2, P0 ;  /* 0x000000040a03c211 */ /* 0x000fe400000f140b */
[----:B------:R-:W-:-:S04]  /*23e40*/  @!P5 LEA R10, P0, R19, R0, 0x2 ;  /* 0x00000000130ad211 */ /* 0x000fc800078010ff */
        /* <DEDUP_REMOVED lines=8> */
[----:B------:R2:W-:Y:S01]  /*23ed0*/  @!P2 ST.E.64 [R6.64], R76 ;  /* 0x0000004c0600a985 */ /* 0x0005e2000c101b08 */
[----:B-1----:R-:W-:-:S04]  /*23ee0*/  @!P1 LEA R2, P0, R13, R0, 0x2 ;  /* 0x000000000d029211 */ /* 0x002fc800078010ff */
[----:B------:R-:W-:-:S05]  /*23ef0*/  @!P1 LEA.HI.X R3, R13, R4, R14, 0x2, P0 ;  /* 0x000000040d039211 */ /* 0x000fca00000f140e */
[----:B------:R2:W-:Y:S04]  /*23f00*/  @!P1 ST.E.64 [R2.64], R60 ;  /* 0x0000003c02009985 */ /* 0x0005e8000c101b08 */
.L_x_1166:
[----:B------:R-:W-:Y:S05]  /*23f10*/  BSYNC B0 ;  /* 0x0000000000007941 */ /* 0x000fea0003800000 */
.L_x_1165:
[----:B------:R-:W-:Y:S05]  /*23f20*/  BRA.DIV ~URZ, `(.L_x_1167) ;  /* 0x000068a27f007947 */ /* 0x000fea000b800000 */
[----:B-1----:R1:W2:Y:S02]  /*23f30*/  SHFL.IDX PT, R4, R5, 0x2, 0x1c1f ;  /* 0x005c1f0005047f89 */ /* 0x0022a400000e0000 */
.L_x_1275:
[----:B------:R-:W-:Y:S05]  /*23f40*/  BRA.DIV ~URZ, `(.L_x_1168) ;  /* 0x000068f27f007947 */ /* 0x000fea000b800000 */
[----:B----4-:R4:W1:Y:S02]  /*23f50*/  SHFL.IDX PT, R0, R12, 0x2, 0x1c1f ;  /* 0x005c1f000c007f89 */ /* 0x01086400000e0000 */
.L_x_1276:
[----:B------:R-:W-:Y:S01]  /*23f60*/  LOP3.LUT P0, RZ, R208, 0x1, RZ, 0xc0, !PT ;  /* 0x00000001d0ff7812 */ /* 0x000fe2000780c0ff */
[----:B------:R-:W-:-:S12]  /*23f70*/  BSSY B0, `(.L_x_1169) ;  /* 0x0000032000007945 */ /* 0x000fd80003800000 */
[----:B------:R-:W-:Y:S05]  /*23f80*/  @P0 BRA `(.L_x_1170) ;  /* 0x0000030000000947 */ /* 0x000fea0003800000 */
[----:B--23--:R-:W2:Y:S04]  /*23f90*/  LDL R8, [R1+0x4] ;  /* 0x0000040001087983 */ /* 0x00cea80000100800 */
[----:B------:R-:W3:Y:S04]  /*23fa0*/  LDL R23, [R1+0x88] ;  /* 0x0000880001177983 */ /* 0x000ee80000100800 */
[----:B------:R-:W5:Y:S04]  /*23fb0*/  LDL R21, [R1+0x84] ;  /* 0x0000840001157983 */ /* 0x000f680000100800 */
        /* <DEDUP_REMOVED lines=13> */
[----:B--2---:R-:W-:-:S02]  /*24090*/  ISETP.GE.AND P1, PT, R8, c[0x0][0x3c8], PT ;  /* 0x0000f20008007a0c */ /* 0x004fc40003f26270 */
[----:B---3--:R-:W-:Y:S02]  /*240a0*/  ISETP.GE.AND P0, PT, R23, c[0x0][0x3c8], PT ;  /* 0x0000f20017007a0c */ /* 0x008fe40003f06270 */
[----:B-----5:R-:W-:-:S09]  /*240b0*/  ISETP.GE.AND P4, PT, R21, c[0x0][0x3c8], PT ;  /* 0x0000f20015007a0c */ /* 0x020fd20003f86270 */
[----:B-1----:R-:W-:Y:S02]  /*240c0*/  @!P1 LEA R6, P2, R8, R0, 0x2 ;  /* 0x0000000008069211 */ /* 0x002fe400078410ff */
[----:B----4-:R-:W-:Y:S02]  /*240d0*/  ISETP.GE.AND P5, PT, R10, c[0x0][0x3c8], PT ;  /* 0x0000f2000a007a0c */ /* 0x010fe40003fa6270 */
[----:B------:R-:W-:Y:S02]  /*240e0*/  @!P1 LEA.HI.X R7, R8, R4, R9, 0x2, P2 ;  /* 0x0000000408079211 */ /* 0x000fe400010f1409 */
[-C--:B------:R-:W-:Y:S02]  /*240f0*/  @!P0 LEA R2, P3, R23, R0.reuse, 0x2 ;  /* 0x0000000017028211 */ /* 0x080fe400078610ff */
[----:B------:R-:W-:Y:S02]  /*24100*/  @!P4 LEA R8, P2, R21, R0, 0x2 ;  /* 0x000000001508c211 */ /* 0x000fe400078410ff */
[----:B------:R-:W-:-:S02]  /*24110*/  @!P0 LEA.HI.X R3, R23, R4, R24, 0x2, P3 ;  /* 0x0000000417038211 */ /* 0x000fc400018f1418 */
[----:B------:R-:W-:Y:S02]  /*24120*/  @!P4 LEA.HI.X R9, R21, R4, R22, 0x2, P2 ;  /* 0x000000041509c211 */ /* 0x000fe400010f1416 */
[----:B------:R-:W-:Y:S01]  /*24130*/  ISETP.GE.AND P2, PT, R17, c[0x0][0x3c8], PT ;  /* 0x0000f20011007a0c */ /* 0x000fe20003f46270 */
[----:B------:R-:W-:Y:S01]  /*24140*/  @!P1 ST.E.64 [R6.64], R48 ;  /* 0x0000003006009985 */ /* 0x000fe2000c101b08 */
[----:B------:R-:W-:-:S03]  /*24150*/  ISETP.GE.AND P3, PT, R19, c[0x0][0x3c8], PT ;  /* 0x0000f20013007a0c */ /* 0x000fc60003f66270 */
[----:B------:R1:W-:Y:S01]  /*24160*/  @!P0 ST.E.64 [R2.64], R34 ;  /* 0x0000002202008985 */ /* 0x0003e2000c101b08 */
[----:B------:R-:W-:Y:S02]  /*24170*/  ISETP.GE.AND P1, PT, R15, c[0x0][0x3c8], PT ;  /* 0x0000f2000f007a0c */ /* 0x000fe40003f26270 */
[----:B------:R-:W-:Y:S01]  /*24180*/  ISETP.GE.AND P0, PT, R13, c[0x0][0x3c8], PT ;  /* 0x0000f2000d007a0c */ /* 0x000fe20003f06270 */
[----:B------:R2:W-:Y:S01]  /*24190*/  @!P4 ST.E.64 [R8.64], R38 ;  /* 0x000000260800c985 */ /* 0x0005e2000c101b08 */
[----:B-1----:R-:W-:-:S04]  /*241a0*/  @!P5 LEA R2, P6, R10, R0, 0x2 ;  /* 0x000000000a02d211 */ /* 0x002fc800078c10ff */
[----:B------:R-:W-:Y:S02]  /*241b0*/  @!P5 LEA.HI.X R3, R10, R4, R11, 0x2, P6 ;  /* 0x000000040a03d211 */ /* 0x000fe400030f140b */
[-C--:B------:R-:W-:Y:S02]  /*241c0*/  @!P3 LEA R10, P6, R19, R0.reuse, 0x2 ;  /* 0x00000000130ab211 */ /* 0x080fe400078c10ff */
[-C--:B--2---:R-:W-:Y:S01]  /*241d0*/  @!P2 LEA R8, P4, R17, R0.reuse, 0x2 ;  /* 0x000000001108a211 */ /* 0x084fe200078810ff */
[----:B------:R1:W-:Y:S01]  /*241e0*/  @!P5 ST.E.64 [R2.64], R42 ;  /* 0x0000002a0200d985 */ /* 0x0003e2000c101b08 */
[----:B------:R-:W-:Y:S02]  /*241f0*/  @!P1 LEA R6, P5, R15, R0, 0x2 ;  /* 0x000000000f069211 */ /* 0x000fe400078a10ff */
[-C--:B------:R-:W-:Y:S02]  /*24200*/  @!P2 LEA.HI.X R9, R17, R4.reuse, R18, 0x2, P4 ;  /* 0x000000041109a211 */ /* 0x080fe400020f1412 */
[----:B------:R-:W-:-:S02]  /*24210*/  @!P3 LEA.HI.X R11, R19, R4, R20, 0x2, P6 ;  /* 0x00000004130bb211 */ /* 0x000fc400030f1414 */
[----:B------:R-:W-:-:S03]  /*24220*/  @!P1 LEA.HI.X R7, R15, R4, R16, 0x2, P5 ;  /* 0x000000040f079211 */ /* 0x000fc600028f1410 */
[----:B------:R2:W-:Y:S04]  /*24230*/  @!P3 ST.E.64 [R10.64], R54 ;  /* 0x000000360a00b985 */ /* 0x0005e8000c101b08 */
[----:B------:R2:W-:Y:S04]  /*24240*/  @!P2 ST.E.64 [R8.64], R50 ;  /* 0x000000320800a985 */ /* 0x0005e8000c101b08 */
[----:B------:R2:W-:Y:S01]  /*24250*/  @!P1 ST.E.64 [R6.64], R44 ;  /* 0x0000002c06009985 */ /* 0x0005e2000c101b08 */
[----:B-1----:R-:W-:-:S04]  /*24260*/  @!P0 LEA R2, P4, R13, R0, 0x2 ;  /* 0x000000000d028211 */ /* 0x002fc800078810ff */
[----:B------:R-:W-:-:S05]  /*24270*/  @!P0 LEA.HI.X R3, R13, R4, R14, 0x2, P4 ;  /* 0x000000040d038211 */ /* 0x000fca00020f140e */
[----:B------:R2:W-:Y:S04]  /*24280*/  @!P0 ST.E.64 [R2.64], R26 ;  /* 0x0000001a02008985 */ /* 0x0005e8000c101b08 */
.L_x_1170:
[----:B------:R-:W-:Y:S05]  /*24290*/  BSYNC B0 ;  /* 0x0000000000007941 */ /* 0x000fea0003800000 */
.L_x_1169:
[----:B------:R-:W-:Y:S05]  /*242a0*/  BRA.DIV ~URZ, `(.L_x_1171) ;  /* 0x000066027f007947 */ /* 0x000fea000b800000 */
[----:B--2---:R2:W3:Y:S04]  /*242b0*/  SHFL.IDX PT, R4, R5, 0x3, 0x1c1f ;  /* 0x007c1f0005047f89 */ /* 0x0044e800000e0000 */
[----:B-1----:R2:W1:Y:S02]  /*242c0*/  SHFL.IDX PT, R0, R12, 0x3, 0x1c1f ;  /* 0x007c1f000c007f89 */ /* 0x00246400000e0000 */
.L_x_1277:
[----:B------:R-:W-:-:S13]  /*242d0*/  LOP3.LUT P0, RZ, R208, 0x2, RZ, 0xc0, !PT ;  /* 0x00000002d0ff7812 */ /* 0x000fda000780c0ff */
[----:B------:R-:W-:Y:S05]  /*242e0*/  @P0 BRA `(.L_x_1159) ;  /* 0x00000f1000000947 */ /* 0x000fea0003800000 */
[----:B---3--:R-:W3:Y:S04]  /*242f0*/  LDL R6, [R1+0x4] ;  /* 0x0000040001067983 */ /* 0x008ee80000100800 */
[----:B------:R-:W5:Y:S04]  /*24300*/  LDL R10, [R1+0x88] ;  /* 0x00008800010a7983 */ /* 0x000f680000100800 */
[----:B--2---:R-:W2:Y:S04]  /*24310*/  LDL R7, [R1+0xcc] ;  /* 0x0000cc0001077983 */ /* 0x004ea80000100800 */
[----:B----4-:R-:W4:Y:S04]  /*24320*/  LDL R18, [R1+0x80] ;  /* 0x0000800001127983 */ /* 0x010f280000100800 */
[----:B------:R-:W2:Y:S04]  /*24330*/  LDL R8, [R1+0x84] ;  /* 0x0000840001087983 */ /* 0x000ea80000100800 */
        /* <DEDUP_REMOVED lines=11> */
[----:B-----5:R-:W-:-:S11]  /*243f0*/  ISETP.GE.AND P5, PT, R10, c[0x0][0x3c8], PT ;  /* 0x0000f2000a007a0c */ /* 0x020fd60003fa6270 */
[----:B-1----:R-:W-:-:S04]  /*24400*/  @!P0 LEA R2, P1, R6, R0, 0x2 ;  /* 0x0000000006028211 */ /* 0x002fc800078210ff */
[----:B--2---:R-:W-:Y:S02]  /*24410*/  @!P0 LEA.HI.X R3, R6, R4, R7, 0x2, P1 ;  /* 0x0000000406038211 */ /* 0x004fe400008f1407 */
[----:B----4-:R-:W-:Y:S02]  /*24420*/  ISETP.GE.AND P3, PT, R18, c[0x0][0x3c8], PT ;  /* 0x0000f20012007a0c */ /* 0x010fe40003f66270 */
[----:B------:R-:W-:Y:S01]  /*24430*/  ISETP.GE.AND P4, PT, R8, c[0x0][0x3c8], PT ;  /* 0x0000f20008007a0c */ /* 0x000fe20003f86270 */
        /* <DEDUP_REMOVED lines=31> */
.L_x_1144:
[----:B------:R-:W3:Y:S04]  /*24630*/  LDL.LU R7, [R1+0x54] ;  /* 0x0000540001077983 */ /* 0x000ee80000300800 */
[----:B-1----:R-:W4:Y:S01]  /*24640*/  LDL R6, [R1+0x5c] ;  /* 0x00005c0001067983 */ /* 0x002f220000100800 */
[----:B------:R-:W-:Y:S01]  /*24650*/  ISETP.NE.U32.AND P0, PT, RZ, c[0x0][0x508], PT ;  /* 0x00014200ff007a0c */ /* 0x000fe20003f05070 */
[----:B------:R-:W-:Y:S01]  /*24660*/  IMAD.MOV.U32 R4, RZ, RZ, 0x4 ;  /* 0x00000004ff047424 */ /* 0x000fe200078e00ff */
[----:B------:R-:W-:Y:S01]  /*24670*/  ISETP.NE.U32.AND P2, PT, RZ, c[0x0][0x500], PT ;  /* 0x00014000ff007a0c */ /* 0x000fe20003f45070 */
[----:B------:R-:W-:Y:S01]  /*24680*/  IMAD.MOV.U32 R15, RZ, RZ, c[0x0][0x388] ;  /* 0x0000e200ff0f7624 */ /* 0x000fe200078e00ff */
[----:B------:R-:W-:Y:S01]  /*24690*/  ISETP.NE.AND.EX P0, PT, RZ, c[0x0][0x50c], PT, P0 ;  /* 0x00014300ff007a0c */ /* 0x000fe20003f05300 */
[----:B------:R-:W-:Y:S01]  /*246a0*/  IMAD.MOV.U32 R0, RZ, RZ, RZ ;  /* 0x000000ffff007224 */ /* 0x000fe200078e00ff */
[----:B------:R-:W-:Y:S01]  /*246b0*/  ISETP.NE.AND.EX P2, PT, RZ, c[0x0][0x504], PT, P2 ;  /* 0x00014100ff007a0c */ /* 0x000fe20003f45320 */
[----:B----4-:R-:W-:-:S10]  /*246c0*/  IMAD.WIDE R2, R6, R4, c[0x0][0x500] ;  /* 0x0001400006027625 */ /* 0x010fd400078e0204 */
[----:B------:R-:W-:Y:S02]  /*246d0*/  @P0 IMAD.WIDE R4, R6, R4, c[0x0][0x508] ;  /* 0x0001420006040625 */ /* 0x000fe400078e0204 */
[----:B------:R1:W5:Y:S04]  /*246e0*/  @P2 LDG.E R0, [R2.64] ;  /* 0x0000000802002981 */ /* 0x000368000c1e1900 */
[----:B------:R1:W5:Y:S01]  /*246f0*/  @P0 LDG.E R15, [R4.64] ;  /* 0x00000008040f0981 */ /* 0x000362000c1e1900 */
[----:B---3--:R-:W-:-:S04]  /*24700*/  ISETP.NE.AND P1, PT, R7, RZ, PT ;  /* 0x000000ff0700720c */ /* 0x008fc80003f25270 */
[----:B------:R-:W-:Y:S01]  /*24710*/  SEL R19, R7, c[0x0][0x3d4], P1 ;  /* 0x0000f50007137a07 */ /* 0x000fe20000800000 */
[----:B------:R-:W-:Y:S05]  /*24720*/  @P0 BRA `(.L_x_1172) ;  /* 0x0000004000000947 */ /* 0x000fea0003800000 */
[----:B------:R-:W-:Y:S05]  /*24730*/  @!P2 BRA `(.L_x_1172) ;  /* 0x000000300000a947 */ /* 0x000fea0003800000 */
[----:B-1----:R1:W3:Y:S04]  /*24740*/  LDG.E R4, [R2.64] ;  /* 0x0000000802047981 */ /* 0x0022e8000c1e1900 */
[----:B-1----:R-:W3:Y:S02]  /*24750*/  LDG.E R2, [R2.64+0x4] ;  /* 0x0000040802027981 */ /* 0x002ee4000c1e1900 */
[----:B---3-5:R-:W-:Y:S02]  /*24760*/  IADD3 R15, -R4, R2, RZ ;  /* 0x00000002040f7210 */ /* 0x028fe40007ffe1ff */
.L_x_1172:
[----:B-1----:R-:W3:Y:S01]  /*24770*/  LDL.LU R3, [R1+0x58] ;  /* 0x0000580001037983 */ /* 0x002ee20000300800 */
[----:B------:R-:W-:Y:S01]  /*24780*/  SHF.R.S32.HI R2, RZ, 0x1f, R6 ;  /* 0x0000001fff027819 */ /* 0x000fe20000011406 */
[----:B------:R-:W-:Y:S01]  /*24790*/  BSSY B0, `(.L_x_1173) ;  /* 0x0000039000007945 */ /* 0x000fe20003800000 */
[----:B--2--5:R-:W-:Y:S01]  /*247a0*/  SHF.R.S32.HI R18, RZ, 0x1f, R0 ;  /* 0x0000001fff127819 */ /* 0x024fe20000011400 */
[----:B------:R-:W1:Y:S01]  /*247b0*/  S2R R4, SR_TID.X ;  /* 0x0000000000047919 */ /* 0x000e620000002100 */
[----:B------:R-:W-:-:S02]  /*247c0*/  SEL R9, R6, RZ, !P2 ;  /* 0x000000ff06097207 */ /* 0x000fc40005000000 */
[----:B------:R-:W-:Y:S02]  /*247d0*/  SEL R21, R2, RZ, !P2 ;  /* 0x000000ff02157207 */ /* 0x000fe40005000000 */
[----:B-1----:R-:W-:Y:S02]  /*247e0*/  ISETP.GT.AND P0, PT, R4, 0x7f, PT ;  /* 0x0000007f0400780c */ /* 0x002fe40003f04270 */
[----:B---3--:R-:W-:-:S11]  /*247f0*/  LOP3.LUT R8, R3, 0xffff, RZ, 0xc0, !PT ;  /* 0x0000ffff03087812 */ /* 0x008fd600078ec0ff */
        /* <DEDUP_REMOVED lines=50> */
.L_x_1174:
[----:B------:R-:W-:Y:S05]  /*24b20*/  BSYNC B0 ;  /* 0x0000000000007941 */ /* 0x000fea0003800000 */
.L_x_1173:
[----:B------:R-:W-:-:S13]  /*24b30*/  ISETP.GT.AND P0, PT, R19, 0x1, PT ;  /* 0x000000011300780c */ /* 0x000fda0003f04270 */
[----:B------:R-:W-:Y:S05]  /*24b40*/  @P0 BRA `(.L_x_1159) ;  /* 0x000006b000000947 */ /* 0x000fea0003800000 */
[----:B-1----:R-:W2:Y:S04]  /*24b50*/  LDL.LU R2, [R1+0x44] ;  /* 0x0000440001027983 */ /* 0x002ea80000300800 */
[----:B------:R-:W3:Y:S01]  /*24b60*/  LDL R5, [R1+0x1c] ;  /* 0x00001c0001057983 */ /* 0x000ee20000100800 */
        /* <DEDUP_REMOVED lines=11> */
[----:B---3--:R-:W-:Y:S01]  /*24c20*/  IADD3 R4, R5, R11, RZ ;  /* 0x0000000b05047210 */ /* 0x008fe20007ffe0ff */
        /* <DEDUP_REMOVED lines=22> */
[----:B------:R-:W-:Y:S02]  /*24d90*/  IADD3 R0, R10, R11, RZ ;  /* 0x0000000b0a007210 */ /* 0x000fe40007ffe0ff */
[----:B------:R-:W-:-:S04]  /*24da0*/  IADD3 R4, R3, R4, RZ ;  /* 0x0000000403047210 */ /* 0x000fc80007ffe0ff */
[----:B------:R-:W-:Y:S01]  /*24db0*/  LEA.HI.X R5, R2, c[0x0][0x384], R4, 0x1, P0 ;  /* 0x0000e10002057a11 */ /* 0x000fe200000f0c04 */
[----:B------:R-:W-:Y:S05]  /*24dc0*/  BRA.DIV ~URZ, `(.L_x_1175) ;  /* 0x00005bb27f007947 */ /* 0x000fea000b800000 */
[----:B------:R1:W2:Y:S02]  /*24dd0*/  SHFL.IDX PT, R7, R5, RZ, 0x181f ;  /* 0x00181fff05077589 */ /* 0x0002a400000e0000 */
.L_x_1278:
[----:B------:R-:W-:Y:S05]  /*24de0*/  BRA.DIV ~URZ, `(.L_x_1176) ;  /* 0x00005c027f007947 */ /* 0x000fea000b800000 */
[----:B------:R3:W4:Y:S02]  /*24df0*/  SHFL.IDX PT, R2, R6, RZ, 0x181f ;  /* 0x00181fff06027589 */ /* 0x00072400000e0000 */
.L_x_1279:
        /* <DEDUP_REMOVED lines=8> */
.L_x_1280:
[----:B------:R-:W-:-:S04]  /*24e80*/  IADD3 R3, R0, 0x10, RZ ;  /* 0x0000001000037810 */ /* 0x000fc80007ffe0ff */
[----:B------:R-:W-:-:S13]  /*24e90*/  ISETP.GE.OR P0, PT, R3, R4, P2 ;  /* 0x000000040300720c */ /* 0x000fda0001706670 */
[----:B--2---:R-:W-:-:S04]  /*24ea0*/  @!P0 LEA R2, P1, R248, R2, 0x1 ;  /* 0x00000002f8028211 */ /* 0x004fc800078208ff */
[----:B-1----:R-:W-:-:S05]  /*24eb0*/  @!P0 LEA.HI.X R3, R248, R7, R249, 0x1, P1 ;  /* 0x00000007f8038211 */ /* 0x002fca00008f0cf9 */
[----:B------:R1:W-:Y:S01]  /*24ec0*/  @!P0 ST.E.128 [R2.64], RZ ;  /* 0x000000ff02008985 */ /* 0x0003e2000c101d08 */
[----:B------:R-:W-:Y:S05]  /*24ed0*/  BRA.DIV ~URZ, `(.L_x_1178) ;  /* 0x00005c527f007947 */ /* 0x000fea000b800000 */
[----:B------:R2:W1:Y:S02]  /*24ee0*/  SHFL.IDX PT, R7, R5, 0x2, 0x181f ;  /* 0x00581f0005077f89 */ /* 0x00046400000e0000 */
.L_x_1281:
[----:B------:R-:W-:Y:S05]  /*24ef0*/  BRA.DIV ~URZ, `(.L_x_1179) ;  /* 0x00005ca27f007947 */ /* 0x000fea000b800000 */
[----:B-1----:R1:W2:Y:S02]  /*24f00*/  SHFL.IDX PT, R2, R6, 0x2, 0x181f ;  /* 0x00581f0006027f89 */ /* 0x0022a400000e0000 */
.L_x_1282:
        /* <DEDUP_REMOVED lines=8> */
.L_x_1283:
[----:B------:R-:W-:-:S04]  /*24f90*/  IADD3 R3, R0, 0x30, RZ ;  /* 0x0000003000037810 */ /* 0x000fc80007ffe0ff */
[----:B------:R-:W-:-:S13]  /*24fa0*/  ISETP.GE.OR P0, PT, R3, R4, P2 ;  /* 0x000000040300720c */ /* 0x000fda0001706670 */
[----:B--2---:R-:W-:-:S04]  /*24fb0*/  @!P0 LEA R2, P1, R248, R2, 0x1 ;  /* 0x00000002f8028211 */ /* 0x004fc800078208ff */
[----:B------:R-:W-:-:S05]  /*24fc0*/  @!P0 LEA.HI.X R3, R248, R7, R249, 0x1, P1 ;  /* 0x00000007f8038211 */ /* 0x000fca00008f0cf9 */
[----:B------:R2:W-:Y:S01]  /*24fd0*/  @!P0 ST.E.128 [R2.64], RZ ;  /* 0x000000ff02008985 */ /* 0x0005e2000c101d08 */
[----:B------:R-:W-:Y:S05]  /*24fe0*/  BRA.DIV ~URZ, `(.L_x_1181) ;  /* 0x00005cf27f007947 */ /* 0x000fea000b800000 */
[----:B------:R1:W2:Y:S02]  /*24ff0*/  SHFL.IDX PT, R7, R5, 0x4, 0x181f ;  /* 0x00981f0005077f89 */ /* 0x0002a400000e0000 */
.L_x_1284:
[----:B------:R-:W-:Y:S05]  /*25000*/  BRA.DIV ~URZ, `(.L_x_1182) ;  /* 0x00005d427f007947 */ /* 0x000fea000b800000 */
[----:B--2---:R2:W1:Y:S02]  /*25010*/  SHFL.IDX PT, R2, R6, 0x4, 0x181f ;  /* 0x00981f0006027f89 */ /* 0x00446400000e0000 */
.L_x_1285:
        /* <DEDUP_REMOVED lines=8> */
.L_x_1286:
[----:B------:R-:W-:-:S04]  /*250a0*/  IADD3 R3, R0, 0x50, RZ ;  /* 0x0000005000037810 */ /* 0x000fc80007ffe0ff */
[----:B------:R-:W-:-:S13]  /*250b0*/  ISETP.GE.OR P0, PT, R3, R4, P2 ;  /* 0x000000040300720c */ /* 0x000fda0001706670 */
[----:B---3--:R-:W-:-:S04]  /*250c0*/  @!P0 LEA R2, P1, R248, R2, 0x1 ;  /* 0x00000002f8028211 */ /* 0x008fc800078208ff */
[----:B--2---:R-:W-:-:S05]  /*250d0*/  @!P0 LEA.HI.X R3, R248, R7, R249, 0x1, P1 ;  /* 0x00000007f8038211 */ /* 0x004fca00008f0cf9 */
[----:B------:R2:W-:Y:S01]  /*250e0*/  @!P0 ST.E.128 [R2.64], RZ ;  /* 0x000000ff02008985 */ /* 0x0005e2000c101d08 */
[----:B------:R-:W-:Y:S05]  /*250f0*/  BRA.DIV ~URZ, `(.L_x_1184) ;  /* 0x00005d927f007947 */ /* 0x000fea000b800000 */
[----:B------:R3:W1:Y:S02]  /*25100*/  SHFL.IDX PT, R7, R5, 0x6, 0x181f ;  /* 0x00d81f0005077f89 */ /* 0x00066400000e0000 */
.L_x_1287:
[----:B------:R-:W-:Y:S05]  /*25110*/  BRA.DIV ~URZ, `(.L_x_1185) ;  /* 0x00005de27f007947 */ /* 0x000fea000b800000 */
[----:B--2---:R2:W3:Y:S02]  /*25120*/  SHFL.IDX PT, R2, R6, 0x6, 0x181f ;  /* 0x00d81f0006027f89 */ /* 0x0044e400000e0000 */
.L_x_1288:
        /* <DEDUP_REMOVED lines=8> */
.L_x_1289:
[----:B------:R-:W-:-:S04]  /*251b0*/  IADD3 R0, R0, 0x70, RZ ;  /* 0x0000007000007810 */ /* 0x000fc80007ffe0ff */
[----:B------:R-:W-:-:S13]  /*251c0*/  ISETP.GE.OR P0, PT, R0, R4, P2 ;  /* 0x000000040000720c */ /* 0x000fda0001706670 */
[----:B----4-:R-:W-:-:S04]  /*251d0*/  @!P0 LEA R2, P1, R248, R2, 0x1 ;  /* 0x00000002f8028211 */ /* 0x010fc800078208ff */
[----:B---3--:R-:W-:-:S05]  /*251e0*/  @!P0 LEA.HI.X R3, R248, R5, R249, 0x1, P1 ;  /* 0x00000005f8038211 */ /* 0x008fca00008f0cf9 */
[----:B------:R3:W-:Y:S04]  /*251f0*/  @!P0 ST.E.128 [R2.64], RZ ;  /* 0x000000ff02008985 */ /* 0x0007e8000c101d08 */
.L_x_1159:
[----:B------:R-:W-:Y:S05]  /*25200*/  BSYNC B1 ;  /* 0x0000000000017941 */ /* 0x000fea0003800000 */
.L_x_1143:
        /* <DEDUP_REMOVED lines=15> */
.L_x_1290:
[----:B------:R-:W-:Y:S05]  /*25300*/  BRA.DIV ~URZ, `(.L_x_1189) ;  /* 0x00005da27f007947 */ /* 0x000fea000b800000 */
[----:B------:R3:W4:Y:S02]  /*25310*/  SHFL.IDX PT, R8, R68, 0x1, 0x1f ;  /* 0x00201f0044087f89 */ /* 0x00072400000e0000 */
.L_x_1291:
[----:B------:R-:W5:Y:S01]  /*25320*/  LDL R0, [R1+0x5c] ;  /* 0x00005c0001007983 */ /* 0x000f620000100800 */
[----:B------:R-:W-:Y:S02]  /*25330*/  IMAD.MOV.U32 R6, RZ, RZ, RZ ;  /* 0x000000ffff067224 */ /* 0x000fe400078e00ff */
[----:B-----5:R-:W-:-:S05]  /*25340*/  IMAD.IADD R0, R0, 0x1, R12 ;  /* 0x0000000100007824 */ /* 0x020fca00078e020c */
[----:B------:R-:W-:-:S13]  /*25350*/  ISETP.GE.OR P0, PT, R0, c[0x0][0x53c], !P6 ;  /* 0x00014f0000007a0c */ /* 0x000fda0007706670 */
[----:B------:R-:W-:Y:S01]  /*25360*/  @!P0 MOV R2, 0x4 ;  /* 0x0000000400028802 */ /* 0x000fe20000000f00 */
[----:B------:R-:W-:-:S04]  /*25370*/  @!P0 IMAD.MOV.U32 R4, RZ, RZ, 0x4 ;  /* 0x00000004ff048424 */ /* 0x000fc800078e00ff */
        /* <DEDUP_REMOVED lines=13> */
.L_x_1292:
        /* <DEDUP_REMOVED lines=16> */
.L_x_1293:
[----:B---3--:R-:W-:Y:S01]  /*25550*/  IMAD R0, R0, c[0x0][0x538], RZ ;  /* 0x00014e0000007a24 */ /* 0x008fe200078e02ff */
[----:B------:R-:W-:Y:S04]  /*25560*/  BSSY B1, `(.L_x_1192) ;  /* 0x00000ce000017945 */ /* 0x000fe80003800000 */
[----:B----4-:R-:W-:-:S04]  /*25570*/  IADD3 R8, R0, R8, RZ ;  /* 0x0000000800087210 */ /* 0x010fc80007ffe0ff */
[----:B--2---:R-:W-:-:S13]  /*25580*/  ISETP.GT.AND P0, PT, R8, R9, PT ;  /* 0x000000090800720c */ /* 0x004fda0003f04270 */
[----:B------:R-:W-:Y:S05]  /*25590*/  @P0 BRA `(.L_x_1193) ;  /* 0x0000025000000947 */ /* 0x000fea0003800000 */
.L_x_1197:
        /* <DEDUP_REMOVED lines=8> */
[----:B-1----:R-:W-:Y:S02]  /*25620*/  @!P0 MOV R4, 0x4 ;  /* 0x0000000400048802 */ /* 0x002fe40000000f00 */
        /* <DEDUP_REMOVED lines=8> */
.L_x_1294:
        /* <DEDUP_REMOVED lines=16> */
.L_x_1295:
[----:B--2---:R-:W-:-:S05]  /*257b0*/  IMAD R0, R0, c[0x0][0x538], RZ ;  /* 0x00014e0000007a24 */ /* 0x004fca00078e02ff */
[----:B------:R-:W-:-:S04]  /*257c0*/  IADD3 R8, R0, R8, RZ ;  /* 0x0000000800087210 */ /* 0x000fc80007ffe0ff */
[----:B------:R-:W-:-:S13]  /*257d0*/  ISETP.GT.AND P0, PT, R8, R9, PT ;  /* 0x000000090800720c */ /* 0x000fda0003f04270 */
[----:B-1----:R-:W-:Y:S05]  /*257e0*/  @!P0 BRA `(.L_x_1197) ;  /* 0xfffffdb000008947 */ /* 0x002fea000383ffff */
.L_x_1193:
[----:B------:R-:W-:-:S05]  /*257f0*/  IADD3 R8, -R0, R8, RZ ;  /* 0x0000000800087210 */ /* 0x000fca0007ffe1ff */
[----:B------:R-:W-:-:S05]  /*25800*/  IMAD R0, R4, c[0x0][0x538], R8 ;  /* 0x00014e0004007a24 */ /* 0x000fca00078e0208 */
[----:B------:R-:W-:Y:S01]  /*25810*/  ISETP.GT.AND P0, PT, R0, R9, PT ;  /* 0x000000090000720c */ /* 0x000fe20003f04270 */
[----:B------:R-:W-:-:S12]  /*25820*/  BRA.DIV ~URZ, `(.L_x_1198) ;  /* 0x00005ce27f007947 */ /* 0x000fd8000b800000 */
[----:B------:R-:W-:-:S03]  /*25830*/  VOTE.ANY R5, PT, !P0 ;  /* 0x0000000000057806 */ /* 0x000fc600040e0100 */
.L_x_1296:
[----:B------:R-:W2:Y:S01]  /*25840*/  LDL.LU R2, [R1+0x5c] ;  /* 0x00005c0001027983 */ /* 0x000ea20000300800 */
[----:B------:R-:W2:Y:S02]  /*25850*/  POPC R0, R5 ;  /* 0x0000000500007309 */ /* 0x000ea40000000000 */
[----:B--2---:R-:W-:-:S05]  /*25860*/  IADD3 R2, R0, R2, RZ ;  /* 0x0000000200027210 */ /* 0x004fca0007ffe0ff */
[----:B------:R2:W-:Y:S01]  /*25870*/  STL [R1+0x5c], R2 ;  /* 0x00005c0201007387 */ /* 0x0005e20000100800 */
[----:B------:R-:W-:Y:S05]  /*25880*/  BRA.DIV ~URZ, `(.L_x_1199) ;  /* 0x00005cd27f007947 */ /* 0x000fea000b800000 */
[----:B------:R3:W4:Y:S04]  /*25890*/  SHFL.IDX PT, R6, R6, R0, 0x1f ;  /* 0x00001f0006067589 */ /* 0x00072800000e0000 */
[----:B------:R3:W1:Y:S02]  /*258a0*/  SHFL.IDX PT, R7, R7, R0, 0x1f ;  /* 0x00001f0007077589 */ /* 0x00066400000e0000 */
.L_x_1297:
[----:B------:R-:W-:Y:S01]  /*258b0*/  ISETP.NE.AND P0, PT, R5, RZ, PT ;  /* 0x000000ff0500720c */ /* 0x000fe20003f05270 */
[----:B------:R-:W-:-:S12]  /*258c0*/  BSSY B0, `(.L_x_1200) ;  /* 0x0000005000007945 */ /* 0x000fd80003800000 */
[----:B------:R-:W-:Y:S05]  /*258d0*/  @!P0 BRA `(.L_x_1201) ;  /* 0x0000003000008947 */ /* 0x000fea0003800000 */
[----:B---3--:R-:W-:Y:S01]  /*258e0*/  IADD3 R0, R0, -0x1, RZ ;  /* 0xffffffff00007810 */ /* 0x008fe20007ffe0ff */
[----:B------:R-:W-:Y:S05]  /*258f0*/  BRA.DIV ~URZ, `(.L_x_1202) ;  /* 0x00005d327f007947 */ /* 0x000fea000b800000 */
[----:B------:R3:W2:Y:S02]  /*25900*/  SHFL.IDX PT, R10, R4, R0, 0x1f ;  /* 0x00001f00040a7589 */ /* 0x0006a400000e0000 */
.L_x_1201:
[----:B------:R-:W-:Y:S05]  /*25910*/  BSYNC B0 ;  /* 0x0000000000007941 */ /* 0x000fea0003800000 */
.L_x_1200:
        /* <DEDUP_REMOVED lines=68> */
.L_x_1204:
        /* <DEDUP_REMOVED lines=68> */
.L_x_1205:
[----:B------:R-:W-:Y:S05]  /*261a0*/  BSYNC B0 ;  /* 0x0000000000007941 */ /* 0x000fea0003800000 */
.L_x_1203:
[----:B------:R-:W-:-:S04]  /*261b0*/  LOP3.LUT R2, RZ, R2, RZ, 0x33, !PT ;  /* 0x00000002ff027212 */ /* 0x000fc800078e33ff */
[----:B-1----:R-:W-:-:S05]  /*261c0*/  IADD3 R0, R2, R6, RZ ;  /* 0x0000000602007210 */ /* 0x002fca0007ffe0ff */
[----:B------:R1:W-:Y:S01]  /*261d0*/  STL [R1+0x54], R0 ;  /* 0x0000540001007387 */ /* 0x0003e20000100800 */
[----:B------:R-:W-:Y:S05]  /*261e0*/  BRA `(.L_x_1206) ;  /* 0x0000005000007947 */ /* 0x000fea0003800000 */
.L_x_1194:
[----:B------:R-:W-:Y:S01]  /*261f0*/  MOV R0, c[0x0][0x53c] ;  /* 0x00014f0000007a02 */ /* 0x000fe20000000f00 */
[----:B------:R2:W-:Y:S04]  /*26200*/  STL [R1+0x50], R9 ;  /* 0x0000500901007387 */ /* 0x0005e80000100800 */
[----:B------:R2:W-:Y:S04]  /*26210*/  STL [R1+0x54], RZ ;  /* 0x000054ff01007387 */ /* 0x0005e80000100800 */
[----:B------:R2:W-:Y:S04]  /*26220*/  STL [R1+0x58], RZ ;  /* 0x000058ff01007387 */ /* 0x0005e80000100800 */
[----:B------:R2:W-:Y:S02]  /*26230*/  STL [R1+0x5c], R0 ;  /* 0x00005c0001007387 */ /* 0x0005e40000100800 */
.L_x_1206:
[----:B------:R-:W-:Y:S05]  /*26240*/  BSYNC B1 ;  /* 0x0000000000017941 */ /* 0x000fea0003800000 */
.L_x_1192:
        /* <DEDUP_REMOVED lines=9> */
.L_x_1187:
[----:B--2---:R-:W2:Y:S02]  /*262e0*/  LDL R0, [R1+0x5c] ;  /* 0x00005c0001007983 */ /* 0x004ea40000100800 */
[----:B--2---:R-:W-:-:S13]  /*262f0*/  ISETP.GE.AND P0, PT, R0, c[0x0][0x53c], PT ;  /* 0x00014f0000007a0c */ /* 0x004fda0003f06270 */
[----:B-1--4-:R-:W-:Y:S01]  /*26300*/  @P0 CALL.REL.NOINC `(.L_x_1207) ;  /* 0x0000001000000944 */ /* 0x012fe20003c00000 */
[----:B------:R-:W-:Y:S05]  /*26310*/  BRA `(.L_x_1208) ;  /* 0xfffdbc5000007947 */ /* 0x000fea000383ffff */
.L_x_1207:
[----:B------:R-:W-:Y:S05]  /*26320*/  EXIT ;  /* 0x000000000000794d */ /* 0x000fea0003800000 */
.L_x_898:
[----:B------:R-:W-:Y:S01]  /*26330*/  IMAD.MOV.U32 R0, RZ, RZ, R5 ;  /* 0x000000ffff007224 */ /* 0x000fe200078e0005 */
[----:B------:R-:W-:Y:S02]  /*26340*/  MOV R2, 0x1 ;  /* 0x0000000100027802 */ /* 0x000fe40000000f00 */
[----:B------:R-:W-:Y:S02]  /*26350*/  MOV R3, 0x26370 ;  /* 0x0002637000037802 */ /* 0x000fe40000000f00 */
[----:B------:R-:W-:Y:S05]  /*26360*/  CALL.REL.NOINC `($__internal_14_$__cuda_sm70_shflsync_up_p) ;  /* 0x000053f000007944 */ /* 0x000fea0003c00000 */
[----:B------:R-:W-:Y:S01]  /*26370*/  MOV R0, R4 ;  /* 0x0000000400007202 */ /* 0x000fe20000000f00 */
[----:B------:R-:W-:Y:S05]  /*26380*/  BRA `(.L_x_1209) ;  /* 0xfffda0d000007947 */ /* 0x000fea000383ffff */
.L_x_899:
[----:B------:R-:W-:Y:S01]  /*26390*/  IMAD.MOV.U32 R0, RZ, RZ, R5 ;  /* 0x000000ffff007224 */ /* 0x000fe200078e0005 */
[----:B------:R-:W-:Y:S02]  /*263a0*/  MOV R2, 0x2 ;  /* 0x0000000200027802 */ /* 0x000fe40000000f00 */
[----:B------:R-:W-:Y:S02]  /*263b0*/  MOV R3, 0x263d0 ;  /* 0x000263d000037802 */ /* 0x000fe40000000f00 */
[----:B------:R-:W-:Y:S05]  /*263c0*/  CALL.REL.NOINC `($__internal_14_$__cuda_sm70_shflsync_up_p) ;  /* 0x0000539000007944 */ /* 0x000fea0003c00000 */
[----:B------:R-:W-:Y:S01]  /*263d0*/  SEL R0, R4, RZ, P4 ;  /* 0x000000ff04007207 */ /* 0x000fe20002000000 */
[----:B------:R-:W-:Y:S01]  /*263e0*/  IMAD.MOV.U32 R2, RZ, RZ, 0x4 ;  /* 0x00000004ff027424 */ /* 0x000fe200078e00ff */
[----:B------:R-:W-:-:S03]  /*263f0*/  MOV R3, 0x26420 ;  /* 0x0002642000037802 */ /* 0x000fc60000000f00 */
[----:B------:R-:W-:Y:S02]  /*26400*/  IMAD.IADD R0, R5, 0x1, R0 ;  /* 0x0000000105007824 */ /* 0x000fe400078e0200 */
        /* <DEDUP_REMOVED lines=13> */
[----:B------:R-:W-:Y:S02]  /*264e0*/  MOV R218, 0x1f ;  /* 0x0000001f00da7802 */ /* 0x000fe40000000f00 */
[----:B------:R-:W-:Y:S01]  /*264f0*/  MOV R3, 0x26530 ;  /* 0x0002653000037802 */ /* 0x000fe20000000f00 */
[----:B------:R-:W-:-:S04]  /*26500*/  IMAD.IADD R4, R0, 0x1, R4 ;  /* 0x0000000100047824 */ /* 0x000fc800078e0204 */
[----:B------:R-:W-:Y:S02]  /*26510*/  IMAD.MOV.U32 R217, RZ, RZ, R4 ;  /* 0x000000ffffd97224 */ /* 0x000fe400078e0004 */
[----:B------:R-:W-:Y:S05]  /*26520*/  CALL.REL.NOINC `($__internal_13_$__cuda_sm70_shflsync_idx_p) ;  /* 0x000051d000007944 */ /* 0x000fea0003c00000 */
[----:B------:R-:W-:Y:S01]  /*26530*/  MOV R0, R218 ;  /* 0x000000da00007202 */ /* 0x000fe20000000f00 */
[----:B------:R-:W-:Y:S05]  /*26540*/  BRA `(.L_x_1210) ;  /* 0xfffda01000007947 */ /* 0x000fea000383ffff */
.L_x_901:
[----:B------:R-:W-:Y:S02]  /*26550*/  SEL R0, RZ, 0x1, P0 ;  /* 0x00000001ff007807 */ /* 0x000fe40000000000 */
[----:B------:R-:W-:Y:S02]  /*26560*/  MOV R2, 0x26580 ;  /* 0x0002658000027802 */ /* 0x000fe40000000f00 */
[----:B------:R-:W-:Y:S05]  /*26570*/  CALL.REL.NOINC `($__internal_15_$__cuda_sm70_votesync_ballot) ;  /* 0x0000525000007944 */ /* 0x000fea0003c00000 */
[----:B------:R-:W-:Y:S01]  /*26580*/  MOV R7, R0 ;  /* 0x0000000000077202 */ /* 0x000fe20000000f00 */
[----:B------:R-:W-:Y:S05]  /*26590*/  BRA `(.L_x_1211) ;  /* 0xfffda05000007947 */ /* 0x000fea000383ffff */
.L_x_902:
[----:B------:R-:W-:Y:S01]  /*265a0*/  IMAD.MOV.U32 R217, RZ, RZ, R9 ;  /* 0x000000ffffd97224 */ /* 0x000fe200078e0009 */
[----:B-1----:R-:W-:Y:S01]  /*265b0*/  MOV R2, R0 ;  /* 0x0000000000027202 */ /* 0x002fe20000000f00 */
[----:B------:R-:W-:Y:S01]  /*265c0*/  IMAD.MOV.U32 R218, RZ, RZ, 0x1f ;  /* 0x0000001fffda7424 */ /* 0x000fe200078e00ff */
[----:B------:R-:W-:Y:S02]  /*265d0*/  MOV R3, 0x265f0 ;  /* 0x000265f000037802 */ /* 0x000fe40000000f00 */
[----:B------:R-:W-:Y:S05]  /*265e0*/  CALL.REL.NOINC `($__internal_13_$__cuda_sm70_shflsync_idx_p) ;  /* 0x0000511000007944 */ /* 0x000fea0003c00000 */
[----:B------:R-:W-:Y:S01]  /*265f0*/  IMAD.MOV.U32 R12, RZ, RZ, R218 ;  /* 0x000000ffff0c7224 */ /* 0x000fe200078e00da */
[----:B------:R-:W-:Y:S01]  /*26600*/  MOV R217, R8 ;  /* 0x0000000800d97202 */ /* 0x000fe20000000f00 */
[----:B------:R-:W-:Y:S01]  /*26610*/  IMAD.MOV.U32 R5, RZ, RZ, RZ ;  /* 0x000000ffff057224 */ /* 0x000fe200078e00ff */
[----:B------:R-:W-:Y:S01]  /*26620*/  MOV R2, R0 ;  /* 0x0000000000027202 */ /* 0x000fe20000000f00 */
[----:B------:R-:W-:Y:S01]  /*26630*/  IMAD.MOV.U32 R218, RZ, RZ, 0x1f ;  /* 0x0000001fffda7424 */ /* 0x000fe200078e00ff */
[----:B------:R-:W-:-:S02]  /*26640*/  MOV R3, 0x26660 ;  /* 0x0002666000037802 */ /* 0x000fc40000000f00 */
[----:B------:R-:W-:Y:S05]  /*26650*/  CALL.REL.NOINC `($__internal_13_$__cuda_sm70_shflsync_idx_p) ;  /* 0x000050a000007944 */ /* 0x000fea0003c00000 */
[----:B------:R-:W-:Y:S01]  /*26660*/  MOV R9, R218 ;  /* 0x000000da00097202 */ /* 0x000fe20000000f00 */
[----:B------:R-:W-:Y:S05]  /*26670*/  BRA `(.L_x_1212) ;  /* 0xfffd9fe000007947 */ /* 0x000fea000383ffff */
.L_x_905:
[----:B------:R-:W-:Y:S01]  /*26680*/  IMAD.MOV.U32 R217, RZ, RZ, R4 ;  /* 0x000000ffffd97224 */ /* 0x000fe200078e0004 */
[----:B-1----:R-:W-:Y:S01]  /*26690*/  MOV R2, R0 ;  /* 0x0000000000027202 */ /* 0x002fe20000000f00 */
[----:B------:R-:W-:Y:S01]  /*266a0*/  IMAD.MOV.U32 R218, RZ, RZ, 0x1f ;  /* 0x0000001fffda7424 */ /* 0x000fe200078e00ff */
[----:B------:R-:W-:-:S02]  /*266b0*/  MOV R3, 0x266d0 ;  /* 0x000266d000037802 */ /* 0x000fc40000000f00 */
[----:B---34-:R-:W-:Y:S05]  /*266c0*/  CALL.REL.NOINC `($__internal_13_$__cuda_sm70_shflsync_idx_p) ;  /* 0x0000503000007944 */ /* 0x018fea0003c00000 */
[----:B------:R-:W-:Y:S01]  /*266d0*/  MOV R5, R218 ;  /* 0x000000da00057202 */ /* 0x000fe20000000f00 */
[----:B------:R-:W-:Y:S05]  /*266e0*/  BRA `(.L_x_904) ;  /* 0xfffd9fd000007947 */ /* 0x000fea000383ffff */
.L_x_970:
[----:B------:R-:W-:Y:S01]  /*266f0*/  IMAD.MOV.U32 R217, RZ, RZ, R5 ;  /* 0x000000ffffd97224 */ /* 0x000fe200078e0005 */
[----:B------:R-:W-:Y:S01]  /*26700*/  MOV R2, RZ ;  /* 0x000000ff00027202 */ /* 0x000fe20000000f00 */
[----:B------:R-:W-:Y:S01]  /*26710*/  IMAD.MOV.U32 R218, RZ, RZ, 0x181f ;  /* 0x0000181fffda7424 */ /* 0x000fe200078e00ff */
[----:B------:R-:W-:-:S02]  /*26720*/  MOV R3, 0x26740 ;  /* 0x0002674000037802 */ /* 0x000fc40000000f00 */
[----:B-----5:R-:W-:Y:S05]  /*26730*/  CALL.REL.NOINC `($__internal_13_$__cuda_sm70_shflsync_idx_p) ;  /* 0x00004fc000007944 */ /* 0x020fea0003c00000 */
[----:B------:R-:W-:Y:S01]  /*26740*/  MOV R7, R218 ;  /* 0x000000da00077202 */ /* 0x000fe20000000f00 */
[----:B------:R-:W-:Y:S05]  /*26750*/  BRA `(.L_x_1213) ;  /* 0xfffe291000007947 */ /* 0x000fea000383ffff */
.L_x_971:
[----:B------:R-:W-:Y:S01]  /*26760*/  IMAD.MOV.U32 R217, RZ, RZ, R6 ;  /* 0x000000ffffd97224 */ /* 0x000fe200078e0006 */
[----:B------:R-:W-:Y:S01]  /*26770*/  MOV R2, RZ ;  /* 0x000000ff00027202 */ /* 0x000fe20000000f00 */
[----:B------:R-:W-:Y:S01]  /*26780*/  IMAD.MOV.U32 R218, RZ, RZ, 0x181f ;  /* 0x0000181fffda7424 */ /* 0x000fe200078e00ff */
[----:B------:R-:W-:-:S02]  /*26790*/  MOV R3, 0x267b0 ;  /* 0x000267b000037802 */ /* 0x000fc40000000f00 */
[----:B-12--5:R-:W-:Y:S05]  /*267a0*/  CALL.REL.NOINC `($__internal_13_$__cuda_sm70_shflsync_idx_p) ;  /* 0x00004f5000007944 */ /* 0x026fea0003c00000 */
[----:B------:R-:W-:Y:S01]  /*267b0*/  MOV R2, R218 ;  /* 0x000000da00027202 */ /* 0x000fe20000000f00 */
[----:B------:R-:W-:Y:S05]  /*267c0*/  BRA `(.L_x_1214) ;  /* 0xfffe28c000007947 */ /* 0x000fea000383ffff */
.L_x_974:
[----:B------:R-:W-:Y:S01]  /*267d0*/  IMAD.MOV.U32 R217, RZ, RZ, R5 ;  /* 0x000000ffffd97224 */ /* 0x000fe200078e0005 */
[----:B--2-4-:R-:W-:Y:S01]  /*267e0*/  MOV R2, 0x1 ;  /* 0x0000000100027802 */ /* 0x014fe20000000f00 */
[----:B------:R-:W-:Y:S01]  /*267f0*/  IMAD.MOV.U32 R218, RZ, RZ, 0x181f ;  /* 0x0000181fffda7424 */ /* 0x000fe200078e00ff */
[----:B------:R-:W-:-:S02]  /*26800*/  MOV R3, 0x26820 ;  /* 0x0002682000037802 */ /* 0x000fc40000000f00 */
[----:B-1-3-5:R-:W-:Y:S05]  /*26810*/  CALL.REL.NOINC `($__internal_13_$__cuda_sm70_shflsync_idx_p) ;  /* 0x00004ee000007944 */ /* 0x02afea0003c00000 */
[----:B------:R-:W-:Y:S01]  /*26820*/  IMAD.MOV.U32 R7, RZ, RZ, R218 ;  /* 0x000000ffff077224 */ /* 0x000fe200078e00da */
[----:B------:R-:W-:Y:S01]  /*26830*/  MOV R2, 0x1 ;  /* 0x0000000100027802 */ /* 0x000fe20000000f00 */
[----:B------:R-:W-:Y:S01]  /*26840*/  IMAD.MOV.U32 R217, RZ, RZ, R6 ;  /* 0x000000ffffd97224 */ /* 0x000fe200078e0006 */
[----:B------:R-:W-:-:S02]  /*26850*/  MOV R218, 0x181f ;  /* 0x0000181f00da7802 */ /* 0x000fc40000000f00 */
[----:B------:R-:W-:Y:S02]  /*26860*/  MOV R3, 0x26880 ;  /* 0x0002688000037802 */ /* 0x000fe40000000f00 */
[----:B------:R-:W-:Y:S05]  /*26870*/  CALL.REL.NOINC `($__internal_13_$__cuda_sm70_shflsync_idx_p) ;  /* 0x00004e8000007944 */ /* 0x000fea0003c00000 */
[----:B------:R-:W-:Y:S01]  /*26880*/  MOV R2, R218 ;  /* 0x000000da00027202 */ /* 0x000fe20000000f00 */
[----:B------:R-:W-:Y:S05]  /*26890*/  BRA `(.L_x_1215) ;  /* 0xfffe28d000007947 */ /* 0x000fea000383ffff */
.L_x_977:
[----:B------:R-:W-:Y:S01]  /*268a0*/  IMAD.MOV.U32 R217, RZ, RZ, R5 ;  /* 0x000000ffffd97224 */ /* 0x000fe200078e0005 */
[----:B-1--4-:R-:W-:Y:S01]  /*268b0*/  MOV R2, 0x2 ;  /* 0x0000000200027802 */ /* 0x012fe20000000f00 */
[----:B------:R-:W-:Y:S01]  /*268c0*/  IMAD.MOV.U32 R218, RZ, RZ, 0x181f ;  /* 0x0000181fffda7424 */ /* 0x000fe200078e00ff */
[----:B------:R-:W-:Y:S02]  /*268d0*/  MOV R3, 0x268f0 ;  /* 0x000268f000037802 */ /* 0x000fe40000000f00 */
[----:B--23-5:R-:W-:Y:S05]  /*268e0*/  CALL.REL.NOINC `($__internal_13_$__cuda_sm70_shflsync_idx_p) ;  /* 0x00004e1000007944 */ /* 0x02cfea0003c00000 */
[----:B------:R-:W-:Y:S01]  /*268f0*/  MOV R7, R218 ;  /* 0x000000da00077202 */ /* 0x000fe20000000f00 */
[----:B------:R-:W-:Y:S05]  /*26900*/  BRA `(.L_x_1216) ;  /* 0xfffe293000007947 */ /* 0x000fea000383ffff */
.L_x_978:
[----:B------:R-:W-:Y:S01]  /*26910*/  IMAD.MOV.U32 R217, RZ, RZ, R6 ;  /* 0x000000ffffd97224 */ /* 0x000fe200078e0006 */
[----:B----4-:R-:W-:Y:S01]  /*26920*/  MOV R2, 0x2 ;  /* 0x0000000200027802 */ /* 0x010fe20000000f00 */
[----:B------:R-:W-:Y:S01]  /*26930*/  IMAD.MOV.U32 R218, RZ, RZ, 0x181f ;  /* 0x0000181fffda7424 */ /* 0x000fe200078e00ff */
[----:B------:R-:W-:Y:S02]  /*26940*/  MOV R3, 0x26960 ;  /* 0x0002696000037802 */ /* 0x000fe40000000f00 */
[----:B-123-5:R-:W-:Y:S05]  /*26950*/  CALL.REL.NOINC `($__internal_13_$__cuda_sm70_shflsync_idx_p) ;  /* 0x00004da000007944 */ /* 0x02efea0003c00000 */
[----:B------:R-:W-:Y:S01]  /*26960*/  MOV R2, R218 ;  /* 0x000000da00027202 */ /* 0x000fe20000000f00 */
[----:B------:R-:W-:Y:S05]  /*26970*/  BRA `(.L_x_1217) ;  /* 0xfffe28e000007947 */ /* 0x000fea000383ffff */
.L_x_981:
[----:B------:R-:W-:Y:S01]  /*26980*/  IMAD.MOV.U32 R217, RZ, RZ, R5 ;  /* 0x000000ffffd97224 */ /* 0x000fe200078e0005 */
[----:B-1----:R-:W-:Y:S01]  /*26990*/  MOV R2, 0x3 ;  /* 0x0000000300027802 */ /* 0x002fe20000000f00 */
[----:B------:R-:W-:Y:S01]  /*269a0*/  IMAD.MOV.U32 R218, RZ, RZ, 0x181f ;  /* 0x0000181fffda7424 */ /* 0x000fe200078e00ff */
[----:B------:R-:W-:-:S02]  /*269b0*/  MOV R3, 0x269d0 ;  /* 0x000269d000037802 */ /* 0x000fc40000000f00 */
[----:B--2345:R-:W-:Y:S05]  /*269c0*/  CALL.REL.NOINC `($__internal_13_$__cuda_sm70_shflsync_idx_p) ;  /* 0x00004d3000007944 */ /* 0x03cfea0003c00000 */
        /* <DEDUP_REMOVED lines=8> */
.L_x_984:
[----:B------:R-:W-:Y:S01]  /*26a50*/  IMAD.MOV.U32 R217, RZ, RZ, R5 ;  /* 0x000000ffffd97224 */ /* 0x000fe200078e0005 */
[----:B-1----:R-:W-:Y:S01]  /*26a60*/  MOV R2, 0x4 ;  /* 0x0000000400027802 */ /* 0x002fe20000000f00 */
[----:B------:R-:W-:Y:S01]  /*26a70*/  IMAD.MOV.U32 R218, RZ, RZ, 0x181f ;  /* 0x0000181fffda7424 */ /* 0x000fe200078e00ff */
[----:B------:R-:W-:Y:S02]  /*26a80*/  MOV R3, 0x26aa0 ;  /* 0x00026aa000037802 */ /* 0x000fe40000000f00 */
[----:B--2345:R-:W-:Y:S05]  /*26a90*/  CALL.REL.NOINC `($__internal_13_$__cuda_sm70_shflsync_idx_p) ;  /* 0x00004c6000007944 */ /* 0x03cfea0003c00000 */
[----:B------:R-:W-:Y:S01]  /*26aa0*/  MOV R7, R218 ;  /* 0x000000da00077202 */ /* 0x000fe20000000f00 */
[----:B------:R-:W-:Y:S05]  /*26ab0*/  BRA `(.L_x_1219) ;  /* 0xfffe295000007947 */ /* 0x000fea000383ffff */
.L_x_985:
[----:B------:R-:W-:Y:S01]  /*26ac0*/  IMAD.MOV.U32 R217, RZ, RZ, R6 ;  /* 0x000000ffffd97224 */ /* 0x000fe200078e0006 */
[----:B-1----:R-:W-:Y:S01]  /*26ad0*/  MOV R2, 0x4 ;  /* 0x0000000400027802 */ /* 0x002fe20000000f00 */
[----:B------:R-:W-:Y:S01]  /*26ae0*/  IMAD.MOV.U32 R218, RZ, RZ, 0x181f ;  /* 0x0000181fffda7424 */ /* 0x000fe200078e00ff */
[----:B------:R-:W-:Y:S02]  /*26af0*/  MOV R3, 0x26b10 ;  /* 0x00026b1000037802 */ /* 0x000fe40000000f00 */
[----:B--2345:R-:W-:Y:S05]  /*26b00*/  CALL.REL.NOINC `($__internal_13_$__cuda_sm70_shflsync_idx_p) ;  /* 0x00004bf000007944 */ /* 0x03cfea0003c00000 */
[----:B------:R-:W-:Y:S01]  /*26b10*/  MOV R2, R218 ;  /* 0x000000da00027202 */ /* 0x000fe20000000f00 */
[----:B------:R-:W-:Y:S05]  /*26b20*/  BRA `(.L_x_1220) ;  /* 0xfffe290000007947 */ /* 0x000fea000383ffff */
.L_x_988:
[----:B------:R-:W-:Y:S01]  /*26b30*/  IMAD.MOV.U32 R217, RZ, RZ, R5 ;  /* 0x000000ffffd97224 */ /* 0x000fe200078e0005 */
[----:B--23--:R-:W-:Y:S01]  /*26b40*/  MOV R2, 0x5 ;  /* 0x0000000500027802 */ /* 0x00cfe20000000f00 */
[----:B------:R-:W-:Y:S01]  /*26b50*/  IMAD.MOV.U32 R218, RZ, RZ, 0x181f ;  /* 0x0000181fffda7424 */ /* 0x000fe200078e00ff */
[----:B------:R-:W-:-:S02]  /*26b60*/  MOV R3, 0x26b80 ;  /* 0x00026b8000037802 */ /* 0x000fc40000000f00 */
[----:B-1--45:R-:W-:Y:S05]  /*26b70*/  CALL.REL.NOINC `($__internal_13_$__cuda_sm70_shflsync_idx_p) ;  /* 0x00004b8000007944 */ /* 0x032fea0003c00000 */
        /* <DEDUP_REMOVED lines=8> */
.L_x_991:
[----:B------:R-:W-:Y:S01]  /*26c00*/  IMAD.MOV.U32 R217, RZ, RZ, R5 ;  /* 0x000000ffffd97224 */ /* 0x000fe200078e0005 */
[----:B-1-3--:R-:W-:Y:S01]  /*26c10*/  MOV R2, 0x6 ;  /* 0x0000000600027802 */ /* 0x00afe20000000f00 */
[----:B------:R-:W-:Y:S01]  /*26c20*/  IMAD.MOV.U32 R218, RZ, RZ, 0x181f ;  /* 0x0000181fffda7424 */ /* 0x000fe200078e00ff */
[----:B------:R-:W-:Y:S02]  /*26c30*/  MOV R3, 0x26c50 ;  /* 0x00026c5000037802 */ /* 0x000fe40000000f00 */
[----:B--2-45:R-:W-:Y:S05]  /*26c40*/  CALL.REL.NOINC `($__internal_13_$__cuda_sm70_shflsync_idx_p) ;  /* 0x00004ab000007944 */ /* 0x034fea0003c00000 */
[----:B------:R-:W-:Y:S01]  /*26c50*/  MOV R7, R218 ;  /* 0x000000da00077202 */ /* 0x000fe20000000f00 */
[----:B------:R-:W-:Y:S05]  /*26c60*/  BRA `(.L_x_1222) ;  /* 0xfffe297000007947 */ /* 0x000fea000383ffff */
.L_x_992:
[----:B------:R-:W-:Y:S01]  /*26c70*/  IMAD.MOV.U32 R217, RZ, RZ, R6 ;  /* 0x000000ffffd97224 */ /* 0x000fe200078e0006 */
[----:B---3--:R-:W-:Y:S01]  /*26c80*/  MOV R2, 0x6 ;  /* 0x0000000600027802 */ /* 0x008fe20000000f00 */
[----:B------:R-:W-:Y:S01]  /*26c90*/  IMAD.MOV.U32 R218, RZ, RZ, 0x181f ;  /* 0x0000181fffda7424 */ /* 0x000fe200078e00ff */
[----:B------:R-:W-:Y:S02]  /*26ca0*/  MOV R3, 0x26cc0 ;  /* 0x00026cc000037802 */ /* 0x000fe40000000f00 */
[----:B-12-45:R-:W-:Y:S05]  /*26cb0*/  CALL.REL.NOINC `($__internal_13_$__cuda_sm70_shflsync_idx_p) ;  /* 0x00004a4000007944 */ /* 0x036fea0003c00000 */
[----:B------:R-:W-:Y:S01]  /*26cc0*/  MOV R2, R218 ;  /* 0x000000da00027202 */ /* 0x000fe20000000f00 */
[----:B------:R-:W-:Y:S05]  /*26cd0*/  BRA `(.L_x_1223) ;  /* 0xfffe292000007947 */ /* 0x000fea000383ffff */
.L_x_995:
        /* <DEDUP_REMOVED lines=13> */
.L_x_1034:
[----:B------:R-:W-:Y:S01]  /*26db0*/  IMAD.MOV.U32 R217, RZ, RZ, R4 ;  /* 0x000000ffffd97224 */ /* 0x000fe200078e0004 */
[----:B------:R-:W-:Y:S01]  /*26dc0*/  MOV R2, RZ ;  /* 0x000000ff00027202 */ /* 0x000fe20000000f00 */
[----:B------:R-:W-:Y:S01]  /*26dd0*/  IMAD.MOV.U32 R218, RZ, RZ, 0x181f ;  /* 0x0000181fffda7424 */ /* 0x000fe200078e00ff */
[----:B------:R-:W-:Y:S02]  /*26de0*/  MOV R3, 0x26e00 ;  /* 0x00026e0000037802 */ /* 0x000fe40000000f00 */
[----:B------:R-:W-:Y:S05]  /*26df0*/  CALL.REL.NOINC `($__internal_13_$__cuda_sm70_shflsync_idx_p) ;  /* 0x0000490000007944 */ /* 0x000fea0003c00000 */
[----:B------:R-:W-:Y:S01]  /*26e00*/  MOV R5, R218 ;  /* 0x000000da00057202 */ /* 0x000fe20000000f00 */
[----:B------:R-:W-:Y:S05]  /*26e10*/  BRA `(.L_x_1225) ;  /* 0xfffe89d000007947 */ /* 0x000fea000383ffff */
.L_x_1035:
[----:B------:R-:W-:Y:S01]  /*26e20*/  IMAD.MOV.U32 R217, RZ, RZ, R0 ;  /* 0x000000ffffd97224 */ /* 0x000fe200078e0000 */
[----:B------:R-:W-:Y:S01]  /*26e30*/  MOV R2, RZ ;  /* 0x000000ff00027202 */ /* 0x000fe20000000f00 */
[----:B------:R-:W-:Y:S01]  /*26e40*/  IMAD.MOV.U32 R218, RZ, RZ, 0x181f ;  /* 0x0000181fffda7424 */ /* 0x000fe200078e00ff */
[----:B------:R-:W-:Y:S02]  /*26e50*/  MOV R3, 0x26e70 ;  /* 0x00026e7000037802 */ /* 0x000fe40000000f00 */
[----:B-12---:R-:W-:Y:S05]  /*26e60*/  CALL.REL.NOINC `($__internal_13_$__cuda_sm70_shflsync_idx_p) ;  /* 0x0000489000007944 */ /* 0x006fea0003c00000 */
[----:B------:R-:W-:Y:S01]  /*26e70*/  LOP3.LUT P1, RZ, R208, 0x100, RZ, 0xc0, !PT ;  /* 0x00000100d0ff7812 */ /* 0x000fe2000782c0ff */
        /* <DEDUP_REMOVED lines=10> */
[----:B------:R-:W-:Y:S05]  /*26f20*/  CALL.REL.NOINC `($__internal_13_$__cuda_sm70_shflsync_idx_p) ;  /* 0x000047d000007944 */ /* 0x000fea0003c00000 */
[----:B------:R-:W-:Y:S01]  /*26f30*/  IMAD.MOV.U32 R5, RZ, RZ, R218 ;  /* 0x000000ffff057224 */ /* 0x000fe200078e00da */
[----:B------:R-:W-:Y:S01]  /*26f40*/  MOV R2, 0x1 ;  /* 0x0000000100027802 */ /* 0x000fe20000000f00 */
[----:B------:R-:W-:Y:S01]  /*26f50*/  IMAD.MOV.U32 R217, RZ, RZ, R0 ;  /* 0x000000ffffd97224 */ /* 0x000fe200078e0000 */
[----:B------:R-:W-:Y:S02]  /*26f60*/  MOV R218, 0x181f ;  /* 0x0000181f00da7802 */ /* 0x000fe40000000f00 */
[----:B------:R-:W-:Y:S02]  /*26f70*/  MOV R3, 0x26f90 ;  /* 0x00026f9000037802 */ /* 0x000fe40000000f00 */
[----:B------:R-:W-:Y:S05]  /*26f80*/  CALL.REL.NOINC `($__internal_13_$__cuda_sm70_shflsync_idx_p) ;  /* 0x0000477000007944 */ /* 0x000fea0003c00000 */
        /* <DEDUP_REMOVED lines=54> */
[----:B------:R-:W-:Y:S01]  /*272f0*/  MOV R0, R218 ;  /* 0x000000da00007202 */ /* 0x000fe20000000f00 */
[----:B------:R-:W-:Y:S05]  /*27300*/  BRA `(.L_x_1226) ;  /* 0xfffe865000007947 */ /* 0x000fea000383ffff */
.L_x_1036:
[----:B------:R-:W-:Y:S01]  /*27310*/  IMAD.MOV.U32 R217, RZ, RZ, R7 ;  /* 0x000000ffffd97224 */ /* 0x000fe200078e0007 */
[----:B------:R-:W-:Y:S01]  /*27320*/  MOV R2, RZ ;  /* 0x000000ff00027202 */ /* 0x000fe20000000f00 */
[----:B------:R-:W-:Y:S01]  /*27330*/  IMAD.MOV.U32 R218, RZ, RZ, 0x1c1f ;  /* 0x00001c1fffda7424 */ /* 0x000fe200078e00ff */
[----:B------:R-:W-:-:S02]  /*27340*/  MOV R3, 0x27360 ;  /* 0x0002736000037802 */ /* 0x000fc40000000f00 */
[----:B------:R-:W-:Y:S05]  /*27350*/  CALL.REL.NOINC `($__internal_13_$__cuda_sm70_shflsync_idx_p) ;  /* 0x000043a000007944 */ /* 0x000fea0003c00000 */
[----:B------:R-:W-:Y:S01]  /*27360*/  MOV R2, R218 ;  /* 0x000000da00027202 */ /* 0x000fe20000000f00 */
[----:B------:R-:W-:Y:S05]  /*27370*/  BRA `(.L_x_1227) ;  /* 0xfffe87a000007947 */ /* 0x000fea000383ffff */
.L_x_1041:
[----:B------:R-:W-:Y:S01]  /*27380*/  IMAD.MOV.U32 R217, RZ, RZ, R7 ;  /* 0x000000ffffd97224 */ /* 0x000fe200078e0007 */
[----:B------:R-:W-:Y:S01]  /*27390*/  MOV R2, 0x1 ;  /* 0x0000000100027802 */ /* 0x000fe20000000f00 */
[----:B------:R-:W-:Y:S01]  /*273a0*/  IMAD.MOV.U32 R218, RZ, RZ, 0x1c1f ;  /* 0x00001c1fffda7424 */ /* 0x000fe200078e00ff */
[----:B------:R-:W-:-:S02]  /*273b0*/  MOV R3, 0x273d0 ;  /* 0x000273d000037802 */ /* 0x000fc40000000f00 */
[----:B-1----:R-:W-:Y:S05]  /*273c0*/  CALL.REL.NOINC `($__internal_13_$__cuda_sm70_shflsync_idx_p) ;  /* 0x0000433000007944 */ /* 0x002fea0003c00000 */
[----:B------:R-:W-:Y:S01]  /*273d0*/  MOV R2, R218 ;  /* 0x000000da00027202 */ /* 0x000fe20000000f00 */
[----:B------:R-:W-:Y:S05]  /*273e0*/  BRA `(.L_x_1228) ;  /* 0xfffe890000007947 */ /* 0x000fea000383ffff */
.L_x_1046:
[----:B------:R-:W-:Y:S01]  /*273f0*/  IMAD.MOV.U32 R217, RZ, RZ, R7 ;  /* 0x000000ffffd97224 */ /* 0x000fe200078e0007 */
[----:B------:R-:W-:Y:S01]  /*27400*/  MOV R2, 0x2 ;  /* 0x0000000200027802 */ /* 0x000fe20000000f00 */
[----:B------:R-:W-:Y:S01]  /*27410*/  IMAD.MOV.U32 R218, RZ, RZ, 0x1c1f ;  /* 0x00001c1fffda7424 */ /* 0x000fe200078e00ff */
[----:B------:R-:W-:-:S02]  /*27420*/  MOV R3, 0x27440 ;  /* 0x0002744000037802 */ /* 0x000fc40000000f00 */
[----:B-12---:R-:W-:Y:S05]  /*27430*/  CALL.REL.NOINC `($__internal_13_$__cuda_sm70_shflsync_idx_p) ;  /* 0x000042c000007944 */ /* 0x006fea0003c00000 */
[----:B------:R-:W-:Y:S01]  /*27440*/  MOV R3, R218 ;  /* 0x000000da00037202 */ /* 0x000fe20000000f00 */
[----:B------:R-:W-:Y:S05]  /*27450*/  BRA `(.L_x_1229) ;  /* 0xfffe912000007947 */ /* 0x000fea000383ffff */
.L_x_1051:
[----:B------:R-:W-:Y:S01]  /*27460*/  IMAD.MOV.U32 R217, RZ, RZ, R7 ;  /* 0x000000ffffd97224 */ /* 0x000fe200078e0007 */
[----:B------:R-:W-:Y:S01]  /*27470*/  MOV R2, 0x3 ;  /* 0x0000000300027802 */ /* 0x000fe20000000f00 */
[----:B------:R-:W-:Y:S01]  /*27480*/  IMAD.MOV.U32 R218, RZ, RZ, 0x1c1f ;  /* 0x00001c1fffda7424 */ /* 0x000fe200078e00ff */
[----:B------:R-:W-:-:S02]  /*27490*/  MOV R3, 0x274b0 ;  /* 0x000274b000037802 */ /* 0x000fc40000000f00 */
[----:B-123--:R-:W-:Y:S05]  /*274a0*/  CALL.REL.NOINC `($__internal_13_$__cuda_sm70_shflsync_idx_p) ;  /* 0x0000425000007944 */ /* 0x00efea0003c00000 */
[----:B------:R-:W-:Y:S01]  /*274b0*/  MOV R3, R218 ;  /* 0x000000da00037202 */ /* 0x000fe20000000f00 */
[----:B------:R-:W-:Y:S05]  /*274c0*/  BRA `(.L_x_1230) ;  /* 0xfffe9bd000007947 */ /* 0x000fea000383ffff */
.L_x_1056:
[----:B------:R-:W-:Y:S01]  /*274d0*/  IMAD.MOV.U32 R84, RZ, RZ, R4 ;  /* 0x000000ffff547224 */ /* 0x000fe200078e0004 */
[----:B------:R-:W-:-:S02]  /*274e0*/  MOV R0, 0x2 ;  /* 0x0000000200007802 */ /* 0x000fc40000000f00 */
[----:B------:R-:W-:Y:S02]  /*274f0*/  MOV R2, 0x27510 ;  /* 0x0002751000027802 */ /* 0x000fe40000000f00 */
[----:B------:R-:W-:Y:S05]  /*27500*/  CALL.REL.NOINC `($__internal_12_$__cuda_sm70_shflsync_bfly_p) ;  /* 0x0000419000007944 */ /* 0x000fea0003c00000 */
[----:B------:R-:W-:Y:S05]  /*27510*/  BRA `(.L_x_1231) ;  /* 0xfffea6b000007947 */ /* 0x000fea000383ffff */
.L_x_1057:
[----:B------:R-:W-:Y:S01]  /*27520*/  IMAD.MOV.U32 R84, RZ, RZ, R4 ;  /* 0x000000ffff547224 */ /* 0x000fe200078e0004 */
[----:B------:R-:W-:Y:S02]  /*27530*/  MOV R0, 0x1 ;  /* 0x0000000100007802 */ /* 0x000fe40000000f00 */
[----:B------:R-:W-:Y:S02]  /*27540*/  MOV R2, 0x27560 ;  /* 0x0002756000027802 */ /* 0x000fe40000000f00 */
[----:B------:R-:W-:Y:S05]  /*27550*/  CALL.REL.NOINC `($__internal_12_$__cuda_sm70_shflsync_bfly_p) ;  /* 0x0000414000007944 */ /* 0x000fea0003c00000 */
[----:B------:R-:W-:Y:S01]  /*27560*/  FMNMX.FTZ R87, R4, R0, !PT ;  /* 0x0000000004577209 */ /* 0x000fe20007810000 */
[----:B------:R-:W-:Y:S01]  /*27570*/  IMAD.MOV.U32 R84, RZ, RZ, R5 ;  /* 0x000000ffff547224 */ /* 0x000fe200078e0005 */
[----:B------:R-:W-:Y:S01]  /*27580*/  MOV R2, 0x275b0 ;  /* 0x000275b000027802 */ /* 0x000fe20000000f00 */
[----:B------:R-:W-:Y:S02]  /*27590*/  IMAD.MOV.U32 R0, RZ, RZ, 0x2 ;  /* 0x00000002ff007424 */ /* 0x000fe400078e00ff */
[----:B------:R-:W-:Y:S05]  /*275a0*/  CALL.REL.NOINC `($__internal_12_$__cuda_sm70_shflsync_bfly_p) ;  /* 0x000040f000007944 */ /* 0x000fea0003c00000 */
[----:B------:R-:W-:Y:S01]  /*275b0*/  FMNMX.FTZ R5, R5, R0, !PT ;  /* 0x0000000005057209 */ /* 0x000fe20007810000 */
[----:B------:R-:W-:Y:S01]  /*275c0*/  IMAD.MOV.U32 R0, RZ, RZ, 0x1 ;  /* 0x00000001ff007424 */ /* 0x000fe200078e00ff */
[----:B------:R-:W-:-:S03]  /*275d0*/  MOV R2, 0x27600 ;  /* 0x0002760000027802 */ /* 0x000fc60000000f00 */
[----:B------:R-:W-:Y:S02]  /*275e0*/  IMAD.MOV.U32 R84, RZ, RZ, R5 ;  /* 0x000000ffff547224 */ /* 0x000fe400078e0005 */
        /* <DEDUP_REMOVED lines=21> */
[----:B------:R-:W-:Y:S01]  /*27740*/  MOV R8, R0 ;  /* 0x0000000000087202 */ /* 0x000fe20000000f00 */
[----:B------:R-:W-:Y:S05]  /*27750*/  BRA `(.L_x_1232) ;  /* 0xfffea56000007947 */ /* 0x000fea000383ffff */
.L_x_1065:
[----:B------:R-:W-:Y:S01]  /*27760*/  MOV R2, RZ ;  /* 0x000000ff00027202 */ /* 0x000fe20000000f00 */
[----:B------:R-:W-:Y:S01]  /*27770*/  IMAD.MOV.U32 R217, RZ, RZ, R4 ;  /* 0x000000ffffd97224 */ /* 0x000fe200078e0004 */
[----:B------:R-:W-:Y:S01]  /*27780*/  MOV R3, 0x277b0 ;  /* 0x000277b000037802 */ /* 0x000fe20000000f00 */
[----:B------:R-:W-:Y:S02]  /*27790*/  IMAD.MOV.U32 R218, RZ, RZ, 0x181f ;  /* 0x0000181fffda7424 */ /* 0x000fe400078e00ff */
[----:B------:R-:W-:Y:S05]  /*277a0*/  CALL.REL.NOINC `($__internal_13_$__cuda_sm70_shflsync_idx_p) ;  /* 0x00003f5000007944 */ /* 0x000fea0003c00000 */
[----:B------:R-:W-:Y:S01]  /*277b0*/  MOV R8, R218 ;  /* 0x000000da00087202 */ /* 0x000fe20000000f00 */
[----:B------:R-:W-:-:S05]  /*277c0*/  BRA `(.L_x_1233) ;  /* 0xfffec29000007947 */ /* 0x000fca000383ffff */
.L_x_1066:
[----:B------:R-:W-:Y:S01]  /*277d0*/  MOV R2, RZ ;  /* 0x000000ff00027202 */ /* 0x000fe20000000f00 */
[----:B------:R-:W-:Y:S01]  /*277e0*/  IMAD.MOV.U32 R217, RZ, RZ, R0 ;  /* 0x000000ffffd97224 */ /* 0x000fe200078e0000 */
[----:B------:R-:W-:Y:S01]  /*277f0*/  MOV R3, 0x27820 ;  /* 0x0002782000037802 */ /* 0x000fe20000000f00 */
[----:B------:R-:W-:Y:S02]  /*27800*/  IMAD.MOV.U32 R218, RZ, RZ, 0x181f ;  /* 0x0000181fffda7424 */ /* 0x000fe400078e00ff */
[----:B-12---:R-:W-:Y:S05]  /*27810*/  CALL.REL.NOINC `($__internal_13_$__cuda_sm70_shflsync_idx_p) ;  /* 0x00003ee000007944 */ /* 0x006fea0003c00000 */
[----:B------:R-:W-:Y:S01]  /*27820*/  LOP3.LUT P1, RZ, R208, 0x100, RZ, 0xc0, !PT ;  /* 0x00000100d0ff7812 */ /* 0x000fe2000782c0ff */
        /* <DEDUP_REMOVED lines=10> */
[----:B------:R-:W-:Y:S05]  /*278d0*/  CALL.REL.NOINC `($__internal_13_$__cuda_sm70_shflsync_idx_p) ;  /* 0x00003e2000007944 */ /* 0x000fea0003c00000 */
[----:B------:R-:W-:Y:S01]  /*278e0*/  MOV R2, 0x1 ;  /* 0x0000000100027802 */ /* 0x000fe20000000f00 */
[----:B------:R-:W-:Y:S01]  /*278f0*/  IMAD.MOV.U32 R7, RZ, RZ, R218 ;  /* 0x000000ffff077224 */ /* 0x000fe200078e00da */
[----:B------:R-:W-:Y:S01]  /*27900*/  MOV R218, 0x181f ;  /* 0x0000181f00da7802 */ /* 0x000fe20000000f00 */
[----:B------:R-:W-:Y:S01]  /*27910*/  IMAD.MOV.U32 R217, RZ, RZ, R0 ;  /* 0x000000ffffd97224 */ /* 0x000fe200078e0000 */
[----:B------:R-:W-:Y:S02]  /*27920*/  MOV R3, 0x27940 ;  /* 0x0002794000037802 */ /* 0x000fe40000000f00 */
[----:B------:R-:W-:Y:S05]  /*27930*/  CALL.REL.NOINC `($__internal_13_$__cuda_sm70_shflsync_idx_p) ;  /* 0x00003dc000007944 */ /* 0x000fea0003c00000 */
        /* <DEDUP_REMOVED lines=54> */
[----:B------:R-:W-:Y:S01]  /*27ca0*/  MOV R0, R218 ;  /* 0x000000da00007202 */ /* 0x000fe20000000f00 */
[----:B------:R-:W-:-:S05]  /*27cb0*/  BRA `(.L_x_1234) ;  /* 0xfffebf1000007947 */ /* 0x000fca000383ffff */
.L_x_1069:
[----:B------:R-:W-:Y:S01]  /*27cc0*/  MOV R2, RZ ;  /* 0x000000ff00027202 */ /* 0x000fe20000000f00 */
[----:B------:R-:W-:Y:S01]  /*27cd0*/  IMAD.MOV.U32 R217, RZ, RZ, R84 ;  /* 0x000000ffffd97224 */ /* 0x000fe200078e0054 */
[----:B------:R-:W-:Y:S01]  /*27ce0*/  MOV R3, 0x27d10 ;  /* 0x00027d1000037802 */ /* 0x000fe20000000f00 */
[----:B------:R-:W-:Y:S02]  /*27cf0*/  IMAD.MOV.U32 R218, RZ, RZ, 0x181f ;  /* 0x0000181fffda7424 */ /* 0x000fe400078e00ff */
[----:B------:R-:W-:Y:S05]  /*27d00*/  CALL.REL.NOINC `($__internal_13_$__cuda_sm70_shflsync_idx_p) ;  /* 0x000039f000007944 */ /* 0x000fea0003c00000 */
[----:B------:R-:W-:Y:S01]  /*27d10*/  MOV R87, R218 ;  /* 0x000000da00577202 */ /* 0x000fe20000000f00 */
[----:B------:R-:W-:-:S05]  /*27d20*/  BRA `(.L_x_1235) ;  /* 0xfffec80000007947 */ /* 0x000fca000383ffff */
.L_x_1070:
        /* <DEDUP_REMOVED lines=79> */
.L_x_1071:
[----:B------:R-:W-:Y:S01]  /*28220*/  MOV R2, RZ ;  /* 0x000000ff00027202 */ /* 0x000fe20000000f00 */
[----:B------:R-:W-:Y:S01]  /*28230*/  IMAD.MOV.U32 R217, RZ, RZ, R164 ;  /* 0x000000ffffd97224 */ /* 0x000fe200078e00a4 */
[----:B------:R-:W-:Y:S01]  /*28240*/  MOV R3, 0x28270 ;  /* 0x0002827000037802 */ /* 0x000fe20000000f00 */
[----:B------:R-:W-:Y:S02]  /*28250*/  IMAD.MOV.U32 R218, RZ, RZ, 0x1c1f ;  /* 0x00001c1fffda7424 */ /* 0x000fe400078e00ff */
[----:B------:R-:W-:Y:S05]  /*28260*/  CALL.REL.NOINC `($__internal_13_$__cuda_sm70_shflsync_idx_p) ;  /* 0x0000349000007944 */ /* 0x000fea0003c00000 */
[----:B------:R-:W-:Y:S01]  /*28270*/  MOV R2, R218 ;  /* 0x000000da00027202 */ /* 0x000fe20000000f00 */
[----:B------:R-:W-:-:S05]  /*28280*/  BRA `(.L_x_1237) ;  /* 0xfffec5c000007947 */ /* 0x000fca000383ffff */
.L_x_1076:
[----:B------:R-:W-:Y:S01]  /*28290*/  MOV R2, 0x1 ;  /* 0x0000000100027802 */ /* 0x000fe20000000f00 */
[----:B------:R-:W-:Y:S01]  /*282a0*/  IMAD.MOV.U32 R217, RZ, RZ, R164 ;  /* 0x000000ffffd97224 */ /* 0x000fe200078e00a4 */
[----:B------:R-:W-:Y:S01]  /*282b0*/  MOV R3, 0x282e0 ;  /* 0x000282e000037802 */ /* 0x000fe20000000f00 */
[----:B------:R-:W-:Y:S02]  /*282c0*/  IMAD.MOV.U32 R218, RZ, RZ, 0x1c1f ;  /* 0x00001c1fffda7424 */ /* 0x000fe400078e00ff */
[----:B-1----:R-:W-:Y:S05]  /*282d0*/  CALL.REL.NOINC `($__internal_13_$__cuda_sm70_shflsync_idx_p) ;  /* 0x0000342000007944 */ /* 0x002fea0003c00000 */
[----:B------:R-:W-:Y:S01]  /*282e0*/  MOV R2, R218 ;  /* 0x000000da00027202 */ /* 0x000fe20000000f00 */
[----:B------:R-:W-:-:S05]  /*282f0*/  BRA `(.L_x_1238) ;  /* 0xfffec77000007947 */ /* 0x000fca000383ffff */
.L_x_1081:
[----:B------:R-:W-:Y:S01]  /*28300*/  MOV R2, 0x2 ;  /* 0x0000000200027802 */ /* 0x000fe20000000f00 */
[----:B------:R-:W-:Y:S01]  /*28310*/  IMAD.MOV.U32 R217, RZ, RZ, R164 ;  /* 0x000000ffffd97224 */ /* 0x000fe200078e00a4 */
[----:B------:R-:W-:Y:S01]  /*28320*/  MOV R3, 0x28350 ;  /* 0x0002835000037802 */ /* 0x000fe20000000f00 */
[----:B------:R-:W-:Y:S02]  /*28330*/  IMAD.MOV.U32 R218, RZ, RZ, 0x1c1f ;  /* 0x00001c1fffda7424 */ /* 0x000fe400078e00ff */
[----:B-12---:R-:W-:Y:S05]  /*28340*/  CALL.REL.NOINC `($__internal_13_$__cuda_sm70_shflsync_idx_p) ;  /* 0x000033b000007944 */ /* 0x006fea0003c00000 */
[----:B------:R-:W-:Y:S01]  /*28350*/  MOV R94, R218 ;  /* 0x000000da005e7202 */ /* 0x000fe20000000f00 */
[----:B------:R-:W-:-:S05]  /*28360*/  BRA `(.L_x_1239) ;  /* 0xfffec92000007947 */ /* 0x000fca000383ffff */
.L_x_1086:
[----:B------:R-:W-:Y:S01]  /*28370*/  MOV R2, 0x3 ;  /* 0x0000000300027802 */ /* 0x000fe20000000f00 */
[----:B------:R-:W-:Y:S01]  /*28380*/  IMAD.MOV.U32 R217, RZ, RZ, R164 ;  /* 0x000000ffffd97224 */ /* 0x000fe200078e00a4 */
[----:B------:R-:W-:Y:S01]  /*28390*/  MOV R3, 0x283c0 ;  /* 0x000283c000037802 */ /* 0x000fe20000000f00 */
[----:B------:R-:W-:Y:S02]  /*283a0*/  IMAD.MOV.U32 R218, RZ, RZ, 0x1c1f ;  /* 0x00001c1fffda7424 */ /* 0x000fe400078e00ff */
[----:B-123--:R-:W-:Y:S05]  /*283b0*/  CALL.REL.NOINC `($__internal_13_$__cuda_sm70_shflsync_idx_p) ;  /* 0x0000334000007944 */ /* 0x00efea0003c00000 */
[----:B------:R-:W-:Y:S01]  /*283c0*/  MOV R4, R218 ;  /* 0x000000da00047202 */ /* 0x000fe20000000f00 */
[----:B------:R-:W-:-:S05]  /*283d0*/  BRA `(.L_x_1240) ;  /* 0xfffedf7000007947 */ /* 0x000fca000383ffff */
.L_x_1091:
[----:B------:R-:W-:Y:S02]  /*283e0*/  MOV R0, 0x2 ;  /* 0x0000000200007802 */ /* 0x000fe40000000f00 */
[----:B------:R-:W-:Y:S02]  /*283f0*/  MOV R2, 0x28410 ;  /* 0x0002841000027802 */ /* 0x000fe40000000f00 */
[----:B--234-:R-:W-:Y:S05]  /*28400*/  CALL.REL.NOINC `($__internal_12_$__cuda_sm70_shflsync_bfly_p) ;  /* 0x0000329000007944 */ /* 0x01cfea0003c00000 */
[----:B------:R-:W-:-:S05]  /*28410*/  BRA `(.L_x_1241) ;  /* 0xfffeeb4000007947 */ /* 0x000fca000383ffff */
.L_x_1092:
[----:B------:R-:W-:Y:S02]  /*28420*/  MOV R0, 0x1 ;  /* 0x0000000100007802 */ /* 0x000fe40000000f00 */
[----:B------:R-:W-:Y:S02]  /*28430*/  MOV R2, 0x28450 ;  /* 0x0002845000027802 */ /* 0x000fe40000000f00 */
[----:B---34-:R-:W-:Y:S05]  /*28440*/  CALL.REL.NOINC `($__internal_12_$__cuda_sm70_shflsync_bfly_p) ;  /* 0x0000325000007944 */ /* 0x018fea0003c00000 */
[----:B------:R-:W-:Y:S01]  /*28450*/  FMNMX.FTZ R87, R84, R0, !PT ;  /* 0x0000000054577209 */ /* 0x000fe20007810000 */
[----:B------:R-:W-:Y:S01]  /*28460*/  IMAD.MOV.U32 R84, RZ, RZ, R4 ;  /* 0x000000ffff547224 */ /* 0x000fe200078e0004 */
[----:B------:R-:W-:Y:S01]  /*28470*/  MOV R2, 0x284a0 ;  /* 0x000284a000027802 */ /* 0x000fe20000000f00 */
[----:B------:R-:W-:Y:S02]  /*28480*/  IMAD.MOV.U32 R0, RZ, RZ, 0x2 ;  /* 0x00000002ff007424 */ /* 0x000fe400078e00ff */
[----:B------:R-:W-:Y:S05]  /*28490*/  CALL.REL.NOINC `($__internal_12_$__cuda_sm70_shflsync_bfly_p) ;  /* 0x0000320000007944 */ /* 0x000fea0003c00000 */
[----:B------:R-:W-:Y:S01]  /*284a0*/  FMNMX.FTZ R84, R4, R0, !PT ;  /* 0x0000000004547209 */ /* 0x000fe20007810000 */
[----:B------:R-:W-:Y:S01]  /*284b0*/  IMAD.MOV.U32 R0, RZ, RZ, 0x1 ;  /* 0x00000001ff007424 */ /* 0x000fe200078e00ff */
        /* <DEDUP_REMOVED lines=20> */
[----:B------:R-:W-:-:S05]  /*28600*/  BRA `(.L_x_1242) ;  /* 0xfffeea4000007947 */ /* 0x000fca000383ffff */
.L_x_1101:
[----:B------:R-:W-:Y:S01]  /*28610*/  MOV R2, RZ ;  /* 0x000000ff00027202 */ /* 0x000fe20000000f00 */
[----:B------:R-:W-:Y:S01]  /*28620*/  IMAD.MOV.U32 R217, RZ, RZ, R4 ;  /* 0x000000ffffd97224 */ /* 0x000fe200078e0004 */
[----:B------:R-:W-:Y:S01]  /*28630*/  MOV R3, 0x28660 ;  /* 0x0002866000037802 */ /* 0x000fe20000000f00 */
[----:B------:R-:W-:Y:S02]  /*28640*/  IMAD.MOV.U32 R218, RZ, RZ, 0x181f ;  /* 0x0000181fffda7424 */ /* 0x000fe400078e00ff */
[----:B------:R-:W-:Y:S05]  /*28650*/  CALL.REL.NOINC `($__internal_13_$__cuda_sm70_shflsync_idx_p) ;  /* 0x000030a000007944 */ /* 0x000fea0003c00000 */
[----:B------:R-:W-:Y:S01]  /*28660*/  MOV R8, R218 ;  /* 0x000000da00087202 */ /* 0x000fe20000000f00 */
[----:B------:R-:W-:-:S05]  /*28670*/  BRA `(.L_x_1243) ;  /* 0xffff0d2000007947 */ /* 0x000fca000383ffff */
.L_x_1102:
        /* <DEDUP_REMOVED lines=79> */
.L_x_1105:
[----:B------:R-:W-:Y:S01]  /*28b70*/  MOV R2, RZ ;  /* 0x000000ff00027202 */ /* 0x000fe20000000f00 */
[----:B------:R-:W-:Y:S01]  /*28b80*/  IMAD.MOV.U32 R217, RZ, RZ, R84 ;  /* 0x000000ffffd97224 */ /* 0x000fe200078e0054 */
[----:B------:R-:W-:Y:S01]  /*28b90*/  MOV R3, 0x28bc0 ;  /* 0x00028bc000037802 */ /* 0x000fe20000000f00 */
[----:B------:R-:W-:Y:S02]  /*28ba0*/  IMAD.MOV.U32 R218, RZ, RZ, 0x181f ;  /* 0x0000181fffda7424 */ /* 0x000fe400078e00ff */
[----:B------:R-:W-:Y:S05]  /*28bb0*/  CALL.REL.NOINC `($__internal_13_$__cuda_sm70_shflsync_idx_p) ;  /* 0x00002b4000007944 */ /* 0x000fea0003c00000 */
[----:B------:R-:W-:Y:S01]  /*28bc0*/  MOV R87, R218 ;  /* 0x000000da00577202 */ /* 0x000fe20000000f00 */
[----:B------:R-:W-:-:S05]  /*28bd0*/  BRA `(.L_x_1245) ;  /* 0xffff129000007947 */ /* 0x000fca000383ffff */
.L_x_1106:
        /* <DEDUP_REMOVED lines=79> */
.L_x_1107:
[----:B------:R-:W-:Y:S02]  /*290d0*/  MOV R0, 0x2 ;  /* 0x0000000200007802 */ /* 0x000fe40000000f00 */
[----:B------:R-:W-:Y:S02]  /*290e0*/  MOV R2, 0x29100 ;  /* 0x0002910000027802 */ /* 0x000fe40000000f00 */
[----:B------:R-:W-:Y:S05]  /*290f0*/  CALL.REL.NOINC `($__internal_12_$__cuda_sm70_shflsync_bfly_p) ;  /* 0x000025a000007944 */ /* 0x000fea0003c00000 */
[----:B------:R-:W-:-:S05]  /*29100*/  BRA `(.L_x_1247) ;  /* 0xffff14a000007947 */ /* 0x000fca000383ffff */
.L_x_1108:
        /* <DEDUP_REMOVED lines=31> */
.L_x_1111:
[----:B-1--4-:R-:W-:Y:S01]  /*29300*/  MOV R2, RZ ;  /* 0x000000ff00027202 */ /* 0x012fe20000000f00 */
[----:B------:R-:W-:Y:S01]  /*29310*/  IMAD.MOV.U32 R217, RZ, RZ, R52 ;  /* 0x000000ffffd97224 */ /* 0x000fe200078e0034 */
[----:B------:R-:W-:Y:S01]  /*29320*/  MOV R3, 0x29350 ;  /* 0x0002935000037802 */ /* 0x000fe20000000f00 */
[----:B------:R-:W-:Y:S02]  /*29330*/  IMAD.MOV.U32 R218, RZ, RZ, 0x181f ;  /* 0x0000181fffda7424 */ /* 0x000fe400078e00ff */
[----:B------:R-:W-:Y:S05]  /*29340*/  CALL.REL.NOINC `($__internal_13_$__cuda_sm70_shflsync_idx_p) ;  /* 0x000023b000007944 */ /* 0x000fea0003c00000 */
[----:B------:R-:W-:Y:S01]  /*29350*/  MOV R58, R218 ;  /* 0x000000da003a7202 */ /* 0x000fe20000000f00 */
[----:B------:R-:W-:-:S05]  /*29360*/  BRA `(.L_x_1249) ;  /* 0xffff335000007947 */ /* 0x000fca000383ffff */
.L_x_1114:
[----:B------:R-:W-:Y:S01]  /*29370*/  MOV R2, RZ ;  /* 0x000000ff00027202 */ /* 0x000fe20000000f00 */
[----:B------:R-:W-:Y:S01]  /*29380*/  IMAD.MOV.U32 R217, RZ, RZ, R84 ;  /* 0x000000ffffd97224 */ /* 0x000fe200078e0054 */
[----:B------:R-:W-:Y:S01]  /*29390*/  MOV R3, 0x293c0 ;  /* 0x000293c000037802 */ /* 0x000fe20000000f00 */
[----:B------:R-:W-:Y:S02]  /*293a0*/  IMAD.MOV.U32 R218, RZ, RZ, 0x181f ;  /* 0x0000181fffda7424 */ /* 0x000fe400078e00ff */
[----:B------:R-:W-:Y:S05]  /*293b0*/  CALL.REL.NOINC `($__internal_13_$__cuda_sm70_shflsync_idx_p) ;  /* 0x0000234000007944 */ /* 0x000fea0003c00000 */
[----:B------:R-:W-:Y:S01]  /*293c0*/  MOV R87, R218 ;  /* 0x000000da00577202 */ /* 0x000fe20000000f00 */
[----:B------:R-:W-:-:S05]  /*293d0*/  BRA `(.L_x_1250) ;  /* 0xffff3d4000007947 */ /* 0x000fca000383ffff */
.L_x_1115:
        /* <DEDUP_REMOVED lines=79> */
.L_x_1116:
[----:B------:R-:W-:Y:S01]  /*298d0*/  MOV R2, RZ ;  /* 0x000000ff00027202 */ /* 0x000fe20000000f00 */
[----:B------:R-:W-:Y:S01]  /*298e0*/  IMAD.MOV.U32 R217, RZ, RZ, R164 ;  /* 0x000000ffffd97224 */ /* 0x000fe200078e00a4 */
[----:B------:R-:W-:Y:S01]  /*298f0*/  MOV R3, 0x29920 ;  /* 0x0002992000037802 */ /* 0x000fe20000000f00 */
[----:B------:R-:W-:Y:S02]  /*29900*/  IMAD.MOV.U32 R218, RZ, RZ, 0x1c1f ;  /* 0x00001c1fffda7424 */ /* 0x000fe400078e00ff */
[----:B------:R-:W-:Y:S05]  /*29910*/  CALL.REL.NOINC `($__internal_13_$__cuda_sm70_shflsync_idx_p) ;  /* 0x00001de000007944 */ /* 0x000fea0003c00000 */
[----:B------:R-:W-:Y:S01]  /*29920*/  MOV R2, R218 ;  /* 0x000000da00027202 */ /* 0x000fe20000000f00 */
[----:B------:R-:W-:-:S05]  /*29930*/  BRA `(.L_x_1252) ;  /* 0xffff3b2000007947 */ /* 0x000fca000383ffff */
.L_x_1121:
[----:B------:R-:W-:Y:S01]  /*29940*/  MOV R2, 0x1 ;  /* 0x0000000100027802 */ /* 0x000fe20000000f00 */
[----:B------:R-:W-:Y:S01]  /*29950*/  IMAD.MOV.U32 R217, RZ, RZ, R164 ;  /* 0x000000ffffd97224 */ /* 0x000fe200078e00a4 */
[----:B------:R-:W-:Y:S01]  /*29960*/  MOV R3, 0x29990 ;  /* 0x0002999000037802 */ /* 0x000fe20000000f00 */
[----:B------:R-:W-:Y:S02]  /*29970*/  IMAD.MOV.U32 R218, RZ, RZ, 0x1c1f ;  /* 0x00001c1fffda7424 */ /* 0x000fe400078e00ff */
[----:B-1----:R-:W-:Y:S05]  /*29980*/  CALL.REL.NOINC `($__internal_13_$__cuda_sm70_shflsync_idx_p) ;  /* 0x00001d7000007944 */ /* 0x002fea0003c00000 */
[----:B------:R-:W-:Y:S01]  /*29990*/  MOV R2, R218 ;  /* 0x000000da00027202 */ /* 0x000fe20000000f00 */
[----:B------:R-:W-:-:S05]  /*299a0*/  BRA `(.L_x_1253) ;  /* 0xffff3cd000007947 */ /* 0x000fca000383ffff */
.L_x_1126:
[----:B------:R-:W-:Y:S01]  /*299b0*/  MOV R2, 0x2 ;  /* 0x0000000200027802 */ /* 0x000fe20000000f00 */
[----:B------:R-:W-:Y:S01]  /*299c0*/  IMAD.MOV.U32 R217, RZ, RZ, R164 ;  /* 0x000000ffffd97224 */ /* 0x000fe200078e00a4 */
[----:B------:R-:W-:Y:S01]  /*299d0*/  MOV R3, 0x29a00 ;  /* 0x00029a0000037802 */ /* 0x000fe20000000f00 */
[----:B------:R-:W-:Y:S02]  /*299e0*/  IMAD.MOV.U32 R218, RZ, RZ, 0x1c1f ;  /* 0x00001c1fffda7424 */ /* 0x000fe400078e00ff */
[----:B-12---:R-:W-:Y:S05]  /*299f0*/  CALL.REL.NOINC `($__internal_13_$__cuda_sm70_shflsync_idx_p) ;  /* 0x00001d0000007944 */ /* 0x006fea0003c00000 */
[----:B------:R-:W-:Y:S01]  /*29a00*/  MOV R94, R218 ;  /* 0x000000da005e7202 */ /* 0x000fe20000000f00 */
[----:B------:R-:W-:-:S05]  /*29a10*/  BRA `(.L_x_1254) ;  /* 0xffff3e8000007947 */ /* 0x000fca000383ffff */
.L_x_1131:
[----:B------:R-:W-:Y:S01]  /*29a20*/  MOV R2, 0x3 ;  /* 0x0000000300027802 */ /* 0x000fe20000000f00 */
[----:B------:R-:W-:Y:S01]  /*29a30*/  IMAD.MOV.U32 R217, RZ, RZ, R164 ;  /* 0x000000ffffd97224 */ /* 0x000fe200078e00a4 */
[----:B------:R-:W-:Y:S01]  /*29a40*/  MOV R3, 0x29a70 ;  /* 0x00029a7000037802 */ /* 0x000fe20000000f00 */
[----:B------:R-:W-:Y:S02]  /*29a50*/  IMAD.MOV.U32 R218, RZ, RZ, 0x1c1f ;  /* 0x00001c1fffda7424 */ /* 0x000fe400078e00ff */
[----:B-123--:R-:W-:Y:S05]  /*29a60*/  CALL.REL.NOINC `($__internal_13_$__cuda_sm70_shflsync_idx_p) ;  /* 0x00001c9000007944 */ /* 0x00efea0003c00000 */
[----:B------:R-:W-:Y:S01]  /*29a70*/  MOV R4, R218 ;  /* 0x000000da00047202 */ /* 0x000fe20000000f00 */
[----:B------:R-:W-:-:S05]  /*29a80*/  BRA `(.L_x_1255) ;  /* 0xffff54d000007947 */ /* 0x000fca000383ffff */
.L_x_1136:
[----:B------:R-:W-:Y:S02]  /*29a90*/  MOV R0, 0x2 ;  /* 0x0000000200007802 */ /* 0x000fe40000000f00 */
[----:B------:R-:W-:Y:S02]  /*29aa0*/  MOV R2, 0x29ac0 ;  /* 0x00029ac000027802 */ /* 0x000fe40000000f00 */
[----:B--234-:R-:W-:Y:S05]  /*29ab0*/  CALL.REL.NOINC `($__internal_12_$__cuda_sm70_shflsync_bfly_p) ;  /* 0x00001be000007944 */ /* 0x01cfea0003c00000 */
[----:B------:R-:W-:-:S05]  /*29ac0*/  BRA `(.L_x_1256) ;  /* 0xffff60a000007947 */ /* 0x000fca000383ffff */
.L_x_1137:
        /* <DEDUP_REMOVED lines=28> */
[----:B------:R-:W-:Y:S03]  /*29c90*/  MOV R2, 0x29cc0 ;  /* 0x00029cc000027802 */ /* 0x000fe60000000f00 */
[----:B------:R-:W-:Y:S02]  /*29ca0*/  IMAD.MOV.U32 R84, RZ, RZ, R4 ;  /* 0x000000ffff547224 */ /* 0x000fe400078e0004 */
[----:B------:R-:W-:Y:S05]  /*29cb0*/  CALL.REL.NOINC `($__internal_12_$__cuda_sm70_shflsync_bfly_p) ;  /* 0x000019e000007944 */ /* 0x000fea0003c00000 */
[----:B------:R-:W-:-:S05]  /*29cc0*/  BRA `(.L_x_1257) ;  /* 0xffff5f9000007947 */ /* 0x000fca000383ffff */
.L_x_1139:
[----:B------:R-:W-:Y:S01]  /*29cd0*/  IMAD.MOV.U32 R84, RZ, RZ, R229 ;  /* 0x000000ffff547224 */ /* 0x000fe200078e00e5 */
[----:B------:R-:W-:-:S02]  /*29ce0*/  MOV R0, 0x2 ;  /* 0x0000000200007802 */ /* 0x000fc40000000f00 */
[----:B------:R-:W-:Y:S02]  /*29cf0*/  MOV R2, 0x29d10 ;  /* 0x00029d1000027802 */ /* 0x000fe40000000f00 */
[----:B-1----:R-:W-:Y:S05]  /*29d00*/  CALL.REL.NOINC `($__internal_12_$__cuda_sm70_shflsync_bfly_p) ;  /* 0x0000199000007944 */ /* 0x002fea0003c00000 */
[----:B------:R-:W-:Y:S05]  /*29d10*/  BRA `(.L_x_1258) ;  /* 0xffff7da000007947 */ /* 0x000fea000383ffff */
.L_x_1140:
[----:B------:R-:W-:Y:S01]  /*29d20*/  IMAD.MOV.U32 R84, RZ, RZ, R4 ;  /* 0x000000ffff547224 */ /* 0x000fe200078e0004 */
[----:B------:R-:W-:Y:S02]  /*29d30*/  MOV R0, 0x1 ;  /* 0x0000000100007802 */ /* 0x000fe40000000f00 */
[----:B------:R-:W-:Y:S02]  /*29d40*/  MOV R2, 0x29d60 ;  /* 0x00029d6000027802 */ /* 0x000fe40000000f00 */
[----:B-12---:R-:W-:Y:S05]  /*29d50*/  CALL.REL.NOINC `($__internal_12_$__cuda_sm70_shflsync_bfly_p) ;  /* 0x0000194000007944 */ /* 0x006fea0003c00000 */
[----:B------:R-:W-:Y:S01]  /*29d60*/  FADD.FTZ R4, R4, R0 ;  /* 0x0000000004047221 */ /* 0x000fe20000010000 */
[----:B------:R-:W-:Y:S02]  /*29d70*/  MOV R84, R227 ;  /* 0x000000e300547202 */ /* 0x000fe40000000f00 */
[----:B------:R-:W-:Y:S02]  /*29d80*/  MOV R0, 0x2 ;  /* 0x0000000200007802 */ /* 0x000fe40000000f00 */
[----:B------:R-:W-:Y:S02]  /*29d90*/  MOV R2, 0x29db0 ;  /* 0x00029db000027802 */ /* 0x000fe40000000f00 */
[----:B------:R-:W-:Y:S05]  /*29da0*/  CALL.REL.NOINC `($__internal_12_$__cuda_sm70_shflsync_bfly_p) ;  /* 0x000018f000007944 */ /* 0x000fea0003c00000 */
[----:B------:R-:W-:Y:S01]  /*29db0*/  FADD.FTZ R6, R227, R0 ;  /* 0x00000000e3067221 */ /* 0x000fe20000010000 */
[----:B------:R-:W-:Y:S02]  /*29dc0*/  MOV R0, 0x1 ;  /* 0x0000000100007802 */ /* 0x000fe40000000f00 */
[----:B------:R-:W-:-:S02]  /*29dd0*/  MOV R2, 0x29e00 ;  /* 0x00029e0000027802 */ /* 0x000fc40000000f00 */
[----:B------:R-:W-:Y:S02]  /*29de0*/  MOV R84, R6 ;  /* 0x0000000600547202 */ /* 0x000fe40000000f00 */
[----:B------:R-:W-:Y:S05]  /*29df0*/  CALL.REL.NOINC `($__internal_12_$__cuda_sm70_shflsync_bfly_p) ;  /* 0x000018a000007944 */ /* 0x000fea0003c00000 */
[----:B------:R-:W-:Y:S01]  /*29e00*/  FADD.FTZ R6, R6, R0 ;  /* 0x0000000006067221 */ /* 0x000fe20000010000 */
[----:B------:R-:W-:Y:S02]  /*29e10*/  MOV R84, R246 ;  /* 0x000000f600547202 */ /* 0x000fe40000000f00 */
[----:B------:R-:W-:Y:S02]  /*29e20*/  MOV R0, 0x2 ;  /* 0x0000000200007802 */ /* 0x000fe40000000f00 */
[----:B------:R-:W-:Y:S02]  /*29e30*/  MOV R2, 0x29e50 ;  /* 0x00029e5000027802 */ /* 0x000fe40000000f00 */
[----:B------:R-:W-:Y:S05]  /*29e40*/  CALL.REL.NOINC `($__internal_12_$__cuda_sm70_shflsync_bfly_p) ;  /* 0x0000185000007944 */ /* 0x000fea0003c00000 */
[----:B------:R-:W-:Y:S01]  /*29e50*/  FADD.FTZ R5, R246, R0 ;  /* 0x00000000f6057221 */ /* 0x000fe20000010000 */
[----:B------:R-:W-:Y:S02]  /*29e60*/  MOV R0, 0x1 ;  /* 0x0000000100007802 */ /* 0x000fe40000000f00 */
[----:B------:R-:W-:Y:S02]  /*29e70*/  MOV R2, 0x29ea0 ;  /* 0x00029ea000027802 */ /* 0x000fe40000000f00 */
[----:B------:R-:W-:-:S02]  /*29e80*/  MOV R84, R5 ;  /* 0x0000000500547202 */ /* 0x000fc40000000f00 */
[----:B------:R-:W-:Y:S05]  /*29e90*/  CALL.REL.NOINC `($__internal_12_$__cuda_sm70_shflsync_bfly_p) ;  /* 0x0000180000007944 */ /* 0x000fea0003c00000 */
[----:B------:R-:W-:Y:S01]  /*29ea0*/  FADD.FTZ R5, R5, R0 ;  /* 0x0000000005057221 */ /* 0x000fe20000010000 */
[----:B------:R-:W-:-:S02]  /*29eb0*/  MOV R84, R247 ;  /* 0x000000f700547202 */ /* 0x000fc40000000f00 */
[----:B------:R-:W-:Y:S02]  /*29ec0*/  MOV R0, 0x2 ;  /* 0x0000000200007802 */ /* 0x000fe40000000f00 */
[----:B------:R-:W-:Y:S02]  /*29ed0*/  MOV R2, 0x29ef0 ;  /* 0x00029ef000027802 */ /* 0x000fe40000000f00 */
[----:B------:R-:W-:Y:S05]  /*29ee0*/  CALL.REL.NOINC `($__internal_12_$__cuda_sm70_shflsync_bfly_p) ;  /* 0x000017b000007944 */ /* 0x000fea0003c00000 */
[----:B------:R-:W-:Y:S01]  /*29ef0*/  FADD.FTZ R7, R247, R0 ;  /* 0x00000000f7077221 */ /* 0x000fe20000010000 */
[----:B------:R-:W-:Y:S02]  /*29f00*/  MOV R0, 0x1 ;  /* 0x0000000100007802 */ /* 0x000fe40000000f00 */
[----:B------:R-:W-:Y:S02]  /*29f10*/  MOV R2, 0x29f40 ;  /* 0x00029f4000027802 */ /* 0x000fe40000000f00 */
[----:B------:R-:W-:Y:S02]  /*29f20*/  MOV R84, R7 ;  /* 0x0000000700547202 */ /* 0x000fe40000000f00 */
[----:B------:R-:W-:Y:S05]  /*29f30*/  CALL.REL.NOINC `($__internal_12_$__cuda_sm70_shflsync_bfly_p) ;  /* 0x0000176000007944 */ /* 0x000fea0003c00000 */
[----:B------:R-:W-:Y:S01]  /*29f40*/  MOV R8, R0 ;  /* 0x0000000000087202 */ /* 0x000fe20000000f00 */
[----:B------:R-:W-:Y:S05]  /*29f50*/  BRA `(.L_x_1259) ;  /* 0xffff7c5000007947 */ /* 0x000fea000383ffff */
.L_x_1147:
[----:B-1-34-:R-:W-:Y:S01]  /*29f60*/  IMAD.MOV.U32 R217, RZ, RZ, R5 ;  /* 0x000000ffffd97224 */ /* 0x01afe200078e0005 */
[----:B------:R-:W-:Y:S01]  /*29f70*/  MOV R2, RZ ;  /* 0x000000ff00027202 */ /* 0x000fe20000000f00 */
[----:B------:R-:W-:Y:S01]  /*29f80*/  IMAD.MOV.U32 R218, RZ, RZ, 0x181f ;  /* 0x0000181fffda7424 */ /* 0x000fe200078e00ff */
[----:B------:R-:W-:-:S02]  /*29f90*/  MOV R3, 0x29fb0 ;  /* 0x00029fb000037802 */ /* 0x000fc40000000f00 */
[----:B------:R-:W-:Y:S05]  /*29fa0*/  CALL.REL.NOINC `($__internal_13_$__cuda_sm70_shflsync_idx_p) ;  /* 0x0000175000007944 */ /* 0x000fea0003c00000 */
[----:B------:R-:W-:Y:S01]  /*29fb0*/  MOV R7, R218 ;  /* 0x000000da00077202 */ /* 0x000fe20000000f00 */
[----:B------:R-:W-:Y:S05]  /*29fc0*/  BRA `(.L_x_1260) ;  /* 0xffff926000007947 */ /* 0x000fea000383ffff */
.L_x_1148:
[----:B------:R-:W-:Y:S01]  /*29fd0*/  IMAD.MOV.U32 R217, RZ, RZ, R6 ;  /* 0x000000ffffd97224 */ /* 0x000fe200078e0006 */
[----:B------:R-:W-:Y:S01]  /*29fe0*/  MOV R2, RZ ;  /* 0x000000ff00027202 */ /* 0x000fe20000000f00 */
[----:B------:R-:W-:Y:S01]  /*29ff0*/  IMAD.MOV.U32 R218, RZ, RZ, 0x181f ;  /* 0x0000181fffda7424 */ /* 0x000fe200078e00ff */
[----:B------:R-:W-:-:S02]  /*2a000*/  MOV R3, 0x2a020 ;  /* 0x0002a02000037802 */ /* 0x000fc40000000f00 */
[----:B-12---:R-:W-:Y:S05]  /*2a010*/  CALL.REL.NOINC `($__internal_13_$__cuda_sm70_shflsync_idx_p) ;  /* 0x000016e000007944 */ /* 0x006fea0003c00000 */
[----:B------:R-:W-:Y:S01]  /*2a020*/  MOV R2, R218 ;  /* 0x000000da00027202 */ /* 0x000fe20000000f00 */
[----:B------:R-:W-:Y:S05]  /*2a030*/  BRA `(.L_x_1261) ;  /* 0xffff921000007947 */ /* 0x000fea000383ffff */
.L_x_1149:
[----:B------:R-:W-:Y:S01]  /*2a040*/  IMAD.MOV.U32 R217, RZ, RZ, R5 ;  /* 0x000000ffffd97224 */ /* 0x000fe200078e0005 */
[----:B--2---:R-:W-:Y:S01]  /*2a050*/  MOV R2, 0x1 ;  /* 0x0000000100027802 */ /* 0x004fe20000000f00 */
[----:B------:R-:W-:Y:S01]  /*2a060*/  IMAD.MOV.U32 R218, RZ, RZ, 0x181f ;  /* 0x0000181fffda7424 */ /* 0x000fe200078e00ff */
[----:B------:R-:W-:-:S02]  /*2a070*/  MOV R3, 0x2a090 ;  /* 0x0002a09000037802 */ /* 0x000fc40000000f00 */
[----:B-1-3--:R-:W-:Y:S05]  /*2a080*/  CALL.REL.NOINC `($__internal_13_$__cuda_sm70_shflsync_idx_p) ;  /* 0x0000167000007944 */ /* 0x00afea0003c00000 */
        /* <DEDUP_REMOVED lines=8> */
.L_x_1150:
[----:B------:R-:W-:Y:S01]  /*2a110*/  IMAD.MOV.U32 R217, RZ, RZ, R5 ;  /* 0x000000ffffd97224 */ /* 0x000fe200078e0005 */
[----:B-1----:R-:W-:Y:S01]  /*2a120*/  MOV R2, 0x2 ;  /* 0x0000000200027802 */ /* 0x002fe20000000f00 */
[----:B------:R-:W-:Y:S01]  /*2a130*/  IMAD.MOV.U32 R218, RZ, RZ, 0x181f ;  /* 0x0000181fffda7424 */ /* 0x000fe200078e00ff */
[----:B------:R-:W-:Y:S02]  /*2a140*/  MOV R3, 0x2a160 ;  /* 0x0002a16000037802 */ /* 0x000fe40000000f00 */
[----:B---34-:R-:W-:Y:S05]  /*2a150*/  CALL.REL.NOINC `($__internal_13_$__cuda_sm70_shflsync_idx_p) ;  /* 0x000015a000007944 */ /* 0x018fea0003c00000 */
[----:B------:R-:W-:Y:S01]  /*2a160*/  MOV R7, R218 ;  /* 0x000000da00077202 */ /* 0x000fe20000000f00 */
[----:B------:R-:W-:Y:S05]  /*2a170*/  BRA `(.L_x_1263) ;  /* 0xffff91b000007947 */ /* 0x000fea000383ffff */
.L_x_1151:
[----:B------:R-:W-:Y:S01]  /*2a180*/  IMAD.MOV.U32 R217, RZ, RZ, R6 ;  /* 0x000000ffffd97224 */ /* 0x000fe200078e0006 */
[----:B-1----:R-:W-:Y:S01]  /*2a190*/  MOV R2, 0x2 ;  /* 0x0000000200027802 */ /* 0x002fe20000000f00 */
[----:B------:R-:W-:Y:S01]  /*2a1a0*/  IMAD.MOV.U32 R218, RZ, RZ, 0x181f ;  /* 0x0000181fffda7424 */ /* 0x000fe200078e00ff */
[----:B------:R-:W-:Y:S02]  /*2a1b0*/  MOV R3, 0x2a1d0 ;  /* 0x0002a1d000037802 */ /* 0x000fe40000000f00 */
[----:B--234-:R-:W-:Y:S05]  /*2a1c0*/  CALL.REL.NOINC `($__internal_13_$__cuda_sm70_shflsync_idx_p) ;  /* 0x0000153000007944 */ /* 0x01cfea0003c00000 */
[----:B------:R-:W-:Y:S01]  /*2a1d0*/  MOV R2, R218 ;  /* 0x000000da00027202 */ /* 0x000fe20000000f00 */
[----:B------:R-:W-:Y:S05]  /*2a1e0*/  BRA `(.L_x_1264) ;  /* 0xffff916000007947 */ /* 0x000fea000383ffff */
.L_x_1152:
[----:B------:R-:W-:Y:S01]  /*2a1f0*/  IMAD.MOV.U32 R217, RZ, RZ, R5 ;  /* 0x000000ffffd97224 */ /* 0x000fe200078e0005 */
[----:B--2---:R-:W-:Y:S01]  /*2a200*/  MOV R2, 0x3 ;  /* 0x0000000300027802 */ /* 0x004fe20000000f00 */
[----:B------:R-:W-:Y:S01]  /*2a210*/  IMAD.MOV.U32 R218, RZ, RZ, 0x181f ;  /* 0x0000181fffda7424 */ /* 0x000fe200078e00ff */
[----:B------:R-:W-:-:S02]  /*2a220*/  MOV R3, 0x2a240 ;  /* 0x0002a24000037802 */ /* 0x000fc40000000f00 */
[----:B-1-34-:R-:W-:Y:S05]  /*2a230*/  CALL.REL.NOINC `($__internal_13_$__cuda_sm70_shflsync_idx_p) ;  /* 0x000014c000007944 */ /* 0x01afea0003c00000 */
        /* <DEDUP_REMOVED lines=8> */
.L_x_1153:
[----:B------:R-:W-:Y:S01]  /*2a2c0*/  IMAD.MOV.U32 R217, RZ, RZ, R5 ;  /* 0x000000ffffd97224 */ /* 0x000fe200078e0005 */
[----:B--2---:R-:W-:Y:S01]  /*2a2d0*/  MOV R2, 0x4 ;  /* 0x0000000400027802 */ /* 0x004fe20000000f00 */
[----:B------:R-:W-:Y:S01]  /*2a2e0*/  IMAD.MOV.U32 R218, RZ, RZ, 0x181f ;  /* 0x0000181fffda7424 */ /* 0x000fe200078e00ff */
[----:B------:R-:W-:Y:S02]  /*2a2f0*/  MOV R3, 0x2a310 ;  /* 0x0002a31000037802 */ /* 0x000fe40000000f00 */
[----:B-1-34-:R-:W-:Y:S05]  /*2a300*/  CALL.REL.NOINC `($__internal_13_$__cuda_sm70_shflsync_idx_p) ;  /* 0x000013f000007944 */ /* 0x01afea0003c00000 */
[----:B------:R-:W-:Y:S01]  /*2a310*/  MOV R7, R218 ;  /* 0x000000da00077202 */ /* 0x000fe20000000f00 */
[----:B------:R-:W-:Y:S05]  /*2a320*/  BRA `(.L_x_1266) ;  /* 0xffff911000007947 */ /* 0x000fea000383ffff */
.L_x_1154:
[----:B------:R-:W-:Y:S01]  /*2a330*/  IMAD.MOV.U32 R217, RZ, RZ, R6 ;  /* 0x000000ffffd97224 */ /* 0x000fe200078e0006 */
[----:B--2---:R-:W-:Y:S01]  /*2a340*/  MOV R2, 0x4 ;  /* 0x0000000400027802 */ /* 0x004fe20000000f00 */
[----:B------:R-:W-:Y:S01]  /*2a350*/  IMAD.MOV.U32 R218, RZ, RZ, 0x181f ;  /* 0x0000181fffda7424 */ /* 0x000fe200078e00ff */
[----:B------:R-:W-:Y:S02]  /*2a360*/  MOV R3, 0x2a380 ;  /* 0x0002a38000037802 */ /* 0x000fe40000000f00 */
[----:B-1-34-:R-:W-:Y:S05]  /*2a370*/  CALL.REL.NOINC `($__internal_13_$__cuda_sm70_shflsync_idx_p) ;  /* 0x0000138000007944 */ /* 0x01afea0003c00000 */
[----:B------:R-:W-:Y:S01]  /*2a380*/  MOV R2, R218 ;  /* 0x000000da00027202 */ /* 0x000fe20000000f00 */
[----:B------:R-:W-:Y:S05]  /*2a390*/  BRA `(.L_x_1267) ;  /* 0xffff90c000007947 */ /* 0x000fea000383ffff */
.L_x_1155:
[----:B------:R-:W-:Y:S01]  /*2a3a0*/  IMAD.MOV.U32 R217, RZ, RZ, R5 ;  /* 0x000000ffffd97224 */ /* 0x000fe200078e0005 */
[----:B-1----:R-:W-:Y:S01]  /*2a3b0*/  MOV R2, 0x5 ;  /* 0x0000000500027802 */ /* 0x002fe20000000f00 */
[----:B------:R-:W-:Y:S01]  /*2a3c0*/  IMAD.MOV.U32 R218, RZ, RZ, 0x181f ;  /* 0x0000181fffda7424 */ /* 0x000fe200078e00ff */
[----:B------:R-:W-:-:S02]  /*2a3d0*/  MOV R3, 0x2a3f0 ;  /* 0x0002a3f000037802 */ /* 0x000fc40000000f00 */
[----:B--234-:R-:W-:Y:S05]  /*2a3e0*/  CALL.REL.NOINC `($__internal_13_$__cuda_sm70_shflsync_idx_p) ;  /* 0x0000131000007944 */ /* 0x01cfea0003c00000 */
        /* <DEDUP_REMOVED lines=8> */
.L_x_1156:
[----:B------:R-:W-:Y:S01]  /*2a470*/  IMAD.MOV.U32 R217, RZ, RZ, R5 ;  /* 0x000000ffffd97224 */ /* 0x000fe200078e0005 */
[----:B--2---:R-:W-:Y:S01]  /*2a480*/  MOV R2, 0x6 ;  /* 0x0000000600027802 */ /* 0x004fe20000000f00 */
[----:B------:R-:W-:Y:S01]  /*2a490*/  IMAD.MOV.U32 R218, RZ, RZ, 0x181f ;  /* 0x0000181fffda7424 */ /* 0x000fe200078e00ff */
[----:B------:R-:W-:Y:S02]  /*2a4a0*/  MOV R3, 0x2a4c0 ;  /* 0x0002a4c000037802 */ /* 0x000fe40000000f00 */
[----:B-1--4-:R-:W-:Y:S05]  /*2a4b0*/  CALL.REL.NOINC `($__internal_13_$__cuda_sm70_shflsync_idx_p) ;  /* 0x0000124000007944 */ /* 0x012fea0003c00000 */
[----:B------:R-:W-:Y:S01]  /*2a4c0*/  MOV R7, R218 ;  /* 0x000000da00077202 */ /* 0x000fe20000000f00 */
[----:B------:R-:W-:Y:S05]  /*2a4d0*/  BRA `(.L_x_1269) ;  /* 0xffff907000007947 */ /* 0x000fea000383ffff */
.L_x_1157:
[----:B------:R-:W-:Y:S01]  /*2a4e0*/  IMAD.MOV.U32 R217, RZ, RZ, R6 ;  /* 0x000000ffffd97224 */ /* 0x000fe200078e0006 */
[----:B--2---:R-:W-:Y:S01]  /*2a4f0*/  MOV R2, 0x6 ;  /* 0x0000000600027802 */ /* 0x004fe20000000f00 */
[----:B------:R-:W-:Y:S01]  /*2a500*/  IMAD.MOV.U32 R218, RZ, RZ, 0x181f ;  /* 0x0000181fffda7424 */ /* 0x000fe200078e00ff */
[----:B------:R-:W-:Y:S02]  /*2a510*/  MOV R3, 0x2a530 ;  /* 0x0002a53000037802 */ /* 0x000fe40000000f00 */
[----:B-1-34-:R-:W-:Y:S05]  /*2a520*/  CALL.REL.NOINC `($__internal_13_$__cuda_sm70_shflsync_idx_p) ;  /* 0x000011d000007944 */ /* 0x01afea0003c00000 */
[----:B------:R-:W-:Y:S01]  /*2a530*/  MOV R2, R218 ;  /* 0x000000da00027202 */ /* 0x000fe20000000f00 */
[----:B------:R-:W-:Y:S05]  /*2a540*/  BRA `(.L_x_1270) ;  /* 0xffff902000007947 */ /* 0x000fea000383ffff */
.L_x_1158:
[----:B------:R-:W-:Y:S01]  /*2a550*/  IMAD.MOV.U32 R217, RZ, RZ, R5 ;  /* 0x000000ffffd97224 */ /* 0x000fe200078e0005 */
[----:B-1----:R-:W-:Y:S01]  /*2a560*/  MOV R2, 0x7 ;  /* 0x0000000700027802 */ /* 0x002fe20000000f00 */
[----:B------:R-:W-:Y:S01]  /*2a570*/  IMAD.MOV.U32 R218, RZ, RZ, 0x181f ;  /* 0x0000181fffda7424 */ /* 0x000fe200078e00ff */
[----:B------:R-:W-:-:S02]  /*2a580*/  MOV R3, 0x2a5a0 ;  /* 0x0002a5a000037802 */ /* 0x000fc40000000f00 */
[----:B--2-4-:R-:W-:Y:S05]  /*2a590*/  CALL.REL.NOINC `($__internal_13_$__cuda_sm70_shflsync_idx_p) ;  /* 0x0000116000007944 */ /* 0x014fea0003c00000 */
        /* <DEDUP_REMOVED lines=8> */
.L_x_1160:
[----:B------:R-:W-:Y:S01]  /*2a620*/  IMAD.MOV.U32 R217, RZ, RZ, R5 ;  /* 0x000000ffffd97224 */ /* 0x000fe200078e0005 */
[----:B------:R-:W-:Y:S01]  /*2a630*/  MOV R2, RZ ;  /* 0x000000ff00027202 */ /* 0x000fe20000000f00 */
[----:B------:R-:W-:Y:S01]  /*2a640*/  IMAD.MOV.U32 R218, RZ, RZ, 0x1c1f ;  /* 0x00001c1fffda7424 */ /* 0x000fe200078e00ff */
[----:B------:R-:W-:Y:S02]  /*2a650*/  MOV R3, 0x2a670 ;  /* 0x0002a67000037802 */ /* 0x000fe40000000f00 */
[----:B------:R-:W-:Y:S05]  /*2a660*/  CALL.REL.NOINC `($__internal_13_$__cuda_sm70_shflsync_idx_p) ;  /* 0x0000109000007944 */ /* 0x000fea0003c00000 */
[----:B------:R-:W-:Y:S01]  /*2a670*/  MOV R4, R218 ;  /* 0x000000da00047202 */ /* 0x000fe20000000f00 */
[----:B------:R-:W-:Y:S05]  /*2a680*/  BRA `(.L_x_1272) ;  /* 0xffff91e000007947 */ /* 0x000fea000383ffff */
.L_x_1161:
[----:B------:R-:W-:Y:S01]  /*2a690*/  IMAD.MOV.U32 R217, RZ, RZ, R12 ;  /* 0x000000ffffd97224 */ /* 0x000fe200078e000c */
[----:B------:R-:W-:Y:S01]  /*2a6a0*/  MOV R2, RZ ;  /* 0x000000ff00027202 */ /* 0x000fe20000000f00 */
[----:B------:R-:W-:Y:S01]  /*2a6b0*/  IMAD.MOV.U32 R218, RZ, RZ, 0x1c1f ;  /* 0x00001c1fffda7424 */ /* 0x000fe200078e00ff */
[----:B------:R-:W-:Y:S02]  /*2a6c0*/  MOV R3, 0x2a6e0 ;  /* 0x0002a6e000037802 */ /* 0x000fe40000000f00 */
[----:B-12---:R-:W-:Y:S05]  /*2a6d0*/  CALL.REL.NOINC `($__internal_13_$__cuda_sm70_shflsync_idx_p) ;  /* 0x0000102000007944 */ /* 0x006fea0003c00000 */
[----:B------:R-:W-:Y:S01]  /*2a6e0*/  MOV R0, R218 ;  /* 0x000000da00007202 */ /* 0x000fe20000000f00 */
[----:B------:R-:W-:Y:S05]  /*2a6f0*/  BRA `(.L_x_1273) ;  /* 0xffff919000007947 */ /* 0x000fea000383ffff */
.L_x_1164:
[----:B------:R-:W-:Y:S01]  /*2a700*/  IMAD.MOV.U32 R217, RZ, RZ, R5 ;  /* 0x000000ffffd97224 */ /* 0x000fe200078e0005 */
[----:B---3--:R-:W-:Y:S01]  /*2a710*/  MOV R2, 0x1 ;  /* 0x0000000100027802 */ /* 0x008fe20000000f00 */
        /* <DEDUP_REMOVED lines=11> */
.L_x_1167:
[----:B------:R-:W-:Y:S01]  /*2a7d0*/  IMAD.MOV.U32 R217, RZ, RZ, R5 ;  /* 0x000000ffffd97224 */ /* 0x000fe200078e0005 */
[----:B--23--:R-:W-:Y:S01]  /*2a7e0*/  MOV R2, 0x2 ;  /* 0x0000000200027802 */ /* 0x00cfe20000000f00 */
[----:B------:R-:W-:Y:S01]  /*2a7f0*/  IMAD.MOV.U32 R218, RZ, RZ, 0x1c1f ;  /* 0x00001c1fffda7424 */ /* 0x000fe200078e00ff */
[----:B------:R-:W-:Y:S02]  /*2a800*/  MOV R3, 0x2a820 ;  /* 0x0002a82000037802 */ /* 0x000fe40000000f00 */
[----:B-1--4-:R-:W-:Y:S05]  /*2a810*/  CALL.REL.NOINC `($__internal_13_$__cuda_sm70_shflsync_idx_p) ;  /* 0x00000ee000007944 */ /* 0x012fea0003c00000 */
[----:B------:R-:W-:Y:S01]  /*2a820*/  MOV R4, R218 ;  /* 0x000000da00047202 */ /* 0x000fe20000000f00 */
[----:B------:R-:W-:Y:S05]  /*2a830*/  BRA `(.L_x_1275) ;  /* 0xffff970000007947 */ /* 0x000fea000383ffff */
.L_x_1168:
[----:B------:R-:W-:Y:S01]  /*2a840*/  IMAD.MOV.U32 R217, RZ, RZ, R12 ;  /* 0x000000ffffd97224 */ /* 0x000fe200078e000c */
[----:B--23--:R-:W-:Y:S01]  /*2a850*/  MOV R2, 0x2 ;  /* 0x0000000200027802 */ /* 0x00cfe20000000f00 */
[----:B------:R-:W-:Y:S01]  /*2a860*/  IMAD.MOV.U32 R218, RZ, RZ, 0x1c1f ;  /* 0x00001c1fffda7424 */ /* 0x000fe200078e00ff */
[----:B------:R-:W-:Y:S02]  /*2a870*/  MOV R3, 0x2a890 ;  /* 0x0002a89000037802 */ /* 0x000fe40000000f00 */
[----:B-1--4-:R-:W-:Y:S05]  /*2a880*/  CALL.REL.NOINC `($__internal_13_$__cuda_sm70_shflsync_idx_p) ;  /* 0x00000e7000007944 */ /* 0x012fea0003c00000 */
[----:B------:R-:W-:Y:S01]  /*2a890*/  MOV R0, R218 ;  /* 0x000000da00007202 */ /* 0x000fe20000000f00 */
[----:B------:R-:W-:Y:S05]  /*2a8a0*/  BRA `(.L_x_1276) ;  /* 0xffff96b000007947 */ /* 0x000fea000383ffff */
.L_x_1171:
[----:B------:R-:W-:Y:S01]  /*2a8b0*/  IMAD.MOV.U32 R217, RZ, RZ, R5 ;  /* 0x000000ffffd97224 */ /* 0x000fe200078e0005 */
[----:B--23--:R-:W-:Y:S01]  /*2a8c0*/  MOV R2, 0x3 ;  /* 0x0000000300027802 */ /* 0x00cfe20000000f00 */
[----:B------:R-:W-:Y:S01]  /*2a8d0*/  IMAD.MOV.U32 R218, RZ, RZ, 0x1c1f ;  /* 0x00001c1fffda7424 */ /* 0x000fe200078e00ff */
[----:B------:R-:W-:-:S02]  /*2a8e0*/  MOV R3, 0x2a900 ;  /* 0x0002a90000037802 */ /* 0x000fc40000000f00 */
[----:B-1--4-:R-:W-:Y:S05]  /*2a8f0*/  CALL.REL.NOINC `($__internal_13_$__cuda_sm70_shflsync_idx_p) ;  /* 0x00000e0000007944 */ /* 0x012fea0003c00000 */
        /* <DEDUP_REMOVED lines=8> */
.L_x_1175:
[----:B------:R-:W-:Y:S01]  /*2a980*/  IMAD.MOV.U32 R217, RZ, RZ, R5 ;  /* 0x000000ffffd97224 */ /* 0x000fe200078e0005 */
[----:B------:R-:W-:Y:S01]  /*2a990*/  MOV R2, RZ ;  /* 0x000000ff00027202 */ /* 0x000fe20000000f00 */
[----:B------:R-:W-:Y:S01]  /*2a9a0*/  IMAD.MOV.U32 R218, RZ, RZ, 0x181f ;  /* 0x0000181fffda7424 */ /* 0x000fe200078e00ff */
[----:B------:R-:W-:Y:S02]  /*2a9b0*/  MOV R3, 0x2a9d0 ;  /* 0x0002a9d000037802 */ /* 0x000fe40000000f00 */
[----:B------:R-:W-:Y:S05]  /*2a9c0*/  CALL.REL.NOINC `($__internal_13_$__cuda_sm70_shflsync_idx_p) ;  /* 0x00000d3000007944 */ /* 0x000fea0003c00000 */
[----:B------:R-:W-:Y:S01]  /*2a9d0*/  MOV R7, R218 ;  /* 0x000000da00077202 */ /* 0x000fe20000000f00 */
[----:B------:R-:W-:Y:S05]  /*2a9e0*/  BRA `(.L_x_1278) ;  /* 0xffffa3f000007947 */ /* 0x000fea000383ffff */
.L_x_1176:
[----:B------:R-:W-:Y:S01]  /*2a9f0*/  IMAD.MOV.U32 R217, RZ, RZ, R6 ;  /* 0x000000ffffd97224 */ /* 0x000fe200078e0006 */
[----:B------:R-:W-:Y:S01]  /*2aa00*/  MOV R2, RZ ;  /* 0x000000ff00027202 */ /* 0x000fe20000000f00 */
[----:B------:R-:W-:Y:S01]  /*2aa10*/  IMAD.MOV.U32 R218, RZ, RZ, 0x181f ;  /* 0x0000181fffda7424 */ /* 0x000fe200078e00ff */
[----:B------:R-:W-:Y:S02]  /*2aa20*/  MOV R3, 0x2aa40 ;  /* 0x0002aa4000037802 */ /* 0x000fe40000000f00 */
[----:B-12---:R-:W-:Y:S05]  /*2aa30*/  CALL.REL.NOINC `($__internal_13_$__cuda_sm70_shflsync_idx_p) ;  /* 0x00000cc000007944 */ /* 0x006fea0003c00000 */
[----:B------:R-:W-:Y:S01]  /*2aa40*/  MOV R2, R218 ;  /* 0x000000da00027202 */ /* 0x000fe20000000f00 */
[----:B------:R-:W-:Y:S05]  /*2aa50*/  BRA `(.L_x_1279) ;  /* 0xffffa3a000007947 */ /* 0x000fea000383ffff */
.L_x_1177:
        /* <DEDUP_REMOVED lines=13> */
.L_x_1178:
[----:B------:R-:W-:Y:S01]  /*2ab30*/  IMAD.MOV.U32 R217, RZ, RZ, R5 ;  /* 0x000000ffffd97224 */ /* 0x000fe200078e0005 */
[----:B-1----:R-:W-:Y:S01]  /*2ab40*/  MOV R2, 0x2 ;  /* 0x0000000200027802 */ /* 0x002fe20000000f00 */
[----:B------:R-:W-:Y:S01]  /*2ab50*/  IMAD.MOV.U32 R218, RZ, RZ, 0x181f ;  /* 0x0000181fffda7424 */ /* 0x000fe200078e00ff */
[----:B------:R-:W-:Y:S02]  /*2ab60*/  MOV R3, 0x2ab80 ;  /* 0x0002ab8000037802 */ /* 0x000fe40000000f00 */
[----:B---34-:R-:W-:Y:S05]  /*2ab70*/  CALL.REL.NOINC `($__internal_13_$__cuda_sm70_shflsync_idx_p) ;  /* 0x00000b8000007944 */ /* 0x018fea0003c00000 */
[----:B------:R-:W-:Y:S01]  /*2ab80*/  MOV R7, R218 ;  /* 0x000000da00077202 */ /* 0x000fe20000000f00 */
[----:B------:R-:W-:Y:S05]  /*2ab90*/  BRA `(.L_x_1281) ;  /* 0xffffa35000007947 */ /* 0x000fea000383ffff */
.L_x_1179:
[----:B------:R-:W-:Y:S01]  /*2aba0*/  IMAD.MOV.U32 R217, RZ, RZ, R6 ;  /* 0x000000ffffd97224 */ /* 0x000fe200078e0006 */
[----:B-1----:R-:W-:Y:S01]  /*2abb0*/  MOV R2, 0x2 ;  /* 0x0000000200027802 */ /* 0x002fe20000000f00 */
[----:B------:R-:W-:Y:S01]  /*2abc0*/  IMAD.MOV.U32 R218, RZ, RZ, 0x181f ;  /* 0x0000181fffda7424 */ /* 0x000fe200078e00ff */
[----:B------:R-:W-:Y:S02]  /*2abd0*/  MOV R3, 0x2abf0 ;  /* 0x0002abf000037802 */ /* 0x000fe40000000f00 */
[----:B--234-:R-:W-:Y:S05]  /*2abe0*/  CALL.REL.NOINC `($__internal_13_$__cuda_sm70_shflsync_idx_p) ;  /* 0x00000b1000007944 */ /* 0x01cfea0003c00000 */
[----:B------:R-:W-:Y:S01]  /*2abf0*/  MOV R2, R218 ;  /* 0x000000da00027202 */ /* 0x000fe20000000f00 */
[----:B------:R-:W-:Y:S05]  /*2ac00*/  BRA `(.L_x_1282) ;  /* 0xffffa30000007947 */ /* 0x000fea000383ffff */
.L_x_1180:
        /* <DEDUP_REMOVED lines=13> */
.L_x_1181:
[----:B------:R-:W-:Y:S01]  /*2ace0*/  IMAD.MOV.U32 R217, RZ, RZ, R5 ;  /* 0x000000ffffd97224 */ /* 0x000fe200078e0005 */
[----:B--2---:R-:W-:Y:S01]  /*2acf0*/  MOV R2, 0x4 ;  /* 0x0000000400027802 */ /* 0x004fe20000000f00 */
[----:B------:R-:W-:Y:S01]  /*2ad00*/  IMAD.MOV.U32 R218, RZ, RZ, 0x181f ;  /* 0x0000181fffda7424 */ /* 0x000fe200078e00ff */
[----:B------:R-:W-:Y:S02]  /*2ad10*/  MOV R3, 0x2ad30 ;  /* 0x0002ad3000037802 */ /* 0x000fe40000000f00 */
[----:B-1-34-:R-:W-:Y:S05]  /*2ad20*/  CALL.REL.NOINC `($__internal_13_$__cuda_sm70_shflsync_idx_p) ;  /* 0x000009d000007944 */ /* 0x01afea0003c00000 */
[----:B------:R-:W-:Y:S01]  /*2ad30*/  MOV R7, R218 ;  /* 0x000000da00077202 */ /* 0x000fe20000000f00 */
[----:B------:R-:W-:Y:S05]  /*2ad40*/  BRA `(.L_x_1284) ;  /* 0xffffa2b000007947 */ /* 0x000fea000383ffff */
.L_x_1182:
[----:B------:R-:W-:Y:S01]  /*2ad50*/  IMAD.MOV.U32 R217, RZ, RZ, R6 ;  /* 0x000000ffffd97224 */ /* 0x000fe200078e0006 */
[----:B--2---:R-:W-:Y:S01]  /*2ad60*/  MOV R2, 0x4 ;  /* 0x0000000400027802 */ /* 0x004fe20000000f00 */
[----:B------:R-:W-:Y:S01]  /*2ad70*/  IMAD.MOV.U32 R218, RZ, RZ, 0x181f ;  /* 0x0000181fffda7424 */ /* 0x000fe200078e00ff */
[----:B------:R-:W-:Y:S02]  /*2ad80*/  MOV R3, 0x2ada0 ;  /* 0x0002ada000037802 */ /* 0x000fe40000000f00 */
[----:B-1-34-:R-:W-:Y:S05]  /*2ad90*/  CALL.REL.NOINC `($__internal_13_$__cuda_sm70_shflsync_idx_p) ;  /* 0x0000096000007944 */ /* 0x01afea0003c00000 */
[----:B------:R-:W-:Y:S01]  /*2ada0*/  MOV R2, R218 ;  /* 0x000000da00027202 */ /* 0x000fe20000000f00 */
[----:B------:R-:W-:Y:S05]  /*2adb0*/  BRA `(.L_x_1285) ;  /* 0xffffa26000007947 */ /* 0x000fea000383ffff */
.L_x_1183:
        /* <DEDUP_REMOVED lines=13> */
.L_x_1184:
[----:B------:R-:W-:Y:S01]  /*2ae90*/  IMAD.MOV.U32 R217, RZ, RZ, R5 ;  /* 0x000000ffffd97224 */ /* 0x000fe200078e0005 */
[----:B--2---:R-:W-:Y:S01]  /*2aea0*/  MOV R2, 0x6 ;  /* 0x0000000600027802 */ /* 0x004fe20000000f00 */
[----:B------:R-:W-:Y:S01]  /*2aeb0*/  IMAD.MOV.U32 R218, RZ, RZ, 0x181f ;  /* 0x0000181fffda7424 */ /* 0x000fe200078e00ff */
[----:B------:R-:W-:Y:S02]  /*2aec0*/  MOV R3, 0x2aee0 ;  /* 0x0002aee000037802 */ /* 0x000fe40000000f00 */
[----:B-1--4-:R-:W-:Y:S05]  /*2aed0*/  CALL.REL.NOINC `($__internal_13_$__cuda_sm70_shflsync_idx_p) ;  /* 0x0000082000007944 */ /* 0x012fea0003c00000 */
[----:B------:R-:W-:Y:S01]  /*2aee0*/  MOV R7, R218 ;  /* 0x000000da00077202 */ /* 0x000fe20000000f00 */
[----:B------:R-:W-:Y:S05]  /*2aef0*/  BRA `(.L_x_1287) ;  /* 0xffffa21000007947 */ /* 0x000fea000383ffff */
.L_x_1185:
[----:B------:R-:W-:Y:S01]  /*2af00*/  IMAD.MOV.U32 R217, RZ, RZ, R6 ;  /* 0x000000ffffd97224 */ /* 0x000fe200078e0006 */
[----:B--2---:R-:W-:Y:S01]  /*2af10*/  MOV R2, 0x6 ;  /* 0x0000000600027802 */ /* 0x004fe20000000f00 */
[----:B------:R-:W-:Y:S01]  /*2af20*/  IMAD.MOV.U32 R218, RZ, RZ, 0x181f ;  /* 0x0000181fffda7424 */ /* 0x000fe200078e00ff */
[----:B------:R-:W-:Y:S02]  /*2af30*/  MOV R3, 0x2af50 ;  /* 0x0002af5000037802 */ /* 0x000fe40000000f00 */
[----:B-1-34-:R-:W-:Y:S05]  /*2af40*/  CALL.REL.NOINC `($__internal_13_$__cuda_sm70_shflsync_idx_p) ;  /* 0x000007b000007944 */ /* 0x01afea0003c00000 */
[----:B------:R-:W-:Y:S01]  /*2af50*/  MOV R2, R218 ;  /* 0x000000da00027202 */ /* 0x000fe20000000f00 */
[----:B------:R-:W-:Y:S05]  /*2af60*/  BRA `(.L_x_1288) ;  /* 0xffffa1c000007947 */ /* 0x000fea000383ffff */
.L_x_1186:
        /* <DEDUP_REMOVED lines=13> */
.L_x_1188:
[----:B------:R-:W-:Y:S01]  /*2b040*/  IMAD.MOV.U32 R217, RZ, RZ, R68 ;  /* 0x000000ffffd97224 */ /* 0x000fe200078e0044 */
[----:B------:R-:W-:Y:S01]  /*2b050*/  MOV R2, RZ ;  /* 0x000000ff00027202 */ /* 0x000fe20000000f00 */
[----:B------:R-:W-:Y:S01]  /*2b060*/  IMAD.MOV.U32 R218, RZ, RZ, 0x1f ;  /* 0x0000001fffda7424 */ /* 0x000fe200078e00ff */
[----:B------:R-:W-:Y:S02]  /*2b070*/  MOV R3, 0x2b090 ;  /* 0x0002b09000037802 */ /* 0x000fe40000000f00 */
[----:B------:R-:W-:Y:S05]  /*2b080*/  CALL.REL.NOINC `($__internal_13_$__cuda_sm70_shflsync_idx_p) ;  /* 0x0000067000007944 */ /* 0x000fea0003c00000 */
[----:B------:R-:W-:Y:S01]  /*2b090*/  MOV R9, R218 ;  /* 0x000000da00097202 */ /* 0x000fe20000000f00 */
[----:B------:R-:W-:Y:S05]  /*2b0a0*/  BRA `(.L_x_1290) ;  /* 0xffffa25000007947 */ /* 0x000fea000383ffff */
.L_x_1189:
[----:B------:R-:W-:Y:S01]  /*2b0b0*/  IMAD.MOV.U32 R217, RZ, RZ, R68 ;  /* 0x000000ffffd97224 */ /* 0x000fe200078e0044 */
[----:B------:R-:W-:Y:S01]  /*2b0c0*/  MOV R2, 0x1 ;  /* 0x0000000100027802 */ /* 0x000fe20000000f00 */
[----:B------:R-:W-:Y:S01]  /*2b0d0*/  IMAD.MOV.U32 R218, RZ, RZ, 0x1f ;  /* 0x0000001fffda7424 */ /* 0x000fe200078e00ff */
[----:B------:R-:W-:Y:S02]  /*2b0e0*/  MOV R3, 0x2b100 ;  /* 0x0002b10000037802 */ /* 0x000fe40000000f00 */
[----:B-12---:R-:W-:Y:S05]  /*2b0f0*/  CALL.REL.NOINC `($__internal_13_$__cuda_sm70_shflsync_idx_p) ;  /* 0x0000060000007944 */ /* 0x006fea0003c00000 */
[----:B------:R-:W-:Y:S01]  /*2b100*/  MOV R8, R218 ;  /* 0x000000da00087202 */ /* 0x000fe20000000f00 */
[----:B------:R-:W-:Y:S05]  /*2b110*/  BRA `(.L_x_1291) ;  /* 0xffffa20000007947 */ /* 0x000fea000383ffff */
.L_x_1190:
[----:B------:R-:W-:Y:S02]  /*2b120*/  MOV R2, 0x1 ;  /* 0x0000000100027802 */ /* 0x000fe40000000f00 */
[----:B------:R-:W-:-:S02]  /*2b130*/  MOV R3, 0x2b150 ;  /* 0x0002b15000037802 */ /* 0x000fc40000000f00 */
[----:B-1234-:R-:W-:Y:S05]  /*2b140*/  CALL.REL.NOINC `($__internal_14_$__cuda_sm70_shflsync_up_p) ;  /* 0x0000061000007944 */ /* 0x01efea0003c00000 */
[----:B------:R-:W-:Y:S05]  /*2b150*/  BRA `(.L_x_1292) ;  /* 0xffffa2f000007947 */ /* 0x000fea000383ffff */
.L_x_1191:
[----:B------:R-:W-:Y:S02]  /*2b160*/  MOV R2, 0x2 ;  /* 0x0000000200027802 */ /* 0x000fe40000000f00 */
[----:B------:R-:W-:-:S02]  /*2b170*/  MOV R3, 0x2b190 ;  /* 0x0002b19000037802 */ /* 0x000fc40000000f00 */
[----:B--2-4-:R-:W-:Y:S05]  /*2b180*/  CALL.REL.NOINC `($__internal_14_$__cuda_sm70_shflsync_up_p) ;  /* 0x000005d000007944 */ /* 0x014fea0003c00000 */
        /* <DEDUP_REMOVED lines=24> */
.L_x_1195:
[----:B------:R-:W-:Y:S02]  /*2b310*/  MOV R2, 0x1 ;  /* 0x0000000100027802 */ /* 0x000fe40000000f00 */
[----:B------:R-:W-:Y:S02]  /*2b320*/  MOV R3, 0x2b340 ;  /* 0x0002b34000037802 */ /* 0x000fe40000000f00 */
[----:B------:R-:W-:Y:S05]  /*2b330*/  CALL.REL.NOINC `($__internal_14_$__cuda_sm70_shflsync_up_p) ;  /* 0x0000042000007944 */ /* 0x000fea0003c00000 */
[----:B------:R-:W-:Y:S01]  /*2b340*/  MOV R2, R4 ;  /* 0x0000000400027202 */ /* 0x000fe20000000f00 */
[----:B------:R-:W-:Y:S05]  /*2b350*/  BRA `(.L_x_1294) ;  /* 0xffffa35000007947 */ /* 0x000fea000383ffff */
.L_x_1196:
        /* <DEDUP_REMOVED lines=27> */
.L_x_1198:
[----:B------:R-:W-:Y:S02]  /*2b510*/  SEL R0, RZ, 0x1, P0 ;  /* 0x00000001ff007807 */ /* 0x000fe40000000000 */
[----:B------:R-:W-:Y:S02]  /*2b520*/  MOV R2, 0x2b540 ;  /* 0x0002b54000027802 */ /* 0x000fe40000000f00 */
[----:B-1----:R-:W-:Y:S05]  /*2b530*/  CALL.REL.NOINC `($__internal_15_$__cuda_sm70_votesync_ballot) ;  /* 0x0000029000007944 */ /* 0x002fea0003c00000 */
[----:B------:R-:W-:Y:S01]  /*2b540*/  MOV R5, R0 ;  /* 0x0000000000057202 */ /* 0x000fe20000000f00 */
[----:B------:R-:W-:Y:S05]  /*2b550*/  BRA `(.L_x_1296) ;  /* 0xffffa2e000007947 */ /* 0x000fea000383ffff */
.L_x_1199:
[----:B------:R-:W-:Y:S01]  /*2b560*/  IMAD.MOV.U32 R217, RZ, RZ, R6 ;  /* 0x000000ffffd97224 */ /* 0x000fe200078e0006 */
[----:B--2---:R-:W-:Y:S01]  /*2b570*/  MOV R2, R0 ;  /* 0x0000000000027202 */ /* 0x004fe20000000f00 */
[----:B------:R-:W-:Y:S01]  /*2b580*/  IMAD.MOV.U32 R218, RZ, RZ, 0x1f ;  /* 0x0000001fffda7424 */ /* 0x000fe200078e00ff */
[----:B------:R-:W-:Y:S02]  /*2b590*/  MOV R3, 0x2b5b0 ;  /* 0x0002b5b000037802 */ /* 0x000fe40000000f00 */
[----:B-1----:R-:W-:Y:S05]  /*2b5a0*/  CALL.REL.NOINC `($__internal_13_$__cuda_sm70_shflsync_idx_p) ;  /* 0x0000015000007944 */ /* 0x002fea0003c00000 */
[----:B------:R-:W-:Y:S01]  /*2b5b0*/  IMAD.MOV.U32 R6, RZ, RZ, R218 ;  /* 0x000000ffff067224 */ /* 0x000fe200078e00da */
[----:B------:R-:W-:Y:S01]  /*2b5c0*/  MOV R2, R0 ;  /* 0x0000000000027202 */ /* 0x000fe20000000f00 */
[----:B------:R-:W-:Y:S01]  /*2b5d0*/  IMAD.MOV.U32 R217, RZ, RZ, R7 ;  /* 0x000000ffffd97224 */ /* 0x000fe200078e0007 */
[----:B------:R-:W-:-:S02]  /*2b5e0*/  MOV R218, 0x1f ;  /* 0x0000001f00da7802 */ /* 0x000fc40000000f00 */
[----:B------:R-:W-:Y:S02]  /*2b5f0*/  MOV R3, 0x2b610 ;  /* 0x0002b61000037802 */ /* 0x000fe40000000f00 */
[----:B------:R-:W-:Y:S05]  /*2b600*/  CALL.REL.NOINC `($__internal_13_$__cuda_sm70_shflsync_idx_p) ;  /* 0x000000f000007944 */ /* 0x000fea0003c00000 */
[----:B------:R-:W-:Y:S01]  /*2b610*/  MOV R7, R218 ;  /* 0x000000da00077202 */ /* 0x000fe20000000f00 */
[----:B------:R-:W-:Y:S05]  /*2b620*/  BRA `(.L_x_1297) ;  /* 0xffffa28000007947 */ /* 0x000fea000383ffff */
.L_x_1202:
[----:B------:R-:W-:Y:S01]  /*2b630*/  IMAD.MOV.U32 R217, RZ, RZ, R4 ;  /* 0x000000ffffd97224 */ /* 0x000fe200078e0004 */
[----:B--2---:R-:W-:Y:S01]  /*2b640*/  MOV R2, R0 ;  /* 0x0000000000027202 */ /* 0x004fe20000000f00 */
[----:B------:R-:W-:Y:S01]  /*2b650*/  IMAD.MOV.U32 R218, RZ, RZ, 0x1f ;  /* 0x0000001fffda7424 */ /* 0x000fe200078e00ff */
[----:B------:R-:W-:Y:S02]  /*2b660*/  MOV R3, 0x2b680 ;  /* 0x0002b68000037802 */ /* 0x000fe40000000f00 */
[----:B-1--4-:R-:W-:Y:S05]  /*2b670*/  CALL.REL.NOINC `($__internal_13_$__cuda_sm70_shflsync_idx_p) ;  /* 0x0000008000007944 */ /* 0x012fea0003c00000 */
[----:B------:R-:W-:Y:S01]  /*2b680*/  MOV R10, R218 ;  /* 0x000000da000a7202 */ /* 0x000fe20000000f00 */
[----:B------:R-:W-:Y:S05]  /*2b690*/  BRA `(.L_x_1201) ;  /* 0xffffa27000007947 */ /* 0x000fea000383ffff */
        .weak           $__internal_12_$__cuda_sm70_shflsync_bfly_p
        .type           $__internal_12_$__cuda_sm70_shflsync_bfly_p,@function
        .size           $__internal_12_$__cuda_sm70_shflsync_bfly_p,($__internal_13_$__cuda_sm70_shflsync_idx_p - $__internal_12_$__cuda_sm70_shflsync_bfly_p)
$__internal_12_$__cuda_sm70_shflsync_bfly_p:
[----:B------:R-:W-:Y:S02]  /*2b6a0*/  MOV R165, 0xffffffff ;  /* 0xffffffff00a57802 */ /* 0x000fe40000000f00 */
[----:B------:R-:W-:Y:S02]  /*2b6b0*/  MOV R3, 0x1f ;  /* 0x0000001f00037802 */ /* 0x000fe40000000f00 */
[----:B------:R-:W-:Y:S04]  /*2b6c0*/  WARPSYNC R165 ;  /* 0x000000a500007348 */ /* 0x000fe80003800000 */
[----:B------:R1:W2:Y:S02]  /*2b6d0*/  SHFL.BFLY PT, R0, R84, R0, R3 ;  /* 0x0c00000054007389 */ /* 0x0002a400000e0003 */
[----:B-1----:R-:W-:-:S04]  /*2b6e0*/  MOV R3, 0x0 ;  /* 0x0000000000037802 */ /* 0x002fc80000000f00 */
[----:B--2---:R-:W-:Y:S05]  /*2b6f0*/  RET.REL.NODEC R2 `(_ZN7cutlass13device_kernelIN5flash19enable_sm80_to_sm89INS1_16FlashAttnFwdSm80INS1_25CollectiveMainloopFwdSm80ILi4ELi1ELb0EN4cute5tupleIJNS5_1CILi128EEENS7_ILi80EEENS7_ILi64EEEEEELi64ENS_10bfloat16_tEfNS_4arch4Sm80ELb0ELb1ELb0ELb1ELb1ELb1ELb1ELb1EEENS1_21CollectiveEpilogueFwdINS6_IJS8_SA_S9_EEENS6_IJNS7_ILi1EEESI_SI_EEESC_SE_Li128ELb1ELb1ELb1ELb0EEENS1_36VarlenDynamicPersistentTileSchedulerILi128ELi80ELi128ELi128ELb1ELb1ELb0ELb1ELb0ELb1EEEEEEEEEvNT_6ParamsE) ;  /* 0xfffd490002007950 */ /* 0x004fea0003c3ffff */
        .weak           $__internal_13_$__cuda_sm70_shflsync_idx_p
        .type           $__internal_13_$__cuda_sm70_shflsync_idx_p,@function
        .size           $__internal_13_$__cuda_sm70_shflsync_idx_p,($__internal_14_$__cuda_sm70_shflsync_up_p - $__internal_13_$__cuda_sm70_shflsync_idx_p)
$__internal_13_$__cuda_sm70_shflsync_idx_p:
[----:B------:R-:W-:-:S04]  /*2b700*/  MOV R219, 0xffffffff ;  /* 0xffffffff00db7802 */ /* 0x000fc80000000f00 */
[----:B------:R-:W-:Y:S04]  /*2b710*/  WARPSYNC R219 ;  /* 0x000000db00007348 */ /* 0x000fe80003800000 */
[----:B------:R1:W2:Y:S02]  /*2b720*/  SHFL.IDX PT, R218, R217, R2, R218 ;  /* 0x00000002d9da7389 */ /* 0x0002a400000e00da */
[----:B-1----:R-:W-:Y:S02]  /*2b730*/  MOV R2, R3 ;  /* 0x0000000300027202 */ /* 0x002fe40000000f00 */
[----:B------:R-:W-:-:S04]  /*2b740*/  MOV R3, 0x0 ;  /* 0x0000000000037802 */ /* 0x000fc80000000f00 */
[----:B--2---:R-:W-:Y:S05]  /*2b750*/  RET.REL.NODEC R2 `(_ZN7cutlass13device_kernelIN5flash19enable_sm80_to_sm89INS1_16FlashAttnFwdSm80INS1_25CollectiveMainloopFwdSm80ILi4ELi1ELb0EN4cute5tupleIJNS5_1CILi128EEENS7_ILi80EEENS7_ILi64EEEEEELi64ENS_10bfloat16_tEfNS_4arch4Sm80ELb0ELb1ELb0ELb1ELb1ELb1ELb1ELb1EEENS1_21CollectiveEpilogueFwdINS6_IJS8_SA_S9_EEENS6_IJNS7_ILi1EEESI_SI_EEESC_SE_Li128ELb1ELb1ELb1ELb0EEENS1_36VarlenDynamicPersistentTileSchedulerILi128ELi80ELi128ELi128ELb1ELb1ELb0ELb1ELb0ELb1EEEEEEEEEvNT_6ParamsE) ;  /* 0xfffd48a002007950 */ /* 0x004fea0003c3ffff */
        .weak           $__internal_14_$__cuda_sm70_shflsync_up_p
        .type           $__internal_14_$__cuda_sm70_shflsync_up_p,@function
        .size           $__internal_14_$__cuda_sm70_shflsync_up_p,($__internal_15_$__cuda_sm70_votesync_ballot - $__internal_14_$__cuda_sm70_shflsync_up_p)
$__internal_14_$__cuda_sm70_shflsync_up_p:
[----:B------:R-:W-:Y:S02]  /*2b760*/  IMAD.MOV.U32 R4, RZ, RZ, RZ ;  /* 0x000000ffff047224 */ /* 0x000fe400078e00ff */
[----:B------:R-:W-:-:S04]  /*2b770*/  IMAD.MOV.U32 R11, RZ, RZ, -0x1 ;  /* 0xffffffffff0b7424 */ /* 0x000fc800078e00ff */
[----:B------:R-:W-:Y:S04]  /*2b780*/  WARPSYNC R11 ;  /* 0x0000000b00007348 */ /* 0x000fe80003800000 */
[----:B------:R1:W2:Y:S02]  /*2b790*/  SHFL.UP PT, R4, R0, R2, R4 ;  /* 0x0400000200047389 */ /* 0x0002a400000e0004 */
[----:B-1----:R-:W-:Y:S02]  /*2b7a0*/  MOV R2, R3 ;  /* 0x0000000300027202 */ /* 0x002fe40000000f00 */
[----:B------:R-:W-:-:S04]  /*2b7b0*/  MOV R3, 0x0 ;  /* 0x0000000000037802 */ /* 0x000fc80000000f00 */
[----:B--2---:R-:W-:Y:S05]  /*2b7c0*/  RET.REL.NODEC R2 `(_ZN7cutlass13device_kernelIN5flash19enable_sm80_to_sm89INS1_16FlashAttnFwdSm80INS1_25CollectiveMainloopFwdSm80ILi4ELi1ELb0EN4cute5tupleIJNS5_1CILi128EEENS7_ILi80EEENS7_ILi64EEEEEELi64ENS_10bfloat16_tEfNS_4arch4Sm80ELb0ELb1ELb0ELb1ELb1ELb1ELb1ELb1EEENS1_21CollectiveEpilogueFwdINS6_IJS8_SA_S9_EEENS6_IJNS7_ILi1EEESI_SI_EEESC_SE_Li128ELb1ELb1ELb1ELb0EEENS1_36VarlenDynamicPersistentTileSchedulerILi128ELi80ELi128ELi128ELb1ELb1ELb0ELb1ELb0ELb1EEEEEEEEEvNT_6ParamsE) ;  /* 0xfffd483002007950 */ /* 0x004fea0003c3ffff */
        .weak           $__internal_15_$__cuda_sm70_votesync_ballot
        .type           $__internal_15_$__cuda_sm70_votesync_ballot,@function
        .size           $__internal_15_$__cuda_sm70_votesync_ballot,(.L_x_1926 - $__internal_15_$__cuda_sm70_votesync_ballot)
$__internal_15_$__cuda_sm70_votesync_ballot:
[----:B------:R-:W-:Y:S01]  /*2b7d0*/  ISETP.NE.U32.AND P0, PT, R0, 0x1, PT ;  /* 0x000000010000780c */ /* 0x000fe20003f05070 */
[----:B------:R-:W-:-:S04]  /*2b7e0*/  IMAD.MOV.U32 R3, RZ, RZ, -0x1 ;  /* 0xffffffffff037424 */ /* 0x000fc800078e00ff */
[----:B------:R-:W-:Y:S08]  /*2b7f0*/  WARPSYNC R3 ;  /* 0x0000000300007348 */ /* 0x000ff00003800000 */
[----:B------:R-:W-:-:S04]  /*2b800*/  VOTE.ANY R0, PT, !P0 ;  /* 0x0000000000007806 */ /* 0x000fc800040e0100 */
[----:B------:R-:W-:Y:S01]  /*2b810*/  LOP3.LUT R0, R0, R3, RZ, 0xc0, !PT ;  /* 0x0000000300007212 */ /* 0x000fe200078ec0ff */
[----:B------:R-:W-:-:S04]  /*2b820*/  IMAD.MOV.U32 R3, RZ, RZ, 0x0 ;  /* 0x00000000ff037424 */ /* 0x000fc800078e00ff */
[----:B------:R-:W-:Y:S05]  /*2b830*/  RET.REL.NODEC R2 `(_ZN7cutlass13device_kernelIN5flash19enable_sm80_to_sm89INS1_16FlashAttnFwdSm80INS1_25CollectiveMainloopFwdSm80ILi4ELi1ELb0EN4cute5tupleIJNS5_1CILi128EEENS7_ILi80EEENS7_ILi64EEEEEELi64ENS_10bfloat16_tEfNS_4arch4Sm80ELb0ELb1ELb0ELb1ELb1ELb1ELb1ELb1EEENS1_21CollectiveEpilogueFwdINS6_IJS8_SA_S9_EEENS6_IJNS7_ILi1EEESI_SI_EEESC_SE_Li128ELb1ELb1ELb1ELb0EEENS1_36VarlenDynamicPersistentTileSchedulerILi128ELi80ELi128ELi128ELb1ELb1ELb0ELb1ELb0ELb1EEEEEEEEEvNT_6ParamsE) ;  /* 0xfffd47c002007950 */ /* 0x000fea0003c3ffff */
.L_x_1298:
        /* <DEDUP_REMOVED lines=12> */
.L_x_1926:


//--------------------- .text._ZN7cutlass13device_kernelIN5flash19enable_sm80_to_sm89INS1_16FlashAttnFwdSm80INS1_25CollectiveMainloopFwdSm80ILi4ELi1ELb0EN4cute5tupleIJNS5_1CILi128EEENS7_ILi112EEENS7_ILi64EEEEEELi64ENS_10bfloat16_tEfNS_4arch4Sm80ELb1ELb0ELb0ELb0ELb1ELb0ELb1ELb1EEENS1_21CollectiveEpilogueFwdINS6_IJS8_SA_S9_EEENS6_IJNS7_ILi1EEESI_SI_EEESC_SE_Li128ELb0ELb1ELb1ELb0EEENS1_30DynamicPersistentTileSchedulerILi128ELi128ELb1ELb1ELb0EEEEEEEEEvNT_6ParamsE --------------------------
	.section	.text._ZN7cutlass13device_kernelIN5flash19enable_sm80_to_sm89INS1_16FlashAttnFwdSm80INS1_25CollectiveMainloopFwdSm80ILi4ELi1ELb0EN4cute5tupleIJNS5_1CILi128EEENS7_ILi112EEENS7_ILi64EEEEEELi64ENS_10bfloat16_tEfNS_4arch4Sm80ELb1ELb0ELb0ELb0ELb1ELb0ELb1ELb1EEENS1_21CollectiveEpilogueFwdINS6_IJS8_SA_S9_EEENS6_IJNS7_ILi1EEESI_SI_EEESC_SE_Li128ELb0ELb1ELb1ELb0EEENS1_30DynamicPersistentTileSchedulerILi128ELi128ELb1ELb1ELb0EEEEEEEEEvNT_6ParamsE,"ax",@progbits
	.sectioninfo	@"SHI_REGISTERS=255"
	.align	128
.text._ZN7cutlass13device_kernelIN5flash19enable_sm80_to_sm89INS1_16FlashAttnFwdSm80INS1_25CollectiveMainloopFwdSm80ILi4ELi1ELb0EN4cute5tupleIJNS5_1CILi128EEENS7_ILi112EEENS7_ILi64EEEEEELi64ENS_10bfloat16_tEfNS_4arch4Sm80ELb1ELb0ELb0ELb0ELb1ELb0ELb1ELb1EEENS1_21CollectiveEpilogueFwdINS6_IJS8_SA_S9_EEENS6_IJNS7_ILi1EEESI_SI_EEESC_SE_Li128ELb0ELb1ELb1ELb0EEENS1_30DynamicPersistentTileSchedulerILi128ELi128ELb1ELb1ELb0EEEEEEEEEvNT_6ParamsE:
        .type           _ZN7cutlass13device_kernelIN5flash19enable_sm80_to_sm89INS1_16FlashAttnFwdSm80INS1_25CollectiveMainloopFwdSm80ILi4ELi1ELb0EN4cute5tupleIJNS5_1CILi128EEENS7_ILi112EEENS7_ILi64EEEEEELi64ENS_10bfloat16_tEfNS_4arch4Sm80ELb1ELb0ELb0ELb0ELb1ELb0ELb1ELb1EEENS1_21CollectiveEpilogueFwdINS6_IJS8_SA_S9_EEENS6_IJNS7_ILi1EEESI_SI_EEESC_SE_Li128ELb0ELb1ELb1ELb0EEENS1_30DynamicPersistentTileSchedulerILi128ELi128ELb1ELb1ELb0EEEEEEEEEvNT_6ParamsE,@function
        .size           _ZN7cutlass13device_kernelIN5flash19enable_sm80_to_sm89INS1_16FlashAttnFwdSm80INS1_25CollectiveMainloopFwdSm80ILi4ELi1ELb0EN4cute5tupleIJNS5_1CILi128EEENS7_ILi112EEENS7_ILi64EEEEEELi64ENS_10bfloat16_tEfNS_4arch4Sm80ELb1ELb0ELb0ELb0ELb1ELb0ELb1ELb1EEENS1_21CollectiveEpilogueFwdINS6_IJS8_SA_S9_EEENS6_IJNS7_ILi1EEESI_SI_EEESC_SE_Li128ELb0ELb1ELb1ELb0EEENS1_30DynamicPersistentTileSchedulerILi128ELi128ELb1ELb1ELb0EEEEEEEEEvNT_6ParamsE,(.L_x_1931 - _ZN7cutlass13device_kernelIN5flash19enable_sm80_to_sm89INS1_16FlashAttnFwdSm80INS1_25CollectiveMainloopFwdSm80ILi4ELi1ELb0EN4cute5tupleIJNS5_1CILi128EEENS7_ILi112EEENS7_ILi64EEEEEELi64ENS_10bfloat16_tEfNS_4arch4Sm80ELb1ELb0ELb0ELb0ELb1ELb0ELb1ELb1EEENS1_21CollectiveEpilogueFwdINS6_IJS8_SA_S9_EEENS6_IJNS7_ILi1EEESI_SI_EEESC_SE_Li128ELb0ELb1ELb1ELb0EEENS1_30DynamicPersistentTileSchedulerILi128ELi128ELb1ELb1ELb0EEEEEEEEEvNT_6ParamsE)
        .other          _ZN7cutlass13device_kernelIN5flash19enable_sm80_to_sm89INS1_16FlashAttnFwdSm80INS1_25CollectiveMainloopFwdSm80ILi4ELi1ELb0EN4cute5tupleIJNS5_1CILi128EEENS7_ILi112EEENS7_ILi64EEEEEELi64ENS_10bfloat16_tEfNS_4arch4Sm80ELb1ELb0ELb0ELb0ELb1ELb0ELb1ELb1EEENS1_21CollectiveEpilogueFwdINS6_IJS8_SA_S9_EEENS6_IJNS7_ILi1EEESI_SI_EEESC_SE_Li128ELb0ELb1ELb1ELb0EEENS1_30DynamicPersistentTileSchedulerILi128ELi128ELb1ELb1ELb0EEEEEEEEEvNT_6ParamsE,@"STO_CUDA_ENTRY STV_DEFAULT"
_ZN7cutlass13device_kernelIN5flash19enable_sm80_to_sm89INS1_16FlashAttnFwdSm80INS1_25CollectiveMainloopFwdSm80ILi4ELi1ELb0EN4cute5tupleIJNS5_1CILi128EEENS7_ILi112EEENS7_ILi64EEEEEELi64ENS_10bfloat16_tEfNS_4arch4Sm80ELb1ELb0ELb0ELb0ELb1ELb0ELb1ELb1EEENS1_21CollectiveEpilogueFwdINS6_IJS8_SA_S9_EEENS6_IJNS7_ILi1EEESI_SI_EEESC_SE_Li128ELb0ELb1ELb1ELb0EEENS1_30DynamicPersistentTileSchedulerILi128ELi128ELb1ELb1ELb0EEEEEEEEEvNT_6ParamsE:
[----:B------:R-:W-:-:S03]  /*0000*/  MOV R1, c[0x0][0x28] ;  /* 0x00000a0000017a02 */ /* 0x000fc60000000f00 */
[----:B------:R-:W1:Y:S01]  /*0010*/  S2R R20, SR_TID.X ;  /* 0x0000000000147919 */ /* 0x000e620000002100 */
[----:B------:R-:W-:-:S03]  /*0020*/  IADD3 R1, R1, -0xa0, RZ ;  /* 0xffffff6001017810 */ /* 0x000fc60007ffe0ff */
[----:B------:R-:W2:Y:S01]  /*0030*/  S2R R16, SR_CTAID.X ;  /* 0x0000000000107919 */ /* 0x000ea20000002500 */
[----:B-1----:R-:W-:-:S05]  /*0040*/  SHF.R.U32.HI R0, RZ, 0x5, R20 ;  /* 0x00000005ff007819 */ /* 0x002fca0000011614 */
[----:B------:R-:W1:Y:S04]  /*0050*/  SHFL.IDX PT, R2, R0, RZ, 0x1f ;  /* 0x00001fff00027589 */ /* 0x000e6800000e0000 */
[----:B------:R-:W3:Y:S01]  /*0060*/  SHFL.IDX PT, R0, R0, RZ, 0x1f ;  /* 0x00001fff00007589 */ /* 0x000ee200000e0000 */
[----:B-1----:R-:W-:Y:S01]  /*0070*/  ISETP.GE.AND P0, PT, R2, 0x1, PT ;  /* 0x000000010200780c */ /* 0x002fe20003f06270 */
[----:B---3--:R1:W3:-:S12]  /*0080*/  R2UR UR6, R0 ;  /* 0x00000000000673c2 */ /* 0x0082d800000e0000 */
[----:B------:R-:W-:Y:S06]  /*0090*/  @P0 BAR.ARV 0x4, 0x80 ;  /* 0x0102000000000b1d */ /* 0x000fec0000002000 */
[----:B--2---:R-:W-:-:S13]  /*00a0*/  ISETP.GE.AND P0, PT, R16, c[0x0][0x538], PT ;  /* 0x00014e0010007a0c */ /* 0x004fda0003f06270 */
[----:B------:R-:W-:Y:S05]  /*00b0*/  @P0 EXIT ;  /* 0x000000000000094d */ /* 0x000fea0003800000 */
[----:B-1-3--:R-:W-:Y:S01]  /*00c0*/  SHF.R.S32.HI R15, RZ, 0x1f, R20 ;  /* 0x0000001fff0f7819 */ /* 0x00afe20000011414 */
[----:B------:R-:W-:Y:S01]  /*00d0*/  IMAD.MOV.U32 R226, RZ, RZ, 0x40 ;  /* 0x00000040ffe27424 */ /* 0x000fe200078e00ff */
[----:B------:R-:W-:Y:S01]  /*00e0*/  ULDC.64 UR8, c[0x0][0x118] ;  /* 0x0000460000087ab9 */ /* 0x000fe20000000a00 */
[----:B------:R-:W-:Y:S01]  /*00f0*/  IMAD.MOV.U32 R228, RZ, RZ, 0x20 ;  /* 0x00000020ffe47424 */ /* 0x000fe200078e00ff */
[CC--:B------:R-:W-:Y:S02]  /*0100*/  LEA.HI R13, R15.reuse, R20.reuse, RZ, 0x3 ;  /* 0x000000140f0d7211 */ /* 0x0c0fe400078f18ff */
[CC--:B------:R-:W-:Y:S02]  /*0110*/  LEA.HI R0, R15.reuse, R20.reuse, RZ, 0x2 ;  /* 0x000000140f007211 */ /* 0x0c0fe400078f10ff */
[----:B------:R-:W-:Y:S02]  /*0120*/  LEA.HI R5, R15, R20, RZ, 0x4 ;  /* 0x000000140f057211 */ /* 0x000fe400078f20ff */
[----:B------:R-:W-:-:S02]  /*0130*/  SHF.R.S32.HI R19, RZ, 0x3, R13 ;  /* 0x00000003ff137819 */ /* 0x000fc4000001140d */
[----:B------:R-:W-:Y:S02]  /*0140*/  LOP3.LUT R3, R13, 0xfffffff8, RZ, 0xc0, !PT ;  /* 0xfffffff80d037812 */ /* 0x000fe400078ec0ff */
[----:B------:R-:W-:Y:S01]  /*0150*/  LOP3.LUT R2, R0, 0xfffffffc, RZ, 0xc0, !PT ;  /* 0xfffffffc00027812 */ /* 0x000fe200078ec0ff */
[----:B------:R-:W-:Y:S01]  /*0160*/  IMAD.SHL.U32 R6, R19, 0x40, RZ ;  /* 0x0000004013067824 */ /* 0x000fe200078e00ff */
[C---:B------:R-:W-:Y:S01]  /*0170*/  LOP3.LUT R0, R5.reuse, 0xfffffff0, RZ, 0xc0, !PT ;  /* 0xfffffff005007812 */ /* 0x040fe200078ec0ff */
[C---:B------:R-:W-:Y:S01]  /*0180*/  IMAD.IADD R9, R20.reuse, 0x1, -R3 ;  /* 0x0000000114097824 */ /* 0x040fe200078e0a03 */
[----:B------:R-:W-:Y:S01]  /*0190*/  SHF.R.S32.HI R4, RZ, 0x4, R5 ;  /* 0x00000004ff047819 */ /* 0x000fe20000011405 */
[----:B------:R-:W-:Y:S01]  /*01a0*/  IMAD.IADD R2, R20, 0x1, -R2 ;  /* 0x0000000114027824 */ /* 0x000fe200078e0a02 */
[----:B------:R-:W-:Y:S01]  /*01b0*/  LOP3.LUT R3, R6, 0x1c0, RZ, 0xc0, !PT ;  /* 0x000001c006037812 */ /* 0x000fe200078ec0ff */
[----:B------:R-:W-:Y:S01]  /*01c0*/  IMAD.IADD R0, R20, 0x1, -R0 ;  /* 0x0000000114007824 */ /* 0x000fe200078e0a00 */
[----:B------:R-:W-:Y:S01]  /*01d0*/  LEA.HI R5, R5, R4, RZ, 0x1 ;  /* 0x0000000405057211 */ /* 0x000fe200078f08ff */
[----:B------:R-:W-:Y:S01]  /*01e0*/  IMAD.SHL.U32 R243, R9, 0x8, RZ ;  /* 0x0000000809f37824 */ /* 0x000fe200078e00ff */
[----:B------:R-:W-:-:S02]  /*01f0*/  LEA.HI R8, R2, R2, RZ, 0x1 ;  /* 0x0000000202087211 */ /* 0x000fc400078f08ff */
[----:B------:R-:W-:Y:S02]  /*0200*/  SHF.R.S32.HI R11, RZ, 0x1f, R0 ;  /* 0x0000001fff0b7819 */ /* 0x000fe40000011400 */
[----:B------:R-:W-:Y:S02]  /*0210*/  LOP3.LUT R6, R3, 0x38, R243, 0xf8, !PT ;  /* 0x0000003803067812 */ /* 0x000fe400078ef8f3 */
[----:B------:R-:W-:Y:S02]  /*0220*/  LOP3.LUT R7, R5, 0xfffffffe, RZ, 0xc0, !PT ;  /* 0xfffffffe05077812 */ /* 0x000fe400078ec0ff */
[----:B------:R-:W-:Y:S02]  /*0230*/  SHF.R.U32.HI R3, RZ, 0x3, R3 ;  /* 0x00000003ff037819 */ /* 0x000fe40000011603 */
[----:B------:R-:W-:Y:S01]  /*0240*/  LEA.HI R11, R11, R0, RZ, 0x3 ;  /* 0x000000000b0b7211 */ /* 0x000fe200078f18ff */
[----:B------:R-:W-:Y:S01]  /*0250*/  IMAD.IADD R12, R4, 0x1, -R7 ;  /* 0x00000001040c7824 */ /* 0x000fe200078e0a07 */
[----:B------:R-:W-:-:S02]  /*0260*/  LOP3.LUT R5, R8, 0x1ffffffe, RZ, 0xc0, !PT ;  /* 0x1ffffffe08057812 */ /* 0x000fc400078ec0ff */
[----:B------:R-:W-:Y:S02]  /*0270*/  LOP3.LUT R10, R6, R3, RZ, 0x3c, !PT ;  /* 0x00000003060a7212 */ /* 0x000fe400078e3cff */
[----:B------:R-:W-:Y:S01]  /*0280*/  LOP3.LUT R3, R11, 0xfffffff8, RZ, 0xc0, !PT ;  /* 0xfffffff80b037812 */ /* 0x000fe200078ec0ff */
[----:B------:R-:W-:Y:S01]  /*0290*/  IMAD.IADD R14, R2, 0x1, -R5 ;  /* 0x00000001020e7824 */ /* 0x000fe200078e0a05 */
[-C--:B------:R-:W-:Y:S01]  /*02a0*/  LEA.HI R5, R15, R20.reuse, RZ, 0x5 ;  /* 0x000000140f057211 */ /* 0x080fe200078f28ff */
[----:B------:R-:W-:Y:S02]  /*02b0*/  IMAD.SHL.U32 R2, R9, 0x40, RZ ;  /* 0x0000004009027824 */ /* 0x000fe400078e00ff */
[----:B------:R-:W-:Y:S01]  /*02c0*/  IMAD.IADD R7, R0, 0x1, -R3 ;  /* 0x0000000100077824 */ /* 0x000fe200078e0a03 */
[----:B------:R-:W-:Y:S02]  /*02d0*/  LEA.HI R3, R15, R20, RZ, 0x6 ;  /* 0x000000140f037211 */ /* 0x000fe400078f30ff */
[----:B------:R-:W-:-:S02]  /*02e0*/  LOP3.LUT R0, R2, 0x1c0, RZ, 0xc0, !PT ;  /* 0x000001c002007812 */ /* 0x000fc400078ec0ff */
[--C-:B------:R-:W-:Y:S01]  /*02f0*/  SHF.R.S32.HI R231, RZ, 0x5, R5.reuse ;  /* 0x00000005ffe77819 */ /* 0x100fe20000011405 */
[----:B------:R-:W-:Y:S01]  /*0300*/  IMAD.SHL.U32 R3, R3, 0x8, RZ ;  /* 0x0000000803037824 */ /* 0x000fe200078e00ff */
[----:B------:R-:W-:Y:S02]  /*0310*/  SHF.R.S32.HI R2, RZ, 0x1f, R5 ;  /* 0x0000001fff027819 */ /* 0x000fe40000011405 */
[----:B------:R-:W-:Y:S02]  /*0320*/  LOP3.LUT R6, R0, 0x8, R13, 0xf8, !PT ;  /* 0x0000000800067812 */ /* 0x000fe400078ef80d */
[----:B------:R-:W-:Y:S02]  /*0330*/  SHF.R.U32.HI R4, RZ, 0x3, R0 ;  /* 0x00000003ff047819 */ /* 0x000fe40000011600 */
[----:B------:R-:W-:Y:S01]  /*0340*/  LEA.HI R0, R2, R231, RZ, 0x2 ;  /* 0x000000e702007211 */ /* 0x000fe200078f10ff */
[----:B------:R-:W-:Y:S01]  /*0350*/  IMAD.SHL.U32 R2, R12, 0x8, RZ ;  /* 0x000000080c027824 */ /* 0x000fe200078e00ff */
[----:B------:R-:W-:Y:S01]  /*0360*/  LOP3.LUT R10, R10, 0x7ffffe00, R3, 0xf8, !PT ;  /* 0x7ffffe000a0a7812 */ /* 0x000fe200078ef803 */
[----:B------:R-:W-:Y:S01]  /*0370*/  IMAD.SHL.U32 R3, R7, 0x40, RZ ;  /* 0x0000004007037824 */ /* 0x000fe200078e00ff */
[----:B------:R-:W-:-:S02]  /*0380*/  LOP3.LUT R0, R0, 0xffffffc, RZ, 0xc0, !PT ;  /* 0x0ffffffc00007812 */ /* 0x000fc400078ec0ff */
[----:B------:R-:W-:Y:S01]  /*0390*/  LOP3.LUT R5, R5, 0xffffffe0, RZ, 0xc0, !PT ;  /* 0xffffffe005057812 */ /* 0x000fe200078ec0ff */
[----:B------:R-:W-:Y:S01]  /*03a0*/  IMAD.SHL.U32 R242, R10, 0x2, RZ ;  /* 0x000000020af27824 */ /* 0x000fe200078e00ff */
[----:B------:R-:W-:Y:S01]  /*03b0*/  LOP3.LUT R13, R6, R4, RZ, 0x3c, !PT ;  /* 0x00000004060d7212 */ /* 0x000fe200078e3cff */
[----:B------:R-:W-:Y:S01]  /*03c0*/  IMAD.SHL.U32 R4, R8, 0x20, RZ ;  /* 0x0000002008047824 */ /* 0x000fe200078e00ff */
[----:B------:R-:W-:Y:S01]  /*03d0*/  LOP3.LUT P3, RZ, R7, 0x2, RZ, 0xc0, !PT ;  /* 0x0000000207ff7812 */ /* 0x000fe2000786c0ff */
[----:B------:R-:W-:Y:S01]  /*03e0*/  IMAD.IADD R8, R231, 0x1, -R0 ;  /* 0x00000001e7087824 */ /* 0x000fe200078e0a00 */
[----:B------:R-:W-:Y:S01]  /*03f0*/  LOP3.LUT R0, R3, 0x1c0, RZ, 0xc0, !PT ;  /* 0x000001c003007812 */ /* 0x000fe200078ec0ff */
[----:B------:R-:W-:Y:S01]  /*0400*/  IMAD.SHL.U32 R3, R11, 0x40, RZ ;  /* 0x000000400b037824 */ /* 0x000fe200078e00ff */
[----:B------:R-:W-:Y:S01]  /*0410*/  LOP3.LUT R4, R4, 0xffffffc0, RZ, 0xc0, !PT ;  /* 0xffffffc004047812 */ /* 0x000fe200078ec0ff */
[----:B------:R-:W-:Y:S01]  /*0420*/  IMAD.IADD R18, R20, 0x1, -R5 ;  /* 0x0000000114127824 */ /* 0x000fe200078e0a05 */
[----:B------:R-:W-:-:S02]  /*0430*/  LOP3.LUT R2, R0, 0x8, R2, 0xf8, !PT ;  /* 0x0000000800027812 */ /* 0x000fc400078ef802 */
[----:B------:R-:W-:Y:S01]  /*0440*/  SHF.R.U32.HI R0, RZ, 0x3, R0 ;  /* 0x00000003ff007819 */ /* 0x000fe20000011600 */
[----:B------:R-:W-:Y:S01]  /*0450*/  IMAD R4, R14, 0x8, R4 ;  /* 0x000000080e047824 */ /* 0x000fe200078e0204 */
[----:B------:R-:W-:Y:S02]  /*0460*/  LOP3.LUT R3, R3, 0xfffffe00, RZ, 0xc0, !PT ;  /* 0xfffffe0003037812 */ /* 0x000fe400078ec0ff */
[----:B------:R-:W-:Y:S02]  /*0470*/  SHF.R.S32.HI R6, RZ, 0x1f, R18 ;  /* 0x0000001fff067819 */ /* 0x000fe40000011412 */
[----:B------:R-:W-:Y:S01]  /*0480*/  LOP3.LUT R225, R2, R0, RZ, 0x3c, !PT ;  /* 0x0000000002e17212 */ /* 0x000fe200078e3cff */
[----:B------:R-:W-:Y:S01]  /*0490*/  IMAD R231, R231, 0x400, R3 ;  /* 0x00000400e7e77824 */ /* 0x000fe200078e0203 */
[----:B------:R-:W-:Y:S01]  /*04a0*/  LEA.HI R6, R6, R18, RZ, 0x2 ;  /* 0x0000001206067211 */ /* 0x000fe200078f10ff */
[----:B------:R-:W-:Y:S01]  /*04b0*/  IMAD R0, R12, 0x200, R13 ;  /* 0x000002000c007824 */ /* 0x000fe200078e020d */
[----:B------:R-:W-:Y:S01]  /*04c0*/  LOP3.LUT P0, RZ, R7, 0x4, RZ, 0xc0, !PT ;  /* 0x0000000407ff7812 */ /* 0x000fe2000780c0ff */
[----:B------:R-:W-:Y:S01]  /*04d0*/  IMAD.IADD R231, R231, 0x1, R225 ;  /* 0x00000001e7e77824 */ /* 0x000fe200078e02e1 */
[----:B------:R-:W-:-:S02]  /*04e0*/  SHF.R.S32.HI R5, RZ, 0x2, R6 ;  /* 0x00000002ff057819 */ /* 0x000fc40000011406 */
[----:B------:R-:W-:Y:S02]  /*04f0*/  LOP3.LUT R225, R225, R3, RZ, 0xfc, !PT ;  /* 0x00000003e1e17212 */ /* 0x000fe400078efcff */
[----:B------:R-:W-:Y:S01]  /*0500*/  LOP3.LUT R2, R6, 0x7ffffffc, RZ, 0xc0, !PT ;  /* 0x7ffffffc06027812 */ /* 0x000fe200078ec0ff */
[----:B------:R-:W-:Y:S01]  /*0510*/  IMAD R17, R8, 0x10, R5 ;  /* 0x0000001008117824 */ /* 0x000fe200078e0205 */
[----:B------:R-:W-:Y:S02]  /*0520*/  LEA.HI R3, R15, R20, RZ, 0x7 ;  /* 0x000000140f037211 */ /* 0x000fe400078f38ff */
[----:B------:R-:W-:Y:S01]  /*0530*/  LEA R224, R0, 0x3900, 0x1 ;  /* 0x0000390000e07811 */ /* 0x000fe200078e08ff */
[----:B------:R-:W-:Y:S01]  /*0540*/  IMAD.IADD R2, R18, 0x1, -R2 ;  /* 0x0000000112027824 */ /* 0x000fe200078e0a02 */
[----:B------:R-:W-:Y:S01]  /*0550*/  SHF.R.S32.HI R5, RZ, 0x7, R3 ;  /* 0x00000007ff057819 */ /* 0x000fe20000011403 */
[----:B------:R-:W-:Y:S01]  /*0560*/  IMAD R3, R9, 0x10, R19 ;  /* 0x0000001009037824 */ /* 0x000fe200078e0213 */
[----:B------:R-:W-:Y:S01]  /*0570*/  STL [R1+0x9c], R17 ;  /* 0x00009c1101007387 */ /* 0x000fe20000100800 */
[----:B------:R-:W-:Y:S01]  /*0580*/  IMAD.SHL.U32 R8, R2, 0x2, RZ ;  /* 0x0000000202087824 */ /* 0x000fe200078e00ff */
[----:B------:R-:W-:-:S02]  /*0590*/  SHF.R.S32.HI R5, RZ, 0x1f, R243 ;  /* 0x0000001fff057819 */ /* 0x000fc400000114f3 */
[----:B------:R-:W-:Y:S01]  /*05a0*/  STL [R1+0x74], R16 ;  /* 0x0000741001007387 */ /* 0x000fe20000100800 */
[----:B------:R-:W-:Y:S02]  /*05b0*/  R2P PR, R9, 0x6 ;  /* 0x0000000609007804 */ /* 0x000fe40000000000 */
[----:B------:R-:W-:Y:S01]  /*05c0*/  SHF.R.S32.HI R0, RZ, 0x1f, R8 ;  /* 0x0000001fff007819 */ /* 0x000fe20000011408 */
[----:B------:R1:W-:Y:S01]  /*05d0*/  STL [R1+0x14], R3 ;  /* 0x0000140301007387 */ /* 0x0003e20000100800 */
[C---:B------:R-:W-:Y:S02]  /*05e0*/  IADD3 R7, R8.reuse, 0x8, RZ ;  /* 0x0000000808077810 */ /* 0x040fe40007ffe0ff */
[C---:B------:R-:W-:Y:S02]  /*05f0*/  IADD3 R6, R8.reuse, 0x10, RZ ;  /* 0x0000001008067810 */ /* 0x040fe40007ffe0ff */
[C---:B------:R-:W-:Y:S02]  /*0600*/  IADD3 R5, R8.reuse, 0x18, RZ ;  /* 0x0000001808057810 */ /* 0x040fe40007ffe0ff */
[----:B------:R-:W-:-:S02]  /*0610*/  IADD3 R2, R8, 0x30, RZ ;  /* 0x0000003008027810 */ /* 0x000fc40007ffe0ff */
[C---:B------:R-:W-:Y:S02]  /*0620*/  SEL R227, R226.reuse, 0xffffffc0, !P2 ;  /* 0xffffffc0e2e37807 */ /* 0x040fe40005000000 */
[----:B------:R-:W-:Y:S02]  /*0630*/  SEL R226, R226, 0xffffffc0, !P0 ;  /* 0xffffffc0e2e27807 */ /* 0x000fe40004000000 */
[----:B------:R-:W-:Y:S01]  /*0640*/  LEA R231, R231, 0x7100, 0x1 ;  /* 0x00007100e7e77811 */ /* 0x000fe200078e08ff */
[----:B------:R-:W-:Y:S01]  /*0650*/  IMAD.IADD R230, R224, 0x1, R227 ;  /* 0x00000001e0e67824 */ /* 0x000fe200078e02e3 */
[----:B------:R-:W-:Y:S02]  /*0660*/  LEA R225, R225, 0x100, 0x1 ;  /* 0x00000100e1e17811 */ /* 0x000fe400078e08ff */
[----:B------:R-:W-:Y:S01]  /*0670*/  SEL R228, R228, 0xffffffe0, !P3 ;  /* 0xffffffe0e4e47807 */ /* 0x000fe20005800000 */
[C---:B------:R-:W-:Y:S01]  /*0680*/  IMAD.IADD R232, R231.reuse, 0x1, R226 ;  /* 0x00000001e7e87824 */ /* 0x040fe200078e02e2 */
[----:B------:R-:W-:Y:S01]  /*0690*/  IADD3 R235, R224, 0x20, RZ ;  /* 0x00000020e0eb7810 */ /* 0x000fe20007ffe0ff */
[----:B------:R-:W-:Y:S01]  /*06a0*/  IMAD.IADD R226, R226, 0x1, R225 ;  /* 0x00000001e2e27824 */ /* 0x000fe200078e02e1 */
[----:B------:R-:W-:Y:S01]  /*06b0*/  @P1 IADD3 R235, R224, -0x20, RZ ;  /* 0xffffffe0e0eb1810 */ /* 0x000fe20007ffe0ff */
[----:B------:R-:W-:-:S02]  /*06c0*/  IMAD.IADD R234, R231, 0x1, R228 ;  /* 0x00000001e7ea7824 */ /* 0x000fc400078e02e4 */
[----:B------:R-:W-:Y:S01]  /*06d0*/  IMAD.IADD R229, R228, 0x1, R225 ;  /* 0x00000001e4e57824 */ /* 0x000fe200078e02e1 */
[----:B------:R-:W-:Y:S01]  /*06e0*/  IADD3 R241, R235, 0x800, RZ ;  /* 0x00000800ebf17810 */ /* 0x000fe20007ffe0ff */
[----:B-1----:R-:W-:Y:S01]  /*06f0*/  IMAD.IADD R3, R17, 0x1, R4 ;  /* 0x0000000111037824 */ /* 0x002fe200078e0204 */
[----:B------:R-:W-:Y:S01]  /*0700*/  IADD3 R4, R8, 0x20, RZ ;  /* 0x0000002008047810 */ /* 0x000fe20007ffe0ff */
[C---:B------:R-:W-:Y:S01]  /*0710*/  IMAD.IADD R233, R228.reuse, 0x1, R232 ;  /* 0x00000001e4e97824 */ /* 0x040fe200078e02e8 */
[----:B------:R-:W-:Y:S01]  /*0720*/  IADD3 R240, R235, 0x1000, RZ ;  /* 0x00001000ebf07810 */ /* 0x000fe20007ffe0ff */
[----:B------:R-:W-:Y:S01]  /*0730*/  IMAD.IADD R227, R227, 0x1, R235 ;  /* 0x00000001e3e37824 */ /* 0x000fe200078e02eb */
[----:B------:R1:W-:Y:S01]  /*0740*/  STL [R1+0x98], R3 ;  /* 0x0000980301007387 */ /* 0x0003e20000100800 */
[C---:B------:R-:W-:Y:S01]  /*0750*/  IADD3 R239, R235.reuse, 0x1800, RZ ;  /* 0x00001800ebef7810 */ /* 0x040fe20007ffe0ff */
[----:B------:R-:W-:Y:S01]  /*0760*/  IMAD.IADD R228, R228, 0x1, R226 ;  /* 0x00000001e4e47824 */ /* 0x000fe200078e02e2 */
[C---:B------:R-:W-:Y:S01]  /*0770*/  IADD3 R238, R235.reuse, 0x2000, RZ ;  /* 0x00002000ebee7810 */ /* 0x040fe20007ffe0ff */
[----:B------:R-:W-:Y:S01]  /*0780*/  STL [R1+0x44], R8 ;  /* 0x0000440801007387 */ /* 0x000fe20000100800 */
[----:B------:R-:W-:-:S02]  /*0790*/  IADD3 R237, R235, 0x2800, RZ ;  /* 0x00002800ebed7810 */ /* 0x000fc40007ffe0ff */
[----:B------:R-:W-:Y:S01]  /*07a0*/  IADD3 R236, R235, 0x3000, RZ ;  /* 0x00003000ebec7810 */ /* 0x000fe20007ffe0ff */
[----:B------:R2:W-:Y:S04]  /*07b0*/  STL [R1+0x94], R0 ;  /* 0x0000940001007387 */ /* 0x0005e80000100800 */
[----:B------:R3:W-:Y:S04]  /*07c0*/  STL [R1+0x6c], R7 ;  /* 0x00006c0701007387 */ /* 0x0007e80000100800 */
[----:B------:R4:W-:Y:S04]  /*07d0*/  STL [R1+0x68], R6 ;  /* 0x0000680601007387 */ /* 0x0009e80000100800 */
[----:B------:R5:W-:Y:S04]  /*07e0*/  STL [R1+0x64], R5 ;  /* 0x0000640501007387 */ /* 0x000be80000100800 */
[----:B------:R5:W-:Y:S01]  /*07f0*/  STL [R1+0x54], R4 ;  /* 0x0000540401007387 */ /* 0x000be20000100800 */
[----:B-1----:R-:W-:-:S05]  /*0800*/  IADD3 R3, R8, 0x28, RZ ;  /* 0x0000002808037810 */ /* 0x002fca0007ffe0ff */
[----:B------:R1:W-:Y:S01]  /*0810*/  STL [R1+0x60], R3 ;  /* 0x0000600301007387 */ /* 0x0003e20000100800 */
[----:B--2---:R-:W-:-:S03]  /*0820*/  IADD3 R0, R8, 0x38, RZ ;  /* 0x0000003808007810 */ /* 0x004fc60007ffe0ff */
[----:B------:R2:W-:Y:S01]  /*0830*/  STL [R1+0x5c], R2 ;  /* 0x00005c0201007387 */ /* 0x0005e20000100800 */
[----:B---3--:R-:W-:-:S03]  /*0840*/  SHF.R.S32.HI R7, RZ, 0x1f, R7 ;  /* 0x0000001fff077819 */ /* 0x008fc60000011407 */
[----:B------:R3:W-:Y:S01]  /*0850*/  STL [R1+0x58], R0 ;  /* 0x0000580001007387 */ /* 0x0007e20000100800 */
[----:B----4-:R-:W-:-:S03]  /*0860*/  SHF.R.S32.HI R6, RZ, 0x1f, R6 ;  /* 0x0000001fff067819 */ /* 0x010fc60000011406 */
[----:B------:R4:W-:Y:S01]  /*0870*/  STL [R1+0x90], R7 ;  /* 0x0000900701007387 */ /* 0x0009e20000100800 */
[----:B-----5:R-:W-:-:S03]  /*0880*/  SHF.R.S32.HI R5, RZ, 0x1f, R5 ;  /* 0x0000001fff057819 */ /* 0x020fc60000011405 */
[----:B------:R4:W-:Y:S01]  /*0890*/  STL [R1+0x8c], R6 ;  /* 0x00008c0601007387 */ /* 0x0009e20000100800 */
[----:B------:R-:W-:-:S03]  /*08a0*/  SHF.R.S32.HI R4, RZ, 0x1f, R4 ;  /* 0x0000001fff047819 */ /* 0x000fc60000011404 */
[----:B------:R4:W-:Y:S04]  /*08b0*/  STL [R1+0x88], R5 ;  /* 0x0000880501007387 */ /* 0x0009e80000100800 */
[----:B------:R4:W-:Y:S01]  /*08c0*/  STL [R1+0x84], R4 ;  /* 0x0000840401007387 */ /* 0x0009e20000100800 */
[----:B-1----:R-:W-:Y:S02]  /*08d0*/  SHF.R.S32.HI R3, RZ, 0x1f, R3 ;  /* 0x0000001fff037819 */ /* 0x002fe40000011403 */
[----:B--2---:R-:W-:-:S03]  /*08e0*/  SHF.R.S32.HI R2, RZ, 0x1f, R2 ;  /* 0x0000001fff027819 */ /* 0x004fc60000011402 */
[----:B------:R4:W-:Y:S01]  /*08f0*/  STL [R1+0x80], R3 ;  /* 0x0000800301007387 */ /* 0x0009e20000100800 */
[----:B---3--:R-:W-:-:S03]  /*0900*/  SHF.R.S32.HI R0, RZ, 0x1f, R0 ;  /* 0x0000001fff007819 */ /* 0x008fc60000011400 */
[----:B------:R4:W-:Y:S04]  /*0910*/  STL [R1+0x7c], R2 ;  /* 0x00007c0201007387 */ /* 0x0009e80000100800 */
[----:B------:R4:W-:Y:S02]  /*0920*/  STL [R1+0x78], R0 ;  /* 0x0000780001007387 */ /* 0x0009e40000100800 */
.L_x_1376:
[----:B----4-:R-:W2:Y:S01]  /*0930*/  LDL R4, [R1+0x74] ;  /* 0x0000740001047983 */ /* 0x010ea20000100800 */
[----:B------:R-:W-:Y:S01]  /*0940*/  IMAD.MOV.U32 R0, RZ, RZ, c[0x0][0x560] ;  /* 0x00015800ff007624 */ /* 0x000fe200078e00ff */
[----:B------:R-:W-:Y:S01]  /*0950*/  YIELD ;  /* 0x0000000000007946 */ /* 0x000fe20003800000 */
[----:B------:R-:W-:Y:S03]  /*0960*/  BSSY B0, `(.L_x_1299) ;  /* 0x0000016000007945 */ /* 0x000fe60003800000 */
[----:B------:R-:W-:-:S13]  /*0970*/  ISETP.NE.AND P0, PT, R0, 0x1, PT ;  /* 0x000000010000780c */ /* 0x000fda0003f05270 */
[----:B--2---:R-:W-:Y:S01]  /*0980*/  @P0 IMAD.HI.U32 R0, R4, c[0x0][0x564], RZ ;  /* 0x0001590004000a27 */ /* 0x004fe200078e00ff */
[----:B------:R-:W-:-:S04]  /*0990*/  MOV R3, R4 ;  /* 0x0000000400037202 */ /* 0x000fc80000000f00 */
[----:B------:R-:W-:-:S04]  /*09a0*/  @P0 SHF.R.U32.HI R3, RZ, c[0x0][0x568], R0 ;  /* 0x00015a00ff030a19 */ /* 0x000fc80000011600 */
[----:B------:R-:W-:Y:S01]  /*09b0*/  ISETP.GE.AND P0, PT, R3, c[0x0][0x578], PT ;  /* 0x00015e0003007a0c */ /* 0x000fe20003f06270 */
[----:B------:R-:W-:-:S04]  /*09c0*/  IMAD.MOV R2, RZ, RZ, -R3 ;  /* 0x000000ffff027224 */ /* 0x000fc800078e0a03 */
[----:B------:R-:W-:-:S08]  /*09d0*/  IMAD R2, R2, c[0x0][0x560], R4 ;  /* 0x0001580002027a24 */ /* 0x000fd000078e0204 */
[----:B------:R-:W-:Y:S05]  /*09e0*/  @!P0 BRA `(.L_x_1300) ;  /* 0x0000007000008947 */ /* 0x000fea0003800000 */
[----:B------:R-:W-:-:S04]  /*09f0*/  MOV R0, c[0x0][0x56c] ;  /* 0x00015b0000007a02 */ /* 0x000fc80000000f00 */
[----:B------:R-:W-:Y:S02]  /*0a00*/  ISETP.NE.AND P0, PT, R0, 0x1, PT ;  /* 0x000000010000780c */ /* 0x000fe40003f05270 */
[----:B------:R-:W-:-:S11]  /*0a10*/  MOV R0, R2 ;  /* 0x0000000200007202 */ /* 0x000fd60000000f00 */
[----:B------:R-:W-:-:S05]  /*0a20*/  @P0 IMAD.HI.U32 R4, R2, c[0x0][0x570], RZ ;  /* 0x00015c0002040a27 */ /* 0x000fca00078e00ff */
[----:B------:R-:W-:-:S05]  /*0a30*/  @P0 SHF.R.U32.HI R0, RZ, c[0x0][0x574], R4 ;  /* 0x00015d00ff000a19 */ /* 0x000fca0000011604 */
[----:B------:R-:W-:Y:S01]  /*0a40*/  IMAD R4, R0, c[0x0][0x56c], RZ ;  /* 0x00015b0000047a24 */ /* 0x000fe200078e02ff */
[----:B------:R-:W-:Y:S05]  /*0a50*/  BRA `(.L_x_1301) ;  /* 0x0000006000007947 */ /* 0x000fea0003800000 */
.L_x_1300:
[----:B------:R-:W-:-:S04]  /*0a60*/  MOV R0, c[0x0][0x554] ;  /* 0x0001550000007a02 */ /* 0x000fc80000000f00 */
[----:B------:R-:W-:Y:S02]  /*0a70*/  ISETP.NE.AND P0, PT, R0, 0x1, PT ;  /* 0x000000010000780c */ /* 0x000fe40003f05270 */
[----:B------:R-:W-:-:S11]  /*0a80*/  MOV R0, R2 ;  /* 0x0000000200007202 */ /* 0x000fd60000000f00 */
[----:B------:R-:W-:-:S05]  /*0a90*/  @P0 IMAD.HI.U32 R4, R2, c[0x0][0x558], RZ ;  /* 0x0001560002040a27 */ /* 0x000fca00078e00ff */
[----:B------:R-:W-:-:S05]  /*0aa0*/  @P0 SHF.R.U32.HI R0, RZ, c[0x0][0x55c], R4 ;  /* 0x00015700ff000a19 */ /* 0x000fca0000011604 */
[----:B------:R-:W-:Y:S02]  /*0ab0*/  IMAD R4, R0, c[0x0][0x554], RZ ;  /* 0x0001550000047a24 */ /* 0x000fe400078e02ff */
.L_x_1301:
[----:B------:R-:W-:Y:S05]  /*0ac0*/  BSYNC B0 ;  /* 0x0000000000007941 */ /* 0x000fea0003800000 */
.L_x_1299:
[----:B------:R-:W-:Y:S01]  /*0ad0*/  IMAD.MOV.U32 R5, RZ, RZ, c[0x0][0x548] ;  /* 0x00015200ff057624 */ /* 0x000fe200078e00ff */
[----:B------:R-:W-:Y:S01]  /*0ae0*/  ISETP.NE.U32.AND P0, PT, RZ, c[0x0][0x370], PT ;  /* 0x0000dc00ff007a0c */ /* 0x000fe20003f05070 */
[----:B------:R-:W-:Y:S02]  /*0af0*/  IMAD.IADD R4, R2, 0x1, -R4 ;  /* 0x0000000102047824 */ /* 0x000fe400078e0a04 */
[----:B------:R-:W-:Y:S01]  /*0b00*/  IMAD.MOV.U32 R6, RZ, RZ, RZ ;  /* 0x000000ffff067224 */ /* 0x000fe200078e00ff */
[----:B------:R-:W-:Y:S01]  /*0b10*/  ISETP.NE.AND P1, PT, R5, 0x1, PT ;  /* 0x000000010500780c */ /* 0x000fe20003f25270 */
[----:B------:R-:W-:Y:S01]  /*0b20*/  IMAD R7, R3, c[0x0][0x554], R4 ;  /* 0x0001550003077a24 */ /* 0x000fe200078e0204 */
[----:B------:R-:W-:-:S03]  /*0b30*/  ISETP.NE.AND.EX P0, PT, RZ, c[0x0][0x374], PT, P0 ;  /* 0x0000dd00ff007a0c */ /* 0x000fc60003f05300 */
[----:B------:R-:W-:-:S08]  /*0b40*/  IMAD.MOV.U32 R11, RZ, RZ, R7 ;  /* 0x000000ffff0b7224 */ /* 0x000fd000078e0007 */
[----:B------:R-:W-:Y:S02]  /*0b50*/  @P1 IMAD.HI.U32 R2, R7, c[0x0][0x54c], RZ ;  /* 0x0001530007021a27 */ /* 0x000fe400078e00ff */
[----:B------:R-:W-:-:S03]  /*0b60*/  @P0 MOV R3, 0x4 ;  /* 0x0000000400030802 */ /* 0x000fc60000000f00 */
[----:B------:R-:W-:-:S05]  /*0b70*/  @P1 SHF.R.U32.HI R11, RZ, c[0x0][0x550], R2 ;  /* 0x00015400ff0b1a19 */ /* 0x000fca0000011602 */
[----:B------:R-:W-:Y:S01]  /*0b80*/  @P0 IMAD.WIDE R2, R11, R3, c[0x0][0x370] ;  /* 0x0000dc000b020625 */ /* 0x000fe200078e0203 */
[----:B------:R-:W-:Y:S01]  /*0b90*/  MOV R14, R0 ;  /* 0x00000000000e7202 */ /* 0x000fe20000000f00 */
[----:B------:R-:W-:Y:S04]  /*0ba0*/  STL [R1+0x48], R11 ;  /* 0x0000480b01007387 */ /* 0x000fe80000100800 */
[----:B------:R1:W2:Y:S01]  /*0bb0*/  @P0 LDG.E R6, [R2.64] ;  /* 0x0000000802060981 */ /* 0x0002a2000c1e1900 */
[----:B------:R-:W-:Y:S01]  /*0bc0*/  MOV R4, c[0x0][0x168] ;  /* 0x00005a0000047a02 */ /* 0x000fe20000000f00 */
[----:B------:R-:W-:Y:S03]  /*0bd0*/  BSSY B0, `(.L_x_1302) ;  /* 0x0000045000007945 */ /* 0x000fe60003800000 */
[----:B------:R-:W-:Y:S01]  /*0be0*/  IADD3 R4, -R4, 0x70, RZ ;  /* 0x0000007004047810 */ /* 0x000fe20007ffe1ff */
[----:B-1----:R-:W-:-:S05]  /*0bf0*/  IMAD.MOV.U32 R2, RZ, RZ, c[0x0][0x53c] ;  /* 0x00014f00ff027624 */ /* 0x002fca00078e00ff */
[----:B------:R-:W-:Y:S02]  /*0c00*/  ISETP.NE.AND P0, PT, R2, 0x1, PT ;  /* 0x000000010200780c */ /* 0x000fe40003f05270 */
[----:B------:R-:W-:-:S11]  /*0c10*/  LOP3.LUT R2, R0, 0x1ffffff, RZ, 0x3c, !PT ;  /* 0x01ffffff00027812 */ /* 0x000fd600078e3cff */
[----:B------:R-:W-:Y:S01]  /*0c20*/  @P0 IMAD.HI.U32 R3, R0, c[0x0][0x540], RZ ;  /* 0x0001500000030a27 */ /* 0x000fe200078e00ff */
[----:B------:R-:W-:-:S03]  /*0c30*/  IADD3 R0, R2, c[0x0][0x53c], RZ ;  /* 0x00014f0002007a10 */ /* 0x000fc60007ffe0ff */
[----:B------:R-:W-:Y:S01]  /*0c40*/  IMAD.MOV.U32 R2, RZ, RZ, c[0x0][0x2c4] ;  /* 0x0000b100ff027624 */ /* 0x000fe200078e00ff */
[----:B------:R-:W-:Y:S01]  /*0c50*/  @P0 SHF.R.U32.HI R14, RZ, c[0x0][0x544], R3 ;  /* 0x00015100ff0e0a19 */ /* 0x000fe20000011603 */
[----:B------:R-:W-:-:S03]  /*0c60*/  IMAD.MOV.U32 R3, RZ, RZ, c[0x0][0x2ac] ;  /* 0x0000ab00ff037624 */ /* 0x000fc600078e00ff */
[----:B------:R-:W-:Y:S01]  /*0c70*/  ISETP.NE.AND P2, PT, R2, 0x1, PT ;  /* 0x000000010200780c */ /* 0x000fe20003f45270 */
[----:B------:R-:W-:Y:S01]  /*0c80*/  IMAD R0, R14, c[0x0][0x53c], R0 ;  /* 0x00014f000e007a24 */ /* 0x000fe200078e0200 */
[----:B------:R-:W-:Y:S01]  /*0c90*/  STL [R1+0x50], R14 ;  /* 0x0000500e01007387 */ /* 0x000fe20000100800 */
[C---:B------:R-:W-:Y:S02]  /*0ca0*/  IMAD R5, R3.reuse, c[0x0][0x1d0], RZ ;  /* 0x0000740003057a24 */ /* 0x040fe400078e02ff */
[----:B------:R-:W-:Y:S02]  /*0cb0*/  IMAD.SHL.U32 R13, R0, 0x80, RZ ;  /* 0x00000080000d7824 */ /* 0x000fe400078e00ff */
[----:B------:R-:W-:Y:S01]  /*0cc0*/  IMAD R3, R3, c[0x0][0x1d0], R4 ;  /* 0x0000740003037a24 */ /* 0x000fe200078e0204 */
[----:B------:R-:W-:Y:S02]  /*0cd0*/  IADD3 R5, R5, 0x6f, RZ ;  /* 0x0000006f05057810 */ /* 0x000fe40007ffe0ff */
[----:B------:R-:W-:Y:S01]  /*0ce0*/  IADD3 R0, R13, 0x7f, RZ ;  /* 0x0000007f0d007810 */ /* 0x000fe20007ffe0ff */
[----:B------:R-:W-:Y:S01]  /*0cf0*/  STL [R1+0x70], R13 ;  /* 0x0000700d01007387 */ /* 0x000fe20000100800 */
[----:B------:R-:W-:-:S03]  /*0d00*/  MOV R4, RZ ;  /* 0x000000ff00047202 */ /* 0x000fc60000000f00 */
[----:B------:R-:W-:-:S04]  /*0d10*/  @P2 IMAD.HI.U32 R2, R0, c[0x0][0x2c8], RZ ;  /* 0x0000b20000022a27 */ /* 0x000fc800078e00ff */
[----:B------:R-:W-:Y:S01]  /*0d20*/  IMAD.HI R4, R5, -0x6db6db6d, R4 ;  /* 0x9249249305047827 */ /* 0x000fe200078e0204 */
[----:B------:R-:W-:-:S03]  /*0d30*/  @P2 SHF.R.U32.HI R0, RZ, c[0x0][0x2cc], R2 ;  /* 0x0000b300ff002a19 */ /* 0x000fc60000011602 */
[----:B------:R-:W-:Y:S02]  /*0d40*/  IMAD.MOV.U32 R2, RZ, RZ, RZ ;  /* 0x000000ffff027224 */ /* 0x000fe400078e00ff */
[----:B------:R-:W-:Y:S01]  /*0d50*/  IMAD.IADD R3, R3, 0x1, R0 ;  /* 0x0000000103037824 */ /* 0x000fe200078e0200 */
[----:B------:R-:W-:-:S03]  /*0d60*/  SHF.R.U32.HI R0, RZ, 0x1f, R4 ;  /* 0x0000001fff007819 */ /* 0x000fc60000011604 */
[----:B------:R-:W-:Y:S01]  /*0d70*/  IMAD.HI R2, R3, -0x6db6db6d, R2 ;  /* 0x9249249303027827 */ /* 0x000fe200078e0202 */
[----:B------:R-:W-:-:S03]  /*0d80*/  LEA.HI.SX32 R4, R4, R0, 0x1a ;  /* 0x0000000004047211 */ /* 0x000fc600078fd2ff */
[----:B------:R-:W-:-:S04]  /*0d90*/  IMAD.MOV R0, RZ, RZ, -R11 ;  /* 0x000000ffff007224 */ /* 0x000fc800078e0a0b */
[----:B------:R-:W-:Y:S01]  /*0da0*/  IMAD R12, R0, c[0x0][0x548], R7 ;  /* 0x00015200000c7a24 */ /* 0x000fe200078e0207 */
[----:B--2---:R1:W-:Y:S04]  /*0db0*/  STL [R1+0x1c], R6 ;  /* 0x00001c0601007387 */ /* 0x0043e80000100800 */
[----:B------:R2:W-:Y:S01]  /*0dc0*/  STL [R1+0x4c], R12 ;  /* 0x00004c0c01007387 */ /* 0x0005e20000100800 */
[----:B-1----:R-:W-:-:S04]  /*0dd0*/  SHF.R.U32.HI R6, RZ, 0x1f, R2 ;  /* 0x0000001fff067819 */ /* 0x002fc80000011602 */
[----:B------:R-:W-:Y:S02]  /*0de0*/  LEA.HI.SX32 R6, R2, R6, 0x1a ;  /* 0x0000000602067211 */ /* 0x000fe400078fd2ff */
[----:B------:R-:W-:Y:S02]  /*0df0*/  MOV R2, RZ ;  /* 0x000000ff00027202 */ /* 0x000fe40000000f00 */
[----:B------:R-:W-:-:S04]  /*0e00*/  IMNMX R6, R4, R6, PT ;  /* 0x0000000604067217 */ /* 0x000fc80003800200 */
[----:B------:R-:W-:-:S13]  /*0e10*/  ISETP.GE.AND P0, PT, R6, 0x1, PT ;  /* 0x000000010600780c */ /* 0x000fda0003f06270 */
[----:B------:R-:W-:Y:S05]  /*0e20*/  @!P0 BRA `(.L_x_1303) ;  /* 0x000001f000008947 */ /* 0x000fea0003800000 */
[----:B--2---:R-:W-:-:S04]  /*0e30*/  SHF.R.U32.HI R0, RZ, 0x10, R14 ;  /* 0x00000010ff007819 */ /* 0x004fc8000001160e */
[----:B------:R-:W-:-:S04]  /*0e40*/  ISETP.NE.AND P0, PT, R0, RZ, PT ;  /* 0x000000ff0000720c */ /* 0x000fc80003f05270 */
[----:B------:R-:W-:-:S04]  /*0e50*/  SEL R0, R0, c[0x0][0x338], P0 ;  /* 0x0000ce0000007a07 */ /* 0x000fc80000000000 */
[-C--:B------:R-:W-:Y:S02]  /*0e60*/  IABS R3, R0.reuse ;  /* 0x0000000000037213 */ /* 0x080fe40000000000 */
[----:B------:R-:W-:Y:S02]  /*0e70*/  IADD3 R7, R0, -0x1, R6 ;  /* 0xffffffff00077810 */ /* 0x000fe40007ffe006 */
[----:B------:R-:W1:Y:S02]  /*0e80*/  I2F.RP R4, R3 ;  /* 0x0000000300047306 */ /* 0x000e640000209400 */
[----:B------:R-:W-:Y:S02]  /*0e90*/  IABS R10, R7 ;  /* 0x00000007000a7213 */ /* 0x000fe40000000000 */
[----:B------:R-:W-:-:S04]  /*0ea0*/  LOP3.LUT R7, R7, R0, RZ, 0x3c, !PT ;  /* 0x0000000007077212 */ /* 0x000fc800078e3cff */
[----:B------:R-:W-:Y:S01]  /*0eb0*/  ISETP.GE.AND P0, PT, R7, RZ, PT ;  /* 0x000000ff0700720c */ /* 0x000fe20003f06270 */
[----:B-1----:R-:W1:Y:S02]  /*0ec0*/  MUFU.RCP R4, R4 ;  /* 0x0000000400047308 */ /* 0x002e640000001000 */
[----:B-1----:R-:W-:-:S06]  /*0ed0*/  IADD3 R4, R4, 0xffffffe, RZ ;  /* 0x0ffffffe04047810 */ /* 0x002fcc0007ffe0ff */
[----:B------:R-:W1:Y:S02]  /*0ee0*/  F2I.FTZ.U32.TRUNC.NTZ R5, R4 ;  /* 0x0000000400057305 */ /* 0x000e64000021f000 */
[----:B-1----:R-:W-:Y:S02]  /*0ef0*/  IMAD.MOV R2, RZ, RZ, -R5 ;  /* 0x000000ffff027224 */ /* 0x002fe400078e0a05 */
[----:B------:R-:W-:Y:S02]  /*0f00*/  IMAD.MOV.U32 R4, RZ, RZ, RZ ;  /* 0x000000ffff047224 */ /* 0x000fe400078e00ff */
        /* <DEDUP_REMOVED lines=13> */
[----:B------:R-:W-:-:S13]  /*0fe0*/  ISETP.GE.U32.AND P3, PT, R4, R3, PT ;  /* 0x000000030400720c */ /* 0x000fda0003f66070 */
[----:B------:R-:W-:-:S05]  /*0ff0*/  @P3 IADD3 R2, R2, 0x1, RZ ;  /* 0x0000000102023810 */ /* 0x000fca0007ffe0ff */
[----:B------:R-:W-:Y:S01]  /*1000*/  @!P0 IMAD.MOV R2, RZ, RZ, -R2 ;  /* 0x000000ffff028224 */ /* 0x000fe200078e0a02 */
[----:B------:R-:W-:Y:S02]  /*1010*/  @!P1 LOP3.LUT R2, RZ, R0, RZ, 0x33, !PT ;  /* 0x00000000ff029212 */ /* 0x000fe400078e33ff */
.L_x_1303:
[----:B--2---:R-:W-:Y:S05]  /*1020*/  BSYNC B0 ;  /* 0x0000000000007941 */ /* 0x004fea0003800000 */
.L_x_1302:
[----:B------:R-:W-:Y:S01]  /*1030*/  LOP3.LUT R0, R14, 0xffff, RZ, 0xc0, !PT ;  /* 0x0000ffff0e007812 */ /* 0x000fe200078ec0ff */
[----:B------:R-:W-:Y:S01]  /*1040*/  CS2R R20, SRZ ;  /* 0x0000000000147805 */ /* 0x000fe2000001ff00 */
[----:B------:R-:W-:Y:S01]  /*1050*/  CS2R R22, SRZ ;  /* 0x0000000000167805 */ /* 0x000fe2000001ff00 */
[----:B------:R-:W-:Y:S01]  /*1060*/  CS2R R126, SRZ ;  /* 0x00000000007e7805 */ /* 0x000fe2000001ff00 */
[----:B------:R-:W-:Y:S01]  /*1070*/  CS2R R124, SRZ ;  /* 0x00000000007c7805 */ /* 0x000fe2000001ff00 */
[----:B------:R-:W-:Y:S01]  /*1080*/  IMAD R3, R0, R2, RZ ;  /* 0x0000000200037224 */ /* 0x000fe200078e02ff */
        /* <DEDUP_REMOVED lines=36> */
[----:B-1----:R-:W-:-:S04]  /*12d0*/  ISETP.NE.U32.AND P0, PT, RZ, c[0x0][0x340], PT ;  /* 0x0000d000ff007a0c */ /* 0x002fc80003f05070 */
[----:B------:R-:W-:-:S13]  /*12e0*/  ISETP.NE.AND.EX P0, PT, RZ, c[0x0][0x344], PT, P0 ;  /* 0x0000d100ff007a0c */ /* 0x000fda0003f05300 */
[----:B------:R-:W-:Y:S05]  /*12f0*/  @!P0 BRA `(.L_x_1305) ;  /* 0x0000004000008947 */ /* 0x000fea0003800000 */
[----:B------:R-:W-:-:S05]  /*1300*/  MOV R2, 0x4 ;  /* 0x0000000400027802 */ /* 0x000fca0000000f00 */
[----:B------:R-:W-:-:S05]  /*1310*/  IMAD.WIDE R2, R11, R2, c[0x0][0x340] ;  /* 0x0000d0000b027625 */ /* 0x000fca00078e0202 */
[----:B------:R1:W5:Y:S01]  /*1320*/  LDG.E R8, [R2.64] ;  /* 0x0000000802087981 */ /* 0x000362000c1e1900 */
[----:B------:R-:W-:Y:S05]  /*1330*/  BRA `(.L_x_1306) ;  /* 0x0000001000007947 */ /* 0x000fea0003800000 */
.L_x_1305:
[----:B------:R-:W-:Y:S02]  /*1340*/  MOV R8, R11 ;  /* 0x0000000b00087202 */ /* 0x000fe40000000f00 */
.L_x_1306:
[----:B------:R-:W2:Y:S01]  /*1350*/  LDL R0, [R1+0x14] ;  /* 0x0000140001007983 */ /* 0x000ea20000100800 */
[----:B------:R-:W-:Y:S01]  /*1360*/  SHF.R.S32.HI R78, RZ, 0x1f, R12 ;  /* 0x0000001fff4e7819 */ /* 0x000fe2000001140c */
[----:B-1----:R-:W-:Y:S01]  /*1370*/  IMAD.WIDE.U32 R2, R12, c[0x0][0x1b8], RZ ;  /* 0x00006e000c027a25 */ /* 0x002fe200078e00ff */
[----:B------:R-:W-:Y:S02]  /*1380*/  SHF.R.S32.HI R6, RZ, 0x1f, R11 ;  /* 0x0000001fff067819 */ /* 0x000fe4000001140b */
[----:B------:R-:W-:Y:S01]  /*1390*/  ISETP.GE.AND P3, PT, R243, c[0x0][0x198], PT ;  /* 0x00006600f3007a0c */ /* 0x000fe20003f66270 */
[----:B------:R-:W-:Y:S01]  /*13a0*/  IMAD R5, R78, c[0x0][0x1b8], RZ ;  /* 0x00006e004e057a24 */ /* 0x000fe200078e02ff */
[----:B------:R-:W-:Y:S01]  /*13b0*/  IADD3 R178, R245, -0x1, RZ ;  /* 0xfffffffff5b27810 */ /* 0x000fe20007ffe0ff */
[----:B------:R-:W-:Y:S02]  /*13c0*/  IMAD R6, R6, c[0x0][0x1c0], RZ ;  /* 0x0000700006067a24 */ /* 0x000fe400078e02ff */
[----:B------:R-:W-:-:S05]  /*13d0*/  IMAD R5, R12, c[0x0][0x1bc], R5 ;  /* 0x00006f000c057a24 */ /* 0x000fca00078e0205 */
[----:B------:R-:W-:-:S05]  /*13e0*/  IADD3 R3, R3, R5, RZ ;  /* 0x0000000503037210 */ /* 0x000fca0007ffe0ff */
[----:B------:R-:W-:Y:S01]  /*13f0*/  IMAD.WIDE.U32 R2, R11, c[0x0][0x1c0], R2 ;  /* 0x000070000b027a25 */ /* 0x000fe200078e0002 */
[----:B--2---:R-:W-:-:S04]  /*1400*/  IADD3 R4, R0, R13, RZ ;  /* 0x0000000d00047210 */ /* 0x004fc80007ffe0ff */
[----:B------:R-:W-:Y:S01]  /*1410*/  MOV R0, R4 ;  /* 0x0000000400007202 */ /* 0x000fe20000000f00 */
[----:B------:R-:W-:-:S05]  /*1420*/  @P2 IMAD.HI.U32 R7, R4, c[0x0][0x2c8], RZ ;  /* 0x0000b20004072a27 */ /* 0x000fca00078e00ff */
[----:B------:R-:W-:Y:S01]  /*1430*/  @P2 SHF.R.U32.HI R0, RZ, c[0x0][0x2cc], R7 ;  /* 0x0000b300ff002a19 */ /* 0x000fe20000011607 */
[----:B------:R-:W-:-:S03]  /*1440*/  IMAD R7, R11, c[0x0][0x1c4], R6 ;  /* 0x000071000b077a24 */ /* 0x000fc600078e0206 */
        /* <DEDUP_REMOVED lines=17> */
.L_x_1377:
[----:B------:R-:W-:Y:S05]  /*1560*/  BRA.DIV ~URZ, `(.L_x_1308) ;  /* 0x00011b127f007947 */ /* 0x000fea000b800000 */
[----:B------:R3:W4:Y:S02]  /*1570*/  SHFL.IDX PT, R2, R5, RZ, 0x181f ;  /* 0x00181fff05027589 */ /* 0x00072400000e0000 */
.L_x_1378:
[----:B---3--:R-:W3:Y:S04]  /*1580*/  LDL R3, [R1+0x70] ;  /* 0x0000700001037983 */ /* 0x008ee80000100800 */
[----:B------:R-:W1:Y:S02]  /*1590*/  S2R R7, SR_TID.X ;  /* 0x0000000000077919 */ /* 0x000e640000002100 */
[----:B-1----:R-:W-:-:S04]  /*15a0*/  SHF.R.S32.HI R0, RZ, 0x1f, R7 ;  /* 0x0000001fff007819 */ /* 0x002fc80000011407 */
[----:B------:R-:W-:Y:S01]  /*15b0*/  LEA.HI R0, R0, R7, RZ, 0x3 ;  /* 0x0000000700007211 */ /* 0x000fe200078f18ff */
[----:B------:R-:W-:-:S03]  /*15c0*/  IMAD.MOV.U32 R7, RZ, RZ, c[0x0][0x2c4] ;  /* 0x0000b100ff077624 */ /* 0x000fc600078e00ff */
[----:B------:R-:W-:Y:S01]  /*15d0*/  SHF.R.S32.HI R0, RZ, 0x3, R0 ;  /* 0x00000003ff007819 */ /* 0x000fe20000011400 */
[----:B------:R-:W-:Y:S01]  /*15e0*/  IMAD R7, R7, c[0x0][0x168], RZ ;  /* 0x00005a0007077a24 */ /* 0x000fe200078e02ff */
[----:B------:R-:W-:Y:S03]  /*15f0*/  BSSY B0, `(.L_x_1309) ;  /* 0x000000b000007945 */ /* 0x000fe60003800000 */
[----:B---3--:R-:W-:-:S05]  /*1600*/  IMAD.IADD R0, R0, 0x1, R3 ;  /* 0x0000000100007824 */ /* 0x008fca00078e0203 */
        /* <DEDUP_REMOVED lines=9> */
.L_x_1310:
[----:B------:R-:W-:Y:S05]  /*16a0*/  BSYNC B0 ;  /* 0x0000000000007941 */ /* 0x000fea0003800000 */
.L_x_1309:
[----:B------:R-:W-:Y:S05]  /*16b0*/  BRA.DIV ~URZ, `(.L_x_1311) ;  /* 0x00011a327f007947 */ /* 0x000fea000b800000 */
[----:B--2---:R2:W3:Y:S04]  /*16c0*/  SHFL.IDX PT, R6, R4, 0x1, 0x181f ;  /* 0x00381f0004067f89 */ /* 0x0044e800000e0000 */
[----:B-1--4-:R2:W1:Y:S02]  /*16d0*/  SHFL.IDX PT, R2, R5, 0x1, 0x181f ;  /* 0x00381f0005027f89 */ /* 0x01246400000e0000 */
.L_x_1379:
        /* <DEDUP_REMOVED lines=11> */
.L_x_1313:
[----:B------:R-:W-:Y:S05]  /*1790*/  BSYNC B0 ;  /* 0x0000000000007941 */ /* 0x000fea0003800000 */
.L_x_1312:
[----:B------:R-:W-:Y:S05]  /*17a0*/  BRA.DIV ~URZ, `(.L_x_1314) ;  /* 0x00011a127f007947 */ /* 0x000fea000b800000 */
[----:B---3--:R3:W4:Y:S02]  /*17b0*/  SHFL.IDX PT, R6, R4, 0x2, 0x181f ;  /* 0x00581f0004067f89 */ /* 0x00872400000e0000 */
.L_x_1380:
[----:B------:R-:W-:Y:S05]  /*17c0*/  BRA.DIV ~URZ, `(.L_x_1315) ;  /* 0x00011a627f007947 */ /* 0x000fea000b800000 */
[----:B-1----:R1:W2:Y:S02]  /*17d0*/  SHFL.IDX PT, R2, R5, 0x2, 0x181f ;  /* 0x00581f0005027f89 */ /* 0x0022a400000e0000 */
.L_x_1381:
        /* <DEDUP_REMOVED lines=11> */
.L_x_1317:
[----:B------:R-:W-:Y:S05]  /*1890*/  BSYNC B0 ;  /* 0x0000000000007941 */ /* 0x000fea0003800000 */
.L_x_1316:
[----:B------:R-:W-:Y:S05]  /*18a0*/  BRA.DIV ~URZ, `(.L_x_1318) ;  /* 0x000119f27f007947 */ /* 0x000fea000b800000 */
[----:B----4-:R4:W1:Y:S04]  /*18b0*/  SHFL.IDX PT, R6, R4, 0x3, 0x181f ;  /* 0x00781f0004067f89 */ /* 0x01086800000e0000 */
[----:B--2---:R4:W2:Y:S02]  /*18c0*/  SHFL.IDX PT, R2, R5, 0x3, 0x181f ;  /* 0x00781f0005027f89 */ /* 0x0048a400000e0000 */
.L_x_1382:
        /* <DEDUP_REMOVED lines=11> */
.L_x_1320:
[----:B------:R-:W-:Y:S05]  /*1980*/  BSYNC B0 ;  /* 0x0000000000007941 */ /* 0x000fea0003800000 */
.L_x_1319:
[----:B------:R-:W-:Y:S05]  /*1990*/  BRA.DIV ~URZ, `(.L_x_1321) ;  /* 0x000119d27f007947 */ /* 0x000fea000b800000 */
[----:B-1----:R1:W3:Y:S02]  /*19a0*/  SHFL.IDX PT, R6, R4, 0x4, 0x181f ;  /* 0x00981f0004067f89 */ /* 0x0022e400000e0000 */
.L_x_1383:
[----:B------:R-:W-:Y:S05]  /*19b0*/  BRA.DIV ~URZ, `(.L_x_1322) ;  /* 0x00011a227f007947 */ /* 0x000fea000b800000 */
[----:B--2---:R2:W1:Y:S02]  /*19c0*/  SHFL.IDX PT, R2, R5, 0x4, 0x181f ;  /* 0x00981f0005027f89 */ /* 0x00446400000e0000 */
.L_x_1384:
        /* <DEDUP_REMOVED lines=11> */
.L_x_1324:
[----:B------:R-:W-:Y:S05]  /*1a80*/  BSYNC B0 ;  /* 0x0000000000007941 */ /* 0x000fea0003800000 */
.L_x_1323:
[----:B------:R-:W-:Y:S05]  /*1a90*/  BRA.DIV ~URZ, `(.L_x_1325) ;  /* 0x000119b27f007947 */ /* 0x000fea000b800000 */
[----:B---3--:R3:W2:Y:S04]  /*1aa0*/  SHFL.IDX PT, R6, R4, 0x5, 0x181f ;  /* 0x00b81f0004067f89 */ /* 0x0086a800000e0000 */
[----:B-1----:R3:W1:Y:S02]  /*1ab0*/  SHFL.IDX PT, R2, R5, 0x5, 0x181f ;  /* 0x00b81f0005027f89 */ /* 0x00266400000e0000 */
.L_x_1385:
        /* <DEDUP_REMOVED lines=11> */
.L_x_1327:
[----:B------:R-:W-:Y:S05]  /*1b70*/  BSYNC B0 ;  /* 0x0000000000007941 */ /* 0x000fea0003800000 */
.L_x_1326:
[----:B------:R-:W-:Y:S05]  /*1b80*/  BRA.DIV ~URZ, `(.L_x_1328) ;  /* 0x000119927f007947 */ /* 0x000fea000b800000 */
[----:B--2---:R2:W3:Y:S02]  /*1b90*/  SHFL.IDX PT, R6, R4, 0x6, 0x181f ;  /* 0x00d81f0004067f89 */ /* 0x0044e400000e0000 */
.L_x_1386:
[----:B------:R-:W-:Y:S05]  /*1ba0*/  BRA.DIV ~URZ, `(.L_x_1329) ;  /* 0x000119e27f007947 */ /* 0x000fea000b800000 */
[----:B-1----:R1:W2:Y:S02]  /*1bb0*/  SHFL.IDX PT, R2, R5, 0x6, 0x181f ;  /* 0x00d81f0005027f89 */ /* 0x0022a400000e0000 */
.L_x_1387:
        /* <DEDUP_REMOVED lines=11> */
.L_x_1331:
[----:B------:R-:W-:Y:S05]  /*1c70*/  BSYNC B0 ;  /* 0x0000000000007941 */ /* 0x000fea0003800000 */
.L_x_1330:
[----:B------:R-:W-:Y:S05]  /*1c80*/  BRA.DIV ~URZ, `(.L_x_1332) ;  /* 0x000119727f007947 */ /* 0x000fea000b800000 */
[----:B--234-:R-:W2:Y:S04]  /*1c90*/  SHFL.IDX PT, R4, R4, 0x7, 0x181f ;  /* 0x00f81f0004047f89 */ /* 0x01cea800000e0000 */
[----:B------:R3:W4:Y:S02]  /*1ca0*/  SHFL.IDX PT, R2, R5, 0x7, 0x181f ;  /* 0x00f81f0005027f89 */ /* 0x00072400000e0000 */
.L_x_1388:
        /* <DEDUP_REMOVED lines=19> */
[----:B-1-3--:R-:W3:Y:S01]  /*1de0*/  LDL R5, [R1+0x1c] ;  /* 0x00001c0001057983 */ /* 0x00aee20000100800 */
[----:B------:R-:W-:Y:S01]  /*1df0*/  IMAD.MOV.U32 R6, RZ, RZ, 0x70 ;  /* 0x00000070ff067424 */ /* 0x000fe200078e00ff */
[----:B------:R-:W-:-:S02]  /*1e00*/  ULDC UR4, c[0x0][0x2b8] ;  /* 0x0000ae0000047ab9 */ /* 0x000fc40000000800 */
[----:B------:R-:W-:Y:S01]  /*1e10*/  UISETP.NE.AND UP0, UPT, UR4, 0x1, UPT ;  /* 0x000000010400788c */ /* 0x000fe2000bf05270 */
[----:B------:R-:W-:Y:S01]  /*1e20*/  IMAD R177, R245, R6, -0x70 ;  /* 0xffffff90f5b17424 */ /* 0x000fe200078e0206 */
[----:B------:R-:W4:Y:S01]  /*1e30*/  LDL R79, [R1+0x4c] ;  /* 0x00004c00014f7983 */ /* 0x000f220000100800 */
[----:B------:R-:W-:-:S03]  /*1e40*/  IMAD.MOV.U32 R9, RZ, RZ, c[0x0][0x2ac] ;  /* 0x0000ab00ff097624 */ /* 0x000fc600078e00ff */
[----:B------:R-:W-:Y:S01]  /*1e50*/  PLOP3.LUT P1, PT, PT, PT, UP0, 0x80, 0x0 ;  /* 0x000000000000781c */ /* 0x000fe20003f2f008 */
[----:B------:R-:W-:Y:S01]  /*1e60*/  IMAD R9, R9, c[0x0][0x1d0], RZ ;  /* 0x0000740009097a24 */ /* 0x000fe200078e02ff */
[----:B------:R-:W-:Y:S01]  /*1e70*/  BAR.SYNC.DEFER_BLOCKING 0x0 ;  /* 0x0000000000007b1d */ /* 0x000fe20000010000 */
[----:B------:R-:W-:Y:S01]  /*1e80*/  PLOP3.LUT P0, PT, PT, PT, UP0, 0x80, 0x0 ;  /* 0x000000000000781c */ /* 0x000fe20003f0f008 */
[----:B------:R-:W-:Y:S02]  /*1e90*/  IMAD.MOV.U32 R244, RZ, RZ, RZ ;  /* 0x000000fffff47224 */ /* 0x000fe400078e00ff */
[----:B--2---:R-:W-:-:S05]  /*1ea0*/  IMAD.IADD R2, R204, 0x1, R177 ;  /* 0x00000001cc027824 */ /* 0x004fca00078e02b1 */
[C---:B------:R-:W-:Y:S01]  /*1eb0*/  ISETP.GE.AND P3, PT, R2.reuse, R9, PT ;  /* 0x000000090200720c */ /* 0x040fe20003f66270 */
[----:B---3--:R-:W-:-:S03]  /*1ec0*/  IMAD.IADD R2, R2, 0x1, R5 ;  /* 0x0000000102027824 */ /* 0x008fc600078e0205 */
        /* <DEDUP_REMOVED lines=10> */
[----:B------:R-:W-:-:S05]  /*1f70*/  IMAD R246, R0, c[0x0][0x2b8], R2 ;  /* 0x0000ae0000f67a24 */ /* 0x000fca00078e0202 */
[----:B------:R-:W-:Y:S01]  /*1f80*/  SHF.R.S32.HI R76, RZ, 0x1f, R246 ;  /* 0x0000001fff4c7819 */ /* 0x000fe200000114f6 */
[----:B------:R-:W-:-:S04]  /*1f90*/  IMAD.WIDE.U32 R2, R246, c[0x0][0x1e0], RZ ;  /* 0x00007800f6027a25 */ /* 0x000fc800078e00ff */
[----:B------:R-:W-:-:S04]  /*1fa0*/  IMAD R0, R76, c[0x0][0x1e0], RZ ;  /* 0x000078004c007a24 */ /* 0x000fc800078e02ff */
[----:B------:R-:W-:-:S05]  /*1fb0*/  IMAD R0, R246, c[0x0][0x1e4], R0 ;  /* 0x00007900f6007a24 */ /* 0x000fca00078e0200 */
[----:B------:R-:W-:Y:S01]  /*1fc0*/  IADD3 R3, R3, R0, RZ ;  /* 0x0000000003037210 */ /* 0x000fe20007ffe0ff */
[----:B------:R-:W-:Y:S02]  /*1fd0*/  IMAD R0, R78, c[0x0][0x1e8], RZ ;  /* 0x00007a004e007a24 */ /* 0x000fe400078e02ff */
[----:B----4-:R-:W-:-:S04]  /*1fe0*/  IMAD.WIDE.U32 R8, R79, c[0x0][0x1e8], RZ ;  /* 0x00007a004f087a25 */ /* 0x010fc800078e00ff */
[----:B------:R-:W-:Y:S01]  /*1ff0*/  IMAD R0, R79, c[0x0][0x1ec], R0 ;  /* 0x00007b004f007a24 */ /* 0x000fe200078e0200 */
[----:B------:R3:W-:Y:S03]  /*2000*/  STL.64 [R1+0x20], R8 ;  /* 0x0000200801007387 */ /* 0x0007e60000100a00 */
[----:B------:R-:W-:Y:S02]  /*2010*/  IMAD.IADD R247, R9, 0x1, R0 ;  /* 0x0000000109f77824 */ /* 0x000fe400078e0200 */
[----:B---3--:R-:W3:Y:S01]  /*2020*/  S2R R9, SR_TID.X ;  /* 0x0000000000097919 */ /* 0x008ee20000002100 */
[----:B------:R-:W-:Y:S02]  /*2030*/  IMAD.MOV.U32 R176, RZ, RZ, c[0x0][0x2ac] ;  /* 0x0000ab00ffb07624 */ /* 0x000fe400078e00ff */
[----:B-1----:R-:W-:-:S04]  /*2040*/  IMAD R5, R245, -0x70, R6 ;  /* 0xffffff90f5057824 */ /* 0x002fc800078e0206 */
[----:B------:R-:W-:Y:S01]  /*2050*/  IMAD R176, R176, c[0x0][0x1d0], R5 ;  /* 0x00007400b0b07a24 */ /* 0x000fe200078e0205 */
[----:B---3--:R-:W-:-:S04]  /*2060*/  SHF.R.S32.HI R7, RZ, 0x1f, R9 ;  /* 0x0000001fff077819 */ /* 0x008fc80000011409 */
[----:B------:R-:W-:-:S04]  /*2070*/  LEA.HI R7, R7, R9, RZ, 0x3 ;  /* 0x0000000907077211 */ /* 0x000fc800078f18ff */
[----:B------:R-:W-:Y:S02]  /*2080*/  SHF.R.S32.HI R7, RZ, 0x3, R7 ;  /* 0x00000003ff077819 */ /* 0x000fe40000011407 */
[----:B------:R-:W-:Y:S02]  /*2090*/  ISETP.GE.AND P3, PT, R243, c[0x0][0x1d4], PT ;  /* 0x00007500f3007a0c */ /* 0x000fe40003f66270 */
[----:B--2---:R-:W-:Y:S01]  /*20a0*/  SHF.R.S32.HI R77, RZ, 0x1f, R244 ;  /* 0x0000001fff4d7819 */ /* 0x004fe200000114f4 */
[----:B------:R-:W-:-:S04]  /*20b0*/  IMAD.WIDE.U32 R2, R244, c[0x0][0x1f0], R2 ;  /* 0x00007c00f4027a25 */ /* 0x000fc800078e0002 */
[----:B------:R-:W-:Y:S01]  /*20c0*/  IMAD R4, R77, c[0x0][0x1f0], RZ ;  /* 0x00007c004d047a24 */ /* 0x000fe200078e02ff */
[----:B------:R-:W-:-:S03]  /*20d0*/  IADD3 R2, P0, R2, R8, RZ ;  /* 0x0000000802027210 */ /* 0x000fc60007f1e0ff */
[----:B------:R-:W-:-:S05]  /*20e0*/  IMAD R0, R244, c[0x0][0x1f4], R4 ;  /* 0x00007d00f4007a24 */ /* 0x000fca00078e0204 */
[----:B------:R-:W-:Y:S02]  /*20f0*/  IADD3.X R3, R247, R3, R0, P0, !PT ;  /* 0x00000003f7037210 */ /* 0x000fe400007fe400 */
[----:B------:R-:W-:-:S04]  /*2100*/  LEA R0, P0, R2, c[0x0][0x1c8], 0x1 ;  /* 0x0000720002007a11 */ /* 0x000fc800078008ff */
[----:B------:R-:W-:Y:S01]  /*2110*/  LEA.HI.X R3, R2, c[0x0][0x1cc], R3, 0x1, P0 ;  /* 0x0000730002037a11 */ /* 0x000fe200000f0c03 */
[----:B------:R-:W1:Y:S01]  /*2120*/  SHFL.IDX PT, R4, R0, RZ, 0x181f ;  /* 0x00181fff00047589 */ /* 0x000e6200000e0000 */
[----:B------:R-:W-:-:S03]  /*2130*/  IMAD.IADD R2, R176, 0x1, -R7 ;  /* 0x00000001b0027824 */ /* 0x000fc600078e0a07 */
[----:B------:R-:W2:Y:S04]  /*2140*/  SHFL.IDX PT, R5, R3, RZ, 0x181f ;  /* 0x00181fff03057589 */ /* 0x000ea800000e0000 */
[----:B------:R-:W3:Y:S01]  /*2150*/  SHFL.IDX PT, R6, R0, 0x1, 0x181f ;  /* 0x00381f0000067f89 */ /* 0x000ee200000e0000 */
[----:B------:R-:W-:-:S03]  /*2160*/  ISETP.GE.AND P0, PT, R2, 0x1, PT ;  /* 0x000000010200780c */ /* 0x000fc60003f06270 */
[----:B------:R-:W4:Y:S04]  /*2170*/  SHFL.IDX PT, R7, R0, 0x2, 0x181f ;  /* 0x00581f0000077f89 */ /* 0x000f2800000e0000 */
[----:B------:R-:W5:Y:S01]  /*2180*/  SHFL.IDX PT, R8, R3, 0x1, 0x181f ;  /* 0x00381f0003087f89 */ /* 0x000f6200000e0000 */
[----:B------:R-:W-:-:S03]  /*2190*/  ISETP.GE.AND P4, PT, R2, 0x11, PT ;  /* 0x000000110200780c */ /* 0x000fc60003f86270 */
[----:B------:R-:W4:Y:S01]  /*21a0*/  SHFL.IDX PT, R9, R3, 0x2, 0x181f ;  /* 0x00581f0003097f89 */ /* 0x000f2200000e0000 */
[----:B------:R-:W-:-:S03]  /*21b0*/  ISETP.GE.AND P1, PT, R2, 0x21, PT ;  /* 0x000000210200780c */ /* 0x000fc60003f26270 */
[----:B------:R-:W4:Y:S01]  /*21c0*/  SHFL.IDX PT, R10, R0, 0x3, 0x181f ;  /* 0x00781f00000a7f89 */ /* 0x000f2200000e0000 */
[----:B-1----:R-:W-:-:S03]  /*21d0*/  @P0 LEA R4, P5, R243, R4, 0x1 ;  /* 0x00000004f3040211 */ /* 0x002fc600078a08ff */
[----:B------:R-:W1:Y:S01]  /*21e0*/  SHFL.IDX PT, R11, R3, 0x3, 0x181f ;  /* 0x00781f00030b7f89 */ /* 0x000e6200000e0000 */
[----:B--2---:R-:W-:-:S03]  /*21f0*/  @P0 LEA.HI.X R5, R243, R5, R205, 0x1, P5 ;  /* 0x00000005f3050211 */ /* 0x004fc600028f0ccd */
[----:B------:R-:W2:Y:S01]  /*2200*/  SHFL.IDX PT, R13, R0, 0x4, 0x181f ;  /* 0x00981f00000d7f89 */ /* 0x000ea200000e0000 */
[----:B------:R-:W-:-:S03]  /*2210*/  ISETP.GE.AND P6, PT, R2, 0x31, PT ;  /* 0x000000310200780c */ /* 0x000fc60003fc6270 */
[----:B------:R-:W1:Y:S01]  /*2220*/  SHFL.IDX PT, R14, R3, 0x4, 0x181f ;  /* 0x00981f00030e7f89 */ /* 0x000e6200000e0000 */
[----:B---3--:R-:W-:-:S03]  /*2230*/  @P4 LEA R6, P5, R243, R6, 0x1 ;  /* 0x00000006f3064211 */ /* 0x008fc600078a08ff */
[----:B------:R-:W3:Y:S04]  /*2240*/  SHFL.IDX PT, R15, R0, 0x5, 0x181f ;  /* 0x00b81f00000f7f89 */ /* 0x000ee800000e0000 */
[----:B------:R4:W-:Y:S04]  /*2250*/  @P0 LDGSTS.E.BYPASS.LTC128B.128 [R242+0x3900], [R4.64], !P3 ;  /* 0x0390000004f20fae */ /* 0x0009e8000d901d48 */
[----:B------:R-:W1:Y:S04]  /*2260*/  SHFL.IDX PT, R12, R3, 0x5, 0x181f ;  /* 0x00b81f00030c7f89 */ /* 0x000e6800000e0000 */
[----:B------:R-:W1:Y:S04]  /*2270*/  SHFL.IDX PT, R0, R0, 0x6, 0x181f ;  /* 0x00d81f0000007f89 */ /* 0x000e6800000e0000 */
[----:B------:R-:W1:Y:S01]  /*2280*/  SHFL.IDX PT, R3, R3, 0x6, 0x181f ;  /* 0x00d81f0003037f89 */ /* 0x000e6200000e0000 */
[----:B----4-:R-:W-:-:S02]  /*2290*/  @P1 LEA R4, P0, R243, R7, 0x1 ;  /* 0x00000007f3041211 */ /* 0x010fc400078008ff */
[C-C-:B-----5:R-:W-:Y:S02]  /*22a0*/  @P4 LEA.HI.X R7, R243.reuse, R8, R205.reuse, 0x1, P5 ;  /* 0x00000008f3074211 */ /* 0x160fe400028f0ccd */
[C---:B------:R-:W-:Y:S02]  /*22b0*/  ISETP.GE.AND P5, PT, R2.reuse, 0x41, PT ;  /* 0x000000410200780c */ /* 0x040fe40003fa6270 */
[C---:B------:R-:W-:Y:S01]  /*22c0*/  @P1 LEA.HI.X R5, R243.reuse, R9, R205, 0x1, P0 ;  /* 0x00000009f3051211 */ /* 0x040fe200000f0ccd */
[----:B------:R3:W-:Y:S01]  /*22d0*/  @P4 LDGSTS.E.BYPASS.LTC128B.128 [R242+0x4100], [R6.64], !P3 ;  /* 0x0410000006f24fae */ /* 0x0007e2000d901d48 */
[C---:B------:R-:W-:Y:S02]  /*22e0*/  ISETP.GE.AND P4, PT, R2.reuse, 0x51, PT ;  /* 0x000000510200780c */ /* 0x040fe40003f86270 */
[----:B------:R-:W-:Y:S01]  /*22f0*/  @P6 LEA R10, P0, R243, R10, 0x1 ;  /* 0x0000000af30a6211 */ /* 0x000fe200078008ff */
[----:B------:R4:W-:Y:S01]  /*2300*/  @P1 LDGSTS.E.BYPASS.LTC128B.128 [R242+0x4900], [R4.64], !P3 ;  /* 0x0490000004f21fae */ /* 0x0009e2000d901d48 */
[----:B------:R-:W-:-:S02]  /*2310*/  ISETP.GE.AND P1, PT, R2, 0x61, PT ;  /* 0x000000610200780c */ /* 0x000fc40003f26270 */
[----:B-1----:R-:W-:-:S03]  /*2320*/  @P6 LEA.HI.X R11, R243, R11, R205, 0x1, P0 ;  /* 0x0000000bf30b6211 */ /* 0x002fc600000f0ccd */
[C---:B--2---:R-:W-:Y:S02]  /*2330*/  @P5 LEA R8, P0, R243.reuse, R13, 0x1 ;  /* 0x0000000df3085211 */ /* 0x044fe400078008ff */
[----:B------:R1:W-:Y:S02]  /*2340*/  @P6 LDGSTS.E.BYPASS.LTC128B.128 [R242+0x5100], [R10.64], !P3 ;  /* 0x051000000af26fae */ /* 0x0003e4000d901d48 */
[----:B------:R-:W-:-:S05]  /*2350*/  @P5 LEA.HI.X R9, R243, R14, R205, 0x1, P0 ;  /* 0x0000000ef3095211 */ /* 0x000fca00000f0ccd */
[----:B------:R1:W-:Y:S01]  /*2360*/  @P5 LDGSTS.E.BYPASS.LTC128B.128 [R242+0x5900], [R8.64], !P3 ;  /* 0x0590000008f25fae */ /* 0x0003e2000d901d48 */
[----:B---3--:R-:W-:-:S04]  /*2370*/  @P4 LEA R6, P0, R243, R15, 0x1 ;  /* 0x0000000ff3064211 */ /* 0x008fc800078008ff */
[C---:B------:R-:W-:Y:S02]  /*2380*/  @P4 LEA.HI.X R7, R243.reuse, R12, R205, 0x1, P0 ;  /* 0x0000000cf3074211 */ /* 0x040fe400000f0ccd */
[----:B----4-:R-:W-:-:S03]  /*2390*/  @P1 LEA R4, P0, R243, R0, 0x1 ;  /* 0x00000000f3041211 */ /* 0x010fc600078008ff */
[----:B------:R2:W-:Y:S01]  /*23a0*/  @P4 LDGSTS.E.BYPASS.LTC128B.128 [R242+0x6100], [R6.64], !P3 ;  /* 0x0610000006f24fae */ /* 0x0005e2000d901d48 */
[----:B------:R-:W-:-:S05]  /*23b0*/  @P1 LEA.HI.X R5, R243, R3, R205, 0x1, P0 ;  /* 0x00000003f3051211 */ /* 0x000fca00000f0ccd */
[----:B------:R2:W-:Y:S04]  /*23c0*/  @P1 LDGSTS.E.BYPASS.LTC128B.128 [R242+0x6900], [R4.64], !P3 ;  /* 0x0690000004f21fae */ /* 0x0005e8000d901d48 */
[----:B------:R-:W0:Y:S01]  /*23d0*/  LDGDEPBAR ;  /* 0x00000000000079af */ /* 0x000e220000000000 */
[----:B------:R-:W-:-:S04]  /*23e0*/  DEPBAR.LE SB0, 0x1 ;  /* 0x000080400000791a */ /* 0x000fc80000000000 */
[----:B------:R-:W-:-:S04]  /*23f0*/  DEPBAR.LE SB0, 0x0 ;  /* 0x000080000000791a */ /* 0x000fc80000000000 */
[----:B------:R-:W-:Y:S06]  /*2400*/  BAR.SYNC.DEFER_BLOCKING 0x0 ;  /* 0x0000000000007b1d */ /* 0x000fec0000010000 */
[----:B--2---:R-:W-:Y:S04]  /*2410*/  LDSM.16.M88.4 R4, [R231+0x2000] ;  /* 0x00200000e704783b */ /* 0x004fe80000000200 */
[----:B------:R-:W2:Y:S04]  /*2420*/  LDSM.16.M88.4 R40, [R224] ;  /* 0x00000000e028783b */ /* 0x000ea80000000200 */
[----:B------:R-:W3:Y:S04]  /*2430*/  LDSM.16.M88.4 R36, [R224+0x800] ;  /* 0x00080000e024783b */ /* 0x000ee80000000200 */
[----:B------:R-:W4:Y:S04]  /*2440*/  LDSM.16.M88.4 R32, [R224+0x1000] ;  /* 0x00100000e020783b */ /* 0x000f280000000200 */
[----:B------:R-:W5:Y:S04]  /*2450*/  LDSM.16.M88.4 R28, [R224+0x1800] ;  /* 0x00180000e01c783b */ /* 0x000f680000000200 */
[----:B------:R-:W2:Y:S04]  /*2460*/  LDSM.16.M88.4 R24, [R224+0x2000] ;  /* 0x00200000e018783b */ /* 0x000ea80000000200 */
[----:B------:R-:W2:Y:S04]  /*2470*/  LDSM.16.M88.4 R20, [R224+0x2800] ;  /* 0x00280000e014783b */ /* 0x000ea80000000200 */
[----:B------:R-:W3:Y:S04]  /*2480*/  LDSM.16.M88.4 R16, [R224+0x3000] ;  /* 0x00300000e010783b */ /* 0x000ee80000000200 */
[----:B-1----:R-:W1:Y:S01]  /*2490*/  LDSM.16.M88.4 R8, [R231] ;  /* 0x00000000e708783b */ /* 0x002e620000000200 */
[----:B------:R-:W-:-:S03]  /*24a0*/  IMAD R0, R76, c[0x0][0x208], RZ ;  /* 0x000082004c007a24 */ /* 0x000fc600078e02ff */
[----:B------:R-:W-:Y:S04]  /*24b0*/  LDSM.16.M88.4 R12, [R234+0x2000] ;  /* 0x00200000ea0c783b */ /* 0x000fe80000000200 */
[----:B------:R-:W-:Y:S04]  /*24c0*/  LDSM.16.M88.4 R96, [R240] ;  /* 0x00000000f060783b */ /* 0x000fe80000000200 */
[----:B------:R-:W1:Y:S04]  /*24d0*/  LDSM.16.M88.4 R128, [R236] ;  /* 0x00000000ec80783b */ /* 0x000e680000000200 */
[----:B------:R-:W1:Y:S04]  /*24e0*/  LDSM.16.M88.4 R84, [R235] ;  /* 0x00000000eb54783b */ /* 0x000e680000000200 */
[----:B------:R-:W1:Y:S04]  /*24f0*/  LDSM.16.M88.4 R88, [R241] ;  /* 0x00000000f158783b */ /* 0x000e680000000200 */
[----:B------:R-:W1:Y:S04]  /*2500*/  LDSM.16.M88.4 R104, [R239] ;  /* 0x00000000ef68783b */ /* 0x000e680000000200 */
[----:B------:R-:W1:Y:S04]  /*2510*/  LDSM.16.M88.4 R108, [R238] ;  /* 0x00000000ee6c783b */ /* 0x000e680000000200 */
[----:B------:R-:W1:Y:S01]  /*2520*/  LDSM.16.M88.4 R112, [R237] ;  /* 0x00000000ed70783b */ /* 0x000e620000000200 */
[----:B--2---:R-:W-:Y:S01]  /*2530*/  HMMA.16816.F32.BF16 R80, R4, R40, RZ ;  /* 0x000000280450723c */ /* 0x004fe200000418ff */
[----:B------:R-:W-:-:S07]  /*2540*/  IMAD R0, R246, c[0x0][0x20c], R0 ;  /* 0x00008300f6007a24 */ /* 0x000fce00078e0200 */
        /* <DEDUP_REMOVED lines=12> */
[----:B------:R-:W-:Y:S07]  /*2610*/  HMMA.16816.F32.BF16 R120, R4, R18, RZ ;  /* 0x000000120478723c */ /* 0x000fee00000418ff */
[----:B------:R-:W-:-:S04]  /*2620*/  IMAD.WIDE.U32 R4, R246, c[0x0][0x208], RZ ;  /* 0x00008200f6047a25 */ /* 0x000fc800078e00ff */
[----:B------:R-:W-:Y:S02]  /*2630*/  IMAD.IADD R5, R5, 0x1, R0 ;  /* 0x0000000105057824 */ /* 0x000fe400078e0200 */
[----:B------:R-:W-:Y:S01]  /*2640*/  IMAD R0, R78, c[0x0][0x210], RZ ;  /* 0x000084004e007a24 */ /* 0x000fe200078e02ff */
[----:B-1----:R-:W-:Y:S01]  /*2650*/  HMMA.16816.F32.BF16 R132, R8, R40, RZ ;  /* 0x000000280884723c */ /* 0x002fe200000418ff */
[----:B------:R-:W-:Y:S02]  /*2660*/  IMAD R3, R77, c[0x0][0x218], RZ ;  /* 0x000086004d037a24 */ /* 0x000fe400078e02ff */
[----:B------:R-:W-:Y:S02]  /*2670*/  IMAD R0, R79, c[0x0][0x214], R0 ;  /* 0x000085004f007a24 */ /* 0x000fe400078e0200 */
[----:B------:R-:W-:-:S04]  /*2680*/  IMAD.WIDE.U32 R4, R244, c[0x0][0x218], R4 ;  /* 0x00008600f4047a25 */ /* 0x000fc800078e0004 */
[----:B------:R-:W-:-:S04]  /*2690*/  IMAD.WIDE.U32 R40, R79, c[0x0][0x210], RZ ;  /* 0x000084004f287a25 */ /* 0x000fc800078e00ff */
[----:B------:R-:W-:Y:S02]  /*26a0*/  IMAD.IADD R6, R41, 0x1, R0 ;  /* 0x0000000129067824 */ /* 0x000fe400078e0200 */
[----:B------:R-:W-:Y:S01]  /*26b0*/  IMAD R0, R244, c[0x0][0x21c], R3 ;  /* 0x00008700f4007a24 */ /* 0x000fe200078e0203 */
[----:B------:R-:W-:-:S04]  /*26c0*/  IADD3 R3, P0, R4, R40, RZ ;  /* 0x0000002804037210 */ /* 0x000fc80007f1e0ff */
[----:B------:R-:W-:Y:S02]  /*26d0*/  IADD3.X R4, R6, R5, R0, P0, !PT ;  /* 0x0000000506047210 */ /* 0x000fe400007fe400 */
[----:B------:R-:W-:-:S04]  /*26e0*/  LEA R0, P0, R3, c[0x0][0x1f8], 0x1 ;  /* 0x00007e0003007a11 */ /* 0x000fc800078008ff */
[----:B------:R-:W-:Y:S02]  /*26f0*/  LEA.HI.X R3, R3, c[0x0][0x1fc], R4, 0x1, P0 ;  /* 0x00007f0003037a11 */ /* 0x000fe400000f0c04 */
[----:B------:R-:W1:Y:S04]  /*2700*/  SHFL.IDX PT, R4, R0, RZ, 0x181f ;  /* 0x00181fff00047589 */ /* 0x000e6800000e0000 */
[----:B------:R-:W-:Y:S04]  /*2710*/  STL [R1+0x38], R247 ;  /* 0x000038f701007387 */ /* 0x000fe80000100800 */
[----:B------:R-:W-:Y:S04]  /*2720*/  STL.64 [R1+0x30], R40 ;  /* 0x0000302801007387 */ /* 0x000fe80000100a00 */
[----:B------:R-:W-:Y:S04]  /*2730*/  STL [R1+0x40], R6 ;  /* 0x0000400601007387 */ /* 0x000fe80000100800 */
[----:B------:R-:W2:Y:S01]  /*2740*/  SHFL.IDX PT, R7, R3, RZ, 0x181f ;  /* 0x00181fff03077589 */ /* 0x000ea200000e0000 */
[C---:B------:R-:W-:Y:S03]  /*2750*/  HMMA.16816.F32.BF16 R156, R12.reuse, R128, R44 ;  /* 0x000000800c9c723c */ /* 0x040fe6000004182c */
[----:B------:R-:W-:Y:S04]  /*2760*/  SHFL.IDX PT, R5, R0, 0x1, 0x181f ;  /* 0x00381f0000057f89 */ /* 0x000fe800000e0000 */
[----:B------:R-:W3:Y:S01]  /*2770*/  SHFL.IDX PT, R6, R0, 0x2, 0x181f ;  /* 0x00581f0000067f89 */ /* 0x000ee200000e0000 */
        /* <DEDUP_REMOVED lines=13> */
[----:B------:R-:W-:Y:S04]  /*2850*/  SHFL.IDX PT, R12, R3, 0x1, 0x181f ;  /* 0x00381f00030c7f89 */ /* 0x000fe800000e0000 */
[----:B------:R-:W4:Y:S04]  /*2860*/  SHFL.IDX PT, R15, R3, 0x2, 0x181f ;  /* 0x00581f00030f7f89 */ /* 0x000f2800000e0000 */
[----:B------:R-:W5:Y:S01]  /*2870*/  SHFL.IDX PT, R13, R0, 0x4, 0x181f ;  /* 0x00981f00000d7f89 */ /* 0x000f6200000e0000 */
[----:B------:R-:W-:Y:S01]  /*2880*/  HMMA.16816.F32.BF16 R140, R8, R32, RZ ;  /* 0x00000020088c723c */ /* 0x000fe200000418ff */
[----:B------:R-:W-:-:S02]  /*2890*/  IMAD.SHL.U32 R179, R243, 0x2, RZ ;  /* 0x00000002f3b37824 */ /* 0x000fc400078e00ff */
[----:B------:R-:W-:Y:S05]  /*28a0*/  SHFL.IDX PT, R14, R0, 0x3, 0x181f ;  /* 0x00781f00000e7f89 */ /* 0x000fea00000e0000 */
[C---:B------:R-:W-:Y:S08]  /*28b0*/  HMMA.16816.F32.BF16 R220, R8.reuse, R34, RZ ;  /* 0x0000002208dc723c */ /* 0x040ff000000418ff */
[C---:B------:R-:W-:Y:S01]  /*28c0*/  HMMA.16816.F32.BF16 R32, R8.reuse, R24, RZ ;  /* 0x000000180820723c */ /* 0x040fe200000418ff */
[----:B------:R-:W1:Y:S07]  /*28d0*/  SHFL.IDX PT, R24, R3, 0x4, 0x181f ;  /* 0x00981f0003187f89 */ /* 0x000e6e00000e0000 */
[C---:B------:R-:W-:Y:S08]  /*28e0*/  HMMA.16816.F32.BF16 R144, R8.reuse, R28, RZ ;  /* 0x0000001c0890723c */ /* 0x040ff000000418ff */
[C---:B------:R-:W-:Y:S08]  /*28f0*/  HMMA.16816.F32.BF16 R216, R8.reuse, R30, RZ ;  /* 0x0000001e08d8723c */ /* 0x040ff000000418ff */
[C---:B------:R-:W-:Y:S01]  /*2900*/  HMMA.16816.F32.BF16 R208, R8.reuse, R22, RZ ;  /* 0x0000001608d0723c */ /* 0x040fe200000418ff */
[----:B------:R-:W2:Y:S07]  /*2910*/  SHFL.IDX PT, R22, R3, 0x3, 0x181f ;  /* 0x00781f0003167f89 */ /* 0x000eae00000e0000 */
[C---:B------:R-:W-:Y:S01]  /*2920*/  HMMA.16816.F32.BF16 R28, R8.reuse, R20, RZ ;  /* 0x00000014081c723c */ /* 0x040fe200000418ff */
[----:B------:R-:W-:Y:S06]  /*2930*/  SHFL.IDX PT, R23, R3, 0x5, 0x181f ;  /* 0x00b81f0003177f89 */ /* 0x000fec00000e0000 */
[-C--:B-1----:R-:W-:Y:S01]  /*2940*/  IADD3 R20, P0, R4, R179.reuse, RZ ;  /* 0x000000b304147210 */ /* 0x082fe20007f1e0ff */
[C---:B------:R-:W-:Y:S01]  /*2950*/  HMMA.16816.F32.BF16 R148, R8.reuse, R16, RZ ;  /* 0x000000100894723c */ /* 0x040fe200000418ff */
[----:B------:R-:W1:Y:S06]  /*2960*/  SHFL.IDX PT, R17, R0, 0x5, 0x181f ;  /* 0x00b81f0000117f89 */ /* 0x000e6c00000e0000 */
[----:B------:R-:W-:Y:S01]  /*2970*/  SHF.L.U64.HI R16, R243, 0x1, R205 ;  /* 0x00000001f3107819 */ /* 0x000fe200000102cd */
[----:B------:R-:W-:Y:S01]  /*2980*/  HMMA.16816.F32.BF16 R136, R8, R42, RZ ;  /* 0x0000002a0888723c */ /* 0x000fe200000418ff */
[----:B------:R-:W1:Y:S03]  /*2990*/  SHFL.IDX PT, R0, R0, 0x6, 0x181f ;  /* 0x00d81f0000007f89 */ /* 0x000e6600000e0000 */
[----:B--2---:R-:W-:Y:S01]  /*29a0*/  IMAD.X R21, R7, 0x1, R16, P0 ;  /* 0x0000000107157824 */ /* 0x004fe200000e0610 */
[----:B---3--:R-:W-:-:S03]  /*29b0*/  IADD3 R4, P0, R6, R179, RZ ;  /* 0x000000b306047210 */ /* 0x008fc60007f1e0ff */
[----:B------:R-:W-:Y:S01]  /*29c0*/  HMMA.16816.F32.BF16 R200, R8, R18, RZ ;  /* 0x0000001208c8723c */ /* 0x000fe200000418ff */
[----:B------:R-:W-:-:S06]  /*29d0*/  ISETP.GE.AND P1, PT, R243, c[0x0][0x1d4], PT ;  /* 0x00007500f3007a0c */ /* 0x000fcc0003f26270 */
[----:B------:R-:W-:Y:S01]  /*29e0*/  IADD3 R18, P5, R5, R179, RZ ;  /* 0x000000b305127210 */ /* 0x000fe20007fbe0ff */
[----:B----4-:R-:W-:-:S04]  /*29f0*/  IMAD.X R5, R15, 0x1, R16, P0 ;  /* 0x000000010f057824 */ /* 0x010fc800000e0610 */
[--C-:B------:R-:W-:Y:S01]  /*2a00*/  IMAD.X R19, R12, 0x1, R16.reuse, P5 ;  /* 0x000000010c137824 */ /* 0x100fe200028e0610 */
[-C--:B-----5:R-:W-:Y:S02]  /*2a10*/  IADD3 R12, P0, R13, R179.reuse, RZ ;  /* 0x000000b30d0c7210 */ /* 0x0a0fe40007f1e0ff */
[C---:B------:R-:W-:Y:S02]  /*2a20*/  ISETP.LT.OR P6, PT, R2.reuse, 0x1, P1 ;  /* 0x000000010200780c */ /* 0x040fe40000fc1670 */
[----:B------:R-:W-:Y:S01]  /*2a30*/  ISETP.LT.OR P4, PT, R2, 0x11, P1 ;  /* 0x000000110200780c */ /* 0x000fe20000f81670 */
[----:B------:R-:W-:Y:S01]  /*2a40*/  IMAD.X R13, R24, 0x1, R16, P0 ;  /* 0x00000001180d7824 */ /* 0x000fe200000e0610 */
[----:B------:R-:W-:Y:S02]  /*2a50*/  IADD3 R14, P5, R14, R179, RZ ;  /* 0x000000b30e0e7210 */ /* 0x000fe40007fbe0ff */
[----:B------:R-:W-:Y:S01]  /*2a60*/  ISETP.LT.OR P0, PT, R2, 0x21, P1 ;  /* 0x000000210200780c */ /* 0x000fe20000f01670 */
[----:B------:R-:W-:-:S02]  /*2a70*/  IMAD.MOV.U32 R175, RZ, RZ, R136 ;  /* 0x000000ffffaf7224 */ /* 0x000fc400078e0088 */
[----:B------:R-:W-:Y:S01]  /*2a80*/  IMAD.X R15, R22, 0x1, R16, P5 ;  /* 0x00000001160f7824 */ /* 0x000fe200028e0610 */
[----:B-1----:R-:W-:Y:S01]  /*2a90*/  IADD3 R6, P5, R17, R179, RZ ;  /* 0x000000b311067210 */ /* 0x002fe20007fbe0ff */
[----:B------:R-:W-:Y:S01]  /*2aa0*/  IMAD.MOV.U32 R174, RZ, RZ, R137 ;  /* 0x000000ffffae7224 */ /* 0x000fe200078e0089 */
[----:B------:R-:W-:Y:S01]  /*2ab0*/  MOV R172, R139 ;  /* 0x0000008b00ac7202 */ /* 0x000fe20000000f00 */
[----:B------:R-:W-:Y:S01]  /*2ac0*/  IMAD.MOV.U32 R173, RZ, RZ, R138 ;  /* 0x000000ffffad7224 */ /* 0x000fe200078e008a */
[----:B------:R-:W-:Y:S01]  /*2ad0*/  HMMA.16816.F32.BF16 R248, R8, R38, RZ ;  /* 0x0000002608f8723c */ /* 0x000fe200000418ff */
[----:B------:R-:W-:Y:S01]  /*2ae0*/  IMAD.X R7, R23, 0x1, R16, P5 ;  /* 0x0000000117077824 */ /* 0x000fe200028e0610 */
[----:B------:R-:W-:-:S06]  /*2af0*/  ISETP.LT.OR P5, PT, R2, 0x41, P1 ;  /* 0x000000410200780c */ /* 0x000fcc0000fa1670 */
[C---:B------:R-:W-:Y:S08]  /*2b00*/  HMMA.16816.F32.BF16 R136, R8.reuse, R36, RZ ;  /* 0x000000240888723c */ /* 0x040ff000000418ff */
[----:B------:R-:W-:Y:S01]  /*2b10*/  HMMA.16816.F32.BF16 R212, R8, R26, RZ ;  /* 0x0000001a08d4723c */ /* 0x000fe200000418ff */
[----:B------:R-:W1:Y:S04]  /*2b20*/  LDSM.16.M88.4 R8, [R234] ;  /* 0x00000000ea08783b */ /* 0x000e680000000200 */
[----:B------:R-:W-:Y:S01]  /*2b30*/  @!PT LDS RZ, [RZ] ;  /* 0x00000000fffff984 */ /* 0x000fe20000000800 */
[----:B------:R-:W-:Y:S01]  /*2b40*/  @!PT LDS RZ, [RZ] ;  /* 0x00000000fffff984 */ /* 0x000fe20000000800 */
[----:B------:R-:W-:Y:S01]  /*2b50*/  @!PT LDS RZ, [RZ] ;  /* 0x00000000fffff984 */ /* 0x000fe20000000800 */
[----:B------:R2:W-:Y:S01]  /*2b60*/  LDGSTS.E.BYPASS.LTC128B.128 [R242+0x100], [R20.64], !P6 ;  /* 0x0010000014f27fae */ /* 0x0005e2000f101d48 */
[----:B------:R-:W-:-:S03]  /*2b70*/  ISETP.LT.OR P6, PT, R2, 0x31, P1 ;  /* 0x000000310200780c */ /* 0x000fc60000fc1670 */
[----:B------:R3:W-:Y:S01]  /*2b80*/  LDGSTS.E.BYPASS.LTC128B.128 [R242+0x900], [R18.64], !P4 ;  /* 0x0090000012f27fae */ /* 0x0007e2000e101d48 */
[C---:B------:R-:W-:Y:S02]  /*2b90*/  ISETP.LT.OR P4, PT, R2.reuse, 0x51, P1 ;  /* 0x000000510200780c */ /* 0x040fe40000f81670 */
[----:B------:R-:W-:Y:S01]  /*2ba0*/  ISETP.LT.OR P1, PT, R2, 0x61, P1 ;  /* 0x000000610200780c */ /* 0x000fe20000f21670 */
[----:B------:R4:W-:Y:S01]  /*2bb0*/  LDGSTS.E.BYPASS.LTC128B.128 [R242+0x1100], [R4.64], !P0 ;  /* 0x0110000004f27fae */ /* 0x0009e2000c101d48 */
[----:B------:R-:W-:-:S03]  /*2bc0*/  IADD3 R2, P0, R0, R179, RZ ;  /* 0x000000b300027210 */ /* 0x000fc60007f1e0ff */
[----:B------:R-:W5:Y:S04]  /*2bd0*/  LDL R0, [R1+0x18] ;  /* 0x0000180001007983 */ /* 0x000f680000100800 */
[----:B------:R-:W2:Y:S04]  /*2be0*/  SHFL.IDX PT, R3, R3, 0x6, 0x181f ;  /* 0x00d81f0003037f89 */ /* 0x000ea800000e0000 */
[----:B------:R3:W-:Y:S04]  /*2bf0*/  LDGSTS.E.BYPASS.LTC128B.128 [R242+0x1900], [R14.64], !P6 ;  /* 0x019000000ef27fae */ /* 0x0007e8000f101d48 */
[----:B------:R3:W-:Y:S04]  /*2c00*/  LDGSTS.E.BYPASS.LTC128B.128 [R242+0x2100], [R12.64], !P5 ;  /* 0x021000000cf27fae */ /* 0x0007e8000e901d48 */
[----:B------:R4:W-:Y:S01]  /*2c10*/  LDGSTS.E.BYPASS.LTC128B.128 [R242+0x2900], [R6.64], !P4 ;  /* 0x0290000006f27fae */ /* 0x0009e2000e101d48 */
[----:B-1----:R-:W-:Y:S01]  /*2c20*/  HMMA.16816.F32.BF16 R48, R8, R104, R144 ;  /* 0x000000680830723c */ /* 0x002fe20000041890 */
[----:B--2---:R-:W-:-:S07]  /*2c30*/  IMAD.X R3, R3, 0x1, R16, P0 ;  /* 0x0000000103037824 */ /* 0x004fce00000e0610 */
[C---:B------:R-:W-:Y:S01]  /*2c40*/  HMMA.16816.F32.BF16 R32, R8.reuse, R108, R32 ;  /* 0x0000006c0820723c */ /* 0x040fe20000041820 */
[----:B------:R1:W-:Y:S04]  /*2c50*/  LDGSTS.E.BYPASS.LTC128B.128 [R242+0x3100], [R2.64], !P1 ;  /* 0x0310000002f27fae */ /* 0x0003e8000c901d48 */
[----:B------:R-:W-:Y:S03]  /*2c60*/  LDSM.16.M88.4 R60, [R230+0x2000] ;  /* 0x00200000e63c783b */ /* 0x000fe60000000200 */
[C---:B------:R-:W-:Y:S01]  /*2c70*/  HMMA.16816.F32.BF16 R40, R8.reuse, R84, R132 ;  /* 0x000000540828723c */ /* 0x040fe20000041884 */
[----:B------:R-:W-:Y:S04]  /*2c80*/  LDSM.16.M88.4 R56, [R230+0x2800] ;  /* 0x00280000e638783b */ /* 0x000fe80000000200 */
[----:B----4-:R-:W2:Y:S03]  /*2c90*/  LDSM.16.M88.4 R4, [R232+0x2000] ;  /* 0x00200000e804783b */ /* 0x010ea60000000200 */
[----:B------:R-:W-:Y:S01]  /*2ca0*/  HMMA.16816.F32.BF16 R36, R8, R88, R136 ;  /* 0x000000580824723c */ /* 0x000fe20000041888 */
[----:B------:R-:W-:Y:S01]  /*2cb0*/  IMAD.MOV.U32 R85, RZ, RZ, R50 ;  /* 0x000000ffff557224 */ /* 0x000fe200078e0032 */
[----:B------:R-:W4:Y:S01]  /*2cc0*/  LDSM.16.M88.4 R52, [R230+0x3000] ;  /* 0x00300000e634783b */ /* 0x000f220000000200 */
[----:B------:R-:W-:-:S03]  /*2cd0*/  IMAD.MOV.U32 R84, RZ, RZ, R51 ;  /* 0x000000ffff547224 */ /* 0x000fc600078e0033 */
[----:B------:R-:W1:Y:S01]  /*2ce0*/  LDSM.16.M88.4 R24, [R230] ;  /* 0x00000000e618783b */ /* 0x000e620000000200 */
[----:B------:R-:W-:Y:S01]  /*2cf0*/  MOV R89, R48 ;  /* 0x0000003000597202 */ /* 0x000fe20000000f00 */
[----:B------:R-:W-:Y:S02]  /*2d00*/  IMAD.MOV.U32 R88, RZ, RZ, R49 ;  /* 0x000000ffff587224 */ /* 0x000fe400078e0031 */
[----:B------:R-:W1:Y:S04]  /*2d10*/  LDSM.16.M88.4 R20, [R230+0x800] ;  /* 0x00080000e614783b */ /* 0x000e680000000200 */
[----:B------:R-:W1:Y:S04]  /*2d20*/  LDSM.16.M88.4 R48, [R230+0x1000] ;  /* 0x00100000e630783b */ /* 0x000e680000000200 */
[----:B------:R-:W1:Y:S04]  /*2d30*/  LDSM.16.M88.4 R64, [R230+0x1800] ;  /* 0x00180000e640783b */ /* 0x000e680000000200 */
[----:B---3--:R-:W3:Y:S01]  /*2d40*/  LDSM.16.M88.4 R12, [R232] ;  /* 0x00000000e80c783b */ /* 0x008ee20000000200 */
[----:B------:R-:W-:Y:S01]  /*2d50*/  IMAD.MOV.U32 R116, RZ, RZ, R175 ;  /* 0x000000ffff747224 */ /* 0x000fe200078e00af */
[----:B------:R-:W-:Y:S01]  /*2d60*/  MOV R118, R173 ;  /* 0x000000ad00767202 */ /* 0x000fe20000000f00 */
[----:B------:R-:W-:-:S02]  /*2d70*/  IMAD.MOV.U32 R117, RZ, RZ, R174 ;  /* 0x000000ffff757224 */ /* 0x000fc400078e00ae */
[----:B------:R-:W-:Y:S02]  /*2d80*/  IMAD.MOV.U32 R119, RZ, RZ, R172 ;  /* 0x000000ffff777224 */ /* 0x000fe400078e00ac */
[----:B------:R-:W-:Y:S01]  /*2d90*/  IMAD.MOV.U32 R71, RZ, RZ, R204 ;  /* 0x000000ffff477224 */ /* 0x000fe200078e00cc */
[----:B------:R-:W-:Y:S01]  /*2da0*/  MOV R73, R34 ;  /* 0x0000002200497202 */ /* 0x000fe20000000f00 */
[----:B------:R-:W-:Y:S01]  /*2db0*/  HMMA.16816.F32.BF16 R204, R8, R112, R28 ;  /* 0x0000007008cc723c */ /* 0x000fe2000004181c */
[----:B------:R-:W-:Y:S01]  /*2dc0*/  IMAD.MOV.U32 R75, RZ, RZ, R32 ;  /* 0x000000ffff4b7224 */ /* 0x000fe200078e0020 */
[----:B------:R-:W0:Y:S01]  /*2dd0*/  LDGDEPBAR ;  /* 0x00000000000079af */ /* 0x000e220000000000 */
[----:B------:R-:W-:Y:S02]  /*2de0*/  IMAD.MOV.U32 R74, RZ, RZ, R33 ;  /* 0x000000ffff4a7224 */ /* 0x000fe400078e0021 */
[----:B------:R-:W-:-:S03]  /*2df0*/  IMAD.MOV.U32 R72, RZ, RZ, R35 ;  /* 0x000000ffff487224 */ /* 0x000fc600078e0023 */
[C---:B------:R-:W-:Y:S08]  /*2e00*/  HMMA.16816.F32.BF16 R28, R8.reuse, R90, R248 ;  /* 0x0000005a081c723c */ /* 0x040ff000000418f8 */
[----:B------:R-:W-:Y:S01]  /*2e10*/  HMMA.16816.F32.BF16 R32, R8, R86, R116 ;  /* 0x000000560820723c */ /* 0x000fe20000041874 */
[----:B------:R-:W-:-:S07]  /*2e20*/  IMAD.MOV.U32 R17, RZ, RZ, R71 ;  /* 0x000000ffff117224 */ /* 0x000fce00078e0047 */
[C---:B------:R-:W-:Y:S07]  /*2e30*/  HMMA.16816.F32.BF16 R68, R8.reuse, R98, R220 ;  /* 0x000000620844723c */ /* 0x040fee00000418dc */
[----:B------:R-:W-:Y:S01]  /*2e40*/  IMAD.MOV.U32 R220, RZ, RZ, R75 ;  /* 0x000000ffffdc7224 */ /* 0x000fe200078e004b */
[----:B------:R-:W-:Y:S01]  /*2e50*/  HMMA.16816.F32.BF16 R80, R8, R96, R140 ;  /* 0x000000600850723c */ /* 0x000fe2000004188c */
[----:B------:R-:W-:Y:S01]  /*2e60*/  IMAD.MOV.U32 R221, RZ, RZ, R74 ;  /* 0x000000ffffdd7224 */ /* 0x000fe200078e004a */
[----:B------:R-:W-:Y:S01]  /*2e70*/  MOV R223, R72 ;  /* 0x0000004800df7202 */ /* 0x000fe20000000f00 */
[----:B------:R-:W-:-:S05]  /*2e80*/  IMAD.MOV.U32 R222, RZ, RZ, R73 ;  /* 0x000000ffffde7224 */ /* 0x000fca00078e0049 */
[C---:B------:R-:W-:Y:S08]  /*2e90*/  HMMA.16816.F32.BF16 R72, R8.reuse, R106, R216 ;  /* 0x0000006a0848723c */ /* 0x040ff000000418d8 */
[----:B------:R-:W-:Y:S01]  /*2ea0*/  HMMA.16816.F32.BF16 R108, R8, R110, R212 ;  /* 0x0000006e086c723c */ /* 0x000fe200000418d4 */
[----:B------:R-:W-:Y:S02]  /*2eb0*/  IMAD.MOV.U32 R216, RZ, RZ, R89 ;  /* 0x000000ffffd87224 */ /* 0x000fe400078e0059 */
[----:B------:R-:W-:-:S05]  /*2ec0*/  IMAD.MOV.U32 R217, RZ, RZ, R88 ;  /* 0x000000ffffd97224 */ /* 0x000fca00078e0058 */
[C---:B------:R-:W-:Y:S08]  /*2ed0*/  HMMA.16816.F32.BF16 R172, R8.reuse, R128, R148 ;  /* 0x0000008008ac723c */ /* 0x040ff00000041894 */
[C---:B------:R-:W-:Y:S08]  /*2ee0*/  HMMA.16816.F32.BF16 R112, R8.reuse, R114, R208 ;  /* 0x000000720870723c */ /* 0x040ff000000418d0 */
[----:B------:R-:W-:Y:S01]  /*2ef0*/  HMMA.16816.F32.BF16 R128, R8, R130, R200 ;  /* 0x000000820880723c */ /* 0x000fe200000418c8 */
[----:B------:R-:W-:Y:S07]  /*2f00*/  LDSM.16.M88.4 R8, [R233] ;  /* 0x00000000e908783b */ /* 0x000fee0000000200 */
[C---:B--2---:R-:W-:Y:S08]  /*2f10*/  HMMA.16816.F32.BF16 R124, R4.reuse, R56, R164 ;  /* 0x00000038047c723c */ /* 0x044ff000000418a4 */
[C---:B----4-:R-:W-:Y:S08]  /*2f20*/  HMMA.16816.F32.BF16 R116, R4.reuse, R52, R156 ;  /* 0x000000340474723c */ /* 0x050ff0000004189c */
[C---:B------:R-:W-:Y:S08]  /*2f30*/  HMMA.16816.F32.BF16 R132, R4.reuse, R62, R92 ;  /* 0x0000003e0484723c */ /* 0x040ff0000004185c */
[C---:B-1----:R-:W-:Y:S08]  /*2f40*/  HMMA.16816.F32.BF16 R168, R4.reuse, R24, R168 ;  /* 0x0000001804a8723c */ /* 0x042ff000000418a8 */
        /* <DEDUP_REMOVED lines=10> */
[----:B------:R-:W-:Y:S04]  /*2ff0*/  LDSM.16.M88.4 R4, [R233+0x2000] ;  /* 0x00200000e904783b */ /* 0x000fe80000000200 */
[----:B------:R-:W-:Y:S03]  /*3000*/  LDSM.16.M88.4 R44, [R227] ;  /* 0x00000000e32c783b */ /* 0x000fe60000000200 */
[C---:B---3--:R-:W-:Y:S01]  /*3010*/  HMMA.16816.F32.BF16 R92, R12.reuse, R20, R36 ;  /* 0x000000140c5c723c */ /* 0x048fe20000041824 */
[----:B------:R-:W1:Y:S07]  /*3020*/  LDSM.16.M88.4 R36, [R227+0x1000] ;  /* 0x00100000e324783b */ /* 0x000e6e0000000200 */
[C---:B------:R-:W-:Y:S01]  /*3030*/  HMMA.16816.F32.BF16 R88, R12.reuse, R22, R28 ;  /* 0x000000160c58723c */ /* 0x040fe2000004181c */
[----:B------:R-:W2:Y:S04]  /*3040*/  LDSM.16.M88.4 R28, [R227+0x2000] ;  /* 0x00200000e31c783b */ /* 0x000ea80000000200 */
[----:B------:R-:W-:Y:S03]  /*3050*/  LDSM.16.M88.4 R20, [R227+0x3000] ;  /* 0x00300000e314783b */ /* 0x000fe60000000200 */
[C---:B------:R-:W-:Y:S01]  /*3060*/  HMMA.16816.F32.BF16 R100, R12.reuse, R24, R40 ;  /* 0x000000180c64723c */ /* 0x040fe20000041828 */
[----:B------:R-:W3:Y:S07]  /*3070*/  LDSM.16.M88.4 R40, [R227+0x800] ;  /* 0x00080000e328783b */ /* 0x000eee0000000200 */
[C---:B------:R-:W-:Y:S01]  /*3080*/  HMMA.16816.F32.BF16 R96, R12.reuse, R26, R32 ;  /* 0x0000001a0c60723c */ /* 0x040fe20000041820 */
[----:B------:R-:W4:Y:S04]  /*3090*/  LDSM.16.M88.4 R24, [R227+0x2800] ;  /* 0x00280000e318783b */ /* 0x000f280000000200 */
[----:B------:R-:W1:Y:S01]  /*30a0*/  LDSM.16.M88.4 R32, [R227+0x1800] ;  /* 0x00180000e320783b */ /* 0x000e620000000200 */
[----:B------:R-:W-:Y:S01]  /*30b0*/  IMAD.MOV.U32 R218, RZ, RZ, R85 ;  /* 0x000000ffffda7224 */ /* 0x000fe200078e0055 */
[----:B-----5:R-:W-:Y:S01]  /*30c0*/  ISETP.GT.AND P0, PT, R178, R0, PT ;  /* 0x00000000b200720c */ /* 0x020fe20003f04270 */
[----:B------:R-:W-:Y:S01]  /*30d0*/  IMAD.MOV.U32 R219, RZ, RZ, R84 ;  /* 0x000000ffffdb7224 */ /* 0x000fe200078e0054 */
[----:B------:R-:W-:Y:S01]  /*30e0*/  HMMA.16816.F32.BF16 R72, R12, R66, R72 ;  /* 0x000000420c48723c */ /* 0x000fe20000041848 */
[----:B------:R-:W-:-:S07]  /*30f0*/  DEPBAR.LE SB0, 0x0 ;  /* 0x000080000000791a */ /* 0x000fce0000000000 */
        /* <DEDUP_REMOVED lines=9> */
[----:B------:R-:W-:Y:S01]  /*3190*/  BSSY B0, `(.L_x_1333) ;  /* 0x0000068000007945 */ /* 0x000fe20003800000 */
[----:B------:R-:W-:-:S06]  /*31a0*/  ISETP.GT.AND P1, PT, R17, 0x6f, PT ;  /* 0x0000006f1100780c */ /* 0x000fcc0003f24270 */
[C---:B-1----:R-:W-:Y:S08]  /*31b0*/  HMMA.16816.F32.BF16 R172, R4.reuse, R36, R152 ;  /* 0x0000002404ac723c */ /* 0x042ff00000041898 */
[C---:B--2---:R-:W-:Y:S08]  /*31c0*/  HMMA.16816.F32.BF16 R152, R4.reuse, R30, R132 ;  /* 0x0000001e0498723c */ /* 0x044ff00000041884 */
[C---:B------:R-:W-:Y:S08]  /*31d0*/  HMMA.16816.F32.BF16 R188, R4.reuse, R44, R168 ;  /* 0x0000002c04bc723c */ /* 0x040ff000000418a8 */
[C---:B------:R-:W-:Y:S08]  /*31e0*/  HMMA.16816.F32.BF16 R184, R4.reuse, R46, R164 ;  /* 0x0000002e04b8723c */ /* 0x040ff000000418a4 */
[C---:B---3--:R-:W-:Y:S08]  /*31f0*/  HMMA.16816.F32.BF16 R180, R4.reuse, R40, R160 ;  /* 0x0000002804b4723c */ /* 0x048ff000000418a0 */
[C---:B------:R-:W-:Y:S08]  /*3200*/  HMMA.16816.F32.BF16 R52, R4.reuse, R42, R156 ;  /* 0x0000002a0434723c */ /* 0x040ff0000004189c */
[C---:B----4-:R-:W-:Y:S08]  /*3210*/  HMMA.16816.F32.BF16 R132, R4.reuse, R24, R124 ;  /* 0x000000180484723c */ /* 0x050ff0000004187c */
[C---:B------:R-:W-:Y:S08]  /*3220*/  HMMA.16816.F32.BF16 R116, R4.reuse, R20, R116 ;  /* 0x000000140474723c */ /* 0x040ff00000041874 */
[----:B------:R-:W-:Y:S08]  /*3230*/  HMMA.16816.F32.BF16 R192, R4, R22, R104 ;  /* 0x0000001604c0723c */ /* 0x000ff00000041868 */
[----:B------:R-:W-:Y:S08]  /*3240*/  HMMA.16816.F32.BF16 R48, R8, R20, R48 ;  /* 0x000000140830723c */ /* 0x000ff00000041830 */
        /* <DEDUP_REMOVED lines=21> */
[----:B------:R-:W2:Y:S04]  /*33a0*/  LDL R0, [R1+0x1c] ;  /* 0x00001c0001007983 */ /* 0x000ea80000100800 */
[----:B------:R-:W3:Y:S01]  /*33b0*/  LDL.64 R248, [R1+0x28] ;  /* 0x0000280001f87983 */ /* 0x000ee20000100a00 */
[----:B------:R-:W-:-:S02]  /*33c0*/  PLOP3.LUT P4, PT, PT, PT, UP0, 0x80, 0x0 ;  /* 0x000000000000781c */ /* 0x000fc40003f8f008 */
[----:B------:R-:W-:Y:S01]  /*33d0*/  PLOP3.LUT P0, PT, PT, PT, UP0, 0x80, 0x0 ;  /* 0x000000000000781c */ /* 0x000fe20003f0f008 */
[----:B------:R-:W-:Y:S01]  /*33e0*/  IMAD.MOV.U32 R244, RZ, RZ, RZ ;  /* 0x000000fffff47224 */ /* 0x000fe200078e00ff */
[----:B------:R-:W4:Y:S01]  /*33f0*/  LDL.64 R18, [R1+0x20] ;  /* 0x0000200001127983 */ /* 0x000f220000100a00 */
[----:B--2---:R-:W-:-:S04]  /*3400*/  IADD3 R2, R17, R177, R0 ;  /* 0x000000b111027210 */ /* 0x004fc80007ffe000 */
[----:B------:R-:W-:-:S05]  /*3410*/  IADD3 R2, R2, -0x70, RZ ;  /* 0xffffff9002027810 */ /* 0x000fca0007ffe0ff */
[----:B------:R-:W-:-:S04]  /*3420*/  @P4 IMAD.HI.U32 R3, R2, c[0x0][0x2bc], RZ ;  /* 0x0000af0002034a27 */ /* 0x000fc800078e00ff */
[----:B------:R-:W-:Y:S01]  /*3430*/  IMAD.MOV.U32 R0, RZ, RZ, R2 ;  /* 0x000000ffff007224 */ /* 0x000fe200078e0002 */
[----:B------:R-:W-:-:S04]  /*3440*/  @P0 SHF.R.U32.HI R0, RZ, c[0x0][0x2c0], R3 ;  /* 0x0000b000ff000a19 */ /* 0x000fc80000011603 */
[----:B---3--:R-:W-:-:S04]  /*3450*/  @!P1 IADD3 R3, P0, R0, R248, RZ ;  /* 0x000000f800039210 */ /* 0x008fc80007f1e0ff */
        /* <DEDUP_REMOVED lines=14> */
[----:B----4-:R-:W-:-:S03]  /*3540*/  IADD3 R0, P4, R18, R2, RZ ;  /* 0x0000000212007210 */ /* 0x010fc60007f9e0ff */
[----:B------:R-:W-:Y:S01]  /*3550*/  IMAD R2, R244, c[0x0][0x1f4], R4 ;  /* 0x00007d00f4027a24 */ /* 0x000fe200078e0204 */
[----:B------:R-:W-:-:S04]  /*3560*/  LEA R4, P0, R0, c[0x0][0x1c8], 0x1 ;  /* 0x0000720000047a11 */ /* 0x000fc800078008ff */
[----:B------:R-:W-:-:S04]  /*3570*/  IADD3.X R2, R247, R3, R2, P4, !PT ;  /* 0x00000003f7027210 */ /* 0x000fc800027fe402 */
[----:B------:R-:W-:Y:S01]  /*3580*/  LEA.HI.X R0, R0, c[0x0][0x1cc], R2, 0x1, P0 ;  /* 0x0000730000007a11 */ /* 0x000fe200000f0c02 */
[----:B------:R-:W-:Y:S05]  /*3590*/  BRA.DIV ~URZ, `(.L_x_1335) ;  /* 0x000101327f007947 */ /* 0x000fea000b800000 */
[----:B------:R1:W2:Y:S02]  /*35a0*/  SHFL.IDX PT, R7, R0, RZ, 0x181f ;  /* 0x00181fff00077589 */ /* 0x0002a400000e0000 */
.L_x_1389:
[----:B------:R-:W-:Y:S05]  /*35b0*/  BRA.DIV ~URZ, `(.L_x_1336) ;  /* 0x000101827f007947 */ /* 0x000fea000b800000 */
[----:B------:R-:W3:Y:S04]  /*35c0*/  SHFL.IDX PT, R2, R4, RZ, 0x181f ;  /* 0x00181fff04027589 */ /* 0x000ee800000e0000 */
[----:B------:R-:W4:Y:S04]  /*35d0*/  SHFL.IDX PT, R3, R4, 0x1, 0x181f ;  /* 0x00381f0004037f89 */ /* 0x000f2800000e0000 */
[----:B------:R-:W5:Y:S04]  /*35e0*/  SHFL.IDX PT, R5, R4, 0x2, 0x181f ;  /* 0x00581f0004057f89 */ /* 0x000f6800000e0000 */
[----:B------:R-:W1:Y:S04]  /*35f0*/  SHFL.IDX PT, R9, R0, 0x1, 0x181f ;  /* 0x00381f0000097f89 */ /* 0x000e6800000e0000 */
[----:B------:R-:W2:Y:S04]  /*3600*/  SHFL.IDX PT, R8, R4, 0x3, 0x181f ;  /* 0x00781f0004087f89 */ /* 0x000ea800000e0000 */
[----:B------:R-:W2:Y:S04]  /*3610*/  SHFL.IDX PT, R11, R0, 0x2, 0x181f ;  /* 0x00581f00000b7f89 */ /* 0x000ea800000e0000 */
[----:B------:R-:W-:Y:S01]  /*3620*/  SHFL.IDX PT, R12, R4, 0x4, 0x181f ;  /* 0x00981f00040c7f89 */ /* 0x000fe200000e0000 */
[----:B---3--:R-:W-:-:S03]  /*3630*/  IADD3 R6, P0, R2, R179, RZ ;  /* 0x000000b302067210 */ /* 0x008fc60007f1e0ff */
[----:B------:R-:W-:Y:S01]  /*3640*/  SHFL.IDX PT, R13, R4, 0x5, 0x181f ;  /* 0x00b81f00040d7f89 */ /* 0x000fe200000e0000 */
[-C--:B----4-:R-:W-:Y:S01]  /*3650*/  IADD3 R2, P4, R3, R179.reuse, RZ ;  /* 0x000000b303027210 */ /* 0x090fe20007f9e0ff */
[----:B--2---:R-:W-:Y:S02]  /*3660*/  IMAD.X R7, R7, 0x1, R16, P0 ;  /* 0x0000000107077824 */ /* 0x004fe400000e0610 */
[----:B------:R-:W2:Y:S01]  /*3670*/  SHFL.IDX PT, R17, R0, 0x3, 0x181f ;  /* 0x00781f0000117f89 */ /* 0x000ea200000e0000 */
[----:B-----5:R-:W-:-:S03]  /*3680*/  IADD3 R10, P0, R5, R179, RZ ;  /* 0x000000b3050a7210 */ /* 0x020fc60007f1e0ff */
[----:B------:R-:W3:Y:S01]  /*3690*/  SHFL.IDX PT, R15, R0, 0x4, 0x181f ;  /* 0x00981f00000f7f89 */ /* 0x000ee200000e0000 */
[----:B-1----:R-:W-:-:S03]  /*36a0*/  IMAD.X R3, R9, 0x1, R16, P4 ;  /* 0x0000000109037824 */ /* 0x002fc600020e0610 */
[----:B------:R-:W1:Y:S01]  /*36b0*/  SHFL.IDX PT, R14, R0, 0x5, 0x181f ;  /* 0x00b81f00000e7f89 */ /* 0x000e6200000e0000 */
[----:B------:R-:W-:-:S03]  /*36c0*/  IADD3 R8, P5, R8, R179, RZ ;  /* 0x000000b308087210 */ /* 0x000fc60007fbe0ff */
[----:B------:R4:W-:Y:S01]  /*36d0*/  LDGSTS.E.BYPASS.LTC128B.128 [R242+0x3900], [R6.64], !P3 ;  /* 0x0390000006f27fae */ /* 0x0009e2000d901d48 */
[----:B------:R-:W-:-:S03]  /*36e0*/  IMAD.X R11, R11, 0x1, R16, P0 ;  /* 0x000000010b0b7824 */ /* 0x000fc600000e0610 */
[----:B------:R5:W-:Y:S04]  /*36f0*/  LDGSTS.E.BYPASS.LTC128B.128 [R242+0x4100], [R2.64], !P3 ;  /* 0x0410000002f27fae */ /* 0x000be8000d901d48 */
[----:B------:R1:W-:Y:S01]  /*3700*/  LDGSTS.E.BYPASS.LTC128B.128 [R242+0x4900], [R10.64], !P3 ;  /* 0x049000000af27fae */ /* 0x0003e2000d901d48 */
[----:B--2---:R-:W-:-:S03]  /*3710*/  IMAD.X R9, R17, 0x1, R16, P5 ;  /* 0x0000000111097824 */ /* 0x004fc600028e0610 */
[----:B------:R-:W2:Y:S04]  /*3720*/  SHFL.IDX PT, R4, R4, 0x6, 0x181f ;  /* 0x00d81f0004047f89 */ /* 0x000ea800000e0000 */
[----:B------:R2:W-:Y:S04]  /*3730*/  LDGSTS.E.BYPASS.LTC128B.128 [R242+0x5100], [R8.64], !P3 ;  /* 0x0510000008f27fae */ /* 0x0005e8000d901d48 */
[----:B------:R-:W2:Y:S01]  /*3740*/  SHFL.IDX PT, R0, R0, 0x6, 0x181f ;  /* 0x00d81f0000007f89 */ /* 0x000ea200000e0000 */
[-C--:B----4-:R-:W-:Y:S02]  /*3750*/  IADD3 R6, P4, R12, R179.reuse, RZ ;  /* 0x000000b30c067210 */ /* 0x090fe40007f9e0ff */
[----:B-----5:R-:W-:-:S03]  /*3760*/  IADD3 R2, P0, R13, R179, RZ ;  /* 0x000000b30d027210 */ /* 0x020fc60007f1e0ff */
[--C-:B---3--:R-:W-:Y:S02]  /*3770*/  IMAD.X R7, R15, 0x1, R16.reuse, P4 ;  /* 0x000000010f077824 */ /* 0x108fe400020e0610 */
[----:B-1----:R-:W-:-:S03]  /*3780*/  IMAD.X R3, R14, 0x1, R16, P0 ;  /* 0x000000010e037824 */ /* 0x002fc600000e0610 */
[----:B------:R1:W-:Y:S04]  /*3790*/  LDGSTS.E.BYPASS.LTC128B.128 [R242+0x5900], [R6.64], !P3 ;  /* 0x0590000006f27fae */ /* 0x0003e8000d901d48 */
[----:B------:R1:W-:Y:S02]  /*37a0*/  LDGSTS.E.BYPASS.LTC128B.128 [R242+0x6100], [R2.64], !P3 ;  /* 0x0610000002f27fae */ /* 0x0003e4000d901d48 */
.L_x_1390:
[----:B-12---:R-:W-:-:S04]  /*37b0*/  IADD3 R2, P0, R4, R179, RZ ;  /* 0x000000b304027210 */ /* 0x006fc80007f1e0ff */
[----:B------:R-:W-:-:S05]  /*37c0*/  IADD3.X R3, R0, R16, RZ, P0, !PT ;  /* 0x0000001000037210 */ /* 0x000fca00007fe4ff */
[----:B------:R-:W-:Y:S01]  /*37d0*/  @!PT LDS RZ, [RZ] ;  /* 0x00000000fffff984 */ /* 0x000fe20000000800 */
[----:B------:R-:W-:Y:S01]  /*37e0*/  @!PT LDS RZ, [RZ] ;  /* 0x00000000fffff984 */ /* 0x000fe20000000800 */
[----:B------:R-:W-:Y:S01]  /*37f0*/  @!PT LDS RZ, [RZ] ;  /* 0x00000000fffff984 */ /* 0x000fe20000000800 */
[----:B------:R1:W-:Y:S04]  /*3800*/  LDGSTS.E.BYPASS.LTC128B.128 [R242+0x6900], [R2.64], !P3 ;  /* 0x0690000002f27fae */ /* 0x0003e8000d901d48 */
.L_x_1334:
[----:B------:R-:W-:Y:S05]  /*3810*/  BSYNC B0 ;  /* 0x0000000000007941 */ /* 0x000fea0003800000 */
.L_x_1333:
[----:B-1----:R-:W2:Y:S04]  /*3820*/  LDL R2, [R1+0x70] ;  /* 0x0000700001027983 */ /* 0x002ea80000100800 */
[----:B------:R-:W2:Y:S04]  /*3830*/  LDL R0, [R1+0x98] ;  /* 0x0000980001007983 */ /* 0x000ea80000100800 */
[----:B------:R-:W3:Y:S04]  /*3840*/  LDL R3, [R1+0x44] ;  /* 0x0000440001037983 */ /* 0x000ee80000100800 */
[----:B------:R-:W0:Y:S01]  /*3850*/  LDGDEPBAR ;  /* 0x00000000000079af */ /* 0x000e220000000000 */
[----:B--2---:R-:W-:-:S04]  /*3860*/  IMAD.IADD R2, R0, 0x1, R2 ;  /* 0x0000000100027824 */ /* 0x004fc800078e0202 */
[----:B------:R-:W-:Y:S01]  /*3870*/  @P2 IMAD.HI.U32 R0, R2, c[0x0][0x2c8], RZ ;  /* 0x0000b20002002a27 */ /* 0x000fe200078e00ff */
[----:B------:R1:W-:Y:S01]  /*3880*/  STL [R1+0x4], R2 ;  /* 0x0000040201007387 */ /* 0x0003e20000100800 */
[----:B------:R-:W-:Y:S02]  /*3890*/  MOV R4, R2 ;  /* 0x0000000200047202 */ /* 0x000fe40000000f00 */
[----:B---3--:R-:W-:Y:S01]  /*38a0*/  IMAD.IADD R6, R176, 0x1, -R3 ;  /* 0x00000001b0067824 */ /* 0x008fe200078e0a03 */
[----:B------:R-:W-:Y:S02]  /*38b0*/  @P2 SHF.R.U32.HI R4, RZ, c[0x0][0x2cc], R0 ;  /* 0x0000b300ff042a19 */ /* 0x000fe40000011600 */
[----:B-1----:R-:W-:-:S04]  /*38c0*/  IADD3 R2, -R3, 0x1, R176 ;  /* 0x0000000103027810 */ /* 0x002fc80007ffe1b0 */
[----:B------:R-:W-:Y:S01]  /*38d0*/  IADD3 R5, R2, -c[0x0][0x168], RZ ;  /* 0x80005a0002057a10 */ /* 0x000fe20007ffe0ff */
[----:B------:R-:W-:Y:S05]  /*38e0*/  BRA.DIV ~URZ, `(.L_x_1337) ;  /* 0x000105227f007947 */ /* 0x000fea000b800000 */
[----:B------:R1:W2:Y:S02]  /*38f0*/  SHFL.IDX PT, R0, R4, RZ, 0x1c1f ;  /* 0x001c1fff04007589 */ /* 0x0002a400000e0000 */
.L_x_1391:
[----:B--2---:R-:W-:-:S05]  /*3900*/  IMAD.IADD R0, R5, 0x1, R0 ;  /* 0x0000000105007824 */ /* 0x004fca00078e0200 */
[----:B------:R-:W-:-:S04]  /*3910*/  IMNMX R0, R6, R0, PT ;  /* 0x0000000006007217 */ /* 0x000fc80003800200 */
[C---:B------:R-:W-:Y:S02]  /*3920*/  ISETP.GT.AND P6, PT, R0.reuse, RZ, PT ;  /* 0x000000ff0000720c */ /* 0x040fe40003fc4270 */
[C---:B------:R-:W-:Y:S02]  /*3930*/  ISETP.GT.AND P5, PT, R0.reuse, 0x1, PT ;  /* 0x000000010000780c */ /* 0x040fe40003fa4270 */
[C---:B------:R-:W-:Y:S02]  /*3940*/  ISETP.GT.AND P4, PT, R0.reuse, 0x8, PT ;  /* 0x000000080000780c */ /* 0x040fe40003f84270 */
[----:B------:R-:W-:Y:S02]  /*3950*/  ISETP.GT.AND P0, PT, R0, 0x9, PT ;  /* 0x000000090000780c */ /* 0x000fe40003f04270 */
        /* <DEDUP_REMOVED lines=14> */
[C---:B------:R-:W-:Y:S02]  /*3a40*/  ISETP.GT.AND P4, PT, R0.reuse, 0x28, PT ;  /* 0x000000280000780c */ /* 0x040fe40003f84270 */
[----:B------:R-:W-:Y:S02]  /*3a50*/  ISETP.GT.AND P0, PT, R0, 0x29, PT ;  /* 0x000000290000780c */ /* 0x000fe40003f04270 */
[----:B------:R-:W-:Y:S02]  /*3a60*/  FSEL R148, R84, -INF , P6 ;  /* 0xff80000054947808 */ /* 0x000fe40003000000 */
[----:B------:R-:W-:Y:S02]  /*3a70*/  FSEL R147, R85, -INF , P5 ;  /* 0xff80000055937808 */ /* 0x000fe40002800000 */
[----:B------:R-:W-:Y:S02]  /*3a80*/  FSEL R146, R80, -INF , P4 ;  /* 0xff80000050927808 */ /* 0x000fe40002000000 */
[----:B------:R-:W-:-:S02]  /*3a90*/  FSEL R145, R81, -INF , P0 ;  /* 0xff80000051917808 */ /* 0x000fc40000000000 */
[C---:B------:R-:W-:Y:S02]  /*3aa0*/  ISETP.GT.AND P6, PT, R0.reuse, 0x30, PT ;  /* 0x000000300000780c */ /* 0x040fe40003fc4270 */
        /* <DEDUP_REMOVED lines=30> */
[----:B------:R-:W-:Y:S01]  /*3c90*/  FSEL R121, R21, -INF , P0 ;  /* 0xff80000015797808 */ /* 0x000fe20000000000 */
[----:B------:R-:W-:Y:S05]  /*3ca0*/  BRA.DIV ~URZ, `(.L_x_1338) ;  /* 0x000101d27f007947 */ /* 0x000fea000b800000 */
[----:B------:R-:W2:Y:S04]  /*3cb0*/  SHFL.IDX PT, R3, R4, 0x1, 0x1c1f ;  /* 0x003c1f0004037f89 */ /* 0x000ea800000e0000 */
[----:B------:R-:W3:Y:S04]  /*3cc0*/  SHFL.IDX PT, R2, R4, 0x2, 0x1c1f ;  /* 0x005c1f0004027f89 */ /* 0x000ee800000e0000 */
[----:B------:R-:W4:Y:S01]  /*3cd0*/  SHFL.IDX PT, R0, R4, 0x3, 0x1c1f ;  /* 0x007c1f0004007f89 */ /* 0x000f2200000e0000 */
[----:B--2---:R-:W-:-:S02]  /*3ce0*/  IMAD.IADD R3, R5, 0x1, R3 ;  /* 0x0000000105037824 */ /* 0x004fc400078e0203 */
[----:B---3--:R-:W-:-:S03]  /*3cf0*/  IMAD.IADD R2, R5, 0x1, R2 ;  /* 0x0000000105027824 */ /* 0x008fc600078e0202 */
[----:B------:R-:W-:Y:S01]  /*3d00*/  IMNMX R3, R6, R3, PT ;  /* 0x0000000306037217 */ /* 0x000fe20003800200 */
[----:B----4-:R-:W-:-:S03]  /*3d10*/  IMAD.IADD R0, R5, 0x1, R0 ;  /* 0x0000000105007824 */ /* 0x010fc600078e0200 */
[C---:B------:R-:W-:Y:S02]  /*3d20*/  ISETP.GT.AND P0, PT, R3.reuse, 0x9, PT ;  /* 0x000000090300780c */ /* 0x040fe40003f04270 */
[----:B------:R-:W-:Y:S02]  /*3d30*/  ISETP.GT.AND P4, PT, R3, 0x8, PT ;  /* 0x000000080300780c */ /* 0x000fe40003f84270 */
[----:B------:R-:W-:Y:S02]  /*3d40*/  FSEL R14, R99, -INF , P0 ;  /* 0xff800000630e7808 */ /* 0x000fe40000000000 */
[----:B------:R-:W-:Y:S02]  /*3d50*/  ISETP.GT.AND P0, PT, R3, 0x19, PT ;  /* 0x000000190300780c */ /* 0x000fe40003f04270 */
[----:B------:R-:W-:Y:S02]  /*3d60*/  FSEL R13, R98, -INF , P4 ;  /* 0xff800000620d7808 */ /* 0x000fe40002000000 */
[----:B------:R-:W-:-:S02]  /*3d70*/  FSEL R27, R91, -INF , P0 ;  /* 0xff8000005b1b7808 */ /* 0x000fc40000000000 */
[C---:B------:R-:W-:Y:S02]  /*3d80*/  ISETP.GT.AND P0, PT, R3.reuse, 0x29, PT ;  /* 0x000000290300780c */ /* 0x040fe40003f04270 */
[----:B------:R-:W-:Y:S02]  /*3d90*/  ISETP.GT.AND P4, PT, R3, 0x18, PT ;  /* 0x000000180300780c */ /* 0x000fe40003f84270 */
[----:B------:R-:W-:Y:S02]  /*3da0*/  FSEL R113, R83, -INF , P0 ;  /* 0xff80000053717808 */ /* 0x000fe40000000000 */
[C---:B------:R-:W-:Y:S02]  /*3db0*/  ISETP.GT.AND P0, PT, R3.reuse, 0x39, PT ;  /* 0x000000390300780c */ /* 0x040fe40003f04270 */
[----:B------:R-:W-:Y:S02]  /*3dc0*/  FSEL R25, R90, -INF , P4 ;  /* 0xff8000005a197808 */ /* 0x000fe40002000000 */
[----:B------:R-:W-:-:S02]  /*3dd0*/  ISETP.GT.AND P5, PT, R3, 0x1, PT ;  /* 0x000000010300780c */ /* 0x000fc40003fa4270 */
[----:B------:R-:W-:Y:S02]  /*3de0*/  ISETP.GT.AND P4, PT, R3, 0x28, PT ;  /* 0x000000280300780c */ /* 0x000fe40003f84270 */
[----:B------:R-:W-:Y:S02]  /*3df0*/  FSEL R109, R75, -INF , P0 ;  /* 0xff8000004b6d7808 */ /* 0x000fe40000000000 */
[----:B------:R-:W-:Y:S02]  /*3e00*/  ISETP.GT.AND P0, PT, R3, 0x49, PT ;  /* 0x000000490300780c */ /* 0x000fe40003f04270 */
[----:B------:R-:W-:Y:S02]  /*3e10*/  FSEL R8, R103, -INF , P5 ;  /* 0xff80000067087808 */ /* 0x000fe40002800000 */
        /* <DEDUP_REMOVED lines=8> */
[----:B------:R-:W-:Y:S02]  /*3ea0*/  FSEL R74, R59, -INF , P0 ;  /* 0xff8000003b4a7808 */ /* 0x000fe40000000000 */
[----:B------:R-:W-:Y:S02]  /*3eb0*/  ISETP.GT.AND P0, PT, R3, 0x61, PT ;  /* 0x000000610300780c */ /* 0x000fe40003f04270 */
[----:B------:R-:W-:Y:S02]  /*3ec0*/  IMNMX R2, R6, R2, PT ;  /* 0x0000000206027217 */ /* 0x000fe40003800200 */
[----:B------:R-:W-:Y:S02]  /*3ed0*/  FSEL R115, R87, -INF , P5 ;  /* 0xff80000057737808 */ /* 0x000fe40002800000 */
[----:B------:R-:W-:Y:S02]  /*3ee0*/  ISETP.GT.AND P5, PT, R3, 0x31, PT ;  /* 0x000000310300780c */ /* 0x000fe40003fa4270 */
[----:B------:R-:W-:-:S02]  /*3ef0*/  FSEL R76, R51, -INF , P0 ;  /* 0xff800000334c7808 */ /* 0x000fc40000000000 */
[----:B------:R-:W-:Y:S02]  /*3f00*/  ISETP.GT.AND P4, PT, R3, 0x48, PT ;  /* 0x000000480300780c */ /* 0x000fe40003f84270 */
[----:B------:R-:W-:Y:S02]  /*3f10*/  ISETP.GT.AND P0, PT, R2, RZ, PT ;  /* 0x000000ff0200720c */ /* 0x000fe40003f04270 */
[----:B------:R-:W-:Y:S02]  /*3f20*/  IMNMX R0, R6, R0, PT ;  /* 0x0000000006007217 */ /* 0x000fe40003800200 */
[----:B------:R-:W-:Y:S02]  /*3f30*/  FSEL R111, R79, -INF , P5 ;  /* 0xff8000004f6f7808 */ /* 0x000fe40002800000 */
[----:B------:R-:W-:Y:S02]  /*3f40*/  ISETP.GT.AND P5, PT, R3, 0x41, PT ;  /* 0x000000410300780c */ /* 0x000fe40003fa4270 */
[----:B------:R-:W-:-:S02]  /*3f50*/  FSEL R101, R66, -INF , P4 ;  /* 0xff80000042657808 */ /* 0x000fc40002000000 */
[----:B------:R-:W-:Y:S02]  /*3f60*/  FSEL R11, R188, -INF , P0 ;  /* 0xff800000bc0b7808 */ /* 0x000fe40000000000 */
[----:B------:R-:W-:Y:S02]  /*3f70*/  ISETP.GT.AND P4, PT, R3, 0x58, PT ;  /* 0x000000580300780c */ /* 0x000fe40003f84270 */
[----:B------:R-:W-:Y:S02]  /*3f80*/  ISETP.GT.AND P0, PT, R0, 0x1, PT ;  /* 0x000000010000780c */ /* 0x000fe40003f04270 */
[----:B------:R-:W-:Y:S02]  /*3f90*/  FSEL R103, R71, -INF , P5 ;  /* 0xff80000047677808 */ /* 0x000fe40002800000 */
[C---:B------:R-:W-:Y:S02]  /*3fa0*/  ISETP.GT.AND P6, PT, R3.reuse, RZ, PT ;  /* 0x000000ff0300720c */ /* 0x040fe40003fc4270 */
[----:B------:R-:W-:-:S02]  /*3fb0*/  ISETP.GT.AND P5, PT, R3, 0x51, PT ;  /* 0x000000510300780c */ /* 0x000fc40003fa4270 */
[----:B------:R-:W-:Y:S02]  /*3fc0*/  FSEL R77, R58, -INF , P4 ;  /* 0xff8000003a4d7808 */ /* 0x000fe40002000000 */
[----:B------:R-:W-:Y:S02]  /*3fd0*/  FSEL R20, R191, -INF , P0 ;  /* 0xff800000bf147808 */ /* 0x000fe40000000000 */
[----:B------:R-:W-:Y:S02]  /*3fe0*/  ISETP.GT.AND P4, PT, R3, 0x69, PT ;  /* 0x000000690300780c */ /* 0x000fe40003f84270 */
[----:B------:R-:W-:Y:S02]  /*3ff0*/  ISETP.GT.AND P0, PT, R2, 0x9, PT ;  /* 0x000000090200780c */ /* 0x000fe40003f04270 */
[----:B------:R-:W-:Y:S02]  /*4000*/  FSEL R7, R102, -INF , P6 ;  /* 0xff80000066077808 */ /* 0x000fe40003000000 */
[----:B------:R-:W-:-:S02]  /*4010*/  FSEL R80, R63, -INF , P5 ;  /* 0xff8000003f507808 */ /* 0x000fc40002800000 */
[C---:B------:R-:W-:Y:S02]  /*4020*/  ISETP.GT.AND P6, PT, R3.reuse, 0x10, PT ;  /* 0x000000100300780c */ /* 0x040fe40003fc4270 */
[----:B------:R-:W-:Y:S02]  /*4030*/  ISETP.GT.AND P5, PT, R3, 0x68, PT ;  /* 0x000000680300780c */ /* 0x000fe40003fa4270 */
[----:B------:R-:W-:Y:S02]  /*4040*/  FSEL R71, R23, -INF , P4 ;  /* 0xff80000017477808 */ /* 0x000fe40002000000 */
[----:B------:R-:W-:Y:S02]  /*4050*/  FSEL R21, R185, -INF , P0 ;  /* 0xff800000b9157808 */ /* 0x000fe40000000000 */
[C---:B------:R-:W-:Y:S02]  /*4060*/  ISETP.GT.AND P4, PT, R2.reuse, 0x1, PT ;  /* 0x000000010200780c */ /* 0x040fe40003f84270 */
[----:B------:R-:W-:-:S02]  /*4070*/  ISETP.GT.AND P0, PT, R2, 0x10, PT ;  /* 0x000000100200780c */ /* 0x000fc40003f04270 */
[----:B------:R-:W-:Y:S02]  /*4080*/  FSEL R15, R94, -INF , P6 ;  /* 0xff8000005e0f7808 */ /* 0x000fe40003000000 */
        /* <DEDUP_REMOVED lines=19> */
[----:B------:R-:W-:Y:S02]  /*41c0*/  FSEL R23, R181, -INF , P4 ;  /* 0xff800000b5177808 */ /* 0x000fe40002000000 */
[----:B------:R-:W-:Y:S02]  /*41d0*/  FSEL R70, R172, -INF , P0 ;  /* 0xff800000ac467808 */ /* 0x000fe40000000000 */
[----:B------:R-:W-:Y:S02]  /*41e0*/  ISETP.GT.AND P5, PT, R0, RZ, PT ;  /* 0x000000ff0000720c */ /* 0x000fe40003fa4270 */
[----:B------:R-:W-:-:S02]  /*41f0*/  ISETP.GT.AND P4, PT, R2, 0x18, PT ;  /* 0x000000180200780c */ /* 0x000fc40003f84270 */
[----:B------:R-:W-:Y:S02]  /*4200*/  ISETP.GT.AND P0, PT, R0, 0x21, PT ;  /* 0x000000210000780c */ /* 0x000fe40003f04270 */
        /* <DEDUP_REMOVED lines=9> */
[----:B------:R-:W-:Y:S02]  /*42a0*/  ISETP.GT.AND P5, PT, R0, 0x10, PT ;  /* 0x000000100000780c */ /* 0x000fe40003fa4270 */
        /* <DEDUP_REMOVED lines=38> */
[----:B------:R-:W-:Y:S02]  /*4510*/  ISETP.GT.AND P6, PT, R3, 0x50, PT ;  /* 0x000000500300780c */ /* 0x000fe40003fc4270 */
[----:B------:R-:W-:Y:S02]  /*4520*/  FSEL R83, R157, -INF , P5 ;  /* 0xff8000009d537808 */ /* 0x000fe40002800000 */
[----:B------:R-:W-:Y:S02]  /*4530*/  FSEL R172, R158, -INF , P4 ;  /* 0xff8000009eac7808 */ /* 0x000fe40002000000 */
[----:B------:R-:W-:Y:S02]  /*4540*/  FSEL R170, R154, -INF , P0 ;  /* 0xff8000009aaa7808 */ /* 0x000fe40000000000 */
[----:B------:R-:W-:-:S02]  /*4550*/  FSEL R97, R62, -INF , P6 ;  /* 0xff8000003e617808 */ /* 0x000fc40003000000 */
[C---:B------:R-:W-:Y:S02]  /*4560*/  ISETP.GT.AND P5, PT, R2.reuse, 0x48, PT ;  /* 0x000000480200780c */ /* 0x040fe40003fa4270 */
[----:B------:R-:W-:Y:S02]  /*4570*/  ISETP.GT.AND P4, PT, R2, 0x50, PT ;  /* 0x000000500200780c */ /* 0x000fe40003f84270 */
[----:B------:R-:W-:Y:S02]  /*4580*/  ISETP.GT.AND P0, PT, R0, 0x51, PT ;  /* 0x000000510000780c */ /* 0x000fe40003f04270 */
[----:B------:R-:W-:Y:S02]  /*4590*/  ISETP.GT.AND P6, PT, R3, 0x60, PT ;  /* 0x000000600300780c */ /* 0x000fe40003fc4270 */
[----:B------:R-:W-:Y:S02]  /*45a0*/  FSEL R82, R152, -INF , P5 ;  /* 0xff80000098527808 */ /* 0x000fe40002800000 */
[----:B------:R-:W-:-:S02]  /*45b0*/  FSEL R107, R132, -INF , P4 ;  /* 0xff800000846b7808 */ /* 0x000fc40002000000 */
[----:B------:R-:W-:Y:S02]  /*45c0*/  FSEL R167, R135, -INF , P0 ;  /* 0xff80000087a77808 */ /* 0x000fe40000000000 */
[----:B------:R-:W-:Y:S02]  /*45d0*/  FSEL R79, R50, -INF , P6 ;  /* 0xff800000324f7808 */ /* 0x000fe40003000000 */
[C---:B------:R-:W-:Y:S02]  /*45e0*/  ISETP.GT.AND P5, PT, R0.reuse, 0x49, PT ;  /* 0x000000490000780c */ /* 0x040fe40003fa4270 */
[----:B------:R-:W-:Y:S02]  /*45f0*/  ISETP.GT.AND P4, PT, R0, 0x50, PT ;  /* 0x000000500000780c */ /* 0x000fe40003f84270 */
        /* <DEDUP_REMOVED lines=10> */
[----:B------:R-:W-:Y:S02]  /*46a0*/  FMNMX.FTZ R3, R9, R10, !PT ;  /* 0x0000000a09037209 */ /* 0x000fe40007810000 */
[----:B------:R-:W-:Y:S02]  /*46b0*/  FSEL R105, R124, -INF , P5 ;  /* 0xff8000007c697808 */ /* 0x000fe40002800000 */
[----:B------:R-:W-:Y:S02]  /*46c0*/  FSEL R104, R125, -INF , P4 ;  /* 0xff8000007d687808 */ /* 0x000fe40002000000 */
[----:B------:R-:W-:-:S02]  /*46d0*/  FSEL R165, R127, -INF , P0 ;  /* 0xff8000007fa57808 */ /* 0x000fc40000000000 */
[C---:B------:R-:W-:Y:S02]  /*46e0*/  ISETP.GT.AND P5, PT, R2.reuse, 0x61, PT ;  /* 0x000000610200780c */ /* 0x040fe40003fa4270 */
[----:B------:R-:W-:Y:S02]  /*46f0*/  ISETP.GT.AND P4, PT, R2, 0x68, PT ;  /* 0x000000680200780c */ /* 0x000fe40003f84270 */
[----:B------:R-:W-:Y:S02]  /*4700*/  FSEL R166, R126, -INF , P6 ;  /* 0xff8000007ea67808 */ /* 0x000fe40003000000 */
[----:B------:R-:W-:Y:S02]  /*4710*/  ISETP.GT.AND P0, PT, R0, 0x60, PT ;  /* 0x000000600000780c */ /* 0x000fe40003f04270 */
[----:B------:R-:W-:Y:S02]  /*4720*/  ISETP.GT.AND P6, PT, R2, 0x69, PT ;  /* 0x000000690200780c */ /* 0x000fe40003fc4270 */
[----:B------:R-:W-:-:S02]  /*4730*/  FMNMX.FTZ R2, R19, R3, !PT ;  /* 0x0000000313027209 */ /* 0x000fc40007810000 */
[----:B------:R-:W-:Y:S02]  /*4740*/  FSEL R99, R117, -INF , P5 ;  /* 0xff80000075637808 */ /* 0x000fe40002800000 */
[----:B------:R-:W-:Y:S02]  /*4750*/  FSEL R98, R192, -INF , P4 ;  /* 0xff800000c0627808 */ /* 0x000fe40002000000 */
[----:B------:R-:W-:Y:S02]  /*4760*/  FSEL R164, R118, -INF , P0 ;  /* 0xff80000076a47808 */ /* 0x000fe40000000000 */
        /* <DEDUP_REMOVED lines=9> */
[----:B-1----:R-:W-:Y:S02]  /*4800*/  FMNMX.FTZ R4, R16, R20, !PT ;  /* 0x0000001410047209 */ /* 0x002fe40007810000 */
        /* <DEDUP_REMOVED lines=88> */
[----:B------:R-:W-:-:S02]  /*4d90*/  FMNMX.FTZ R0, R123, R0, !PT ;  /* 0x000000007b007209 */ /* 0x000fc40007810000 */
[----:B------:R-:W-:Y:S02]  /*4da0*/  FMNMX.FTZ R118, R76, R118, !PT ;  /* 0x000000764c767209 */ /* 0x000fe40007810000 */
[----:B------:R-:W-:Y:S02]  /*4db0*/  FMNMX.FTZ R3, R164, R3, !PT ;  /* 0x00000003a4037209 */ /* 0x000fe40007810000 */
[----:B------:R-:W-:Y:S02]  /*4dc0*/  FSEL R69, R193, -INF , P6 ;  /* 0xff800000c1457808 */ /* 0x000fe40003000000 */
[----:B------:R-:W-:Y:S02]  /*4dd0*/  FMNMX.FTZ R2, R98, R2, !PT ;  /* 0x0000000262027209 */ /* 0x000fe40007810000 */
[----:B------:R-:W-:Y:S02]  /*4de0*/  FSEL R162, R194, -INF , P4 ;  /* 0xff800000c2a27808 */ /* 0x000fe40002000000 */
[----:B------:R-:W-:-:S02]  /*4df0*/  FMNMX.FTZ R0, R122, R0, !PT ;  /* 0x000000007a007209 */ /* 0x000fc40007810000 */
[----:B------:R-:W-:Y:S02]  /*4e00*/  FMNMX.FTZ R118, R73, R118, !PT ;  /* 0x0000007649767209 */ /* 0x000fe40007810000 */
[----:B------:R-:W-:Y:S02]  /*4e10*/  FMNMX.FTZ R3, R163, R3, !PT ;  /* 0x00000003a3037209 */ /* 0x000fe40007810000 */
[----:B------:R-:W-:Y:S02]  /*4e20*/  FMNMX.FTZ R117, R69, R2, !PT ;  /* 0x0000000245757209 */ /* 0x000fe40007810000 */
[----:B------:R-:W-:Y:S02]  /*4e30*/  FMNMX.FTZ R0, R121, R0, !PT ;  /* 0x0000000079007209 */ /* 0x000fe40007810000 */
[----:B------:R-:W-:Y:S01]  /*4e40*/  FMNMX.FTZ R118, R71, R118, !PT ;  /* 0x0000007647767209 */ /* 0x000fe20007810000 */
[----:B------:R-:W1:Y:S01]  /*4e50*/  SHFL.BFLY PT, R5, R117, 0x2, 0x1f ;  /* 0x0c401f0075057f89 */ /* 0x000e6200000e0000 */
[----:B------:R-:W-:-:S02]  /*4e60*/  FSEL R149, R195, -INF , P0 ;  /* 0xff800000c3957808 */ /* 0x000fc40000000000 */
[----:B------:R-:W-:Y:S01]  /*4e70*/  FMNMX.FTZ R2, R162, R3, !PT ;  /* 0x00000003a2027209 */ /* 0x000fe20007810000 */
[----:B------:R-:W2:Y:S03]  /*4e80*/  SHFL.BFLY PT, R4, R0, 0x2, 0x1f ;  /* 0x0c401f0000047f89 */ /* 0x000ea600000e0000 */
[----:B------:R-:W-:Y:S01]  /*4e90*/  FMNMX.FTZ R2, R149, R2, !PT ;  /* 0x0000000295027209 */ /* 0x000fe20007810000 */
        /* <DEDUP_REMOVED lines=12> */
[----:B---3--:R-:W-:-:S03]  /*4f60*/  FMNMX.FTZ R118, R118, R3, !PT ;  /* 0x0000000376767209 */ /* 0x008fc60007810000 */
.L_x_1392:
[C---:B------:R-:W-:Y:S01]  /*4f70*/  FMUL.FTZ R4, R119.reuse, c[0x0][0x2d0] ;  /* 0x0000b40077047a20 */ /* 0x040fe20000410000 */
[----:B------:R-:W-:Y:S01]  /*4f80*/  FSETP.NEU.FTZ.AND P0, PT, R119, -INF , PT ;  /* 0xff8000007700780b */ /* 0x000fe20003f1d000 */
[----:B------:R-:W-:Y:S01]  /*4f90*/  FMUL.FTZ R3, R118, c[0x0][0x2d0] ;  /* 0x0000b40076037a20 */ /* 0x000fe20000410000 */
        /* <DEDUP_REMOVED lines=10> */
[----:B------:R-:W3:Y:S01]  /*5040*/  LDSM.16.MT88.4 R40, [R229] ;  /* 0x00000000e528783b */ /* 0x000ee20000004200 */
[----:B------:R-:W-:Y:S02]  /*5050*/  FFMA.FTZ R5, R25, c[0x0][0x2d0], -R3 ;  /* 0x0000b40019057a23 */ /* 0x000fe40000010803 */
[--C-:B------:R-:W-:Y:S01]  /*5060*/  FFMA.FTZ R144, R144, c[0x0][0x2d0], -R4.reuse ;  /* 0x0000b40090907a23 */ /* 0x100fe20000010804 */
[----:B------:R-:W4:Y:S01]  /*5070*/  LDSM.16.MT88.4 R36, [R225+0x800] ;  /* 0x00080000e124783b */ /* 0x000f220000004200 */
[----:B------:R-:W-:-:S02]  /*5080*/  FFMA.FTZ R143, R143, c[0x0][0x2d0], -R4 ;  /* 0x0000b4008f8f7a23 */ /* 0x000fc40000010804 */
[----:B------:R5:W5:Y:S01]  /*5090*/  MUFU.EX2 R178, R2 ;  /* 0x0000000200b27308 */ /* 0x000b620000000800 */
[--C-:B------:R-:W-:Y:S02]  /*50a0*/  FFMA.FTZ R142, R142, c[0x0][0x2d0], -R4.reuse ;  /* 0x0000b4008e8e7a23 */ /* 0x100fe40000010804 */
[--C-:B------:R-:W-:Y:S02]  /*50b0*/  FFMA.FTZ R141, R141, c[0x0][0x2d0], -R4.reuse ;  /* 0x0000b4008d8d7a23 */ /* 0x100fe40000010804 */
[--C-:B------:R-:W-:Y:S02]  /*50c0*/  FFMA.FTZ R184, R136, c[0x0][0x2d0], -R4.reuse ;  /* 0x0000b40088b87a23 */ /* 0x100fe40000010804 */
[--C-:B------:R-:W-:Y:S01]  /*50d0*/  FFMA.FTZ R187, R131, c[0x0][0x2d0], -R4.reuse ;  /* 0x0000b40083bb7a23 */ /* 0x100fe20000010804 */
[----:B------:R-:W1:Y:S01]  /*50e0*/  MUFU.EX2 R177, R5 ;  /* 0x0000000500b17308 */ /* 0x000e620000000800 */
[--C-:B--2---:R-:W-:Y:S02]  /*50f0*/  FFMA.FTZ R0, R10, c[0x0][0x2d0], -R4.reuse ;  /* 0x0000b4000a007a23 */ /* 0x104fe40000010804 */
[----:B------:R-:W-:-:S02]  /*5100*/  FFMA.FTZ R186, R130, c[0x0][0x2d0], -R4 ;  /* 0x0000b40082ba7a23 */ /* 0x000fc40000010804 */
[--C-:B------:R-:W-:Y:S02]  /*5110*/  FFMA.FTZ R185, R129, c[0x0][0x2d0], -R4.reuse ;  /* 0x0000b40081b97a23 */ /* 0x100fe40000010804 */
[--C-:B------:R-:W-:Y:S01]  /*5120*/  FFMA.FTZ R193, R128, c[0x0][0x2d0], -R4.reuse ;  /* 0x0000b40080c17a23 */ /* 0x100fe20000010804 */
[----:B------:R2:W-:Y:S01]  /*5130*/  MUFU.EX2 R207, R0 ;  /* 0x0000000000cf7308 */ /* 0x0005e20000000800 */
[----:B-----5:R-:W-:Y:S01]  /*5140*/  FMUL.FTZ R2, R117, c[0x0][0x2d0] ;  /* 0x0000b40075027a20 */ /* 0x020fe20000410000 */
[----:B------:R-:W-:Y:S01]  /*5150*/  MOV R130, R178 ;  /* 0x000000b200827202 */ /* 0x000fe20000000f00 */
[--C-:B------:R-:W-:Y:S02]  /*5160*/  FFMA.FTZ R194, R123, c[0x0][0x2d0], -R4.reuse ;  /* 0x0000b4007bc27a23 */ /* 0x100fe40000010804 */
[--C-:B------:R-:W-:Y:S01]  /*5170*/  FFMA.FTZ R195, R122, c[0x0][0x2d0], -R4.reuse ;  /* 0x0000b4007ac37a23 */ /* 0x100fe20000010804 */
[----:B------:R-:W-:Y:S01]  /*5180*/  FSEL R2, R2, RZ, P0 ;  /* 0x000000ff02027208 */ /* 0x000fe20000000000 */
[----:B------:R-:W-:Y:S01]  /*5190*/  FFMA.FTZ R196, R121, c[0x0][0x2d0], -R4 ;  /* 0x0000b40079c47a23 */ /* 0x000fe20000010804 */
[----:B------:R-:W-:Y:S01]  /*51a0*/  FSETP.NEU.FTZ.AND P0, PT, R68, -INF , PT ;  /* 0xff8000004400780b */ /* 0x000fe20003f1d000 */
[----:B------:R-:W-:Y:S01]  /*51b0*/  FFMA.FTZ R181, R97, c[0x0][0x2d0], -R3 ;  /* 0x0000b40061b57a23 */ /* 0x000fe20000010803 */
[----:B-1----:R-:W-:Y:S01]  /*51c0*/  MOV R131, R177 ;  /* 0x000000b100837202 */ /* 0x002fe20000000f00 */
[----:B------:R-:W-:-:S02]  /*51d0*/  FFMA.FTZ R5, R23, c[0x0][0x2d0], -R2 ;  /* 0x0000b40017057a23 */ /* 0x000fc40000010802 */
[----:B------:R-:W-:Y:S02]  /*51e0*/  FFMA.FTZ R6, R35, c[0x0][0x2d0], -R2 ;  /* 0x0000b40023067a23 */ /* 0x000fe40000010802 */
[----:B------:R1:W5:Y:S01]  /*51f0*/  MUFU.EX2 R197, R5 ;  /* 0x0000000500c57308 */ /* 0x0003620000000800 */
[----:B--2---:R-:W-:Y:S02]  /*5200*/  FFMA.FTZ R0, R19, c[0x0][0x2d0], -R4 ;  /* 0x0000b40013007a23 */ /* 0x004fe40000010804 */
[----:B------:R-:W-:Y:S02]  /*5210*/  FFMA.FTZ R202, R98, c[0x0][0x2d0], -R2 ;  /* 0x0000b40062ca7a23 */ /* 0x000fe40000010802 */
[--C-:B------:R-:W-:Y:S02]  /*5220*/  FFMA.FTZ R183, R74, c[0x0][0x2d0], -R3.reuse ;  /* 0x0000b4004ab77a23 */ /* 0x100fe40000010803 */
[--C-:B------:R-:W-:Y:S01]  /*5230*/  FFMA.FTZ R198, R73, c[0x0][0x2d0], -R3.reuse ;  /* 0x0000b40049c67a23 */ /* 0x100fe20000010803 */
[----:B------:R2:W-:Y:S01]  /*5240*/  MUFU.EX2 R212, R0 ;  /* 0x0000000000d47308 */ /* 0x0005e20000000800 */
[----:B------:R-:W-:-:S02]  /*5250*/  FFMA.FTZ R112, R112, c[0x0][0x2d0], -R3 ;  /* 0x0000b40070707a23 */ /* 0x000fc40000010803 */
[--C-:B------:R-:W-:Y:S02]  /*5260*/  FFMA.FTZ R136, R108, c[0x0][0x2d0], -R3.reuse ;  /* 0x0000b4006c887a23 */ /* 0x100fe40000010803 */
[--C-:B------:R-:W-:Y:S02]  /*5270*/  FFMA.FTZ R180, R80, c[0x0][0x2d0], -R3.reuse ;  /* 0x0000b40050b47a23 */ /* 0x100fe40000010803 */
[--C-:B------:R-:W-:Y:S01]  /*5280*/  FFMA.FTZ R182, R77, c[0x0][0x2d0], -R3.reuse ;  /* 0x0000b4004db67a23 */ /* 0x100fe20000010803 */
[----:B------:R-:W-:Y:S01]  /*5290*/  MUFU.EX2 R220, R6 ;  /* 0x0000000600dc7308 */ /* 0x000fe20000000800 */
[----:B-1----:R-:W-:Y:S02]  /*52a0*/  FFMA.FTZ R5, R32, c[0x0][0x2d0], -R2 ;  /* 0x0000b40020057a23 */ /* 0x002fe40000010802 */
[--C-:B------:R-:W-:Y:S02]  /*52b0*/  FFMA.FTZ R192, R79, c[0x0][0x2d0], -R3.reuse ;  /* 0x0000b4004fc07a23 */ /* 0x100fe40000010803 */
[----:B------:R-:W-:-:S02]  /*52c0*/  FFMA.FTZ R248, R76, c[0x0][0x2d0], -R3 ;  /* 0x0000b4004cf87a23 */ /* 0x000fc40000010803 */
[----:B------:R-:W-:Y:S01]  /*52d0*/  FFMA.FTZ R201, R71, c[0x0][0x2d0], -R3 ;  /* 0x0000b40047c97a23 */ /* 0x000fe20000010803 */
[----:B------:R-:W-:Y:S01]  /*52e0*/  MUFU.EX2 R116, R5 ;  /* 0x0000000500747308 */ /* 0x000fe20000000800 */
[----:B--2---:R-:W-:Y:S01]  /*52f0*/  FFMA.FTZ R0, R24, c[0x0][0x2d0], -R4 ;  /* 0x0000b40018007a23 */ /* 0x004fe20000010804 */
[----:B-----5:R-:W-:Y:S01]  /*5300*/  MOV R71, R197 ;  /* 0x000000c500477202 */ /* 0x020fe20000000f00 */
[--C-:B------:R-:W-:Y:S02]  /*5310*/  FFMA.FTZ R108, R93, c[0x0][0x2d0], -R2.reuse ;  /* 0x0000b4005d6c7a23 */ /* 0x100fe40000010802 */
[----:B------:R-:W-:-:S03]  /*5320*/  FFMA.FTZ R204, R69, c[0x0][0x2d0], -R2 ;  /* 0x0000b40045cc7a23 */ /* 0x000fc60000010802 */
[----:B------:R1:W-:Y:S08]  /*5330*/  MUFU.EX2 R214, R0 ;  /* 0x0000000000d67308 */ /* 0x0003f00000000800 */
[----:B------:R-:W-:Y:S01]  /*5340*/  MUFU.EX2 R248, R248 ;  /* 0x000000f800f87308 */ /* 0x000fe20000000800 */
[----:B-1----:R-:W-:-:S07]  /*5350*/  FFMA.FTZ R0, R28, c[0x0][0x2d0], -R4 ;  /* 0x0000b4001c007a23 */ /* 0x002fce0000010804 */
[----:B------:R1:W-:Y:S02]  /*5360*/  MUFU.EX2 R216, R0 ;  /* 0x0000000000d87308 */ /* 0x0003e40000000800 */
[----:B-1----:R-:W-:-:S06]  /*5370*/  FFMA.FTZ R0, R30, c[0x0][0x2d0], -R4 ;  /* 0x0000b4001e007a23 */ /* 0x002fcc0000010804 */
[----:B------:R1:W2:Y:S02]  /*5380*/  MUFU.EX2 R190, R0 ;  /* 0x0000000000be7308 */ /* 0x0002a40000000800 */
[----:B-1----:R-:W-:Y:S01]  /*5390*/  FFMA.FTZ R0, R33, c[0x0][0x2d0], -R4 ;  /* 0x0000b40021007a23 */ /* 0x002fe20000010804 */
[----:B--2---:R-:W-:-:S05]  /*53a0*/  MOV R121, R190 ;  /* 0x000000be00797202 */ /* 0x004fca0000000f00 */
[----:B------:R1:W2:Y:S02]  /*53b0*/  MUFU.EX2 R252, R0 ;  /* 0x0000000000fc7308 */ /* 0x0002a40000000800 */
[----:B-1----:R-:W-:-:S06]  /*53c0*/  FFMA.FTZ R0, R7, c[0x0][0x2d0], -R3 ;  /* 0x0000b40007007a23 */ /* 0x002fcc0000010803 */
[----:B------:R1:W-:Y:S02]  /*53d0*/  MUFU.EX2 R206, R0 ;  /* 0x0000000000ce7308 */ /* 0x0003e40000000800 */
[----:B-1----:R-:W-:-:S06]  /*53e0*/  FFMA.FTZ R0, R8, c[0x0][0x2d0], -R3 ;  /* 0x0000b40008007a23 */ /* 0x002fcc0000010803 */
[----:B------:R1:W-:Y:S02]  /*53f0*/  MUFU.EX2 R205, R0 ;  /* 0x0000000000cd7308 */ /* 0x0003e40000000800 */
[----:B-1----:R-:W-:-:S06]  /*5400*/  FFMA.FTZ R0, R13, c[0x0][0x2d0], -R3 ;  /* 0x0000b4000d007a23 */ /* 0x002fcc0000010803 */
[----:B------:R1:W-:Y:S02]  /*5410*/  MUFU.EX2 R125, R0 ;  /* 0x00000000007d7308 */ /* 0x0003e40000000800 */
[----:B-1----:R-:W-:Y:S01]  /*5420*/  FFMA.FTZ R0, R14, c[0x0][0x2d0], -R3 ;  /* 0x0000b4000e007a23 */ /* 0x002fe20000010803 */
[----:B--2---:R-:W-:Y:S01]  /*5430*/  F2FP.BF16.PACK_AB R14, R252, R178 ;  /* 0x000000b2fc0e723e */ /* 0x004fe200000010ff */
[----:B------:R-:W-:-:S04]  /*5440*/  FFMA.FTZ R178, R83, c[0x0][0x2d0], -R2 ;  /* 0x0000b40053b27a23 */ /* 0x000fc80000010802 */
        /* <DEDUP_REMOVED lines=9> */
[--C-:B-1----:R-:W-:Y:S01]  /*54e0*/  FFMA.FTZ R0, R11, c[0x0][0x2d0], -R2.reuse ;  /* 0x0000b4000b007a23 */ /* 0x102fe20000010802 */
[----:B--2---:R-:W-:Y:S01]  /*54f0*/  F2FP.BF16.PACK_AB R15, R221, R177 ;  /* 0x000000b1dd0f723e */ /* 0x004fe200000010ff */
[----:B------:R-:W-:-:S04]  /*5500*/  FFMA.FTZ R177, R82, c[0x0][0x2d0], -R2 ;  /* 0x0000b40052b17a23 */ /* 0x000fc80000010802 */
[----:B------:R1:W-:Y:S02]  /*5510*/  MUFU.EX2 R203, R0 ;  /* 0x0000000000cb7308 */ /* 0x0003e40000000800 */
[--C-:B-1----:R-:W-:Y:S01]  /*5520*/  FFMA.FTZ R0, R12, c[0x0][0x2d0], -R2.reuse ;  /* 0x0000b4000c007a23 */ /* 0x102fe20000010802 */
[----:B------:R-:W-:Y:S01]  /*5530*/  F2FP.BF16.PACK_AB R12, R190, R216 ;  /* 0x000000d8be0c723e */ /* 0x000fe200000010ff */
[----:B------:R-:W-:-:S04]  /*5540*/  FFMA.FTZ R190, R106, c[0x0][0x2d0], -R2 ;  /* 0x0000b4006abe7a23 */ /* 0x000fc80000010802 */
[----:B------:R1:W-:Y:S02]  /*5550*/  MUFU.EX2 R199, R0 ;  /* 0x0000000000c77308 */ /* 0x0003e40000000800 */
[----:B-1----:R-:W-:-:S06]  /*5560*/  FFMA.FTZ R0, R17, c[0x0][0x2d0], -R2 ;  /* 0x0000b40011007a23 */ /* 0x002fcc0000010802 */
[----:B------:R1:W-:Y:S02]  /*5570*/  MUFU.EX2 R211, R0 ;  /* 0x0000000000d37308 */ /* 0x0003e40000000800 */
[----:B-1----:R-:W-:Y:S01]  /*5580*/  FFMA.FTZ R0, R21, c[0x0][0x2d0], -R2 ;  /* 0x0000b40015007a23 */ /* 0x002fe20000010802 */
[----:B------:R-:W-:-:S05]  /*5590*/  F2FP.BF16.PACK_AB R21, R205, R206 ;  /* 0x000000cecd15723e */ /* 0x000fca00000010ff */
[----:B------:R1:W2:Y:S02]  /*55a0*/  MUFU.EX2 R124, R0 ;  /* 0x00000000007c7308 */ /* 0x0002a40000000800 */
[----:B-1----:R-:W-:Y:S01]  /*55b0*/  FFMA.FTZ R0, R22, c[0x0][0x2d0], -R2 ;  /* 0x0000b40016007a23 */ /* 0x002fe20000010802 */
[----:B------:R-:W-:Y:S02]  /*55c0*/  F2FP.BF16.PACK_AB R22, R214, R212 ;  /* 0x000000d4d616723e */ /* 0x000fe400000010ff */
[----:B--2---:R-:W-:-:S03]  /*55d0*/  F2FP.BF16.PACK_AB R18, R124, R211 ;  /* 0x000000d37c12723e */ /* 0x004fc600000010ff */
[----:B------:R1:W-:Y:S02]  /*55e0*/  MUFU.EX2 R218, R0 ;  /* 0x0000000000da7308 */ /* 0x0003e40000000800 */
[----:B-1----:R-:W-:-:S05]  /*55f0*/  FMUL.FTZ R0, R68, c[0x0][0x2d0] ;  /* 0x0000b40044007a20 */ /* 0x002fca0000410000 */
[----:B------:R-:W-:-:S05]  /*5600*/  FSEL R0, R0, RZ, P0 ;  /* 0x000000ff00007208 */ /* 0x000fca0000000000 */
[----:B------:R-:W-:Y:S01]  /*5610*/  FFMA.FTZ R5, R16, c[0x0][0x2d0], -R0 ;  /* 0x0000b40010057a23 */ /* 0x000fe20000010800 */
[----:B------:R-:W-:-:S03]  /*5620*/  F2FP.BF16.PACK_AB R16, R199, R203 ;  /* 0x000000cbc710723e */ /* 0x000fc600000010ff */
[----:B------:R1:W-:Y:S02]  /*5630*/  MUFU.EX2 R213, R5 ;  /* 0x0000000500d57308 */ /* 0x0003e40000000800 */
[----:B-1----:R-:W-:Y:S01]  /*5640*/  FFMA.FTZ R5, R20, c[0x0][0x2d0], -R0 ;  /* 0x0000b40014057a23 */ /* 0x002fe20000010800 */
[----:B------:R-:W-:-:S05]  /*5650*/  F2FP.BF16.PACK_AB R20, R207, R208 ;  /* 0x000000d0cf14723e */ /* 0x000fca00000010ff */
[----:B------:R1:W2:Y:S02]  /*5660*/  MUFU.EX2 R209, R5 ;  /* 0x0000000500d17308 */ /* 0x0002a40000000800 */
[C---:B------:R-:W-:Y:S08]  /*5670*/  HMMA.16816.F32.BF16 R8, R20.reuse, R44, RZ ;  /* 0x0000002c1408723c */ /* 0x040ff000000418ff */
[----:B---3--:R-:W-:Y:S01]  /*5680*/  HMMA.16816.F32.BF16 R64, R20, R40, RZ ;  /* 0x000000281440723c */ /* 0x008fe200000418ff */
[--C-:B-1----:R-:W-:Y:S01]  /*5690*/  FFMA.FTZ R5, R26, c[0x0][0x2d0], -R0.reuse ;  /* 0x0000b4001a057a23 */ /* 0x102fe20000010800 */
[----:B--2---:R-:W-:Y:S01]  /*56a0*/  F2FP.BF16.PACK_AB R17, R209, R213 ;  /* 0x000000d5d111723e */ /* 0x004fe200000010ff */
[----:B------:R-:W1:Y:S02]  /*56b0*/  LDSM.16.MT88.4 R24, [R226] ;  /* 0x00000000e218783b */ /* 0x000e640000004200 */
[----:B------:R2:W-:Y:S11]  /*56c0*/  MUFU.EX2 R210, R5 ;  /* 0x0000000500d27308 */ /* 0x0005f60000000800 */
[----:B----4-:R-:W-:Y:S07]  /*56d0*/  HMMA.16816.F32.BF16 R84, R12, R36, R8 ;  /* 0x000000240c54723c */ /* 0x010fee0000041808 */
[----:B------:R-:W-:Y:S01]  /*56e0*/  F2FP.BF16.PACK_AB R8, R197, R218 ;  /* 0x000000dac508723e */ /* 0x000fe200000010ff */
[----:B--2---:R-:W-:Y:S01]  /*56f0*/  FFMA.FTZ R5, R29, c[0x0][0x2d0], -R0 ;  /* 0x0000b4001d057a23 */ /* 0x004fe20000010800 */
[----:B------:R-:W-:Y:S01]  /*5700*/  F2FP.BF16.PACK_AB R10, R220, R116 ;  /* 0x00000074dc0a723e */ /* 0x000fe200000010ff */
[----:B------:R-:W-:-:S02]  /*5710*/  FFMA.FTZ R197, R102, c[0x0][0x2d0], -R2 ;  /* 0x0000b40066c57a23 */ /* 0x000fc40000010802 */
[----:B------:R2:W3:Y:S02]  /*5720*/  MUFU.EX2 R219, R5 ;  /* 0x0000000500db7308 */ /* 0x0004e40000000800 */
[--C-:B--2---:R-:W-:Y:S01]  /*5730*/  FFMA.FTZ R5, R34, c[0x0][0x2d0], -R0.reuse ;  /* 0x0000b40022057a23 */ /* 0x104fe20000010800 */
[----:B---3--:R-:W-:Y:S01]  /*5740*/  F2FP.BF16.PACK_AB R19, R219, R210 ;  /* 0x000000d2db13723e */ /* 0x008fe200000010ff */
[----:B------:R-:W2:Y:S04]  /*5750*/  LDSM.16.MT88.4 R32, [R229+0x800] ;  /* 0x00080000e520783b */ /* 0x000ea80000004200 */
[----:B------:R3:W-:Y:S02]  /*5760*/  MUFU.EX2 R200, R5 ;  /* 0x0000000500c87308 */ /* 0x0007e40000000800 */
[C---:B------:R-:W-:Y:S08]  /*5770*/  HMMA.16816.F32.BF16 R60, R16.reuse, R44, RZ ;  /* 0x0000002c103c723c */ /* 0x040ff000000418ff */
[----:B-1----:R-:W-:Y:S01]  /*5780*/  HMMA.16816.F32.BF16 R28, R16, R24, RZ ;  /* 0x00000018101c723c */ /* 0x002fe200000418ff */
[----:B---3--:R-:W-:-:S02]  /*5790*/  FFMA.FTZ R5, R48, c[0x0][0x2d0], -R0 ;  /* 0x0000b40030057a23 */ /* 0x008fc40000010800 */
[----:B------:R-:W1:Y:S02]  /*57a0*/  LDSM.16.MT88.4 R48, [R226+0x800] ;  /* 0x00080000e230783b */ /* 0x000e640000004200 */
[----:B------:R3:W4:Y:S03]  /*57b0*/  MUFU.EX2 R189, R5 ;  /* 0x0000000500bd7308 */ /* 0x0007260000000800 */
[----:B------:R-:W-:Y:S01]  /*57c0*/  HMMA.16816.F32.BF16 R56, R16, R40, RZ ;  /* 0x000000281038723c */ /* 0x000fe200000418ff */
[----:B---3--:R-:W-:Y:S01]  /*57d0*/  FFMA.FTZ R5, R52, c[0x0][0x2d0], -R0 ;  /* 0x0000b40034057a23 */ /* 0x008fe20000010800 */
[----:B----4-:R-:W-:-:S06]  /*57e0*/  F2FP.BF16.PACK_AB R9, R189, R200 ;  /* 0x000000c8bd09723e */ /* 0x010fcc00000010ff */
[----:B--2---:R-:W-:Y:S01]  /*57f0*/  HMMA.16816.F32.BF16 R132, R12, R32, R64 ;  /* 0x000000200c84723c */ /* 0x004fe20000041840 */
[----:B------:R-:W-:Y:S01]  /*5800*/  MOV R122, R189 ;  /* 0x000000bd007a7202 */ /* 0x000fe20000000f00 */
[----:B------:R2:W3:Y:S01]  /*5810*/  MUFU.EX2 R179, R5 ;  /* 0x0000000500b37308 */ /* 0x0004e20000000800 */
[----:B------:R-:W-:-:S04]  /*5820*/  FFMA.FTZ R189, R105, c[0x0][0x2d0], -R2 ;  /* 0x0000b40069bd7a23 */ /* 0x000fc80000010802 */
[----:B------:R-:W-:Y:S01]  /*5830*/  FFMA.FTZ R64, R148, c[0x0][0x2d0], -R4 ;  /* 0x0000b40094407a23 */ /* 0x000fe20000010804 */
[----:B------:R-:W-:Y:S01]  /*5840*/  MOV R67, R125 ;  /* 0x0000007d00437202 */ /* 0x000fe20000000f00 */
[----:B------:R-:W-:Y:S01]  /*5850*/  FFMA.FTZ R148, R81, c[0x0][0x2d0], -R2 ;  /* 0x0000b40051947a23 */ /* 0x000fe20000010802 */
[----:B------:R-:W-:Y:S01]  /*5860*/  MOV R66, R124 ;  /* 0x0000007c00427202 */ /* 0x000fe20000000f00 */
[----:B------:R-:W-:Y:S01]  /*5870*/  MUFU.EX2 R250, R64 ;  /* 0x0000004000fa7308 */ /* 0x000fe20000000800 */
[----:B--2---:R-:W-:Y:S01]  /*5880*/  FFMA.FTZ R5, R53, c[0x0][0x2d0], -R0 ;  /* 0x0000b40035057a23 */ /* 0x004fe20000010800 */
[-C--:B---3--:R-:W-:Y:S01]  /*5890*/  MOV R129, R179.reuse ;  /* 0x000000b300817202 */ /* 0x088fe20000000f00 */
[----:B------:R-:W-:Y:S05]  /*58a0*/  HMMA.16816.F32.BF16 R52, R20, R24, RZ ;  /* 0x000000181434723c */ /* 0x000fea00000418ff */
[----:B------:R-:W2:Y:S02]  /*58b0*/  MUFU.EX2 R188, R5 ;  /* 0x0000000500bc7308 */ /* 0x000ea40000000800 */
[----:B--2---:R-:W-:Y:S01]  /*58c0*/  F2FP.BF16.PACK_AB R11, R188, R179 ;  /* 0x000000b3bc0b723e */ /* 0x004fe200000010ff */
[--C-:B------:R-:W-:Y:S01]  /*58d0*/  FFMA.FTZ R179, R92, c[0x0][0x2d0], -R2.reuse ;  /* 0x0000b4005cb37a23 */ /* 0x100fe20000010802 */
[----:B------:R-:W-:Y:S01]  /*58e0*/  MOV R128, R188 ;  /* 0x000000bc00807202 */ /* 0x000fe20000000f00 */
[----:B------:R-:W-:Y:S11]  /*58f0*/  FFMA.FTZ R188, R104, c[0x0][0x2d0], -R2 ;  /* 0x0000b40068bc7a23 */ /* 0x000ff60000010802 */
[----:B------:R-:W-:Y:S03]  /*5900*/  @!UPT UIADD3 URZ, URZ, URZ, URZ ;  /* 0x0000003f3f3ff290 */ /* 0x000fe6000fffe03f */
[----:B-1----:R-:W-:Y:S08]  /*5910*/  HMMA.16816.F32.BF16 R156, R12, R48, R52 ;  /* 0x000000300c9c723c */ /* 0x002ff00000041834 */
[C---:B------:R-:W-:Y:S07]  /*5920*/  HMMA.16816.F32.BF16 R88, R8.reuse, R36, R60 ;  /* 0x000000240858723c */ /* 0x040fee000004183c */
[--C-:B------:R-:W-:Y:S01]  /*5930*/  FFMA.FTZ R63, R147, c[0x0][0x2d0], -R4.reuse ;  /* 0x0000b400933f7a23 */ /* 0x100fe20000010804 */
[----:B------:R-:W-:Y:S01]  /*5940*/  HMMA.16816.F32.BF16 R152, R8, R48, R28 ;  /* 0x000000300898723c */ /* 0x000fe2000004181c */
[--C-:B------:R-:W-:Y:S01]  /*5950*/  FFMA.FTZ R62, R146, c[0x0][0x2d0], -R4.reuse ;  /* 0x0000b400923e7a23 */ /* 0x100fe20000010804 */
[----:B------:R-:W-:Y:S01]  /*5960*/  LDSM.16.MT88.4 R28, [R228+0x800] ;  /* 0x00080000e41c783b */ /* 0x000fe20000004200 */
[--C-:B------:R-:W-:Y:S01]  /*5970*/  FFMA.FTZ R61, R145, c[0x0][0x2d0], -R4.reuse ;  /* 0x0000b400913d7a23 */ /* 0x100fe20000010804 */
[----:B------:R-:W-:Y:S01]  /*5980*/  MUFU.EX2 R251, R63 ;  /* 0x0000003f00fb7308 */ /* 0x000fe20000000800 */
[----:B------:R-:W-:-:S02]  /*5990*/  FFMA.FTZ R147, R140, c[0x0][0x2d0], -R4 ;  /* 0x0000b4008c937a23 */ /* 0x000fc40000010804 */
[--C-:B------:R-:W-:Y:S01]  /*59a0*/  FFMA.FTZ R146, R139, c[0x0][0x2d0], -R4.reuse ;  /* 0x0000b4008b927a23 */ /* 0x100fe20000010804 */
[----:B------:R-:W-:Y:S01]  /*59b0*/  HMMA.16816.F32.BF16 R124, R8, R32, R56 ;  /* 0x00000020087c723c */ /* 0x000fe20000041838 */
[--C-:B------:R-:W-:Y:S02]  /*59c0*/  FFMA.FTZ R145, R138, c[0x0][0x2d0], -R4.reuse ;  /* 0x0000b4008a917a23 */ /* 0x100fe40000010804 */
[----:B------:R-:W-:Y:S01]  /*59d0*/  FFMA.FTZ R140, R137, c[0x0][0x2d0], -R4 ;  /* 0x0000b400898c7a23 */ /* 0x000fe20000010804 */
[----:B------:R-:W-:Y:S01]  /*59e0*/  MUFU.EX2 R106, R62 ;  /* 0x0000003e006a7308 */ /* 0x000fe20000000800 */
[----:B------:R-:W1:Y:S01]  /*59f0*/  LDSM.16.MT88.4 R4, [R228] ;  /* 0x00000000e404783b */ /* 0x000e620000004200 */
[--C-:B------:R-:W-:Y:S02]  /*5a00*/  FFMA.FTZ R49, R115, c[0x0][0x2d0], -R3.reuse ;  /* 0x0000b40073317a23 */ /* 0x100fe40000010803 */
[----:B------:R-:W-:Y:S01]  /*5a10*/  FFMA.FTZ R36, R70, c[0x0][0x2d0], -R2 ;  /* 0x0000b40046247a23 */ /* 0x000fe20000010802 */
[----:B------:R-:W-:Y:S01]  /*5a20*/  MOV R70, R200 ;  /* 0x000000c800467202 */ /* 0x000fe20000000f00 */
[----:B------:R-:W-:-:S02]  /*5a30*/  FFMA.FTZ R115, R111, c[0x0][0x2d0], -R3 ;  /* 0x0000b4006f737a23 */ /* 0x000fc40000010803 */
[--C-:B------:R-:W-:Y:S01]  /*5a40*/  FFMA.FTZ R111, R96, c[0x0][0x2d0], -R2.reuse ;  /* 0x0000b400606f7a23 */ /* 0x100fe20000010802 */
[----:B------:R-:W-:Y:S01]  /*5a50*/  MUFU.EX2 R105, R61 ;  /* 0x0000003d00697308 */ /* 0x000fe20000000800 */
[--C-:B------:R-:W-:Y:S02]  /*5a60*/  FFMA.FTZ R200, R99, c[0x0][0x2d0], -R2.reuse ;  /* 0x0000b40063c87a23 */ /* 0x100fe40000010802 */
[--C-:B------:R-:W-:Y:S02]  /*5a70*/  FFMA.FTZ R33, R72, c[0x0][0x2d0], -R2.reuse ;  /* 0x0000b40048217a23 */ /* 0x100fe40000010802 */
[----:B------:R-:W-:Y:S02]  /*5a80*/  FFMA.FTZ R32, R75, c[0x0][0x2d0], -R2 ;  /* 0x0000b4004b207a23 */ /* 0x000fe40000010802 */
[--C-:B------:R-:W-:Y:S01]  /*5a90*/  FFMA.FTZ R48, R114, c[0x0][0x2d0], -R3.reuse ;  /* 0x0000b40072307a23 */ /* 0x100fe20000010803 */
[----:B------:R-:W-:Y:S01]  /*5aa0*/  MUFU.EX2 R249, R49 ;  /* 0x0000003100f97308 */ /* 0x000fe20000000800 */
[----:B------:R-:W-:-:S02]  /*5ab0*/  FFMA.FTZ R37, R113, c[0x0][0x2d0], -R3 ;  /* 0x0000b40071257a23 */ /* 0x000fc40000010803 */
[--C-:B------:R-:W-:Y:S01]  /*5ac0*/  FFMA.FTZ R60, R120, c[0x0][0x2d0], -R3.reuse ;  /* 0x0000b400783c7a23 */ /* 0x100fe20000010803 */
[----:B------:R-:W-:Y:S01]  /*5ad0*/  MOV R120, R191 ;  /* 0x000000bf00787202 */ /* 0x000fe20000000f00 */
[--C-:B------:R-:W-:Y:S02]  /*5ae0*/  FFMA.FTZ R114, R110, c[0x0][0x2d0], -R3.reuse ;  /* 0x0000b4006e727a23 */ /* 0x100fe40000010803 */
[--C-:B------:R-:W-:Y:S01]  /*5af0*/  FFMA.FTZ R113, R109, c[0x0][0x2d0], -R3.reuse ;  /* 0x0000b4006d717a23 */ /* 0x100fe20000010803 */
[----:B------:R-:W-:Y:S01]  /*5b00*/  MUFU.EX2 R123, R37 ;  /* 0x00000025007b7308 */ /* 0x000fe20000000800 */
[--C-:B------:R-:W-:Y:S02]  /*5b10*/  FFMA.FTZ R137, R103, c[0x0][0x2d0], -R3.reuse ;  /* 0x0000b40067897a23 */ /* 0x100fe40000010803 */
[--C-:B------:R-:W-:Y:S02]  /*5b20*/  FFMA.FTZ R138, R101, c[0x0][0x2d0], -R3.reuse ;  /* 0x0000b400658a7a23 */ /* 0x100fe40000010803 */
[----:B------:R-:W-:-:S02]  /*5b30*/  FFMA.FTZ R139, R100, c[0x0][0x2d0], -R3 ;  /* 0x0000b400648b7a23 */ /* 0x000fc40000010803 */
[--C-:B------:R-:W-:Y:S01]  /*5b40*/  FFMA.FTZ R3, R78, c[0x0][0x2d0], -R2.reuse ;  /* 0x0000b4004e037a23 */ /* 0x100fe20000010802 */
[----:B------:R-:W2:Y:S01]  /*5b50*/  MUFU.EX2 R32, R32 ;  /* 0x0000002000207308 */ /* 0x000ea20000000800 */
[--C-:B------:R-:W-:Y:S02]  /*5b60*/  FFMA.FTZ R110, R95, c[0x0][0x2d0], -R2.reuse ;  /* 0x0000b4005f6e7a23 */ /* 0x100fe40000010802 */
[--C-:B------:R-:W-:Y:S02]  /*5b70*/  FFMA.FTZ R109, R94, c[0x0][0x2d0], -R2.reuse ;  /* 0x0000b4005e6d7a23 */ /* 0x100fe40000010802 */
[----:B------:R-:W-:Y:S02]  /*5b80*/  FFMA.FTZ R191, R107, c[0x0][0x2d0], -R2 ;  /* 0x0000b4006bbf7a23 */ /* 0x000fe40000010802 */
[--C-:B------:R-:W-:Y:S01]  /*5b90*/  FFMA.FTZ R2, R150, c[0x0][0x2d0], -R0.reuse ;  /* 0x0000b40096027a23 */ /* 0x100fe20000010800 */
[-C--:B-1----:R-:W-:Y:S01]  /*5ba0*/  HMMA.16816.F32.BF16 R52, R16, R4.reuse, RZ ;  /* 0x000000041034723c */ /* 0x082fe200000418ff */
[----:B------:R1:W-:Y:S07]  /*5bb0*/  MUFU.EX2 R65, R3 ;  /* 0x0000000300417308 */ /* 0x0003ee0000000800 */
[----:B------:R-:W-:Y:S01]  /*5bc0*/  HMMA.16816.F32.BF16 R56, R20, R4, RZ ;  /* 0x000000041438723c */ /* 0x000fe200000418ff */
[----:B------:R3:W-:Y:S08]  /*5bd0*/  MUFU.EX2 R150, R2 ;  /* 0x0000000200967308 */ /* 0x0007f00000000800 */
[----:B------:R-:W-:Y:S01]  /*5be0*/  MUFU.EX2 R247, R60 ;  /* 0x0000003c00f77308 */ /* 0x000fe20000000800 */
[----:B-1----:R-:W-:-:S06]  /*5bf0*/  FFMA.FTZ R3, R174, c[0x0][0x2d0], -R0 ;  /* 0x0000b400ae037a23 */ /* 0x002fcc0000010800 */
[----:B------:R-:W-:Y:S01]  /*5c00*/  HMMA.16816.F32.BF16 R96, R8, R28, R52 ;  /* 0x0000001c0860723c */ /* 0x000fe20000041834 */
[----:B---3--:R-:W-:Y:S01]  /*5c10*/  FFMA.FTZ R2, R151, c[0x0][0x2d0], -R0 ;  /* 0x0000b40097027a23 */ /* 0x008fe20000010800 */
[----:B------:R-:W-:Y:S01]  /*5c20*/  MUFU.EX2 R107, R48 ;  /* 0x00000030006b7308 */ /* 0x000fe20000000800 */
[----:B--2---:R-:W-:-:S05]  /*5c30*/  MOV R151, R32 ;  /* 0x0000002000977202 */ /* 0x004fca0000000f00 */
[-C--:B------:R-:W-:Y:S02]  /*5c40*/  HMMA.16816.F32.BF16 R52, R16, R46.reuse, RZ ;  /* 0x0000002e1034723c */ /* 0x080fe400000418ff */
[----:B------:R1:W2:Y:S06]  /*5c50*/  MUFU.EX2 R69, R2 ;  /* 0x0000000200457308 */ /* 0x0002ac0000000800 */
[----:B------:R-:W-:Y:S02]  /*5c60*/  HMMA.16816.F32.BF16 R44, R20, R46, RZ ;  /* 0x0000002e142c723c */ /* 0x000fe400000418ff */
[----:B------:R-:W-:Y:S06]  /*5c70*/  MUFU.EX2 R222, R36 ;  /* 0x0000002400de7308 */ /* 0x000fec0000000800 */
[----:B------:R-:W-:Y:S01]  /*5c80*/  HMMA.16816.F32.BF16 R100, R12, R28, R56 ;  /* 0x0000001c0c64723c */ /* 0x000fe20000041838 */
[----:B-1----:R-:W-:Y:S01]  /*5c90*/  FFMA.FTZ R2, R160, c[0x0][0x2d0], -R0 ;  /* 0x0000b400a0027a23 */ /* 0x002fe20000010800 */
[----:B------:R-:W1:Y:S01]  /*5ca0*/  MUFU.EX2 R223, R33 ;  /* 0x0000002100df7308 */ /* 0x000e620000000800 */
[----:B--2---:R-:W-:-:S05]  /*5cb0*/  F2FP.BF16.PACK_AB R5, R69, R150 ;  /* 0x000000964505723e */ /* 0x004fca00000010ff */
[----:B------:R-:W-:Y:S02]  /*5cc0*/  HMMA.16816.F32.BF16 R72, R8, R38, R52 ;  /* 0x000000260848723c */ /* 0x000fe40000041834 */
[----:B------:R2:W-:Y:S06]  /*5cd0*/  MUFU.EX2 R160, R2 ;  /* 0x0000000200a07308 */ /* 0x0005ec0000000800 */
[----:B------:R-:W-:Y:S01]  /*5ce0*/  HMMA.16816.F32.BF16 R52, R16, R42, RZ ;  /* 0x0000002a1034723c */ /* 0x000fe200000418ff */
[----:B-1----:R-:W-:-:S07]  /*5cf0*/  F2FP.BF16.PACK_AB R4, R223, R222 ;  /* 0x000000dedf04723e */ /* 0x002fce00000010ff */
[----:B------:R-:W-:Y:S01]  /*5d00*/  HMMA.16816.F32.BF16 R40, R20, R42, RZ ;  /* 0x0000002a1428723c */ /* 0x000fe200000418ff */
[----:B--2---:R-:W-:Y:S01]  /*5d10*/  FFMA.FTZ R2, R161, c[0x0][0x2d0], -R0 ;  /* 0x0000b400a1027a23 */ /* 0x004fe20000010800 */
[----:B------:R-:W-:Y:S02]  /*5d20*/  MOV R161, R123 ;  /* 0x0000007b00a17202 */ /* 0x000fe40000000f00 */
[----:B------:R-:W-:Y:S01]  /*5d30*/  MOV R123, R252 ;  /* 0x000000fc007b7202 */ /* 0x000fe20000000f00 */
[----:B------:R1:W2:Y:S03]  /*5d40*/  MUFU.EX2 R104, R2 ;  /* 0x0000000200687308 */ /* 0x0002a60000000800 */
[----:B------:R-:W-:Y:S05]  /*5d50*/  HMMA.16816.F32.BF16 R44, R12, R38, R44 ;  /* 0x000000260c2c723c */ /* 0x000fea000004182c */
[----:B------:R3:W-:Y:S03]  /*5d60*/  MUFU.EX2 R252, R144 ;  /* 0x0000009000fc7308 */ /* 0x0007e60000000800 */
[----:B------:R-:W-:Y:S01]  /*5d70*/  HMMA.16816.F32.BF16 R76, R8, R34, R52 ;  /* 0x00000022084c723c */ /* 0x000fe20000041834 */
[----:B-1----:R-:W-:-:S07]  /*5d80*/  MOV R2, R65 ;  /* 0x0000004100027202 */ /* 0x002fce0000000f00 */
[----:B------:R-:W-:Y:S01]  /*5d90*/  HMMA.16816.F32.BF16 R52, R16, R26, RZ ;  /* 0x0000001a1034723c */ /* 0x000fe200000418ff */
[----:B---3--:R-:W-:-:S07]  /*5da0*/  FFMA.FTZ R144, R164, c[0x0][0x2d0], -R0 ;  /* 0x0000b400a4907a23 */ /* 0x008fce0000010800 */
[----:B------:R-:W-:Y:S08]  /*5db0*/  HMMA.16816.F32.BF16 R16, R16, R6, RZ ;  /* 0x000000061010723c */ /* 0x000ff000000418ff */
[C---:B------:R-:W-:Y:S08]  /*5dc0*/  HMMA.16816.F32.BF16 R24, R20.reuse, R26, RZ ;  /* 0x0000001a1418723c */ /* 0x040ff000000418ff */
[----:B------:R-:W-:Y:S07]  /*5dd0*/  HMMA.16816.F32.BF16 R20, R20, R6, RZ ;  /* 0x000000061414723c */ /* 0x000fee00000418ff */
[----:B------:R-:W-:Y:S01]  /*5de0*/  F2FP.BF16.PACK_AB R6, R2, R151 ;  /* 0x000000970206723e */ /* 0x000fe200000010ff */
[----:B------:R-:W-:Y:S01]  /*5df0*/  HMMA.16816.F32.BF16 R92, R8, R30, R16 ;  /* 0x0000001e085c723c */ /* 0x000fe20000041810 */
[----:B--2---:R-:W-:-:S07]  /*5e00*/  F2FP.BF16.PACK_AB R7, R104, R160 ;  /* 0x000000a06807723e */ /* 0x004fce00000010ff */
[C---:B------:R-:W-:Y:S08]  /*5e10*/  HMMA.16816.F32.BF16 R40, R12.reuse, R34, R40 ;  /* 0x000000220c28723c */ /* 0x040ff00000041828 */
[C---:B------:R-:W-:Y:S08]  /*5e20*/  HMMA.16816.F32.BF16 R24, R12.reuse, R50, R24 ;  /* 0x000000320c18723c */ /* 0x040ff00000041818 */
[----:B------:R-:W-:Y:S01]  /*5e30*/  HMMA.16816.F32.BF16 R16, R12, R30, R20 ;  /* 0x0000001e0c10723c */ /* 0x000fe20000041814 */
[----:B------:R-:W1:Y:S07]  /*5e40*/  LDSM.16.MT88.4 R12, [R225+0x1000] ;  /* 0x00100000e10c783b */ /* 0x000e6e0000004200 */
[----:B------:R-:W-:Y:S07]  /*5e50*/  HMMA.16816.F32.BF16 R80, R8, R50, R52 ;  /* 0x000000320850723c */ /* 0x000fee0000041834 */
[----:B------:R-:W-:-:S02]  /*5e60*/  F2FP.BF16.PACK_AB R8, R251, R250 ;  /* 0x000000fafb08723e */ /* 0x000fc400000010ff */
[----:B------:R-:W-:Y:S02]  /*5e70*/  F2FP.BF16.PACK_AB R9, R249, R247 ;  /* 0x000000f7f909723e */ /* 0x000fe400000010ff */
[----:B------:R-:W-:Y:S02]  /*5e80*/  F2FP.BF16.PACK_AB R10, R105, R106 ;  /* 0x0000006a690a723e */ /* 0x000fe400000010ff */
[----:B------:R-:W-:-:S07]  /*5e90*/  F2FP.BF16.PACK_AB R11, R161, R107 ;  /* 0x0000006ba10b723e */ /* 0x000fce00000010ff */
[-C--:B-1----:R-:W-:Y:S01]  /*5ea0*/  HMMA.16816.F32.BF16 R48, R8, R12.reuse, R84 ;  /* 0x0000000c0830723c */ /* 0x082fe20000041854 */
[----:B------:R-:W1:Y:S06]  /*5eb0*/  MUFU.EX2 R84, R141 ;  /* 0x0000008d00547308 */ /* 0x000e6c0000000800 */
[----:B------:R-:W-:Y:S01]  /*5ec0*/  MOV R87, R66 ;  /* 0x0000004200577202 */ /* 0x000fe20000000f00 */
[----:B------:R-:W-:Y:S01]  /*5ed0*/  HMMA.16816.F32.BF16 R56, R4, R12, R88 ;  /* 0x0000000c0438723c */ /* 0x000fe20000041858 */
[----:B------:R-:W-:Y:S02]  /*5ee0*/  MOV R86, R67 ;  /* 0x0000004300567202 */ /* 0x000fe40000000f00 */
[----:B------:R-:W-:Y:S01]  /*5ef0*/  MOV R85, R70 ;  /* 0x0000004600557202 */ /* 0x000fe20000000f00 */
[----:B------:R-:W-:Y:S01]  /*5f00*/  FFMA.FTZ R70, R170, c[0x0][0x2d0], -R0 ;  /* 0x0000b400aa467a23 */ /* 0x000fe20000010800 */
[----:B------:R-:W-:-:S02]  /*5f10*/  MOV R170, R221 ;  /* 0x000000dd00aa7202 */ /* 0x000fc40000000f00 */
[----:B------:R-:W-:Y:S01]  /*5f20*/  MOV R88, R161 ;  /* 0x000000a100587202 */ /* 0x000fe20000000f00 */
[-C--:B------:R-:W-:Y:S01]  /*5f30*/  HMMA.16816.F32.BF16 R52, R4, R14.reuse, R72 ;  /* 0x0000000e0434723c */ /* 0x080fe20000041848 */
[----:B------:R-:W-:Y:S01]  /*5f40*/  MOV R161, R121 ;  /* 0x0000007900a17202 */ /* 0x000fe20000000f00 */
[----:B------:R-:W-:Y:S01]  /*5f50*/  MUFU.EX2 R221, R115 ;  /* 0x0000007300dd7308 */ /* 0x000fe20000000800 */
[----:B-1----:R-:W-:Y:S02]  /*5f60*/  MOV R174, R84 ;  /* 0x0000005400ae7202 */ /* 0x002fe40000000f00 */
[----:B------:R-:W-:Y:S02]  /*5f70*/  MOV R84, R107 ;  /* 0x0000006b00547202 */ /* 0x000fe40000000f00 */
[----:B------:R-:W-:Y:S01]  /*5f80*/  MOV R107, R130 ;  /* 0x00000082006b7202 */ /* 0x000fe20000000f00 */
[----:B------:R-:W-:Y:S01]  /*5f90*/  HMMA.16816.F32.BF16 R28, R8, R14, R44 ;  /* 0x0000000e081c723c */ /* 0x000fe2000004182c */
[----:B------:R-:W1:Y:S01]  /*5fa0*/  LDSM.16.MT88.4 R12, [R229+0x1000] ;  /* 0x00100000e50c783b */ /* 0x000e620000004200 */
[----:B------:R-:W-:Y:S01]  /*5fb0*/  MOV R121, R116 ;  /* 0x0000007400797202 */ /* 0x000fe20000000f00 */
[--C-:B------:R-:W-:Y:S01]  /*5fc0*/  FFMA.FTZ R130, R167, c[0x0][0x2d0], -R0.reuse ;  /* 0x0000b400a7827a23 */ /* 0x100fe20000010800 */
[----:B------:R-:W-:Y:S01]  /*5fd0*/  MOV R90, R69 ;  /* 0x00000045005a7202 */ /* 0x000fe20000000f00 */
[--C-:B------:R-:W-:Y:S01]  /*5fe0*/  FFMA.FTZ R116, R172, c[0x0][0x2d0], -R0.reuse ;  /* 0x0000b400ac747a23 */ /* 0x100fe20000010800 */
[----:B------:R-:W-:Y:S01]  /*5ff0*/  MOV R167, R218 ;  /* 0x000000da00a77202 */ /* 0x000fe20000000f00 */
[----:B------:R-:W-:Y:S01]  /*6000*/  FFMA.FTZ R69, R169, c[0x0][0x2d0], -R0 ;  /* 0x0000b400a9457a23 */ /* 0x000fe20000010800 */
[----:B------:R-:W-:Y:S01]  /*6010*/  MUFU.EX2 R172, R108 ;  /* 0x0000006c00ac7308 */ /* 0x000fe20000000800 */
[----:B------:R-:W-:-:S02]  /*6020*/  MOV R169, R220 ;  /* 0x000000dc00a97202 */ /* 0x000fc40000000f00 */
[----:B------:R-:W-:Y:S02]  /*6030*/  MOV R141, R122 ;  /* 0x0000007a008d7202 */ /* 0x000fe40000000f00 */
[----:B------:R-:W-:Y:S02]  /*6040*/  MOV R89, R105 ;  /* 0x0000006900597202 */ /* 0x000fe40000000f00 */
[----:B------:R-:W-:Y:S01]  /*6050*/  MOV R91, R106 ;  /* 0x0000006a005b7202 */ /* 0x000fe20000000f00 */
[----:B------:R-:W-:Y:S01]  /*6060*/  MUFU.EX2 R220, R112 ;  /* 0x0000007000dc7308 */ /* 0x000fe20000000800 */
[----:B------:R-:W-:Y:S01]  /*6070*/  MOV R105, R128 ;  /* 0x0000008000697202 */ /* 0x000fe20000000f00 */
[--C-:B------:R-:W-:Y:S01]  /*6080*/  FFMA.FTZ R128, R165, c[0x0][0x2d0], -R0.reuse ;  /* 0x0000b400a5807a23 */ /* 0x100fe20000010800 */
[----:B------:R-:W-:Y:S01]  /*6090*/  MOV R106, R129 ;  /* 0x00000081006a7202 */ /* 0x000fe20000000f00 */
[----:B------:R-:W-:Y:S01]  /*60a0*/  FFMA.FTZ R129, R166, c[0x0][0x2d0], -R0 ;  /* 0x0000b400a6817a23 */ /* 0x000fe20000010800 */
[----:B------:R-:W-:-:S02]  /*60b0*/  MOV R166, R217 ;  /* 0x000000d900a67202 */ /* 0x000fc40000000f00 */
[----:B------:R-:W-:Y:S01]  /*60c0*/  MOV R165, R216 ;  /* 0x000000d800a57202 */ /* 0x000fe20000000f00 */
[----:B------:R-:W-:Y:S08]  /*60d0*/  MUFU.EX2 R217, R140 ;  /* 0x0000008c00d97308 */ /* 0x000ff00000000800 */
[----:B------:R-:W-:Y:S08]  /*60e0*/  MUFU.EX2 R216, R145 ;  /* 0x0000009100d87308 */ /* 0x000ff00000000800 */
[----:B------:R-:W-:Y:S01]  /*60f0*/  MUFU.EX2 R116, R116 ;  /* 0x0000007400747308 */ /* 0x000fe20000000800 */
[-C--:B-1----:R-:W-:Y:S07]  /*6100*/  HMMA.16816.F32.BF16 R44, R8, R12.reuse, R132 ;  /* 0x0000000c082c723c */ /* 0x082fee0000041884 */
[----:B------:R-:W-:Y:S01]  /*6110*/  MOV R134, R87 ;  /* 0x0000005700867202 */ /* 0x000fe20000000f00 */
[----:B------:R-:W-:Y:S01]  /*6120*/  HMMA.16816.F32.BF16 R36, R4, R12, R124 ;  /* 0x0000000c0424723c */ /* 0x000fe2000004187c */
[----:B------:R-:W-:Y:S01]  /*6130*/  MOV R135, R2 ;  /* 0x0000000200877202 */ /* 0x000fe20000000f00 */
[----:B------:R-:W-:Y:S01]  /*6140*/  FFMA.FTZ R2, R173, c[0x0][0x2d0], -R0 ;  /* 0x0000b400ad027a23 */ /* 0x000fe20000010800 */
[----:B------:R-:W-:Y:S01]  /*6150*/  MOV R87, R120 ;  /* 0x0000007800577202 */ /* 0x000fe20000000f00 */
[----:B------:R-:W1:Y:S01]  /*6160*/  MUFU.EX2 R173, R113 ;  /* 0x0000007100ad7308 */ /* 0x000e620000000800 */
[----:B------:R-:W-:-:S02]  /*6170*/  MOV R133, R86 ;  /* 0x0000005600857202 */ /* 0x000fc40000000f00 */
[----:B------:R-:W-:Y:S01]  /*6180*/  MOV R120, R131 ;  /* 0x0000008300787202 */ /* 0x000fe20000000f00 */
[-C--:B------:R-:W-:Y:S01]  /*6190*/  HMMA.16816.F32.BF16 R32, R4, R14.reuse, R76 ;  /* 0x0000000e0420723c */ /* 0x080fe2000004184c */
[----:B------:R-:W-:Y:S01]  /*61a0*/  MOV R86, R71 ;  /* 0x0000004700567202 */ /* 0x000fe20000000f00 */
[--C-:B------:R-:W-:Y:S01]  /*61b0*/  FFMA.FTZ R131, R168, c[0x0][0x2d0], -R0.reuse ;  /* 0x0000b400a8837a23 */ /* 0x100fe20000010800 */
[----:B------:R-:W-:Y:S01]  /*61c0*/  MOV R168, R219 ;  /* 0x000000db00a87202 */ /* 0x000fe20000000f00 */
[----:B------:R-:W-:Y:S01]  /*61d0*/  FFMA.FTZ R71, R171, c[0x0][0x2d0], -R0 ;  /* 0x0000b400ab477a23 */ /* 0x000fe20000010800 */
[----:B------:R-:W-:Y:S01]  /*61e0*/  MUFU.EX2 R219, R110 ;  /* 0x0000006e00db7308 */ /* 0x000fe20000000800 */
[----:B------:R-:W-:Y:S02]  /*61f0*/  MOV R164, R134 ;  /* 0x0000008600a47202 */ /* 0x000fe40000000f00 */
[----:B------:R-:W-:Y:S01]  /*6200*/  HMMA.16816.F32.BF16 R20, R8, R14, R40 ;  /* 0x0000000e0814723c */ /* 0x000fe20000041828 */
[----:B------:R-:W2:Y:S01]  /*6210*/  LDSM.16.MT88.4 R12, [R226+0x1000] ;  /* 0x00100000e20c783b */ /* 0x000ea20000004200 */
[----:B------:R-:W-:-:S02]  /*6220*/  MOV R132, R89 ;  /* 0x0000005900847202 */ /* 0x000fc40000000f00 */
[----:B------:R-:W-:Y:S01]  /*6230*/  MOV R134, R91 ;  /* 0x0000005b00867202 */ /* 0x000fe20000000f00 */
[----:B------:R-:W3:Y:S01]  /*6240*/  MUFU.EX2 R171, R3 ;  /* 0x0000000300ab7308 */ /* 0x000ee20000000800 */
[----:B-1----:R-:W-:Y:S02]  /*6250*/  MOV R145, R173 ;  /* 0x000000ad00917202 */ /* 0x002fe40000000f00 */
[-C--:B--2---:R-:W-:Y:S05]  /*6260*/  HMMA.16816.F32.BF16 R40, R8, R12.reuse, R156 ;  /* 0x0000000c0828723c */ /* 0x084fea000004189c */
[----:B------:R-:W1:Y:S03]  /*6270*/  MUFU.EX2 R157, R2 ;  /* 0x00000002009d7308 */ /* 0x000e660000000800 */
[C---:B------:R-:W-:Y:S05]  /*6280*/  HMMA.16816.F32.BF16 R72, R4.reuse, R12, R152 ;  /* 0x0000000c0448723c */ /* 0x040fea0000041898 */
[----:B------:R-:W-:Y:S02]  /*6290*/  MUFU.EX2 R155, R111 ;  /* 0x0000006f009b7308 */ /* 0x000fe40000000800 */
[--C-:B------:R-:W-:Y:S01]  /*62a0*/  FFMA.FTZ R154, R149, c[0x0][0x2d0], -R0.reuse ;  /* 0x0000b400959a7a23 */ /* 0x100fe20000010800 */
[-C--:B------:R-:W-:Y:S05]  /*62b0*/  HMMA.16816.F32.BF16 R64, R4, R14.reuse, R80 ;  /* 0x0000000e0440723c */ /* 0x080fea0000041850 */
[----:B------:R2:W4:Y:S01]  /*62c0*/  MUFU.EX2 R156, R143 ;  /* 0x0000008f009c7308 */ /* 0x0005220000000800 */
[----:B------:R-:W-:Y:S01]  /*62d0*/  MOV R149, R133 ;  /* 0x0000008500957202 */ /* 0x000fe20000000f00 */
[--C-:B------:R-:W-:Y:S01]  /*62e0*/  FFMA.FTZ R152, R163, c[0x0][0x2d0], -R0.reuse ;  /* 0x0000b400a3987a23 */ /* 0x100fe20000010800 */
[----:B------:R-:W-:Y:S01]  /*62f0*/  MOV R133, R90 ;  /* 0x0000005a00857202 */ /* 0x000fe20000000f00 */
[----:B------:R-:W-:Y:S01]  /*6300*/  FFMA.FTZ R153, R162, c[0x0][0x2d0], -R0 ;  /* 0x0000b400a2997a23 */ /* 0x000fe20000010800 */
[----:B------:R-:W-:Y:S01]  /*6310*/  MOV R163, R215 ;  /* 0x000000d700a37202 */ /* 0x000fe20000000f00 */
[----:B------:R-:W-:Y:S01]  /*6320*/  HMMA.16816.F32.BF16 R24, R8, R14, R24 ;  /* 0x0000000e0818723c */ /* 0x000fe20000041818 */
[----:B------:R-:W5:Y:S01]  /*6330*/  LDSM.16.MT88.4 R12, [R228+0x1000] ;  /* 0x00100000e40c783b */ /* 0x000f620000004200 */
[----:B------:R1:W-:Y:S01]  /*6340*/  MUFU.EX2 R158, R142 ;  /* 0x0000008e009e7308 */ /* 0x0003e20000000800 */
[----:B------:R-:W-:-:S02]  /*6350*/  MOV R162, R214 ;  /* 0x000000d600a27202 */ /* 0x000fc40000000f00 */
[----:B--2---:R-:W-:-:S05]  /*6360*/  MOV R143, R120 ;  /* 0x00000078008f7202 */ /* 0x004fca0000000f00 */
[----:B------:R-:W-:Y:S01]  /*6370*/  MUFU.EX2 R159, R114 ;  /* 0x00000072009f7308 */ /* 0x000fe20000000800 */
[----:B-1----:R-:W-:-:S07]  /*6380*/  MOV R142, R121 ;  /* 0x00000079008e7202 */ /* 0x002fce0000000f00 */
[----:B------:R3:W-:Y:S08]  /*6390*/  MUFU.EX2 R214, R147 ;  /* 0x0000009300d67308 */ /* 0x0007f00000000800 */
[----:B------:R1:W-:Y:S01]  /*63a0*/  MUFU.EX2 R215, R146 ;  /* 0x0000009200d77308 */ /* 0x0003e20000000800 */
[----:B---3--:R-:W-:Y:S01]  /*63b0*/  MOV R147, R171 ;  /* 0x000000ab00937202 */ /* 0x008fe20000000f00 */
[----:B-----5:R-:W-:Y:S01]  /*63c0*/  HMMA.16816.F32.BF16 R76, R8, R12, R100 ;  /* 0x0000000c084c723c */ /* 0x020fe20000041864 */
[----:B-1----:R-:W-:-:S06]  /*63d0*/  MOV R146, R172 ;  /* 0x000000ac00927202 */ /* 0x002fcc0000000f00 */
[----:B------:R-:W-:Y:S01]  /*63e0*/  MOV R103, R135 ;  /* 0x0000008700677202 */ /* 0x000fe20000000f00 */
[C---:B------:R-:W-:Y:S01]  /*63f0*/  HMMA.16816.F32.BF16 R80, R4.reuse, R12, R96 ;  /* 0x0000000c0450723c */ /* 0x040fe20000041860 */
[----:B------:R-:W-:Y:S02]  /*6400*/  MOV R135, R84 ;  /* 0x0000005400877202 */ /* 0x000fe40000000f00 */
[----:B------:R-:W-:Y:S02]  /*6410*/  MOV R101, R85 ;  /* 0x0000005500657202 */ /* 0x000fe40000000f00 */
[----:B------:R-:W-:Y:S02]  /*6420*/  MOV R100, R86 ;  /* 0x0000005600647202 */ /* 0x000fe40000000f00 */
[----:B------:R-:W-:Y:S01]  /*6430*/  MOV R98, R161 ;  /* 0x000000a100627202 */ /* 0x000fe20000000f00 */
[----:B------:R-:W-:Y:S01]  /*6440*/  HMMA.16816.F32.BF16 R60, R4, R14, R92 ;  /* 0x0000000e043c723c */ /* 0x000fe2000004185c */
[----:B------:R-:W1:Y:S01]  /*6450*/  MUFU.EX2 R161, R109 ;  /* 0x0000006d00a17308 */ /* 0x000e620000000800 */
[----:B------:R-:W-:-:S02]  /*6460*/  MOV R99, R87 ;  /* 0x0000005700637202 */ /* 0x000fc40000000f00 */
[----:B------:R-:W-:Y:S02]  /*6470*/  MOV R97, R104 ;  /* 0x0000006800617202 */ /* 0x000fe40000000f00 */
[----:B------:R-:W-:Y:S01]  /*6480*/  MOV R96, R105 ;  /* 0x0000006900607202 */ /* 0x000fe20000000f00 */
[--C-:B------:R-:W-:Y:S01]  /*6490*/  FFMA.FTZ R5, R176, c[0x0][0x2d0], -R0.reuse ;  /* 0x0000b400b0057a23 */ /* 0x100fe20000010800 */
[----:B------:R-:W-:Y:S01]  /*64a0*/  HMMA.16816.F32.BF16 R16, R8, R14, R16 ;  /* 0x0000000e0810723c */ /* 0x000fe20000041810 */
[----:B------:R-:W2:Y:S01]  /*64b0*/  LDSM.16.MT88.4 R12, [R225+0x1800] ;  /* 0x00180000e10c783b */ /* 0x000ea20000004200 */
[----:B------:R-:W-:Y:S01]  /*64c0*/  FFMA.FTZ R4, R175, c[0x0][0x2d0], -R0 ;  /* 0x0000b400af047a23 */ /* 0x000fe20000010800 */
[----:B------:R-:W-:Y:S01]  /*64d0*/  MUFU.EX2 R218, R5 ;  /* 0x0000000500da7308 */ /* 0x000fe20000000800 */
[----:B------:R-:W-:Y:S01]  /*64e0*/  F2FP.BF16.PACK_AB R7, R157, R171 ;  /* 0x000000ab9d07723e */ /* 0x000fe200000010ff */
[----:B------:R-:W-:Y:S01]  /*64f0*/  FADD.FTZ R0, R208, R207 ;  /* 0x000000cfd0007221 */ /* 0x000fe20000010000 */
[----:B------:R-:W-:Y:S01]  /*6500*/  MOV R176, R123 ;  /* 0x0000007b00b07202 */ /* 0x000fe20000000f00 */
[----:B------:R-:W-:Y:S01]  /*6510*/  FADD.FTZ R93, R203, R199 ;  /* 0x000000c7cb5d7221 */ /* 0x000fe20000010000 */
[----:B----4-:R-:W-:Y:S01]  /*6520*/  F2FP.BF16.PACK_AB R8, R156, R252 ;  /* 0x000000fc9c08723e */ /* 0x010fe200000010ff */
[----:B------:R-:W-:Y:S01]  /*6530*/  FADD.FTZ R92, R206, R205 ;  /* 0x000000cdce5c7221 */ /* 0x000fe20000010000 */
[----:B-1----:R-:W-:Y:S01]  /*6540*/  F2FP.BF16.PACK_AB R6, R172, R161 ;  /* 0x000000a1ac06723e */ /* 0x002fe200000010ff */
[----:B------:R1:W3:Y:S01]  /*6550*/  MUFU.EX2 R175, R4 ;  /* 0x0000000400af7308 */ /* 0x0002e20000000800 */
[----:B------:R-:W-:Y:S01]  /*6560*/  F2FP.BF16.PACK_AB R9, R221, R220 ;  /* 0x000000dcdd09723e */ /* 0x000fe200000010ff */
[----:B------:R-:W-:Y:S01]  /*6570*/  FADD.FTZ R2, R149, R92 ;  /* 0x0000005c95027221 */ /* 0x000fe20000010000 */
[----:B------:R-:W-:-:S02]  /*6580*/  F2FP.BF16.PACK_AB R10, R174, R158 ;  /* 0x0000009eae0a723e */ /* 0x000fc400000010ff */
[----:B------:R-:W-:Y:S01]  /*6590*/  F2FP.BF16.PACK_AB R11, R173, R159 ;  /* 0x0000009fad0b723e */ /* 0x000fe200000010ff */
[----:B------:R-:W-:Y:S01]  /*65a0*/  FADD.FTZ R2, R163, R2 ;  /* 0x00000002a3027221 */ /* 0x000fe20000010000 */
[----:B------:R-:W-:Y:S01]  /*65b0*/  MOV R95, R106 ;  /* 0x0000006a005f7202 */ /* 0x000fe20000000f00 */
[----:B------:R-:W-:Y:S01]  /*65c0*/  MUFU.EX2 R199, R179 ;  /* 0x000000b300c77308 */ /* 0x000fe20000000800 */
[----:B------:R-:W-:Y:S01]  /*65d0*/  MOV R94, R107 ;  /* 0x0000006b005e7202 */ /* 0x000fe20000000f00 */
[----:B------:R-:W-:Y:S01]  /*65e0*/  FADD.FTZ R2, R166, R2 ;  /* 0x00000002a6027221 */ /* 0x000fe20000010000 */
[----:B------:R-:W-:Y:S02]  /*65f0*/  MOV R102, R88 ;  /* 0x0000005800667202 */ /* 0x000fe40000000f00 */
[----:B------:R-:W-:Y:S02]  /*6600*/  MOV R207, R212 ;  /* 0x000000d400cf7202 */ /* 0x000fe40000000f00 */
[----:B------:R-:W-:Y:S01]  /*6610*/  MOV R166, R141 ;  /* 0x0000008d00a67202 */ /* 0x000fe20000000f00 */
[----:B------:R-:W-:Y:S01]  /*6620*/  MUFU.EX2 R212, R136 ;  /* 0x0000008800d47308 */ /* 0x000fe20000000800 */
[----:B-1----:R-:W-:Y:S01]  /*6630*/  F2FP.BF16.PACK_AB R4, R219, R155 ;  /* 0x0000009bdb04723e */ /* 0x002fe200000010ff */
[----:B------:R-:W-:Y:S01]  /*6640*/  FADD.FTZ R3, R207, R0 ;  /* 0x00000000cf037221 */ /* 0x000fe20000010000 */
[----:B---3--:R-:W-:Y:S01]  /*6650*/  F2FP.BF16.PACK_AB R5, R175, R218 ;  /* 0x000000daaf05723e */ /* 0x008fe200000010ff */
[----:B------:R-:W-:Y:S01]  /*6660*/  FADD.FTZ R0, R211, R93 ;  /* 0x0000005dd3007221 */ /* 0x000fe20000010000 */
[----:B------:R-:W-:Y:S01]  /*6670*/  MOV R149, R100 ;  /* 0x0000006400957202 */ /* 0x000fe20000000f00 */
[----:B------:R-:W-:Y:S01]  /*6680*/  FADD.FTZ R3, R162, R3 ;  /* 0x00000003a2037221 */ /* 0x000fe20000010000 */
[----:B------:R-:W-:Y:S01]  /*6690*/  MOV R162, R101 ;  /* 0x0000006500a27202 */ /* 0x000fe20000000f00 */
[----:B------:R1:W3:Y:S01]  /*66a0*/  MUFU.EX2 R211, R137 ;  /* 0x0000008900d37308 */ /* 0x0002e20000000800 */
[----:B------:R-:W-:Y:S01]  /*66b0*/  FADD.FTZ R0, R164, R0 ;  /* 0x00000000a4007221 */ /* 0x000fe20000010000 */
[----:B------:R-:W-:Y:S01]  /*66c0*/  MOV R164, R143 ;  /* 0x0000008f00a47202 */ /* 0x000fe20000000f00 */
[----:B------:R-:W-:Y:S01]  /*66d0*/  FADD.FTZ R3, R165, R3 ;  /* 0x00000003a5037221 */ /* 0x000fe20000010000 */
[----:B------:R-:W-:Y:S01]  /*66e0*/  MOV R165, R142 ;  /* 0x0000008e00a57202 */ /* 0x000fe20000000f00 */
[----:B------:R-:W-:Y:S01]  /*66f0*/  FADD.FTZ R0, R167, R0 ;  /* 0x00000000a7007221 */ /* 0x000fe20000010000 */
[----:B--2---:R-:W-:Y:S01]  /*6700*/  HMMA.16816.F32.BF16 R124, R4, R12, R56 ;  /* 0x0000000c047c723c */ /* 0x004fe20000041838 */
[----:B------:R-:W-:Y:S01]  /*6710*/  MOV R167, R176 ;  /* 0x000000b000a77202 */ /* 0x000fe20000000f00 */
[----:B------:R-:W-:Y:S01]  /*6720*/  MUFU.EX2 R203, R178 ;  /* 0x000000b200cb7308 */ /* 0x000fe20000000800 */
[----:B------:R-:W-:Y:S01]  /*6730*/  MOV R143, R102 ;  /* 0x00000066008f7202 */ /* 0x000fe20000000f00 */
[----:B------:R-:W-:Y:S01]  /*6740*/  FADD.FTZ R0, R149, R0 ;  /* 0x0000000095007221 */ /* 0x000fe20000010000 */
[----:B------:R-:W-:-:S02]  /*6750*/  MOV R142, R103 ;  /* 0x00000067008e7202 */ /* 0x000fc40000000f00 */
[----:B------:R-:W-:Y:S01]  /*6760*/  MOV R163, R94 ;  /* 0x0000005e00a37202 */ /* 0x000fe20000000f00 */
[----:B------:R-:W-:Y:S01]  /*6770*/  HMMA.16816.F32.BF16 R56, R4, R14, R52 ;  /* 0x0000000e0438723c */ /* 0x000fe20000041834 */
[----:B------:R-:W-:Y:S01]  /*6780*/  MOV R176, R96 ;  /* 0x0000006000b07202 */ /* 0x000fe20000000f00 */
[----:B------:R-:W-:Y:S01]  /*6790*/  MUFU.EX2 R206, R177 ;  /* 0x000000b100ce7308 */ /* 0x000fe20000000800 */
[----:B------:R-:W-:Y:S01]  /*67a0*/  MOV R141, R97 ;  /* 0x00000061008d7202 */ /* 0x000fe20000000f00 */
[----:B------:R-:W-:Y:S01]  /*67b0*/  FADD.FTZ R0, R165, R0 ;  /* 0x00000000a5007221 */ /* 0x000fe20000010000 */
[----:B------:R-:W-:Y:S02]  /*67c0*/  MOV R165, R135 ;  /* 0x0000008700a57202 */ /* 0x000fe40000000f00 */
[----:B-1----:R-:W-:Y:S01]  /*67d0*/  MOV R137, R175 ;  /* 0x000000af00897202 */ /* 0x002fe20000000f00 */
[----:B------:R-:W-:Y:S01]  /*67e0*/  HMMA.16816.F32.BF16 R84, R8, R12, R48 ;  /* 0x0000000c0854723c */ /* 0x000fe20000041830 */
[----:B------:R-:W-:Y:S01]  /*67f0*/  FADD.FTZ R0, R169, R0 ;  /* 0x00000000a9007221 */ /* 0x000fe20000010000 */
[----:B------:R-:W-:Y:S01]  /*6800*/  MUFU.EX2 R208, R148 ;  /* 0x0000009400d07308 */ /* 0x000fe20000000800 */
[----:B------:R-:W-:-:S02]  /*6810*/  MOV R169, R143 ;  /* 0x0000008f00a97202 */ /* 0x000fc40000000f00 */
[----:B------:R-:W-:Y:S01]  /*6820*/  FADD.FTZ R0, R222, R0 ;  /* 0x00000000de007221 */ /* 0x000fe20000010000 */
[----:B------:R-:W-:Y:S02]  /*6830*/  MOV R136, R174 ;  /* 0x000000ae00887202 */ /* 0x000fe40000000f00 */
[----:B------:R-:W-:Y:S01]  /*6840*/  HMMA.16816.F32.BF16 R52, R8, R14, R28 ;  /* 0x0000000e0834723c */ /* 0x000fe2000004181c */
[----:B------:R-:W1:Y:S01]  /*6850*/  LDSM.16.MT88.4 R12, [R229+0x1800] ;  /* 0x00180000e50c783b */ /* 0x000e620000004200 */
[----:B------:R-:W-:Y:S01]  /*6860*/  MUFU.EX2 R205, R71 ;  /* 0x0000004700cd7308 */ /* 0x000fe20000000800 */
[----:B------:R-:W-:-:S04]  /*6870*/  FADD.FTZ R0, R223, R0 ;  /* 0x00000000df007221 */ /* 0x000fc80000010000 */
[----:B------:R-:W-:Y:S02]  /*6880*/  MOV R30, R98 ;  /* 0x00000062001e7202 */ /* 0x000fe40000000f00 */
[----:B------:R-:W-:Y:S01]  /*6890*/  MOV R31, R99 ;  /* 0x00000063001f7202 */ /* 0x000fe20000000f00 */
[----:B------:R-:W-:Y:S02]  /*68a0*/  MUFU.EX2 R207, R70 ;  /* 0x0000004600cf7308 */ /* 0x000fe40000000800 */
[----:B------:R-:W-:Y:S02]  /*68b0*/  FADD.FTZ R3, R30, R3 ;  /* 0x000000031e037221 */ /* 0x000fe40000010000 */
[----:B------:R-:W-:Y:S02]  /*68c0*/  FADD.FTZ R2, R31, R2 ;  /* 0x000000021f027221 */ /* 0x000fe40000010000 */
[----:B------:R-:W-:Y:S02]  /*68d0*/  FADD.FTZ R3, R163, R3 ;  /* 0x00000003a3037221 */ /* 0x000fe40000010000 */
[----:B------:R-:W-:Y:S01]  /*68e0*/  MUFU.EX2 R71, R191 ;  /* 0x000000bf00477308 */ /* 0x000fe20000000800 */
[----:B------:R-:W-:Y:S01]  /*68f0*/  FADD.FTZ R2, R164, R2 ;  /* 0x00000002a4027221 */ /* 0x000fe20000010000 */
[----:B------:R-:W-:Y:S01]  /*6900*/  MOV R164, R134 ;  /* 0x0000008600a47202 */ /* 0x000fe20000000f00 */
[----:B------:R-:W-:Y:S01]  /*6910*/  FADD.FTZ R3, R167, R3 ;  /* 0x00000003a7037221 */ /* 0x000fe20000010000 */
[----:B------:R-:W-:-:S03]  /*6920*/  MOV R167, R133 ;  /* 0x0000008500a77202 */ /* 0x000fc60000000f00 */
[----:B------:R-:W-:Y:S01]  /*6930*/  FADD.FTZ R3, R250, R3 ;  /* 0x00000003fa037221 */ /* 0x000fe20000010000 */
[----:B------:R-:W-:Y:S03]  /*6940*/  MUFU.EX2 R70, R193 ;  /* 0x000000c100467308 */ /* 0x000fe60000000800 */
[----:B------:R-:W-:-:S04]  /*6950*/  FADD.FTZ R3, R251, R3 ;  /* 0x00000003fb037221 */ /* 0x000fc80000010000 */
[----:B------:R-:W-:Y:S01]  /*6960*/  FADD.FTZ R3, R164, R3 ;  /* 0x00000003a4037221 */ /* 0x000fe20000010000 */
[-C--:B-1----:R-:W-:Y:S08]  /*6970*/  HMMA.16816.F32.BF16 R48, R8, R12.reuse, R44 ;  /* 0x0000000c0830723c */ /* 0x082ff0000004182c */
[C---:B------:R-:W-:Y:S08]  /*6980*/  HMMA.16816.F32.BF16 R120, R4.reuse, R12, R36 ;  /* 0x0000000c0478723c */ /* 0x040ff00000041824 */
[-C--:B------:R-:W-:Y:S08]  /*6990*/  HMMA.16816.F32.BF16 R112, R4, R14.reuse, R32 ;  /* 0x0000000e0470723c */ /* 0x080ff00000041820 */
[C---:B------:R-:W-:Y:S01]  /*69a0*/  HMMA.16816.F32.BF16 R44, R8.reuse, R14, R20 ;  /* 0x0000000e082c723c */ /* 0x040fe20000041814 */
[----:B------:R-:W1:Y:S04]  /*69b0*/  LDSM.16.MT88.4 R12, [R226+0x1800] ;  /* 0x00180000e20c783b */ /* 0x000e680000004200 */
[----:B------:R-:W-:Y:S03]  /*69c0*/  LDSM.16.MT88.4 R20, [R225+0x2000] ;  /* 0x00200000e114783b */ /* 0x000fe60000004200 */
[-C--:B-1----:R-:W-:Y:S08]  /*69d0*/  HMMA.16816.F32.BF16 R40, R8, R12.reuse, R40 ;  /* 0x0000000c0828723c */ /* 0x082ff00000041828 */
[C---:B------:R-:W-:Y:S08]  /*69e0*/  HMMA.16816.F32.BF16 R108, R4.reuse, R12, R72 ;  /* 0x0000000c046c723c */ /* 0x040ff00000041848 */
[-C--:B------:R-:W-:Y:S08]  /*69f0*/  HMMA.16816.F32.BF16 R104, R4, R14.reuse, R64 ;  /* 0x0000000e0468723c */ /* 0x080ff00000041840 */
[C---:B------:R-:W-:Y:S01]  /*6a00*/  HMMA.16816.F32.BF16 R32, R8.reuse, R14, R24 ;  /* 0x0000000e0820723c */ /* 0x040fe20000041818 */
[----:B------:R-:W1:Y:S07]  /*6a10*/  LDSM.16.MT88.4 R12, [R228+0x1800] ;  /* 0x00180000e40c783b */ /* 0x000e6e0000004200 */
[-C--:B-1----:R-:W-:Y:S08]  /*6a20*/  HMMA.16816.F32.BF16 R36, R8, R12.reuse, R76 ;  /* 0x0000000c0824723c */ /* 0x082ff0000004184c */
[----:B------:R-:W-:Y:S08]  /*6a30*/  HMMA.16816.F32.BF16 R88, R4, R12, R80 ;  /* 0x0000000c0458723c */ /* 0x000ff00000041850 */
[-C--:B------:R-:W-:Y:S01]  /*6a40*/  HMMA.16816.F32.BF16 R24, R8, R14.reuse, R16 ;  /* 0x0000000e0818723c */ /* 0x080fe20000041810 */
[----:B------:R-:W1:Y:S04]  /*6a50*/  LDSM.16.MT88.4 R8, [R228+0x2000] ;  /* 0x00200000e408783b */ /* 0x000e680000004200 */
[----:B------:R-:W2:Y:S03]  /*6a60*/  LDSM.16.MT88.4 R16, [R229+0x2000] ;  /* 0x00200000e510783b */ /* 0x000ea60000004200 */
[----:B------:R-:W-:Y:S01]  /*6a70*/  HMMA.16816.F32.BF16 R80, R4, R14, R60 ;  /* 0x0000000e0450723c */ /* 0x000fe2000004183c */
[----:B------:R-:W4:Y:S06]  /*6a80*/  LDSM.16.MT88.4 R12, [R226+0x2000] ;  /* 0x00200000e20c783b */ /* 0x000f2c0000004200 */
[----:B------:R-:W-:Y:S01]  /*6a90*/  FADD.FTZ R4, R213, R209 ;  /* 0x000000d1d5047221 */ /* 0x000fe20000010000 */
[----:B---3--:R-:W-:Y:S01]  /*6aa0*/  F2FP.BF16.PACK_AB R5, R211, R212 ;  /* 0x000000d4d305723e */ /* 0x008fe200000010ff */
[----:B------:R3:W-:Y:S01]  /*6ab0*/  MUFU.EX2 R213, R139 ;  /* 0x0000008b00d57308 */ /* 0x0007e20000000800 */
[----:B------:R-:W-:Y:S01]  /*6ac0*/  F2FP.BF16.PACK_AB R6, R217, R216 ;  /* 0x000000d8d906723e */ /* 0x000fe200000010ff */
[----:B------:R-:W-:-:S04]  /*6ad0*/  FADD.FTZ R4, R210, R4 ;  /* 0x00000004d2047221 */ /* 0x000fc80000010000 */
[----:B------:R-:W-:Y:S01]  /*6ae0*/  FADD.FTZ R28, R168, R4 ;  /* 0x00000004a81c7221 */ /* 0x000fe20000010000 */
[----:B------:R-:W-:Y:S01]  /*6af0*/  F2FP.BF16.PACK_AB R4, R215, R214 ;  /* 0x000000d6d704723e */ /* 0x000fe200000010ff */
[----:B------:R-:W5:Y:S01]  /*6b00*/  MUFU.EX2 R210, R138 ;  /* 0x0000008a00d27308 */ /* 0x000f620000000800 */
[----:B------:R-:W-:Y:S02]  /*6b10*/  MOV R168, R170 ;  /* 0x000000aa00a87202 */ /* 0x000fe40000000f00 */
[----:B------:R-:W-:-:S03]  /*6b20*/  MOV R170, R95 ;  /* 0x0000005f00aa7202 */ /* 0x000fc60000000f00 */
[----:B------:R-:W-:Y:S01]  /*6b30*/  FADD.FTZ R2, R168, R2 ;  /* 0x00000002a8027221 */ /* 0x000fe20000010000 */
[----:B------:R-:W-:Y:S01]  /*6b40*/  MOV R168, R132 ;  /* 0x0000008400a87202 */ /* 0x000fe20000000f00 */
[----:B------:R-:W1:Y:S01]  /*6b50*/  MUFU.EX2 R209, R69 ;  /* 0x0000004500d17308 */ /* 0x000e620000000800 */
[----:B---3--:R-:W-:Y:S01]  /*6b60*/  MOV R139, R159 ;  /* 0x0000009f008b7202 */ /* 0x008fe20000000f00 */
[----:B------:R-:W-:Y:S01]  /*6b70*/  FADD.FTZ R2, R247, R2 ;  /* 0x00000002f7027221 */ /* 0x000fe20000010000 */
[----:B------:R-:W-:Y:S01]  /*6b80*/  LDSM.16.MT88.4 R132, [R226+0x3000] ;  /* 0x00300000e284783b */ /* 0x000fe20000004200 */
[----:B------:R-:W-:Y:S02]  /*6b90*/  FADD.FTZ R3, R168, R3 ;  /* 0x00000003a8037221 */ /* 0x000fe40000010000 */
[----:B------:R-:W-:Y:S01]  /*6ba0*/  FADD.FTZ R2, R249, R2 ;  /* 0x00000002f9027221 */ /* 0x000fe20000010000 */
[----:B-----5:R-:W-:Y:S01]  /*6bb0*/  F2FP.BF16.PACK_AB R7, R213, R210 ;  /* 0x000000d2d507723e */ /* 0x020fe200000010ff */
[----:B------:R-:W-:Y:S02]  /*6bc0*/  MUFU.EX2 R69, R194 ;  /* 0x000000c200457308 */ /* 0x000fe40000000800 */
[----:B------:R-:W-:Y:S01]  /*6bd0*/  FADD.FTZ R2, R165, R2 ;  /* 0x00000002a5027221 */ /* 0x000fe20000010000 */
[----:B------:R-:W-:-:S03]  /*6be0*/  MOV R138, R161 ;  /* 0x000000a1008a7202 */ /* 0x000fc60000000f00 */
[----:B------:R-:W-:Y:S01]  /*6bf0*/  FADD.FTZ R2, R169, R2 ;  /* 0x00000002a9027221 */ /* 0x000fe20000010000 */
[C---:B------:R-:W-:Y:S08]  /*6c00*/  HMMA.16816.F32.BF16 R100, R4.reuse, R20, R84 ;  /* 0x000000140464723c */ /* 0x040ff00000041854 */
[C---:B-1----:R-:W-:Y:S08]  /*6c10*/  HMMA.16816.F32.BF16 R64, R4.reuse, R8, R36 ;  /* 0x000000080440723c */ /* 0x042ff00000041824 */
[C---:B------:R-:W-:Y:S08]  /*6c20*/  HMMA.16816.F32.BF16 R96, R4.reuse, R22, R52 ;  /* 0x000000160460723c */ /* 0x040ff00000041834 */
[C---:B--2---:R-:W-:Y:S08]  /*6c30*/  HMMA.16816.F32.BF16 R92, R4.reuse, R16, R48 ;  /* 0x00000010045c723c */ /* 0x044ff00000041830 */
[C---:B------:R-:W-:Y:S08]  /*6c40*/  HMMA.16816.F32.BF16 R84, R4.reuse, R18, R44 ;  /* 0x000000120454723c */ /* 0x040ff0000004182c */
[C---:B----4-:R-:W-:Y:S08]  /*6c50*/  HMMA.16816.F32.BF16 R76, R4.reuse, R12, R40 ;  /* 0x0000000c044c723c */ /* 0x050ff00000041828 */
[C---:B------:R-:W-:Y:S08]  /*6c60*/  HMMA.16816.F32.BF16 R72, R4.reuse, R14, R32 ;  /* 0x0000000e0448723c */ /* 0x040ff00000041820 */
[----:B------:R-:W-:Y:S01]  /*6c70*/  HMMA.16816.F32.BF16 R36, R4, R10, R24 ;  /* 0x0000000a0424723c */ /* 0x000fe20000041818 */
[----:B------:R-:W-:Y:S01]  /*6c80*/  FADD.FTZ R2, R220, R2 ;  /* 0x00000002dc027221 */ /* 0x000fe20000010000 */
[----:B------:R-:W-:Y:S05]  /*6c90*/  MUFU.EX2 R25, R192 ;  /* 0x000000c000197308 */ /* 0x000fea0000000800 */
[----:B------:R-:W-:Y:S01]  /*6ca0*/  F2FP.BF16.PACK_AB R4, R203, R199 ;  /* 0x000000c7cb04723e */ /* 0x000fe200000010ff */
[----:B------:R-:W-:Y:S01]  /*6cb0*/  FADD.FTZ R24, R162, R28 ;  /* 0x0000001ca2187221 */ /* 0x000fe20000010000 */
[----:B------:R-:W-:Y:S01]  /*6cc0*/  F2FP.BF16.PACK_AB R6, R208, R206 ;  /* 0x000000ced006723e */ /* 0x000fe200000010ff */
[----:B------:R-:W-:Y:S01]  /*6cd0*/  FADD.FTZ R3, R252, R3 ;  /* 0x00000003fc037221 */ /* 0x000fe20000010000 */
[----:B------:R-:W-:Y:S01]  /*6ce0*/  F2FP.BF16.PACK_AB R5, R205, R116 ;  /* 0x00000074cd05723e */ /* 0x000fe200000010ff */
[----:B------:R-:W-:Y:S01]  /*6cf0*/  MUFU.EX2 R27, R195 ;  /* 0x000000c3001b7308 */ /* 0x000fe20000000800 */
[----:B------:R-:W-:-:S07]  /*6d00*/  F2FP.BF16.PACK_AB R7, R209, R207 ;  /* 0x000000cfd107723e */ /* 0x000fce00000010ff */
[C---:B------:R-:W-:Y:S01]  /*6d10*/  HMMA.16816.F32.BF16 R60, R4.reuse, R20, R124 ;  /* 0x00000014043c723c */ /* 0x040fe2000004187c */
[----:B------:R-:W-:Y:S06]  /*6d20*/  MUFU.EX2 R26, R196 ;  /* 0x000000c4001a7308 */ /* 0x000fec0000000800 */
[----:B------:R-:W-:Y:S01]  /*6d30*/  MOV R125, R156 ;  /* 0x0000009c007d7202 */ /* 0x000fe20000000f00 */
[----:B------:R-:W-:Y:S01]  /*6d40*/  HMMA.16816.F32.BF16 R56, R4, R22, R56 ;  /* 0x000000160438723c */ /* 0x000fe20000041838 */
[----:B------:R-:W1:Y:S01]  /*6d50*/  LDSM.16.MT88.4 R20, [R225+0x2800] ;  /* 0x00280000e114783b */ /* 0x000e620000004200 */
[----:B------:R-:W-:-:S02]  /*6d60*/  MOV R127, R158 ;  /* 0x0000009e007f7202 */ /* 0x000fc40000000f00 */
[----:B------:R-:W-:-:S04]  /*6d70*/  MOV R126, R157 ;  /* 0x0000009d007e7202 */ /* 0x000fc80000000f00 */
[C---:B------:R-:W-:Y:S08]  /*6d80*/  HMMA.16816.F32.BF16 R48, R4.reuse, R16, R120 ;  /* 0x000000100430723c */ /* 0x040ff00000041878 */
[C---:B------:R-:W-:Y:S01]  /*6d90*/  HMMA.16816.F32.BF16 R40, R4.reuse, R18, R112 ;  /* 0x000000120428723c */ /* 0x040fe20000041870 */
[----:B------:R-:W2:Y:S07]  /*6da0*/  LDSM.16.MT88.4 R16, [R229+0x2800] ;  /* 0x00280000e510783b */ /* 0x000eae0000004200 */
[C---:B------:R-:W-:Y:S01]  /*6db0*/  HMMA.16816.F32.BF16 R32, R4.reuse, R12, R108 ;  /* 0x0000000c0420723c */ /* 0x040fe2000004186c */
[----:B------:R-:W-:Y:S07]  /*6dc0*/  MUFU.EX2 R109, R184 ;  /* 0x000000b8006d7308 */ /* 0x000fee0000000800 */
[C---:B------:R-:W-:Y:S01]  /*6dd0*/  HMMA.16816.F32.BF16 R28, R4.reuse, R14, R104 ;  /* 0x0000000e041c723c */ /* 0x040fe20000041868 */
[----:B------:R-:W3:Y:S01]  /*6de0*/  LDSM.16.MT88.4 R12, [R226+0x2800] ;  /* 0x00280000e20c783b */ /* 0x000ee20000004200 */
[----:B------:R-:W4:Y:S06]  /*6df0*/  MUFU.EX2 R107, R187 ;  /* 0x000000bb006b7308 */ /* 0x000f2c0000000800 */
[C---:B------:R-:W-:Y:S02]  /*6e00*/  HMMA.16816.F32.BF16 R44, R4.reuse, R8, R88 ;  /* 0x00000008042c723c */ /* 0x040fe40000041858 */
[----:B------:R-:W-:Y:S06]  /*6e10*/  MUFU.EX2 R108, R186 ;  /* 0x000000ba006c7308 */ /* 0x000fec0000000800 */
[----:B------:R-:W-:Y:S01]  /*6e20*/  HMMA.16816.F32.BF16 R52, R4, R10, R80 ;  /* 0x0000000a0434723c */ /* 0x000fe20000041850 */
[----:B------:R-:W5:Y:S01]  /*6e30*/  LDSM.16.MT88.4 R8, [R228+0x2800] ;  /* 0x00280000e408783b */ /* 0x000f620000004200 */
[----:B------:R-:W1:Y:S05]  /*6e40*/  MUFU.EX2 R110, R185 ;  /* 0x000000b9006e7308 */ /* 0x000e6a0000000800 */
[----:B------:R-:W-:Y:S01]  /*6e50*/  FADD.FTZ R4, R166, R24 ;  /* 0x00000018a6047221 */ /* 0x000fe20000010000 */
[----:B------:R-:W-:-:S02]  /*6e60*/  MOV R166, R151 ;  /* 0x0000009700a67202 */ /* 0x000fc40000000f00 */
[----:B------:R-:W-:Y:S01]  /*6e70*/  MUFU.EX2 R105, R181 ;  /* 0x000000b500697308 */ /* 0x000fe20000000800 */
[----:B------:R-:W-:Y:S01]  /*6e80*/  FADD.FTZ R24, R170, R4 ;  /* 0x00000004aa187221 */ /* 0x000fe20000010000 */
[----:B----4-:R-:W-:Y:S01]  /*6e90*/  F2FP.BF16.PACK_AB R4, R107, R109 ;  /* 0x0000006d6b04723e */ /* 0x010fe200000010ff */
[----:B------:R-:W-:Y:S01]  /*6ea0*/  FADD.FTZ R0, R166, R0 ;  /* 0x00000000a6007221 */ /* 0x000fe20000010000 */
[----:B------:R-:W-:-:S04]  /*6eb0*/  MOV R170, R142 ;  /* 0x0000008e00aa7202 */ /* 0x000fc80000000f00 */
[----:B------:R-:W4:Y:S01]  /*6ec0*/  MUFU.EX2 R106, R180 ;  /* 0x000000b4006a7308 */ /* 0x000f220000000800 */
[----:B-1----:R-:W-:Y:S01]  /*6ed0*/  F2FP.BF16.PACK_AB R6, R110, R108 ;  /* 0x0000006c6e06723e */ /* 0x002fe200000010ff */
[----:B------:R-:W-:-:S06]  /*6ee0*/  FADD.FTZ R0, R170, R0 ;  /* 0x00000000aa007221 */ /* 0x000fcc0000010000 */
[----:B------:R-:W-:Y:S08]  /*6ef0*/  MUFU.EX2 R91, R182 ;  /* 0x000000b6005b7308 */ /* 0x000ff00000000800 */
[----:B------:R-:W1:Y:S01]  /*6f00*/  MUFU.EX2 R104, R183 ;  /* 0x000000b700687308 */ /* 0x000e620000000800 */
[----:B----4-:R-:W-:-:S07]  /*6f10*/  F2FP.BF16.PACK_AB R5, R106, R105 ;  /* 0x000000696a05723e */ /* 0x010fce00000010ff */
[----:B------:R-:W-:Y:S08]  /*6f20*/  MUFU.EX2 R81, R190 ;  /* 0x000000be00517308 */ /* 0x000ff00000000800 */
[----:B------:R-:W-:Y:S01]  /*6f30*/  MUFU.EX2 R83, R189 ;  /* 0x000000bd00537308 */ /* 0x000fe20000000800 */
[----:B-1----:R-:W-:-:S07]  /*6f40*/  F2FP.BF16.PACK_AB R7, R104, R91 ;  /* 0x0000005b6807723e */ /* 0x002fce00000010ff */
[----:B------:R-:W1:Y:S01]  /*6f50*/  MUFU.EX2 R89, R188 ;  /* 0x000000bc00597308 */ /* 0x000e620000000800 */
[C---:B------:R-:W-:Y:S07]  /*6f60*/  HMMA.16816.F32.BF16 R100, R4.reuse, R20, R100 ;  /* 0x000000140464723c */ /* 0x040fee0000041864 */
[----:B------:R-:W-:Y:S01]  /*6f70*/  MUFU.EX2 R80, R131 ;  /* 0x0000008300507308 */ /* 0x000fe20000000800 */
[C---:B------:R-:W-:Y:S07]  /*6f80*/  HMMA.16816.F32.BF16 R96, R4.reuse, R22, R96 ;  /* 0x000000160460723c */ /* 0x040fee0000041860 */
[----:B------:R-:W4:Y:S01]  /*6f90*/  MUFU.EX2 R82, R130 ;  /* 0x0000008200527308 */ /* 0x000f220000000800 */
[C---:B--2---:R-:W-:Y:S07]  /*6fa0*/  HMMA.16816.F32.BF16 R92, R4.reuse, R16, R92 ;  /* 0x00000010045c723c */ /* 0x044fee000004185c */
[----:B------:R-:W-:Y:S01]  /*6fb0*/  MUFU.EX2 R88, R129 ;  /* 0x0000008100587308 */ /* 0x000fe20000000800 */
[C---:B------:R-:W-:Y:S07]  /*6fc0*/  HMMA.16816.F32.BF16 R84, R4.reuse, R18, R84 ;  /* 0x000000120454723c */ /* 0x040fee0000041854 */
[----:B------:R-:W2:Y:S01]  /*6fd0*/  MUFU.EX2 R90, R128 ;  /* 0x00000080005a7308 */ /* 0x000ea20000000800 */
[C---:B---3--:R-:W-:Y:S08]  /*6fe0*/  HMMA.16816.F32.BF16 R76, R4.reuse, R12, R76 ;  /* 0x0000000c044c723c */ /* 0x048ff0000004184c */
[C---:B------:R-:W-:Y:S08]  /*6ff0*/  HMMA.16816.F32.BF16 R72, R4.reuse, R14, R72 ;  /* 0x0000000e0448723c */ /* 0x040ff00000041848 */
[C---:B-----5:R-:W-:Y:S08]  /*7000*/  HMMA.16816.F32.BF16 R64, R4.reuse, R8, R64 ;  /* 0x000000080440723c */ /* 0x060ff00000041840 */
[----:B------:R-:W-:Y:S07]  /*7010*/  HMMA.16816.F32.BF16 R36, R4, R10, R36 ;  /* 0x0000000a0424723c */ /* 0x000fee0000041824 */
[----:B------:R-:W-:Y:S01]  /*7020*/  FADD.FTZ R4, R176, R24 ;  /* 0x00000018b0047221 */ /* 0x000fe20000010000 */
[----:B-1----:R-:W-:-:S02]  /*7030*/  F2FP.BF16.PACK_AB R6, R89, R83 ;  /* 0x000000535906723e */ /* 0x002fc400000010ff */
[----:B----4-:R-:W-:Y:S01]  /*7040*/  F2FP.BF16.PACK_AB R5, R82, R80 ;  /* 0x000000505205723e */ /* 0x010fe200000010ff */
[----:B------:R-:W-:Y:S01]  /*7050*/  FADD.FTZ R24, R150, R4 ;  /* 0x0000000496187221 */ /* 0x000fe20000010000 */
[----:B------:R-:W-:Y:S01]  /*7060*/  F2FP.BF16.PACK_AB R4, R81, R71 ;  /* 0x000000475104723e */ /* 0x000fe200000010ff */
[----:B------:R-:W-:Y:S01]  /*7070*/  FADD.FTZ R0, R155, R0 ;  /* 0x000000009b007221 */ /* 0x000fe20000010000 */
[----:B--2---:R-:W-:Y:S01]  /*7080*/  F2FP.BF16.PACK_AB R7, R90, R88 ;  /* 0x000000585a07723e */ /* 0x004fe200000010ff */
[----:B------:R-:W1:Y:S01]  /*7090*/  LDSM.16.MT88.4 R148, [R225+0x3000] ;  /* 0x00300000e194783b */ /* 0x000e620000004200 */
[----:B------:R-:W-:Y:S02]  /*70a0*/  MOV R112, R139 ;  /* 0x0000008b00707202 */ /* 0x000fe40000000f00 */
[----:B------:R-:W-:Y:S02]  /*70b0*/  MOV R176, R141 ;  /* 0x0000008d00b07202 */ /* 0x000fe40000000f00 */
[----:B------:R-:W-:Y:S01]  /*70c0*/  MOV R111, R127 ;  /* 0x0000007f006f7202 */ /* 0x000fe20000000f00 */
[C---:B------:R-:W-:Y:S01]  /*70d0*/  HMMA.16816.F32.BF16 R60, R4.reuse, R20, R60 ;  /* 0x00000014043c723c */ /* 0x040fe2000004183c */
[----:B------:R-:W-:Y:S01]  /*70e0*/  MOV R124, R176 ;  /* 0x000000b0007c7202 */ /* 0x000fe20000000f00 */
[----:B------:R-:W2:Y:S06]  /*70f0*/  LDSM.16.MT88.4 R140, [R229+0x3000] ;  /* 0x00300000e58c783b */ /* 0x000eac0000004200 */
[C---:B------:R-:W-:Y:S08]  /*7100*/  HMMA.16816.F32.BF16 R56, R4.reuse, R22, R56 ;  /* 0x000000160438723c */ /* 0x040ff00000041838 */
[C---:B------:R-:W-:Y:S08]  /*7110*/  HMMA.16816.F32.BF16 R48, R4.reuse, R16, R48 ;  /* 0x000000100430723c */ /* 0x040ff00000041830 */
[C---:B------:R-:W-:Y:S08]  /*7120*/  HMMA.16816.F32.BF16 R40, R4.reuse, R18, R40 ;  /* 0x000000120428723c */ /* 0x040ff00000041828 */
[C---:B------:R-:W-:Y:S08]  /*7130*/  HMMA.16816.F32.BF16 R32, R4.reuse, R12, R32 ;  /* 0x0000000c0420723c */ /* 0x040ff00000041820 */
[C---:B------:R-:W-:Y:S08]  /*7140*/  HMMA.16816.F32.BF16 R28, R4.reuse, R14, R28 ;  /* 0x0000000e041c723c */ /* 0x040ff0000004181c */
[C---:B------:R-:W-:Y:S08]  /*7150*/  HMMA.16816.F32.BF16 R44, R4.reuse, R8, R44 ;  /* 0x00000008042c723c */ /* 0x040ff0000004182c */
[----:B------:R-:W-:Y:S01]  /*7160*/  HMMA.16816.F32.BF16 R52, R4, R10, R52 ;  /* 0x0000000a0434723c */ /* 0x000fe20000041834 */
[----:B------:R-:W-:-:S02]  /*7170*/  MOV R113, R138 ;  /* 0x0000008a00717202 */ /* 0x000fc40000000f00 */
[----:B------:R-:W-:Y:S02]  /*7180*/  MOV R114, R137 ;  /* 0x0000008900727202 */ /* 0x000fe40000000f00 */
[----:B------:R-:W-:Y:S02]  /*7190*/  MOV R115, R136 ;  /* 0x0000008800737202 */ /* 0x000fe40000000f00 */
[----:B------:R-:W-:Y:S01]  /*71a0*/  MOV R120, R145 ;  /* 0x0000009100787202 */ /* 0x000fe20000000f00 */
[----:B------:R-:W-:Y:S01]  /*71b0*/  FADD.FTZ R4, R167, R24 ;  /* 0x00000018a7047221 */ /* 0x000fe20000010000 */
[----:B------:R-:W-:Y:S01]  /*71c0*/  MOV R121, R146 ;  /* 0x0000009200797202 */ /* 0x000fe20000000f00 */
[----:B------:R-:W3:Y:S01]  /*71d0*/  LDL R24, [R1+0x70] ;  /* 0x0000700001187983 */ /* 0x000ee20000100800 */
[----:B------:R-:W-:Y:S01]  /*71e0*/  FADD.FTZ R6, R221, R2 ;  /* 0x00000002dd067221 */ /* 0x000fe20000010000 */
[----:B------:R-:W-:Y:S01]  /*71f0*/  MOV R9, c[0x0][0x2ac] ;  /* 0x0000ab0000097a02 */ /* 0x000fe20000000f00 */
[----:B------:R-:W-:Y:S01]  /*7200*/  FADD.FTZ R5, R219, R0 ;  /* 0x00000000db057221 */ /* 0x000fe20000010000 */
[----:B------:R-:W-:-:S02]  /*7210*/  MOV R122, R147 ;  /* 0x00000093007a7202 */ /* 0x000fc40000000f00 */
[----:B------:R-:W-:Y:S01]  /*7220*/  MOV R123, R126 ;  /* 0x0000007e007b7202 */ /* 0x000fe20000000f00 */
[----:B------:R-:W-:Y:S01]  /*7230*/  IMAD R9, R9, c[0x0][0x1d0], RZ ;  /* 0x0000740009097a24 */ /* 0x000fe200078e02ff */
[----:B------:R-:W4:Y:S01]  /*7240*/  MUFU.EX2 R19, R197 ;  /* 0x000000c500137308 */ /* 0x000f220000000800 */
[----:B------:R-:W-:Y:S01]  /*7250*/  FADD.FTZ R7, R125, R3 ;  /* 0x000000037d077221 */ /* 0x000fe20000010000 */
[----:B------:R-:W5:Y:S01]  /*7260*/  LDSM.16.MT88.4 R12, [R228+0x3000] ;  /* 0x00300000e40c783b */ /* 0x000f620000004200 */
[----:B------:R-:W-:-:S04]  /*7270*/  FADD.FTZ R4, R160, R4 ;  /* 0x00000004a0047221 */ /* 0x000fc80000010000 */
[----:B------:R-:W-:Y:S01]  /*7280*/  FADD.FTZ R4, R124, R4 ;  /* 0x000000047c047221 */ /* 0x000fe20000010000 */
[----:B------:R-:W-:Y:S03]  /*7290*/  MUFU.EX2 R21, R202 ;  /* 0x000000ca00157308 */ /* 0x000fe60000000800 */
[----:B------:R-:W-:Y:S02]  /*72a0*/  FADD.FTZ R8, R218, R4 ;  /* 0x00000004da087221 */ /* 0x000fe40000010000 */
[----:B------:R-:W-:Y:S02]  /*72b0*/  FADD.FTZ R4, R113, R5 ;  /* 0x0000000571047221 */ /* 0x000fe40000010000 */
[----:B------:R-:W-:Y:S01]  /*72c0*/  FADD.FTZ R5, R114, R8 ;  /* 0x0000000872057221 */ /* 0x000fe20000010000 */
[----:B------:R-:W-:Y:S01]  /*72d0*/  F2FP.BF16.PACK_AB R185, R248, R25 ;  /* 0x00000019f8b9723e */ /* 0x000fe200000010ff */
[----:B------:R-:W-:Y:S01]  /*72e0*/  FADD.FTZ R4, R121, R4 ;  /* 0x0000000479047221 */ /* 0x000fe20000010000 */
[----:B------:R-:W-:Y:S01]  /*72f0*/  MUFU.EX2 R20, R204 ;  /* 0x000000cc00147308 */ /* 0x000fe20000000800 */
[----:B------:R-:W-:-:S02]  /*7300*/  FADD.FTZ R5, R122, R5 ;  /* 0x000000057a057221 */ /* 0x000fc40000010000 */
[----:B------:R-:W-:-:S05]  /*7310*/  FADD.FTZ R4, R199, R4 ;  /* 0x00000004c7047221 */ /* 0x000fca0000010000 */
[----:B------:R-:W-:Y:S08]  /*7320*/  MUFU.EX2 R23, R198 ;  /* 0x000000c600177308 */ /* 0x000ff00000000800 */
[----:B------:R-:W-:Y:S01]  /*7330*/  MUFU.EX2 R22, R201 ;  /* 0x000000c900167308 */ /* 0x000fe20000000800 */
[----:B---3--:R-:W-:Y:S01]  /*7340*/  @P2 IMAD.HI.U32 R2, R24, c[0x0][0x2c8], RZ ;  /* 0x0000b20018022a27 */ /* 0x008fe200078e00ff */
[----:B------:R-:W-:-:S04]  /*7350*/  MOV R0, R24 ;  /* 0x0000001800007202 */ /* 0x000fc80000000f00 */
[----:B------:R-:W-:Y:S02]  /*7360*/  @P2 SHF.R.U32.HI R0, RZ, c[0x0][0x2cc], R2 ;  /* 0x0000b300ff002a19 */ /* 0x000fe40000011602 */
[----:B------:R-:W-:Y:S02]  /*7370*/  MOV R2, RZ ;  /* 0x000000ff00027202 */ /* 0x000fe40000000f00 */
[----:B------:R-:W-:-:S05]  /*7380*/  IADD3 R3, R0, -c[0x0][0x168], R9 ;  /* 0x80005a0000037a10 */ /* 0x000fca0007ffe009 */
[----:B------:R-:W-:-:S04]  /*7390*/  IMAD.HI R2, R3, -0x6db6db6d, R2 ;  /* 0x9249249303027827 */ /* 0x000fc800078e0202 */
[----:B------:R-:W-:Y:S02]  /*73a0*/  FADD.FTZ R3, R112, R6 ;  /* 0x0000000670037221 */ /* 0x000fe40000010000 */
[----:B------:R-:W3:Y:S01]  /*73b0*/  LDL R6, [R1+0x18] ;  /* 0x0000180001067983 */ /* 0x000ee20000100800 */
[----:B------:R-:W-:-:S04]  /*73c0*/  SHF.R.U32.HI R0, RZ, 0x1f, R2 ;  /* 0x0000001fff007819 */ /* 0x000fc80000011602 */
[----:B------:R-:W-:Y:S01]  /*73d0*/  LEA.HI.SX32 R9, R2, R0, 0x1a ;  /* 0x0000000002097211 */ /* 0x000fe200078fd2ff */
        /* <DEDUP_REMOVED lines=28> */
[----:B------:R-:W1:Y:S01]  /*75a0*/  MUFU.EX2 R17, R144 ;  /* 0x0000009000117308 */ /* 0x000e620000000800 */
[----:B------:R-:W-:Y:S02]  /*75b0*/  FADD.FTZ R0, R91, R3 ;  /* 0x000000035b007221 */ /* 0x000fe40000010000 */
[----:B------:R-:W-:Y:S02]  /*75c0*/  FADD.FTZ R4, R83, R4 ;  /* 0x0000000453047221 */ /* 0x000fe40000010000 */
[----:B------:R-:W-:-:S02]  /*75d0*/  FADD.FTZ R5, R82, R5 ;  /* 0x0000000552057221 */ /* 0x000fc40000010000 */
[----:B------:R-:W-:Y:S01]  /*75e0*/  FADD.FTZ R3, R110, R2 ;  /* 0x000000026e037221 */ /* 0x000fe20000010000 */
[----:B------:R-:W1:Y:S01]  /*75f0*/  MUFU.EX2 R16, R152 ;  /* 0x0000009800107308 */ /* 0x000e620000000800 */
[----:B------:R-:W-:Y:S02]  /*7600*/  FADD.FTZ R2, R104, R0 ;  /* 0x0000000068027221 */ /* 0x000fe40000010000 */
[----:B------:R-:W-:Y:S02]  /*7610*/  FADD.FTZ R0, R89, R4 ;  /* 0x0000000459007221 */ /* 0x000fe40000010000 */
[----:B------:R-:W-:Y:S02]  /*7620*/  FADD.FTZ R5, R88, R5 ;  /* 0x0000000558057221 */ /* 0x000fe40000010000 */
[----:B------:R-:W-:Y:S01]  /*7630*/  FADD.FTZ R4, R70, R3 ;  /* 0x0000000346047221 */ /* 0x000fe20000010000 */
[----:B------:R-:W2:Y:S01]  /*7640*/  MUFU.EX2 R11, R153 ;  /* 0x00000099000b7308 */ /* 0x000ea20000000800 */
[----:B------:R-:W-:-:S02]  /*7650*/  FADD.FTZ R3, R25, R2 ;  /* 0x0000000219037221 */ /* 0x000fc40000010000 */
[----:B----4-:R-:W-:Y:S02]  /*7660*/  FADD.FTZ R0, R19, R0 ;  /* 0x0000000013007221 */ /* 0x010fe40000010000 */
[----:B------:R-:W-:-:S03]  /*7670*/  FADD.FTZ R2, R90, R5 ;  /* 0x000000055a027221 */ /* 0x000fc60000010000 */
[----:B------:R-:W4:Y:S01]  /*7680*/  MUFU.EX2 R10, R154 ;  /* 0x0000009a000a7308 */ /* 0x000f220000000800 */
[----:B------:R-:W-:Y:S02]  /*7690*/  FADD.FTZ R248, R248, R3 ;  /* 0x00000003f8f87221 */ /* 0x000fe40000010000 */
[----:B-1----:R-:W-:Y:S02]  /*76a0*/  FADD.FTZ R3, R18, R0 ;  /* 0x0000000012037221 */ /* 0x002fe40000010000 */
[----:B------:R-:W-:Y:S02]  /*76b0*/  FADD.FTZ R0, R17, R2 ;  /* 0x0000000211007221 */ /* 0x000fe40000010000 */
[----:B------:R-:W-:Y:S02]  /*76c0*/  FADD.FTZ R4, R69, R4 ;  /* 0x0000000445047221 */ /* 0x000fe40000010000 */
[----:B------:R-:W-:Y:S02]  /*76d0*/  FADD.FTZ R0, R16, R0 ;  /* 0x0000000010007221 */ /* 0x000fe40000010000 */
[----:B------:R-:W-:-:S02]  /*76e0*/  FADD.FTZ R2, R27, R4 ;  /* 0x000000041b027221 */ /* 0x000fc40000010000 */
[----:B--2---:R-:W-:Y:S02]  /*76f0*/  FADD.FTZ R0, R11, R0 ;  /* 0x000000000b007221 */ /* 0x004fe40000010000 */
[----:B------:R-:W-:Y:S02]  /*7700*/  FADD.FTZ R3, R21, R3 ;  /* 0x0000000315037221 */ /* 0x000fe40000010000 */
[----:B------:R-:W-:Y:S02]  /*7710*/  FADD.FTZ R4, R26, R2 ;  /* 0x000000021a047221 */ /* 0x000fe40000010000 */
[----:B----4-:R-:W-:Y:S02]  /*7720*/  FADD.FTZ R0, R10, R0 ;  /* 0x000000000a007221 */ /* 0x010fe40000010000 */
[----:B------:R-:W-:Y:S01]  /*7730*/  FADD.FTZ R2, R20, R3 ;  /* 0x0000000314027221 */ /* 0x000fe20000010000 */
[----:B------:R-:W-:Y:S02]  /*7740*/  IADD3 R245, R245, -0x2, RZ ;  /* 0xfffffffef5f57810 */ /* 0x000fe40007ffe0ff */
[----:B------:R-:W-:-:S02]  /*7750*/  F2FP.BF16.PACK_AB R184, R69, R70 ;  /* 0x0000004645b8723e */ /* 0x000fc400000010ff */
[----:B------:R-:W-:Y:S02]  /*7760*/  F2FP.BF16.PACK_AB R186, R26, R27 ;  /* 0x0000001b1aba723e */ /* 0x000fe400000010ff */
[----:B------:R-:W-:Y:S02]  /*7770*/  F2FP.BF16.PACK_AB R187, R22, R23 ;  /* 0x0000001716bb723e */ /* 0x000fe400000010ff */
[----:B------:R-:W-:Y:S02]  /*7780*/  F2FP.BF16.PACK_AB R124, R18, R19 ;  /* 0x00000013127c723e */ /* 0x000fe400000010ff */
[----:B------:R-:W-:Y:S02]  /*7790*/  F2FP.BF16.PACK_AB R126, R20, R21 ;  /* 0x00000015147e723e */ /* 0x000fe400000010ff */
[----:B------:R-:W-:Y:S02]  /*77a0*/  F2FP.BF16.PACK_AB R125, R16, R17 ;  /* 0x00000011107d723e */ /* 0x000fe400000010ff */
[----:B------:R-:W-:Y:S01]  /*77b0*/  F2FP.BF16.PACK_AB R127, R10, R11 ;  /* 0x0000000b0a7f723e */ /* 0x000fe200000010ff */
[----:B------:R-:W-:Y:S01]  /*77c0*/  HMMA.16816.F32.BF16 R156, R184, R148, R100 ;  /* 0x00000094b89c723c */ /* 0x000fe20000041864 */
[----:B------:R-:W-:-:S07]  /*77d0*/  FADD.FTZ R248, R23, R248 ;  /* 0x000000f817f87221 */ /* 0x000fce0000010000 */
[----:B------:R-:W-:Y:S01]  /*77e0*/  HMMA.16816.F32.BF16 R160, R184, R150, R96 ;  /* 0x00000096b8a0723c */ /* 0x000fe20000041860 */
[----:B------:R-:W-:-:S07]  /*77f0*/  FADD.FTZ R248, R22, R248 ;  /* 0x000000f816f87221 */ /* 0x000fce0000010000 */
[C---:B------:R-:W-:Y:S08]  /*7800*/  HMMA.16816.F32.BF16 R164, R184.reuse, R140, R92 ;  /* 0x0000008cb8a4723c */ /* 0x040ff0000004185c */
[C---:B------:R-:W-:Y:S08]  /*7810*/  HMMA.16816.F32.BF16 R168, R184.reuse, R142, R84 ;  /* 0x0000008eb8a8723c */ /* 0x040ff00000041854 */
[C---:B------:R-:W-:Y:S08]  /*7820*/  HMMA.16816.F32.BF16 R172, R184.reuse, R132, R76 ;  /* 0x00000084b8ac723c */ /* 0x040ff0000004184c */
[----:B------:R-:W-:Y:S08]  /*7830*/  HMMA.16816.F32.BF16 R176, R184, R134, R72 ;  /* 0x00000086b8b0723c */ /* 0x000ff00000041848 */
[C---:B------:R-:W-:Y:S08]  /*7840*/  HMMA.16816.F32.BF16 R152, R124.reuse, R148, R60 ;  /* 0x000000947c98723c */ /* 0x040ff0000004183c */
[C---:B------:R-:W-:Y:S08]  /*7850*/  HMMA.16816.F32.BF16 R144, R124.reuse, R140, R48 ;  /* 0x0000008c7c90723c */ /* 0x040ff00000041830 */
[----:B------:R-:W-:Y:S08]  /*7860*/  HMMA.16816.F32.BF16 R136, R124, R132, R32 ;  /* 0x000000847c88723c */ /* 0x000ff00000041820 */
[----:B-----5:R-:W-:Y:S08]  /*7870*/  HMMA.16816.F32.BF16 R180, R184, R12, R64 ;  /* 0x0000000cb8b4723c */ /* 0x020ff00000041840 */
[C---:B------:R-:W-:Y:S08]  /*7880*/  HMMA.16816.F32.BF16 R148, R124.reuse, R150, R56 ;  /* 0x000000967c94723c */ /* 0x040ff00000041838 */
[C---:B------:R-:W-:Y:S08]  /*7890*/  HMMA.16816.F32.BF16 R140, R124.reuse, R142, R40 ;  /* 0x0000008e7c8c723c */ /* 0x040ff00000041828 */
[C---:B------:R-:W-:Y:S08]  /*78a0*/  HMMA.16816.F32.BF16 R132, R124.reuse, R134, R28 ;  /* 0x000000867c84723c */ /* 0x040ff0000004181c */
[----:B------:R-:W-:Y:S08]  /*78b0*/  HMMA.16816.F32.BF16 R128, R124, R12, R44 ;  /* 0x0000000c7c80723c */ /* 0x000ff0000004182c */
[-C--:B------:R-:W-:Y:S08]  /*78c0*/  HMMA.16816.F32.BF16 R184, R184, R14.reuse, R36 ;  /* 0x0000000eb8b8723c */ /* 0x080ff00000041824 */
[----:B------:R-:W-:Y:S01]  /*78d0*/  HMMA.16816.F32.BF16 R124, R124, R14, R52 ;  /* 0x0000000e7c7c723c */ /* 0x000fe20000041834 */
[----:B---3--:R-:W-:-:S05]  /*78e0*/  IMNMX R6, R6, R9, !PT ;  /* 0x0000000906067217 */ /* 0x008fca0007800200 */
[----:B------:R1:W-:Y:S04]  /*78f0*/  STL [R1+0x8], R6 ;  /* 0x0000080601007387 */ /* 0x0003e80000100800 */
[----:B------:R1:W-:Y:S04]  /*7900*/  STL [R1], R4 ;  /* 0x0000000401007387 */ /* 0x0003e80000100800 */
[----:B------:R1:W-:Y:S04]  /*7910*/  STL [R1+0x10], R0 ;  /* 0x0000100001007387 */ /* 0x0003e80000100800 */
[----:B------:R1:W-:Y:S01]  /*7920*/  STL [R1+0xc], R2 ;  /* 0x00000c0201007387 */ /* 0x0003e20000100800 */
[----:B------:R-:W-:Y:S11]  /*7930*/  ISETP.GE.AND P0, PT, R245, R6, PT ;  /* 0x00000006f500720c */ /* 0x000ff60003f06270 */
[----:B------:R-:W-:Y:S02]  /*7940*/  @!UPT UIADD3 URZ, URZ, URZ, URZ ;  /* 0x0000003f3f3ff290 */ /* 0x000fe4000fffe03f */
[----:B------:R-:W-:Y:S05]  /*7950*/  @!P0 BRA `(.L_x_1339) ;  /* 0x0000540000008947 */ /* 0x000fea0003800000 */
[----:B------:R-:W-:Y:S01]  /*7960*/  IMAD.MOV.U32 R121, RZ, RZ, R118 ;  /* 0x000000ffff797224 */ /* 0x000fe200078e0076 */
[----:B------:R-:W-:Y:S01]  /*7970*/  MOV R123, R68 ;  /* 0x00000044007b7202 */ /* 0x000fe20000000f00 */
[----:B------:R-:W-:Y:S01]  /*7980*/  IMAD.MOV.U32 R120, RZ, RZ, R119 ;  /* 0x000000ffff787224 */ /* 0x000fe200078e0077 */
[----:B------:R-:W-:Y:S02]  /*7990*/  MOV R122, R117 ;  /* 0x00000075007a7202 */ /* 0x000fe40000000f00 */
.L_x_1350:
[----:B-1----:R-:W2:Y:S01]  /*79a0*/  LDL R0, [R1+0x18] ;  /* 0x0000180001007983 */ /* 0x002ea20000100800 */
        /* <DEDUP_REMOVED lines=27> */
[----:B------:R-:W2:Y:S01]  /*7b60*/  LDL.64 R8, [R1+0x30] ;  /* 0x0000300001087983 */ /* 0x000ea20000100a00 */
[----:B------:R-:W-:Y:S01]  /*7b70*/  SHF.R.S32.HI R4, RZ, 0x1f, R244 ;  /* 0x0000001fff047819 */ /* 0x000fe200000114f4 */
[C---:B------:R-:W-:Y:S01]  /*7b80*/  IMAD.SHL.U32 R20, R243.reuse, 0x2, RZ ;  /* 0x00000002f3147824 */ /* 0x040fe200078e00ff */
[----:B------:R-:W-:Y:S01]  /*7b90*/  SHF.R.S32.HI R5, RZ, 0x1f, R243 ;  /* 0x0000001fff057819 */ /* 0x000fe200000114f3 */
[----:B------:R-:W-:Y:S02]  /*7ba0*/  IMAD R0, R0, c[0x0][0x208], RZ ;  /* 0x0000820000007a24 */ /* 0x000fe400078e02ff */
[----:B------:R-:W-:Y:S01]  /*7bb0*/  IMAD R4, R4, c[0x0][0x218], RZ ;  /* 0x0000860004047a24 */ /* 0x000fe200078e02ff */
[----:B------:R-:W-:Y:S01]  /*7bc0*/  SHF.L.U64.HI R5, R243, 0x1, R5 ;  /* 0x00000001f3057819 */ /* 0x000fe20000010205 */
[----:B------:R-:W-:Y:S01]  /*7bd0*/  IMAD R0, R246, c[0x0][0x20c], R0 ;  /* 0x00008300f6007a24 */ /* 0x000fe200078e0200 */
[----:B------:R-:W3:Y:S03]  /*7be0*/  LDL R6, [R1+0x40] ;  /* 0x0000400001067983 */ /* 0x000ee60000100800 */
[----:B------:R-:W-:Y:S04]  /*7bf0*/  IMAD.IADD R3, R3, 0x1, R0 ;  /* 0x0000000103037824 */ /* 0x000fe800078e0200 */
[----:B------:R-:W-:Y:S05]  /*7c00*/  IMAD.WIDE.U32 R2, R244, c[0x0][0x218], R2 ;  /* 0x00008600f4027a25 */ /* 0x000fea00078e0002 */
[----:B--2---:R-:W-:Y:S01]  /*7c10*/  IADD3 R0, P4, R8, R2, RZ ;  /* 0x0000000208007210 */ /* 0x004fe20007f9e0ff */
[----:B------:R-:W-:Y:S03]  /*7c20*/  IMAD R2, R244, c[0x0][0x21c], R4 ;  /* 0x00008700f4027a24 */ /* 0x000fe600078e0204 */
[----:B------:R-:W-:Y:S02]  /*7c30*/  LEA R4, P0, R0, c[0x0][0x1f8], 0x1 ;  /* 0x00007e0000047a11 */ /* 0x000fe400078008ff */
[----:B---3--:R-:W-:Y:S04]  /*7c40*/  IADD3.X R2, R6, R3, R2, P4, !PT ;  /* 0x0000000306027210 */ /* 0x008fe800027fe402 */
[----:B------:R-:W-:Y:S01]  /*7c50*/  LEA.HI.X R0, R0, c[0x0][0x1fc], R2, 0x1, P0 ;  /* 0x00007f0000007a11 */ /* 0x000fe200000f0c02 */
[----:B------:R-:W-:-:S05]  /*7c60*/  BRA.DIV ~URZ, `(.L_x_1342) ;  /* 0x0000d7327f007947 */ /* 0x000fca000b800000 */
[----:B------:R1:W2:Y:S02]  /*7c70*/  SHFL.IDX PT, R7, R0, RZ, 0x181f ;  /* 0x00181fff00077589 */ /* 0x0002a400000e0000 */
.L_x_1393:
[----:B------:R-:W-:-:S05]  /*7c80*/  BRA.DIV ~URZ, `(.L_x_1343) ;  /* 0x0000d7827f007947 */ /* 0x000fca000b800000 */
[----:B------:R-:W3:Y:S04]  /*7c90*/  SHFL.IDX PT, R6, R4, RZ, 0x181f ;  /* 0x00181fff04067589 */ /* 0x000ee800000e0000 */
[----:B------:R-:W4:Y:S04]  /*7ca0*/  SHFL.IDX PT, R2, R4, 0x1, 0x181f ;  /* 0x00381f0004027f89 */ /* 0x000f2800000e0000 */
[----:B------:R-:W-:Y:S04]  /*7cb0*/  SHFL.IDX PT, R3, R0, 0x1, 0x181f ;  /* 0x00381f0000037f89 */ /* 0x000fe800000e0000 */
[----:B------:R-:W-:Y:S04]  /*7cc0*/  SHFL.IDX PT, R10, R4, 0x2, 0x181f ;  /* 0x00581f00040a7f89 */ /* 0x000fe800000e0000 */
[----:B------:R-:W5:Y:S04]  /*7cd0*/  SHFL.IDX PT, R8, R4, 0x3, 0x181f ;  /* 0x00781f0004087f89 */ /* 0x000f6800000e0000 */
[----:B------:R-:W1:Y:S04]  /*7ce0*/  SHFL.IDX PT, R11, R0, 0x2, 0x181f ;  /* 0x00581f00000b7f89 */ /* 0x000e6800000e0000 */
[----:B------:R-:W2:Y:S04]  /*7cf0*/  SHFL.IDX PT, R9, R4, 0x4, 0x181f ;  /* 0x00981f0004097f89 */ /* 0x000ea800000e0000 */
[----:B------:R-:W1:Y:S04]  /*7d00*/  SHFL.IDX PT, R15, R0, 0x3, 0x181f ;  /* 0x00781f00000f7f89 */ /* 0x000e6800000e0000 */
[----:B------:R-:W1:Y:S04]  /*7d10*/  SHFL.IDX PT, R12, R4, 0x5, 0x181f ;  /* 0x00b81f00040c7f89 */ /* 0x000e6800000e0000 */
[----:B------:R-:W1:Y:S04]  /*7d20*/  SHFL.IDX PT, R14, R0, 0x4, 0x181f ;  /* 0x00981f00000e7f89 */ /* 0x000e6800000e0000 */
[----:B------:R-:W2:Y:S04]  /*7d30*/  SHFL.IDX PT, R13, R0, 0x5, 0x181f ;  /* 0x00b81f00000d7f89 */ /* 0x000ea800000e0000 */
[----:B------:R-:W2:Y:S04]  /*7d40*/  SHFL.IDX PT, R4, R4, 0x6, 0x181f ;  /* 0x00d81f0004047f89 */ /* 0x000ea800000e0000 */
[----:B-1----:R-:W1:Y:S01]  /*7d50*/  SHFL.IDX PT, R0, R0, 0x6, 0x181f ;  /* 0x00d81f0000007f89 */ /* 0x002e6200000e0000 */
[-C--:B---3--:R-:W-:Y:S02]  /*7d60*/  IADD3 R6, P0, R6, R20.reuse, RZ ;  /* 0x0000001406067210 */ /* 0x088fe40007f1e0ff */
[-C--:B----4-:R-:W-:Y:S02]  /*7d70*/  IADD3 R2, P4, R2, R20.reuse, RZ ;  /* 0x0000001402027210 */ /* 0x090fe40007f9e0ff */
[-C--:B-----5:R-:W-:Y:S01]  /*7d80*/  IADD3 R8, P5, R8, R20.reuse, RZ ;  /* 0x0000001408087210 */ /* 0x0a0fe20007fbe0ff */
[--C-:B--2---:R-:W-:Y:S01]  /*7d90*/  IMAD.X R7, R7, 0x1, R5.reuse, P0 ;  /* 0x0000000107077824 */ /* 0x104fe200000e0605 */
[-C--:B------:R-:W-:Y:S01]  /*7da0*/  IADD3 R10, P0, R10, R20.reuse, RZ ;  /* 0x000000140a0a7210 */ /* 0x080fe20007f1e0ff */
[--C-:B------:R-:W-:Y:S03]  /*7db0*/  IMAD.X R3, R3, 0x1, R5.reuse, P4 ;  /* 0x0000000103037824 */ /* 0x100fe600020e0605 */
[----:B------:R2:W-:Y:S01]  /*7dc0*/  LDGSTS.E.BYPASS.LTC128B.128 [R242+0x100], [R6.64], !P3 ;  /* 0x0010000006f27fae */ /* 0x0005e2000d901d48 */
[--C-:B------:R-:W-:Y:S03]  /*7dd0*/  IMAD.X R11, R11, 0x1, R5.reuse, P0 ;  /* 0x000000010b0b7824 */ /* 0x100fe600000e0605 */
[----:B------:R3:W-:Y:S04]  /*7de0*/  LDGSTS.E.BYPASS.LTC128B.128 [R242+0x900], [R2.64], !P3 ;  /* 0x0090000002f27fae */ /* 0x0007e8000d901d48 */
[----:B------:R4:W-:Y:S01]  /*7df0*/  LDGSTS.E.BYPASS.LTC128B.128 [R242+0x1100], [R10.64], !P3 ;  /* 0x011000000af27fae */ /* 0x0009e2000d901d48 */
[-C--:B--2---:R-:W-:Y:S01]  /*7e00*/  IADD3 R6, P4, R9, R20.reuse, RZ ;  /* 0x0000001409067210 */ /* 0x084fe20007f9e0ff */
[--C-:B------:R-:W-:Y:S01]  /*7e10*/  IMAD.X R9, R15, 0x1, R5.reuse, P5 ;  /* 0x000000010f097824 */ /* 0x100fe200028e0605 */
[----:B---3--:R-:W-:Y:S03]  /*7e20*/  IADD3 R2, P0, R12, R20, RZ ;  /* 0x000000140c027210 */ /* 0x008fe60007f1e0ff */
[--C-:B------:R-:W-:Y:S01]  /*7e30*/  IMAD.X R7, R14, 0x1, R5.reuse, P4 ;  /* 0x000000010e077824 */ /* 0x100fe200020e0605 */
[----:B------:R4:W-:Y:S01]  /*7e40*/  LDGSTS.E.BYPASS.LTC128B.128 [R242+0x1900], [R8.64], !P3 ;  /* 0x0190000008f27fae */ /* 0x0009e2000d901d48 */
[----:B------:R-:W-:Y:S03]  /*7e50*/  IMAD.X R3, R13, 0x1, R5, P0 ;  /* 0x000000010d037824 */ /* 0x000fe600000e0605 */
[----:B------:R4:W-:Y:S04]  /*7e60*/  LDGSTS.E.BYPASS.LTC128B.128 [R242+0x2100], [R6.64], !P3 ;  /* 0x0210000006f27fae */ /* 0x0009e8000d901d48 */
[----:B------:R4:W-:Y:S02]  /*7e70*/  LDGSTS.E.BYPASS.LTC128B.128 [R242+0x2900], [R2.64], !P3 ;  /* 0x0290000002f27fae */ /* 0x0009e4000d901d48 */
.L_x_1394:
[----:B-1--4-:R-:W-:Y:S04]  /*7e80*/  IADD3 R2, P0, R4, R20, RZ ;  /* 0x0000001404027210 */ /* 0x012fe80007f1e0ff */
[----:B------:R-:W-:Y:S05]  /*7e90*/  IADD3.X R3, R0, R5, RZ, P0, !PT ;  /* 0x0000000500037210 */ /* 0x000fea00007fe4ff */
[----:B------:R-:W-:Y:S01]  /*7ea0*/  @!PT LDS RZ, [RZ] ;  /* 0x00000000fffff984 */ /* 0x000fe20000000800 */
[----:B------:R-:W-:Y:S01]  /*7eb0*/  @!PT LDS RZ, [RZ] ;  /* 0x00000000fffff984 */ /* 0x000fe20000000800 */
[----:B------:R-:W-:Y:S01]  /*7ec0*/  @!PT LDS RZ, [RZ] ;  /* 0x00000000fffff984 */ /* 0x000fe20000000800 */
[----:B------:R1:W-:Y:S04]  /*7ed0*/  LDGSTS.E.BYPASS.LTC128B.128 [R242+0x3100], [R2.64], !P3 ;  /* 0x0310000002f27fae */ /* 0x0003e8000d901d48 */
.L_x_1341:
[----:B-1-34-:R-:W-:Y:S05]  /*7ee0*/  BSYNC B0 ;  /* 0x0000000000007941 */ /* 0x01afea0003800000 */
.L_x_1340:
        /* <DEDUP_REMOVED lines=139> */
[----:B------:R-:W-:Y:S01]  /*87a0*/  IMAD.MOV.U32 R244, RZ, RZ, RZ ;  /* 0x000000fffff47224 */ /* 0x000fe200078e00ff */
[----:B------:R-:W-:Y:S01]  /*87b0*/  PLOP3.LUT P4, PT, PT, PT, UP0, 0x80, 0x0 ;  /* 0x000000000000781c */ /* 0x000fe20003f8f008 */
[C---:B------:R-:W-:Y:S01]  /*87c0*/  IMAD.SHL.U32 R119, R243.reuse, 0x2, RZ ;  /* 0x00000002f3777824 */ /* 0x040fe200078e00ff */
[----:B------:R-:W-:Y:S01]  /*87d0*/  PLOP3.LUT P0, PT, PT, PT, UP0, 0x80, 0x0 ;  /* 0x000000000000781c */ /* 0x000fe20003f0f008 */
[----:B------:R-:W2:Y:S01]  /*87e0*/  LDL R2, [R1+0x1c] ;  /* 0x00001c0001027983 */ /* 0x000ea20000100800 */
[----:B------:R-:W-:Y:S03]  /*87f0*/  SHF.R.S32.HI R117, RZ, 0x1f, R243 ;  /* 0x0000001fff757819 */ /* 0x000fe600000114f3 */
[----:B------:R-:W3:Y:S01]  /*8800*/  LDL R0, [R1+0x14] ;  /* 0x0000140001007983 */ /* 0x000ee20000100800 */
[----:B------:R-:W-:Y:S03]  /*8810*/  SHF.L.U64.HI R117, R243, 0x1, R117 ;  /* 0x00000001f3757819 */ /* 0x000fe60000010275 */
[----:B------:R-:W4:Y:S04]  /*8820*/  LDL.64 R222, [R1+0x28] ;  /* 0x0000280001de7983 */ /* 0x000f280000100a00 */
[----:B------:R-:W5:Y:S04]  /*8830*/  LDL R249, [R1+0x3c] ;  /* 0x00003c0001f97983 */ /* 0x000f680000100800 */
[----:B------:R-:W4:Y:S04]  /*8840*/  LDL.64 R220, [R1+0x20] ;  /* 0x0000200001dc7983 */ /* 0x000f280000100a00 */
[----:B------:R-:W5:Y:S01]  /*8850*/  LDL R247, [R1+0x38] ;  /* 0x0000380001f77983 */ /* 0x000f620000100800 */
[----:B--2---:R-:W-:Y:S05]  /*8860*/  IMAD R2, R245, 0x70, R2 ;  /* 0x00000070f5027824 */ /* 0x004fea00078e0202 */
[----:B---3--:R-:W-:Y:S05]  /*8870*/  IADD3 R2, R2, -0x70, R0 ;  /* 0xffffff9002027810 */ /* 0x008fea0007ffe000 */
        /* <DEDUP_REMOVED lines=25> */
.L_x_1395:
[----:B------:R-:W-:-:S05]  /*8a10*/  BRA.DIV ~URZ, `(.L_x_1347) ;  /* 0x0000d1327f007947 */ /* 0x000fca000b800000 */
[----:B------:R-:W3:Y:S02]  /*8a20*/  SHFL.IDX PT, R2, R116, RZ, 0x181f ;  /* 0x00181fff74027589 */ /* 0x000ee400000e0000 */
[-C--:B---3--:R-:W-:Y:S05]  /*8a30*/  IADD3 R2, P0, R2, R119.reuse, RZ ;  /* 0x0000007702027210 */ /* 0x088fea0007f1e0ff */
[--C-:B--2---:R-:W-:Y:S05]  /*8a40*/  IMAD.X R3, R118, 0x1, R117.reuse, P0 ;  /* 0x0000000176037824 */ /* 0x104fea00000e0675 */
        /* <DEDUP_REMOVED lines=30> */
.L_x_1396:
[----:B--2-4-:R-:W-:Y:S04]  /*8c30*/  IADD3 R2, P0, R116, R119, RZ ;  /* 0x0000007774027210 */ /* 0x014fe80007f1e0ff */
[----:B-1----:R-:W-:Y:S05]  /*8c40*/  IADD3.X R3, R0, R117, RZ, P0, !PT ;  /* 0x0000007500037210 */ /* 0x002fea00007fe4ff */
[----:B------:R-:W-:Y:S01]  /*8c50*/  @!PT LDS RZ, [RZ] ;  /* 0x00000000fffff984 */ /* 0x000fe20000000800 */
[----:B------:R-:W-:Y:S01]  /*8c60*/  @!PT LDS RZ, [RZ] ;  /* 0x00000000fffff984 */ /* 0x000fe20000000800 */
[----:B------:R-:W-:Y:S01]  /*8c70*/  @!PT LDS RZ, [RZ] ;  /* 0x00000000fffff984 */ /* 0x000fe20000000800 */
[----:B------:R1:W-:Y:S04]  /*8c80*/  LDGSTS.E.BYPASS.LTC128B.128 [R242+0x6900], [R2.64], !P3 ;  /* 0x0690000002f27fae */ /* 0x0003e8000d901d48 */
.L_x_1345:
[----:B------:R-:W-:Y:S05]  /*8c90*/  BSYNC B0 ;  /* 0x0000000000007941 */ /* 0x000fea0003800000 */
.L_x_1344:
[----:B-1----:R-:W2:Y:S01]  /*8ca0*/  LDL R3, [R1+0x4] ;  /* 0x0000040001037983 */ /* 0x002ea20000100800 */
[----:B------:R-:W-:Y:S03]  /*8cb0*/  IMAD R117, R245, -0x70, RZ ;  /* 0xffffff90f5757824 */ /* 0x000fe600078e02ff */
[----:B------:R-:W3:Y:S04]  /*8cc0*/  LDL R2, [R1+0x44] ;  /* 0x0000440001027983 */ /* 0x000ee80000100800 */
[----:B------:R-:W0:Y:S01]  /*8cd0*/  LDGDEPBAR ;  /* 0x00000000000079af */ /* 0x000e220000000000 */
[----:B--2---:R-:W-:Y:S01]  /*8ce0*/  MOV R116, R3 ;  /* 0x0000000300747202 */ /* 0x004fe20000000f00 */
[----:B------:R-:W-:Y:S01]  /*8cf0*/  @P2 IMAD.HI.U32 R0, R3, c[0x0][0x2c8], RZ ;  /* 0x0000b20003002a27 */ /* 0x000fe200078e00ff */
[----:B---3--:R-:W-:Y:S04]  /*8d00*/  IADD3 R117, -R2, 0x1, R117 ;  /* 0x0000000102757810 */ /* 0x008fe80007ffe175 */
[----:B------:R-:W-:Y:S02]  /*8d10*/  @P2 SHF.R.U32.HI R116, RZ, c[0x0][0x2cc], R0 ;  /* 0x0000b300ff742a19 */ /* 0x000fe40000011600 */
[----:B------:R-:W-:Y:S05]  /*8d20*/  MOV R0, c[0x0][0x2ac] ;  /* 0x0000ab0000007a02 */ /* 0x000fea0000000f00 */
[----:B------:R-:W-:Y:S05]  /*8d30*/  IMAD R117, R0, c[0x0][0x1d0], R117 ;  /* 0x0000740000757a24 */ /* 0x000fea00078e0275 */
[----:B------:R-:W-:Y:S01]  /*8d40*/  IADD3 R117, R117, -c[0x0][0x168], RZ ;  /* 0x80005a0075757a10 */ /* 0x000fe20007ffe0ff */
[----:B------:R-:W-:-:S05]  /*8d50*/  BRA.DIV ~URZ, `(.L_x_1348) ;  /* 0x0000d4c27f007947 */ /* 0x000fca000b800000 */
[----:B------:R1:W2:Y:S02]  /*8d60*/  SHFL.IDX PT, R0, R116, RZ, 0x1c1f ;  /* 0x001c1fff74007589 */ /* 0x0002a400000e0000 */
.L_x_1397:
[----:B--2---:R-:W-:Y:S05]  /*8d70*/  IMAD.IADD R0, R117, 0x1, R0 ;  /* 0x0000000175007824 */ /* 0x004fea00078e0200 */
[C---:B------:R-:W-:Y:S02]  /*8d80*/  ISETP.GT.AND P6, PT, R0.reuse, RZ, PT ;  /* 0x000000ff0000720c */ /* 0x040fe40003fc4270 */
[C---:B------:R-:W-:Y:S02]  /*8d90*/  ISETP.GT.AND P5, PT, R0.reuse, 0x1, PT ;  /* 0x000000010000780c */ /* 0x040fe40003fa4270 */
[C---:B------:R-:W-:Y:S02]  /*8da0*/  ISETP.GT.AND P4, PT, R0.reuse, 0x8, PT ;  /* 0x000000080000780c */ /* 0x040fe40003f84270 */
[----:B------:R-:W-:Y:S02]  /*8db0*/  ISETP.GT.AND P0, PT, R0, 0x9, PT ;  /* 0x000000090000780c */ /* 0x000fe40003f04270 */
[----:B------:R-:W-:Y:S02]  /*8dc0*/  FSEL R4, R4, -INF , P6 ;  /* 0xff80000004047808 */ /* 0x000fe40003000000 */
[C---:B------:R-:W-:Y:S02]  /*8dd0*/  ISETP.GT.AND P6, PT, R0.reuse, 0x10, PT ;  /* 0x000000100000780c */ /* 0x040fe40003fc4270 */
[----:B------:R-:W-:Y:S02]  /*8de0*/  FSEL R196, R5, -INF , P5 ;  /* 0xff80000005c47808 */ /* 0x000fe40002800000 */
        /* <DEDUP_REMOVED lines=46> */
[----:B------:R-:W-:Y:S02]  /*90d0*/  FSEL R101, R101, -INF , P5 ;  /* 0xff80000065657808 */ /* 0x000fe40002800000 */
[----:B------:R-:W-:Y:S02]  /*90e0*/  FSEL R112, R112, -INF , P4 ;  /* 0xff80000070707808 */ /* 0x000fe40002000000 */
[----:B------:R-:W-:Y:S01]  /*90f0*/  FSEL R113, R113, -INF , P0 ;  /* 0xff80000071717808 */ /* 0x000fe20000000000 */
[----:B------:R-:W-:-:S05]  /*9100*/  BRA.DIV ~URZ, `(.L_x_1349) ;  /* 0x0000d1827f007947 */ /* 0x000fca000b800000 */
[----:B------:R-:W-:Y:S01]  /*9110*/  FMNMX.FTZ R119, R4, R120, !PT ;  /* 0x0000007804777209 */ /* 0x000fe20007810000 */
[----:B------:R-:W2:Y:S03]  /*9120*/  SHFL.IDX PT, R3, R116, 0x1, 0x1c1f ;  /* 0x003c1f0074037f89 */ /* 0x000ea600000e0000 */
[----:B------:R-:W-:Y:S04]  /*9130*/  FMNMX.FTZ R119, R196, R119, !PT ;  /* 0x00000077c4777209 */ /* 0x000fe80007810000 */
[----:B------:R-:W-:Y:S01]  /*9140*/  FMNMX.FTZ R119, R195, R119, !PT ;  /* 0x00000077c3777209 */ /* 0x000fe20007810000 */
[----:B------:R-:W3:Y:S03]  /*9150*/  SHFL.IDX PT, R2, R116, 0x2, 0x1c1f ;  /* 0x005c1f0074027f89 */ /* 0x000ee600000e0000 */
[----:B------:R-:W-:Y:S04]  /*9160*/  FMNMX.FTZ R119, R194, R119, !PT ;  /* 0x00000077c2777209 */ /* 0x000fe80007810000 */
[----:B------:R-:W-:Y:S01]  /*9170*/  FMNMX.FTZ R119, R193, R119, !PT ;  /* 0x00000077c1777209 */ /* 0x000fe20007810000 */
[----:B------:R-:W4:Y:S03]  /*9180*/  SHFL.IDX PT, R0, R116, 0x3, 0x1c1f ;  /* 0x007c1f0074007f89 */ /* 0x000f2600000e0000 */
[----:B------:R-:W-:Y:S04]  /*9190*/  FMNMX.FTZ R119, R192, R119, !PT ;  /* 0x00000077c0777209 */ /* 0x000fe80007810000 */
[----:B------:R-:W-:Y:S04]  /*91a0*/  FMNMX.FTZ R119, R191, R119, !PT ;  /* 0x00000077bf777209 */ /* 0x000fe80007810000 */
[----:B------:R-:W-:Y:S04]  /*91b0*/  FMNMX.FTZ R119, R190, R119, !PT ;  /* 0x00000077be777209 */ /* 0x000fe80007810000 */
[----:B------:R-:W-:Y:S04]  /*91c0*/  FMNMX.FTZ R119, R189, R119, !PT ;  /* 0x00000077bd777209 */ /* 0x000fe80007810000 */
[----:B------:R-:W-:Y:S04]  /*91d0*/  FMNMX.FTZ R119, R188, R119, !PT ;  /* 0x00000077bc777209 */ /* 0x000fe80007810000 */
[----:B------:R-:W-:Y:S01]  /*91e0*/  FMNMX.FTZ R119, R48, R119, !PT ;  /* 0x0000007730777209 */ /* 0x000fe20007810000 */
[C---:B--2---:R-:W-:Y:S02]  /*91f0*/  IMAD.IADD R3, R117.reuse, 0x1, R3 ;  /* 0x0000000175037824 */ /* 0x044fe400078e0203 */
[----:B---3--:R-:W-:Y:S01]  /*9200*/  IMAD.IADD R2, R117, 0x1, R2 ;  /* 0x0000000175027824 */ /* 0x008fe200078e0202 */
[----:B------:R-:W-:Y:S01]  /*9210*/  FMNMX.FTZ R119, R49, R119, !PT ;  /* 0x0000007731777209 */ /* 0x000fe20007810000 */
[----:B----4-:R-:W-:Y:S01]  /*9220*/  IMAD.IADD R0, R117, 0x1, R0 ;  /* 0x0000000175007824 */ /* 0x010fe200078e0200 */
[C---:B------:R-:W-:Y:S02]  /*9230*/  ISETP.GT.AND P6, PT, R3.reuse, RZ, PT ;  /* 0x000000ff0300720c */ /* 0x040fe40003fc4270 */
[C---:B------:R-:W-:Y:S02]  /*9240*/  ISETP.GT.AND P5, PT, R3.reuse, 0x1, PT ;  /* 0x000000010300780c */ /* 0x040fe40003fa4270 */
[C---:B------:R-:W-:Y:S02]  /*9250*/  ISETP.GT.AND P4, PT, R3.reuse, 0x8, PT ;  /* 0x000000080300780c */ /* 0x040fe40003f84270 */
[----:B------:R-:W-:Y:S02]  /*9260*/  ISETP.GT.AND P0, PT, R3, 0x9, PT ;  /* 0x000000090300780c */ /* 0x000fe40003f04270 */
[----:B------:R-:W-:Y:S02]  /*9270*/  FSEL R21, R6, -INF , P6 ;  /* 0xff80000006157808 */ /* 0x000fe40003000000 */
[----:B------:R-:W-:Y:S02]  /*9280*/  FSEL R36, R7, -INF , P5 ;  /* 0xff80000007247808 */ /* 0x000fe40002800000 */
[----:B------:R-:W-:Y:S02]  /*9290*/  FSEL R32, R18, -INF , P4 ;  /* 0xff80000012207808 */ /* 0x000fe40002000000 */
[----:B------:R-:W-:Y:S02]  /*92a0*/  FSEL R33, R19, -INF , P0 ;  /* 0xff80000013217808 */ /* 0x000fe40000000000 */
[C---:B------:R-:W-:Y:S02]  /*92b0*/  ISETP.GT.AND P6, PT, R3.reuse, 0x10, PT ;  /* 0x000000100300780c */ /* 0x040fe40003fc4270 */
        /* <DEDUP_REMOVED lines=27> */
[----:B------:R-:W-:Y:S02]  /*9470*/  FMNMX.FTZ R119, R52, R119, !PT ;  /* 0x0000007734777209 */ /* 0x000fe40007810000 */
        /* <DEDUP_REMOVED lines=18> */
[----:B------:R-:W-:Y:S02]  /*95a0*/  FMNMX.FTZ R119, R64, R119, !PT ;  /* 0x0000007740777209 */ /* 0x000fe40007810000 */
[----:B------:R-:W-:Y:S02]  /*95b0*/  FSEL R102, R102, -INF , P6 ;  /* 0xff80000066667808 */ /* 0x000fe40003000000 */
[----:B------:R-:W-:Y:S02]  /*95c0*/  FSEL R103, R103, -INF , P5 ;  /* 0xff80000067677808 */ /* 0x000fe40002800000 */
[----:B------:R-:W-:Y:S02]  /*95d0*/  FSEL R114, R114, -INF , P4 ;  /* 0xff80000072727808 */ /* 0x000fe40002000000 */
[----:B------:R-:W-:Y:S02]  /*95e0*/  FSEL R115, R115, -INF , P0 ;  /* 0xff80000073737808 */ /* 0x000fe40000000000 */
[C---:B------:R-:W-:Y:S02]  /*95f0*/  ISETP.GT.AND P6, PT, R2.reuse, RZ, PT ;  /* 0x000000ff0200720c */ /* 0x040fe40003fc4270 */
[----:B------:R-:W-:Y:S02]  /*9600*/  ISETP.GT.AND P5, PT, R2, 0x1, PT ;  /* 0x000000010200780c */ /* 0x000fe40003fa4270 */
[C---:B------:R-:W-:Y:S02]  /*9610*/  ISETP.GT.AND P4, PT, R0.reuse, RZ, PT ;  /* 0x000000ff0000720c */ /* 0x040fe40003f84270 */
[----:B------:R-:W-:Y:S02]  /*9620*/  ISETP.GT.AND P0, PT, R0, 0x1, PT ;  /* 0x000000010000780c */ /* 0x000fe40003f04270 */
[----:B------:R-:W-:Y:S02]  /*9630*/  FMNMX.FTZ R118, R36, R118, !PT ;  /* 0x0000007624767209 */ /* 0x000fe40007810000 */
[----:B------:R-:W-:Y:S02]  /*9640*/  FMNMX.FTZ R119, R65, R119, !PT ;  /* 0x0000007741777209 */ /* 0x000fe40007810000 */
[----:B------:R-:W-:Y:S02]  /*9650*/  FSEL R5, R8, -INF , P6 ;  /* 0xff80000008057808 */ /* 0x000fe40003000000 */
[----:B------:R-:W-:Y:S02]  /*9660*/  FSEL R17, R9, -INF , P5 ;  /* 0xff80000009117808 */ /* 0x000fe40002800000 */
[----:B------:R-:W-:Y:S02]  /*9670*/  FSEL R16, R10, -INF , P4 ;  /* 0xff8000000a107808 */ /* 0x000fe40002000000 */
[----:B------:R-:W-:Y:S02]  /*9680*/  FSEL R20, R11, -INF , P0 ;  /* 0xff8000000b147808 */ /* 0x000fe40000000000 */
[C---:B------:R-:W-:Y:S02]  /*9690*/  ISETP.GT.AND P6, PT, R2.reuse, 0x8, PT ;  /* 0x000000080200780c */ /* 0x040fe40003fc4270 */
[----:B------:R-:W-:Y:S02]  /*96a0*/  ISETP.GT.AND P5, PT, R2, 0x9, PT ;  /* 0x000000090200780c */ /* 0x000fe40003fa4270 */
        /* <DEDUP_REMOVED lines=114> */
[----:B------:R-:W-:Y:S02]  /*9dd0*/  FMNMX.FTZ R117, R5, R122, !PT ;  /* 0x0000007a05757209 */ /* 0x000fe40007810000 */
        /* <DEDUP_REMOVED lines=22> */
[----:B--2---:R-:W-:Y:S02]  /*9f40*/  FMNMX.FTZ R119, R0, R119, !PT ;  /* 0x0000007700777209 */ /* 0x004fe40007810000 */
        /* <DEDUP_REMOVED lines=16> */
[----:B------:R-:W-:Y:S01]  /*a050*/  FMNMX.FTZ R117, R60, R117, !PT ;  /* 0x000000753c757209 */ /* 0x000fe20007810000 */
[----:B------:R-:W2:Y:S01]  /*a060*/  SHFL.BFLY PT, R0, R118, 0x2, 0x1f ;  /* 0x0c401f0076007f89 */ /* 0x000ea200000e0000 */
[----:B------:R-:W-:Y:S02]  /*a070*/  FSEL R106, R106, -INF , P6 ;  /* 0xff8000006a6a7808 */ /* 0x000fe40003000000 */
[----:B------:R-:W-:Y:S02]  /*a080*/  FMNMX.FTZ R117, R61, R117, !PT ;  /* 0x000000753d757209 */ /* 0x000fe40007810000 */
[----:B------:R-:W-:Y:S02]  /*a090*/  FSEL R107, R107, -INF , P5 ;  /* 0xff8000006b6b7808 */ /* 0x000fe40002800000 */
[----:B------:R-:W-:Y:S02]  /*a0a0*/  FMNMX.FTZ R117, R13, R117, !PT ;  /* 0x000000750d757209 */ /* 0x000fe40007810000 */
[----:B------:R-:W-:Y:S02]  /*a0b0*/  FSEL R110, R110, -INF , P4 ;  /* 0xff8000006e6e7808 */ /* 0x000fe40002000000 */
[----:B------:R-:W-:Y:S02]  /*a0c0*/  FMNMX.FTZ R117, R12, R117, !PT ;  /* 0x000000750c757209 */ /* 0x000fe40007810000 */
[----:B------:R-:W-:Y:S02]  /*a0d0*/  FSEL R111, R111, -INF , P0 ;  /* 0xff8000006f6f7808 */ /* 0x000fe40000000000 */
[----:B------:R-:W-:Y:S04]  /*a0e0*/  FMNMX.FTZ R117, R76, R117, !PT ;  /* 0x000000754c757209 */ /* 0x000fe80007810000 */
[----:B------:R-:W-:Y:S04]  /*a0f0*/  FMNMX.FTZ R117, R77, R117, !PT ;  /* 0x000000754d757209 */ /* 0x000fe80007810000 */
[----:B------:R-:W-:Y:S02]  /*a100*/  FMNMX.FTZ R117, R88, R117, !PT ;  /* 0x0000007558757209 */ /* 0x000fe40007810000 */
[----:B--2---:R-:W-:Y:S02]  /*a110*/  FMNMX.FTZ R118, R118, R0, !PT ;  /* 0x0000000076767209 */ /* 0x004fe40007810000 */
[----:B------:R-:W-:Y:S03]  /*a120*/  FMNMX.FTZ R117, R89, R117, !PT ;  /* 0x0000007559757209 */ /* 0x000fe60007810000 */
[----:B------:R-:W2:Y:S01]  /*a130*/  SHFL.BFLY PT, R0, R118, 0x1, 0x1f ;  /* 0x0c201f0076007f89 */ /* 0x000ea200000e0000 */
[----:B------:R-:W-:Y:S04]  /*a140*/  FMNMX.FTZ R117, R92, R117, !PT ;  /* 0x000000755c757209 */ /* 0x000fe80007810000 */
[----:B------:R-:W-:Y:S04]  /*a150*/  FMNMX.FTZ R117, R93, R117, !PT ;  /* 0x000000755d757209 */ /* 0x000fe80007810000 */
[----:B------:R-:W-:Y:S04]  /*a160*/  FMNMX.FTZ R117, R104, R117, !PT ;  /* 0x0000007568757209 */ /* 0x000fe80007810000 */
[----:B------:R-:W-:Y:S04]  /*a170*/  FMNMX.FTZ R117, R105, R117, !PT ;  /* 0x0000007569757209 */ /* 0x000fe80007810000 */
[----:B------:R-:W-:Y:S04]  /*a180*/  FMNMX.FTZ R117, R108, R117, !PT ;  /* 0x000000756c757209 */ /* 0x000fe80007810000 */
[----:B------:R-:W-:Y:S02]  /*a190*/  FMNMX.FTZ R117, R109, R117, !PT ;  /* 0x000000756d757209 */ /* 0x000fe40007810000 */
[----:B--2---:R-:W-:Y:S03]  /*a1a0*/  FMNMX.FTZ R118, R118, R0, !PT ;  /* 0x0000000076767209 */ /* 0x004fe60007810000 */
[----:B------:R-:W2:Y:S02]  /*a1b0*/  SHFL.BFLY PT, R0, R117, 0x2, 0x1f ;  /* 0x0c401f0075007f89 */ /* 0x000ea400000e0000 */
[----:B--2---:R-:W-:Y:S06]  /*a1c0*/  FMNMX.FTZ R117, R117, R0, !PT ;  /* 0x0000000075757209 */ /* 0x004fec0007810000 */
[----:B------:R-:W2:Y:S02]  /*a1d0*/  SHFL.BFLY PT, R0, R117, 0x1, 0x1f ;  /* 0x0c201f0075007f89 */ /* 0x000ea400000e0000 */
[----:B--2---:R-:W-:Y:S02]  /*a1e0*/  FMNMX.FTZ R117, R117, R0, !PT ;  /* 0x0000000075757209 */ /* 0x004fe40007810000 */
        /* <DEDUP_REMOVED lines=23> */
[----:B-1----:R-:W-:Y:S04]  /*a360*/  FMNMX.FTZ R116, R95, R0, !PT ;  /* 0x000000005f747209 */ /* 0x002fe80007810000 */
[----:B------:R-:W-:Y:S04]  /*a370*/  FMNMX.FTZ R116, R106, R116, !PT ;  /* 0x000000746a747209 */ /* 0x000fe80007810000 */
[----:B------:R-:W-:Y:S04]  /*a380*/  FMNMX.FTZ R116, R107, R116, !PT ;  /* 0x000000746b747209 */ /* 0x000fe80007810000 */
[----:B------:R-:W-:Y:S04]  /*a390*/  FMNMX.FTZ R116, R110, R116, !PT ;  /* 0x000000746e747209 */ /* 0x000fe80007810000 */
[----:B------:R-:W-:Y:S05]  /*a3a0*/  FMNMX.FTZ R116, R111, R116, !PT ;  /* 0x000000746f747209 */ /* 0x000fea0007810000 */
[----:B------:R-:W1:Y:S02]  /*a3b0*/  SHFL.BFLY PT, R0, R116, 0x2, 0x1f ;  /* 0x0c401f0074007f89 */ /* 0x000e6400000e0000 */
[----:B-1----:R-:W-:Y:S06]  /*a3c0*/  FMNMX.FTZ R116, R116, R0, !PT ;  /* 0x0000000074747209 */ /* 0x002fec0007810000 */
[----:B------:R1:W2:Y:S02]  /*a3d0*/  SHFL.BFLY PT, R0, R116, 0x1, 0x1f ;  /* 0x0c201f0074007f89 */ /* 0x0002a400000e0000 */
.L_x_1398:
[----:B------:R-:W3:Y:S01]  /*a3e0*/  LDL.LU R8, [R1] ;  /* 0x0000000001087983 */ /* 0x000ee20000300800 */
        /* <DEDUP_REMOVED lines=42> */
[----:B------:R-:W-:Y:S02]  /*a690*/  FFMA.FTZ R210, R96, c[0x0][0x2d0], -R2 ;  /* 0x0000b40060d27a23 */ /* 0x000fe40000010802 */
[----:B------:R-:W-:Y:S05]  /*a6a0*/  FMUL.FTZ R2, R118, c[0x0][0x2d0] ;  /* 0x0000b40076027a20 */ /* 0x000fea0000410000 */
[----:B------:R-:W-:Y:S02]  /*a6b0*/  FSEL R2, R2, RZ, P0 ;  /* 0x000000ff02027208 */ /* 0x000fe40000000000 */
[----:B------:R-:W-:Y:S03]  /*a6c0*/  MUFU.EX2 R204, R204 ;  /* 0x000000cc00cc7308 */ /* 0x000fe60000000800 */
[--C-:B------:R-:W-:Y:S01]  /*a6d0*/  FFMA.FTZ R189, R50, c[0x0][0x2d0], -R2.reuse ;  /* 0x0000b40032bd7a23 */ /* 0x100fe20000010802 */
[----:B------:R-:W-:Y:S01]  /*a6e0*/  MOV R50, R73 ;  /* 0x0000004900327202 */ /* 0x000fe20000000f00 */
[--C-:B------:R-:W-:Y:S02]  /*a6f0*/  FFMA.FTZ R81, R35, c[0x0][0x2d0], -R2.reuse ;  /* 0x0000b40023517a23 */ /* 0x100fe40000010802 */
[--C-:B------:R-:W-:Y:S02]  /*a700*/  FFMA.FTZ R188, R51, c[0x0][0x2d0], -R2.reuse ;  /* 0x0000b40033bc7a23 */ /* 0x100fe40000010802 */
[--C-:B------:R-:W-:Y:S01]  /*a710*/  FFMA.FTZ R120, R55, c[0x0][0x2d0], -R2.reuse ;  /* 0x0000b40037787a23 */ /* 0x100fe20000010802 */
[----:B------:R-:W-:Y:S01]  /*a720*/  MUFU.EX2 R201, R201 ;  /* 0x000000c900c97308 */ /* 0x000fe20000000800 */
[--C-:B------:R-:W-:Y:S01]  /*a730*/  FFMA.FTZ R206, R82, c[0x0][0x2d0], -R2.reuse ;  /* 0x0000b40052ce7a23 */ /* 0x100fe20000010802 */
[----:B------:R-:W4:Y:S01]  /*a740*/  LDL.LU R51, [R1+0xc] ;  /* 0x00000c0001337983 */ /* 0x000f220000300800 */
        /* <DEDUP_REMOVED lines=21> */
[--C-:B-1----:R-:W-:Y:S01]  /*a8a0*/  FFMA.FTZ R116, R66, c[0x0][0x2d0], -R2.reuse ;  /* 0x0000b40042747a23 */ /* 0x102fe20000010802 */
[----:B------:R-:W-:Y:S01]  /*a8b0*/  MUFU.EX2 R71, R192 ;  /* 0x000000c000477308 */ /* 0x000fe20000000800 */
[--C-:B------:R-:W-:Y:S09]  /*a8c0*/  FFMA.FTZ R64, R115, c[0x0][0x2d0], -R2.reuse ;  /* 0x0000b40073407a23 */ /* 0x100ff20000010802 */
[----:B------:R-:W-:Y:S10]  /*a8d0*/  MUFU.EX2 R66, R195 ;  /* 0x000000c300427308 */ /* 0x000ff40000000800 */
        /* <DEDUP_REMOVED lines=22> */
[----:B------:R-:W-:Y:S01]  /*aa40*/  MUFU.EX2 R247, R247 ;  /* 0x000000f700f77308 */ /* 0x000fe20000000800 */
[----:B---3--:R-:W-:Y:S01]  /*aa50*/  FFMA.FTZ R0, R65, R8, R3 ;  /* 0x0000000841007223 */ /* 0x008fe20000010003 */
[C---:B--2---:R-:W-:Y:S01]  /*aa60*/  F2FP.BF16.PACK_AB R72, R4.reuse, R3 ;  /* 0x000000030448723e */ /* 0x044fe200000010ff */
[----:B------:R-:W-:Y:S02]  /*aa70*/  FFMA.FTZ R3, R21, c[0x0][0x2d0], -R2 ;  /* 0x0000b40015037a23 */ /* 0x000fe40000010802 */
[----:B------:R-:W-:Y:S01]  /*aa80*/  FADD.FTZ R8, R4, R0 ;  /* 0x0000000004087221 */ /* 0x000fe20000010000 */
[----:B------:R-:W-:Y:S01]  /*aa90*/  FSEL R0, R118, RZ, P0 ;  /* 0x000000ff76007208 */ /* 0x000fe20000000000 */
[--C-:B------:R-:W-:Y:S01]  /*aaa0*/  FFMA.FTZ R4, R36, c[0x0][0x2d0], -R2.reuse ;  /* 0x0000b40024047a23 */ /* 0x100fe20000010802 */
[C---:B------:R-:W-:Y:S02]  /*aab0*/  FSETP.NEU.FTZ.AND P0, PT, R117.reuse, -INF , PT ;  /* 0xff8000007500780b */ /* 0x040fe40003f1d000 */
[----:B------:R-:W-:Y:S01]  /*aac0*/  MUFU.EX2 R73, R3 ;  /* 0x0000000300497308 */ /* 0x000fe20000000800 */
[----:B------:R-:W-:Y:S01]  /*aad0*/  FADD.FTZ R0, -R0, R121 ;  /* 0x0000007900007221 */ /* 0x000fe20000010100 */
[----:B------:R-:W-:Y:S01]  /*aae0*/  MOV R36, R11 ;  /* 0x0000000b00247202 */ /* 0x000fe20000000f00 */
[----:B------:R-:W-:Y:S02]  /*aaf0*/  FFMA.FTZ R121, R54, c[0x0][0x2d0], -R2 ;  /* 0x0000b40036797a23 */ /* 0x000fe40000010802 */
[----:B------:R-:W-:Y:S02]  /*ab00*/  FMUL.FTZ R0, R0, c[0x0][0x2d0] ;  /* 0x0000b40000007a20 */ /* 0x000fe40000410000 */
[----:B------:R-:W-:Y:S03]  /*ab10*/  FMUL.FTZ R2, R117, c[0x0][0x2d0] ;  /* 0x0000b40075027a20 */ /* 0x000fe60000410000 */
[----:B------:R-:W1:Y:S02]  /*ab20*/  MUFU.EX2 R3, R0 ;  /* 0x0000000000037308 */ /* 0x000e640000000800 */
[----:B------:R-:W-:Y:S05]  /*ab30*/  FSEL R2, R2, RZ, P0 ;  /* 0x000000ff02027208 */ /* 0x000fea0000000000 */
        /* <DEDUP_REMOVED lines=8> */
[----:B------:R3:W5:Y:S01]  /*abc0*/  MUFU.EX2 R11, R6 ;  /* 0x00000006000b7308 */ /* 0x0007620000000800 */
[--C-:B------:R-:W-:Y:S02]  /*abd0*/  FFMA.FTZ R21, R105, c[0x0][0x2d0], -R2.reuse ;  /* 0x0000b40069157a23 */ /* 0x100fe40000010802 */
[--C-:B------:R-:W-:Y:S02]  /*abe0*/  FFMA.FTZ R23, R109, c[0x0][0x2d0], -R2.reuse ;  /* 0x0000b4006d177a23 */ /* 0x100fe40000010802 */
[----:B-1----:R-:W-:Y:S02]  /*abf0*/  FFMA.FTZ R0, R3, R248, R73 ;  /* 0x000000f803007223 */ /* 0x002fe40000010049 */
[--C-:B------:R-:W-:Y:S02]  /*ac00*/  FFMA.FTZ R19, R19, c[0x0][0x2d0], -R2.reuse ;  /* 0x0000b40013137a23 */ /* 0x100fe40000010802 */
[--C-:B------:R-:W-:Y:S02]  /*ac10*/  FFMA.FTZ R18, R18, c[0x0][0x2d0], -R2.reuse ;  /* 0x0000b40012127a23 */ /* 0x100fe40000010802 */
[--C-:B------:R-:W-:Y:S02]  /*ac20*/  FFMA.FTZ R48, R24, c[0x0][0x2d0], -R2.reuse ;  /* 0x0000b40018307a23 */ /* 0x100fe40000010802 */
[----:B------:R-:W-:Y:S01]  /*ac30*/  FFMA.FTZ R49, R25, c[0x0][0x2d0], -R2 ;  /* 0x0000b40019317a23 */ /* 0x000fe20000010802 */
[C---:B--2---:R-:W-:Y:S01]  /*ac40*/  F2FP.BF16.PACK_AB R73, R4.reuse, R73 ;  /* 0x000000490449723e */ /* 0x044fe200000010ff */
[----:B------:R-:W-:Y:S01]  /*ac50*/  FADD.FTZ R32, R4, R0 ;  /* 0x0000000004207221 */ /* 0x000fe20000010000 */
[----:B------:R-:W-:Y:S01]  /*ac60*/  FSEL R0, R117, RZ, P0 ;  /* 0x000000ff75007208 */ /* 0x000fe20000000000 */
[--C-:B------:R-:W-:Y:S01]  /*ac70*/  FFMA.FTZ R4, R5, c[0x0][0x2d0], -R2.reuse ;  /* 0x0000b40005047a23 */ /* 0x100fe20000010802 */
[----:B------:R-:W-:Y:S01]  /*ac80*/  FSETP.NEU.FTZ.AND P0, PT, R68, -INF , PT ;  /* 0xff8000004400780b */ /* 0x000fe20003f1d000 */
[----:B------:R-:W-:Y:S02]  /*ac90*/  FFMA.FTZ R5, R17, c[0x0][0x2d0], -R2 ;  /* 0x0000b40011057a23 */ /* 0x000fe40000010802 */
[----:B------:R-:W-:Y:S01]  /*aca0*/  MUFU.EX2 R76, R4 ;  /* 0x00000004004c7308 */ /* 0x000fe20000000800 */
[----:B------:R-:W-:Y:S02]  /*acb0*/  FADD.FTZ R0, -R0, R122 ;  /* 0x0000007a00007221 */ /* 0x000fe40000010100 */
        /* <DEDUP_REMOVED lines=14> */
[----:B------:R-:W-:Y:S01]  /*ada0*/  FFMA.FTZ R122, R12, c[0x0][0x2d0], -R2 ;  /* 0x0000b4000c7a7a23 */ /* 0x000fe20000010802 */
[----:B------:R-:W-:Y:S01]  /*adb0*/  FSEL R2, R68, RZ, P0 ;  /* 0x000000ff44027208 */ /* 0x000fe20000000000 */
[----:B------:R-:W-:Y:S01]  /*adc0*/  FMUL.FTZ R0, R0, c[0x0][0x2d0] ;  /* 0x0000b40000007a20 */ /* 0x000fe20000410000 */
[----:B------:R-:W-:Y:S01]  /*add0*/  MUFU.EX2 R220, R220 ;  /* 0x000000dc00dc7308 */ /* 0x000fe20000000800 */
[----:B---3--:R-:W-:Y:S02]  /*ade0*/  FMUL.FTZ R6, R68, c[0x0][0x2d0] ;  /* 0x0000b40044067a20 */ /* 0x008fe40000410000 */
[----:B------:R-:W-:Y:S02]  /*adf0*/  FADD.FTZ R2, -R2, R123 ;  /* 0x0000007b02027221 */ /* 0x000fe40000010100 */
[----:B-----5:R-:W-:Y:S01]  /*ae00*/  FADD.FTZ R5, R11, R8 ;  /* 0x000000080b057221 */ /* 0x020fe20000010000 */
[----:B------:R-:W-:Y:S01]  /*ae10*/  FSEL R4, R6, RZ, P0 ;  /* 0x000000ff06047208 */ /* 0x000fe20000000000 */
[----:B------:R-:W-:Y:S02]  /*ae20*/  FMUL.FTZ R2, R2, c[0x0][0x2d0] ;  /* 0x0000b40002027a20 */ /* 0x000fe40000410000 */
[C---:B------:R-:W-:Y:S01]  /*ae30*/  FADD.FTZ R67, R74.reuse, R5 ;  /* 0x000000054a437221 */ /* 0x040fe20000010000 */
[----:B------:R-:W1:Y:S01]  /*ae40*/  MUFU.EX2 R0, R0 ;  /* 0x0000000000007308 */ /* 0x000e620000000800 */
[----:B------:R-:W2:Y:S01]  /*ae50*/  LDL.LU R5, [R1+0x10] ;  /* 0x0000100001057983 */ /* 0x000ea20000300800 */
[--C-:B------:R-:W-:Y:S01]  /*ae60*/  FFMA.FTZ R252, R75, c[0x0][0x2d0], -R4.reuse ;  /* 0x0000b4004bfc7a23 */ /* 0x100fe20000010804 */
[----:B------:R-:W-:Y:S01]  /*ae70*/  F2FP.BF16.PACK_AB R74, R74, R11 ;  /* 0x0000000b4a4a723e */ /* 0x000fe200000010ff */
[--C-:B------:R-:W-:Y:S02]  /*ae80*/  FFMA.FTZ R17, R20, c[0x0][0x2d0], -R4.reuse ;  /* 0x0000b40014117a23 */ /* 0x100fe40000010804 */
        /* <DEDUP_REMOVED lines=11> */
[C---:B-1----:R-:W-:Y:S01]  /*af40*/  FMUL.FTZ R24, R0.reuse, R144 ;  /* 0x0000009000187220 */ /* 0x042fe20000410000 */
[----:B------:R-:W-:Y:S01]  /*af50*/  MOV R144, R23 ;  /* 0x0000001700907202 */ /* 0x000fe20000000f00 */
[C---:B------:R-:W-:Y:S01]  /*af60*/  FMUL.FTZ R28, R0.reuse, R140 ;  /* 0x0000008c001c7220 */ /* 0x040fe20000410000 */
[----:B------:R-:W-:Y:S01]  /*af70*/  MOV R140, R21 ;  /* 0x00000015008c7202 */ /* 0x000fe20000000f00 */
[C---:B------:R-:W-:Y:S01]  /*af80*/  FMUL.FTZ R29, R0.reuse, R141 ;  /* 0x0000008d001d7220 */ /* 0x040fe20000410000 */
[----:B------:R-:W-:Y:S01]  /*af90*/  MOV R141, R22 ;  /* 0x00000016008d7202 */ /* 0x000fe20000000f00 */
[C---:B------:R-:W-:Y:S01]  /*afa0*/  FMUL.FTZ R13, R0.reuse, R149 ;  /* 0x00000095000d7220 */ /* 0x040fe20000410000 */
[----:B------:R-:W1:Y:S01]  /*afb0*/  LDSM.16.MT88.4 R20, [R225] ;  /* 0x00000000e114783b */ /* 0x000e620000004200 */
[----:B------:R-:W-:Y:S01]  /*afc0*/  MOV R149, R106 ;  /* 0x0000006a00957202 */ /* 0x000fe20000000f00 */
[----:B------:R-:W-:Y:S01]  /*afd0*/  MUFU.EX2 R77, R6 ;  /* 0x00000006004d7308 */ /* 0x000fe20000000800 */
[----:B------:R-:W-:Y:S01]  /*afe0*/  FMUL.FTZ R12, R0, R148 ;  /* 0x00000094000c7220 */ /* 0x000fe20000410000 */
[----:B------:R-:W-:Y:S01]  /*aff0*/  MOV R148, R107 ;  /* 0x0000006b00947202 */ /* 0x000fe20000000f00 */
[--C-:B------:R-:W-:Y:S02]  /*b000*/  FFMA.FTZ R93, R27, c[0x0][0x2d0], -R4.reuse ;  /* 0x0000b4001b5d7a23 */ /* 0x100fe40000010804 */
[--C-:B------:R-:W-:Y:S02]  /*b010*/  FFMA.FTZ R92, R30, c[0x0][0x2d0], -R4.reuse ;  /* 0x0000b4001e5c7a23 */ /* 0x100fe40000010804 */
[--C-:B------:R-:W-:Y:S02]  /*b020*/  FFMA.FTZ R89, R31, c[0x0][0x2d0], -R4.reuse ;  /* 0x0000b4001f597a23 */ /* 0x100fe40000010804 */
[--C-:B------:R-:W-:Y:S01]  /*b030*/  FFMA.FTZ R37, R78, c[0x0][0x2d0], -R4.reuse ;  /* 0x0000b4004e257a23 */ /* 0x100fe20000010804 */
[----:B------:R-:W-:Y:S01]  /*b040*/  MUFU.EX2 R106, R7 ;  /* 0x00000007006a7308 */ /* 0x000fe20000000800 */
[C---:B---3--:R-:W-:Y:S01]  /*b050*/  FMUL.FTZ R10, R2.reuse, R154 ;  /* 0x0000009a020a7220 */ /* 0x048fe20000410000 */
[----:B------:R-:W-:Y:S01]  /*b060*/  MOV R154, R95 ;  /* 0x0000005f009a7202 */ /* 0x000fe20000000f00 */
[C---:B------:R-:W-:Y:S01]  /*b070*/  FMUL.FTZ R11, R2.reuse, R155 ;  /* 0x0000009b020b7220 */ /* 0x040fe20000410000 */
[----:B------:R-:W-:Y:S01]  /*b080*/  MOV R155, R94 ;  /* 0x0000005e009b7202 */ /* 0x000fe20000000f00 */
[C---:B------:R-:W-:Y:S01]  /*b090*/  FMUL.FTZ R14, R2.reuse, R150 ;  /* 0x00000096020e7220 */ /* 0x040fe20000410000 */
[----:B------:R-:W-:Y:S01]  /*b0a0*/  MOV R150, R91 ;  /* 0x0000005b00967202 */ /* 0x000fe20000000f00 */
[----:B------:R-:W-:Y:S01]  /*b0b0*/  FMUL.FTZ R15, R2, R151 ;  /* 0x00000097020f7220 */ /* 0x000fe20000410000 */
[----:B------:R-:W-:Y:S01]  /*b0c0*/  MOV R151, R90 ;  /* 0x0000005a00977202 */ /* 0x000fe20000000f00 */
[--C-:B------:R-:W-:Y:S01]  /*b0d0*/  FFMA.FTZ R79, R79, c[0x0][0x2d0], -R4.reuse ;  /* 0x0000b4004f4f7a23 */ /* 0x100fe20000010804 */
[----:B------:R-:W3:Y:S01]  /*b0e0*/  MUFU.EX2 R95, R33 ;  /* 0x00000021005f7308 */ /* 0x000ee20000000800 */
        /* <DEDUP_REMOVED lines=13> */
[----:B------:R-:W-:Y:S02]  /*b1c0*/  FFMA.FTZ R110, R110, c[0x0][0x2d0], -R4 ;  /* 0x0000b4006e6e7a23 */ /* 0x000fe40000010804 */
[----:B----4-:R-:W-:Y:S01]  /*b1d0*/  FFMA.FTZ R4, R0, R51, R76 ;  /* 0x0000003300047223 */ /* 0x010fe2000001004c */
[C---:B------:R-:W-:Y:S01]  /*b1e0*/  F2FP.BF16.PACK_AB R76, R69.reuse, R76 ;  /* 0x0000004c454c723e */ /* 0x040fe200000010ff */
[C---:B------:R-:W-:Y:S01]  /*b1f0*/  FMUL.FTZ R26, R2.reuse, R146 ;  /* 0x00000092021a7220 */ /* 0x040fe20000410000 */
[----:B------:R-:W-:Y:S01]  /*b200*/  MOV R146, R39 ;  /* 0x0000002700927202 */ /* 0x000fe20000000f00 */
[C---:B------:R-:W-:Y:S01]  /*b210*/  FMUL.FTZ R30, R2.reuse, R142 ;  /* 0x0000008e021e7220 */ /* 0x040fe20000410000 */
[----:B------:R-:W4:Y:S01]  /*b220*/  MUFU.EX2 R91, R16 ;  /* 0x00000010005b7308 */ /* 0x000f220000000800 */
[C---:B------:R-:W-:Y:S01]  /*b230*/  FMUL.FTZ R31, R2.reuse, R143 ;  /* 0x0000008f021f7220 */ /* 0x040fe20000410000 */
[----:B------:R-:W-:Y:S01]  /*b240*/  MOV R142, R38 ;  /* 0x00000026008e7202 */ /* 0x000fe20000000f00 */
[C---:B------:R-:W-:Y:S01]  /*b250*/  FMUL.FTZ R58, R2.reuse, R130 ;  /* 0x00000082023a7220 */ /* 0x040fe20000410000 */
[----:B------:R-:W-:Y:S01]  /*b260*/  MOV R143, R36 ;  /* 0x00000024008f7202 */ /* 0x000fe20000000f00 */
[C---:B------:R-:W-:Y:S02]  /*b270*/  FMUL.FTZ R59, R2.reuse, R131 ;  /* 0x00000083023b7220 */ /* 0x040fe40000410000 */
[C---:B------:R-:W-:Y:S02]  /*b280*/  FMUL.FTZ R62, R2.reuse, R126 ;  /* 0x0000007e023e7220 */ /* 0x040fe40000410000 */
[C---:B------:R-:W-:Y:S01]  /*b290*/  FMUL.FTZ R63, R2.reuse, R127 ;  /* 0x0000007f023f7220 */ /* 0x040fe20000410000 */
[----:B------:R-:W5:Y:S01]  /*b2a0*/  MUFU.EX2 R107, R18 ;  /* 0x00000012006b7308 */ /* 0x000f620000000800 */
[----:B------:R-:W-:Y:S02]  /*b2b0*/  FADD.FTZ R69, R69, R4 ;  /* 0x0000000445457221 */ /* 0x000fe40000010000 */
[----:B------:R-:W-:Y:S01]  /*b2c0*/  FADD.FTZ R70, R75, R32 ;  /* 0x000000204b467221 */ /* 0x000fe20000010000 */
[----:B---3--:R-:W-:Y:S01]  /*b2d0*/  F2FP.BF16.PACK_AB R75, R95, R75 ;  /* 0x0000004b5f4b723e */ /* 0x008fe200000010ff */
[----:B------:R-:W-:Y:S01]  /*b2e0*/  FMUL.FTZ R4, R65, R156 ;  /* 0x0000009c41047220 */ /* 0x000fe20000410000 */
[----:B------:R-:W-:Y:S01]  /*b2f0*/  MOV R156, R37 ;  /* 0x00000025009c7202 */ /* 0x000fe20000000f00 */
[C---:B------:R-:W-:Y:S01]  /*b300*/  FMUL.FTZ R6, R3.reuse, R158 ;  /* 0x0000009e03067220 */ /* 0x040fe20000410000 */
[----:B------:R-:W3:Y:S01]  /*b310*/  LDSM.16.MT88.4 R36, [R229] ;  /* 0x00000000e524783b */ /* 0x000ee20000004200 */
[----:B------:R-:W-:Y:S01]  /*b320*/  FMUL.FTZ R7, R3, R159 ;  /* 0x0000009f03077220 */ /* 0x000fe20000410000 */
[----:B------:R-:W-:Y:S01]  /*b330*/  MOV R158, R52 ;  /* 0x00000034009e7202 */ /* 0x000fe20000000f00 */
[C---:B------:R-:W-:Y:S01]  /*b340*/  FMUL.FTZ R27, R2.reuse, R147 ;  /* 0x00000093021b7220 */ /* 0x040fe20000410000 */
[----:B------:R-:W-:Y:S01]  /*b350*/  MOV R147, R35 ;  /* 0x0000002300937202 */ /* 0x000fe20000000f00 */
[C---:B------:R-:W-:Y:S01]  /*b360*/  FMUL.FTZ R42, R2.reuse, R138 ;  /* 0x0000008a022a7220 */ /* 0x040fe20000410000 */
[----:B------:R-:W-:Y:S01]  /*b370*/  MUFU.EX2 R127, R87 ;  /* 0x00000057007f7308 */ /* 0x000fe20000000800 */
[C---:B------:R-:W-:Y:S01]  /*b380*/  FMUL.FTZ R43, R2.reuse, R139 ;  /* 0x0000008b022b7220 */ /* 0x040fe20000410000 */
[----:B------:R-:W-:Y:S01]  /*b390*/  MOV R139, R79 ;  /* 0x0000004f008b7202 */ /* 0x000fe20000000f00 */
[----:B------:R-:W-:Y:S01]  /*b3a0*/  FMUL.FTZ R46, R2, R134 ;  /* 0x00000086022e7220 */ /* 0x000fe20000410000 */
[----:B----4-:R-:W-:Y:S01]  /*b3b0*/  F2FP.BF16.PACK_AB R79, R106, R91 ;  /* 0x0000005b6a4f723e */ /* 0x010fe200000010ff */
[----:B------:R-:W-:Y:S01]  /*b3c0*/  FMUL.FTZ R47, R2, R135 ;  /* 0x00000087022f7220 */ /* 0x000fe20000410000 */
[----:B------:R-:W-:Y:S01]  /*b3d0*/  MOV R138, R50 ;  /* 0x00000032008a7202 */ /* 0x000fe20000000f00 */
[C---:B------:R-:W-:Y:S01]  /*b3e0*/  FMUL.FTZ R8, R0.reuse, R152 ;  /* 0x0000009800087220 */ /* 0x040fe20000410000 */
[----:B------:R-:W-:Y:S01]  /*b3f0*/  MOV R152, R111 ;  /* 0x0000006f00987202 */ /* 0x000fe20000000f00 */
[C---:B------:R-:W-:Y:S01]  /*b400*/  FMUL.FTZ R9, R0.reuse, R153 ;  /* 0x0000009900097220 */ /* 0x040fe20000410000 */
[----:B-----5:R-:W-:Y:S01]  /*b410*/  F2FP.BF16.PACK_AB R78, R107, R94 ;  /* 0x0000005e6b4e723e */ /* 0x020fe200000010ff */
[C---:B------:R-:W-:Y:S01]  /*b420*/  FMUL.FTZ R16, R65.reuse, R160 ;  /* 0x000000a041107220 */ /* 0x040fe20000410000 */
[----:B------:R-:W-:Y:S01]  /*b430*/  MUFU.EX2 R111, R80 ;  /* 0x00000050006f7308 */ /* 0x000fe20000000800 */
[----:B------:R-:W-:Y:S01]  /*b440*/  FMUL.FTZ R17, R65, R161 ;  /* 0x000000a141117220 */ /* 0x000fe20000410000 */
[----:B------:R-:W-:Y:S01]  /*b450*/  MOV R153, R110 ;  /* 0x0000006e00997202 */ /* 0x000fe20000000f00 */
[C---:B------:R-:W-:Y:S02]  /*b460*/  FMUL.FTZ R18, R3.reuse, R162 ;  /* 0x000000a203127220 */ /* 0x040fe40000410000 */
[----:B------:R-:W-:Y:S02]  /*b470*/  FMUL.FTZ R19, R3, R163 ;  /* 0x000000a303137220 */ /* 0x000fe40000410000 */
[C---:B------:R-:W-:Y:S01]  /*b480*/  FMUL.FTZ R25, R0.reuse, R145 ;  /* 0x0000009100197220 */ /* 0x040fe20000410000 */
[----:B------:R-:W-:Y:S01]  /*b490*/  MOV R145, R34 ;  /* 0x0000002200917202 */ /* 0x000fe20000000f00 */
[C---:B------:R-:W-:Y:S01]  /*b4a0*/  FMUL.FTZ R61, R0.reuse, R125 ;  /* 0x0000007d003d7220 */ /* 0x040fe20000410000 */
[----:B------:R-:W-:Y:S01]  /*b4b0*/  MUFU.EX2 R110, R101 ;  /* 0x00000065006e7308 */ /* 0x000fe20000000800 */
[C---:B------:R-:W-:Y:S01]  /*b4c0*/  FMUL.FTZ R32, R65.reuse, R168 ;  /* 0x000000a841207220 */ /* 0x040fe20000410000 */
[----:B------:R-:W-:Y:S01]  /*b4d0*/  LDSM.16.MT88.4 R160, [R225+0x3000] ;  /* 0x00300000e1a0783b */ /* 0x000fe20000004200 */
[----:B------:R-:W-:Y:S02]  /*b4e0*/  FMUL.FTZ R33, R65, R169 ;  /* 0x000000a941217220 */ /* 0x000fe40000410000 */
[C---:B------:R-:W-:Y:S02]  /*b4f0*/  FMUL.FTZ R34, R3.reuse, R170 ;  /* 0x000000aa03227220 */ /* 0x040fe40000410000 */
[C---:B------:R-:W-:Y:S02]  /*b500*/  FMUL.FTZ R35, R3.reuse, R171 ;  /* 0x000000ab03237220 */ /* 0x040fe40000410000 */
[C---:B------:R-:W-:Y:S01]  /*b510*/  FMUL.FTZ R60, R0.reuse, R124 ;  /* 0x0000007c003c7220 */ /* 0x040fe20000410000 */
[----:B------:R4:W-:Y:S01]  /*b520*/  MUFU.EX2 R125, R81 ;  /* 0x00000051007d7308 */ /* 0x0009e20000000800 */
[C---:B------:R-:W-:Y:S01]  /*b530*/  FMUL.FTZ R40, R0.reuse, R136 ;  /* 0x0000008800287220 */ /* 0x040fe20000410000 */
[----:B------:R-:W-:Y:S01]  /*b540*/  LDSM.16.MT88.4 R168, [R229+0x3000] ;  /* 0x00300000e5a8783b */ /* 0x000fe20000004200 */
[C---:B------:R-:W-:Y:S01]  /*b550*/  FMUL.FTZ R41, R0.reuse, R137 ;  /* 0x0000008900297220 */ /* 0x040fe20000410000 */
[----:B------:R-:W-:Y:S01]  /*b560*/  MOV R137, R64 ;  /* 0x0000004000897202 */ /* 0x000fe20000000f00 */
[C---:B------:R-:W-:Y:S02]  /*b570*/  FMUL.FTZ R45, R0.reuse, R133 ;  /* 0x00000085002d7220 */ /* 0x040fe40000410000 */
[C---:B------:R-:W-:Y:S02]  /*b580*/  FMUL.FTZ R44, R0.reuse, R132 ;  /* 0x00000084002c7220 */ /* 0x040fe40000410000 */
[C---:B------:R-:W-:Y:S01]  /*b590*/  FMUL.FTZ R57, R0.reuse, R129 ;  /* 0x0000008100397220 */ /* 0x040fe20000410000 */
[----:B------:R5:W-:Y:S01]  /*b5a0*/  MUFU.EX2 R101, R49 ;  /* 0x0000003100657308 */ /* 0x000be20000000800 */
[C---:B------:R-:W-:Y:S02]  /*b5b0*/  FMUL.FTZ R50, R3.reuse, R178 ;  /* 0x000000b203327220 */ /* 0x040fe40000410000 */
[C---:B------:R-:W-:Y:S02]  /*b5c0*/  FMUL.FTZ R51, R3.reuse, R179 ;  /* 0x000000b303337220 */ /* 0x040fe40000410000 */
[----:B------:R-:W-:Y:S02]  /*b5d0*/  FMUL.FTZ R56, R0, R128 ;  /* 0x0000008000387220 */ /* 0x000fe40000410000 */
[----:B------:R-:W-:Y:S02]  /*b5e0*/  FADD.FTZ R0, R66, R67 ;  /* 0x0000004342007221 */ /* 0x000fe40000010000 */
[----:B------:R-:W-:Y:S01]  /*b5f0*/  FMUL.FTZ R67, R3, R187 ;  /* 0x000000bb03437220 */ /* 0x000fe20000410000 */
[----:B------:R-:W-:Y:S01]  /*b600*/  MUFU.EX2 R124, R100 ;  /* 0x00000064007c7308 */ /* 0x000fe20000000800 */
[----:B------:R-:W-:Y:S01]  /*b610*/  FADD.FTZ R70, R95, R70 ;  /* 0x000000465f467221 */ /* 0x000fe20000010000 */
[----:B----4-:R-:W-:Y:S08]  /*b620*/  LDSM.16.MT88.4 R80, [R228] ;  /* 0x00000000e450783b */ /* 0x010ff00000004200 */
[----:B------:R4:W-:Y:S01]  /*b630*/  MUFU.EX2 R100, R48 ;  /* 0x0000003000647308 */ /* 0x0009e20000000800 */
[C---:B-----5:R-:W-:Y:S09]  /*b640*/  FMUL.FTZ R49, R65.reuse, R177 ;  /* 0x000000b141317220 */ /* 0x060ff20000410000 */
[----:B------:R-:W-:Y:S10]  /*b650*/  MUFU.EX2 R129, R86 ;  /* 0x0000005600817308 */ /* 0x000ff40000000800 */
[----:B------:R-:W-:Y:S01]  /*b660*/  MUFU.EX2 R133, R85 ;  /* 0x0000005500857308 */ /* 0x000fe20000000800 */
[----:B----4-:R-:W-:Y:S02]  /*b670*/  FMUL.FTZ R48, R65, R176 ;  /* 0x000000b041307220 */ /* 0x010fe40000410000 */
[----:B------:R-:W-:Y:S07]  /*b680*/  LDSM.16.MT88.4 R176, [R226+0x3000] ;  /* 0x00300000e2b0783b */ /* 0x000fee0000004200 */
[----:B------:R4:W-:Y:S10]  /*b690*/  MUFU.EX2 R136, R84 ;  /* 0x0000005400887308 */ /* 0x0009f40000000800 */
[----:B------:R-:W5:Y:S10]  /*b6a0*/  MUFU.EX2 R64, R194 ;  /* 0x000000c200407308 */ /* 0x000f740000000800 */
[----:B------:R-:W1:Y:S01]  /*b6b0*/  MUFU.EX2 R126, R97 ;  /* 0x00000061007e7308 */ /* 0x000e620000000800 */
[----:B----4-:R-:W-:Y:S09]  /*b6c0*/  LDSM.16.MT88.4 R84, [R225+0x800] ;  /* 0x00080000e154783b */ /* 0x010ff20000004200 */
[----:B------:R-:W-:Y:S01]  /*b6d0*/  MUFU.EX2 R97, R93 ;  /* 0x0000005d00617308 */ /* 0x000fe20000000800 */
[----:B-----5:R-:W-:Y:S04]  /*b6e0*/  FADD.FTZ R0, R64, R0 ;  /* 0x0000000040007221 */ /* 0x020fe80000010000 */
[----:B------:R-:W-:Y:S05]  /*b6f0*/  FADD.FTZ R0, R88, R0 ;  /* 0x0000000058007221 */ /* 0x000fea0000010000 */
[----:B------:R-:W-:Y:S01]  /*b700*/  MUFU.EX2 R131, R98 ;  /* 0x0000006200837308 */ /* 0x000fe20000000800 */
[----:B------:R-:W-:Y:S04]  /*b710*/  FADD.FTZ R0, R71, R0 ;  /* 0x0000000047007221 */ /* 0x000fe80000010000 */
[----:B------:R-:W-:Y:S05]  /*b720*/  FADD.FTZ R0, R204, R0 ;  /* 0x00000000cc007221 */ /* 0x000fea0000010000 */
[----:B------:R4:W-:Y:S01]  /*b730*/  MUFU.EX2 R98, R92 ;  /* 0x0000005c00627308 */ /* 0x0009e20000000800 */
[----:B------:R-:W-:Y:S04]  /*b740*/  FADD.FTZ R0, R203, R0 ;  /* 0x00000000cb007221 */ /* 0x000fe80000010000 */
[----:B------:R-:W-:Y:S05]  /*b750*/  FADD.FTZ R0, R202, R0 ;  /* 0x00000000ca007221 */ /* 0x000fea0000010000 */
[----:B------:R-:W-:Y:S10]  /*b760*/  MUFU.EX2 R132, R99 ;  /* 0x0000006300847308 */ /* 0x000ff40000000800 */
[----:B------:R5:W-:Y:S10]  /*b770*/  MUFU.EX2 R99, R89 ;  /* 0x0000005900637308 */ /* 0x000bf40000000800 */
[----:B------:R-:W1:Y:S10]  /*b780*/  MUFU.EX2 R96, R96 ;  /* 0x0000006000607308 */ /* 0x000e740000000800 */
[----:B------:R-:W-:Y:S10]  /*b790*/  MUFU.EX2 R248, R248 ;  /* 0x000000f800f87308 */ /* 0x000ff40000000800 */
[----:B------:R-:W-:Y:S01]  /*b7a0*/  MUFU.EX2 R134, R121 ;  /* 0x0000007900867308 */ /* 0x000fe20000000800 */
[----:B--2---:R-:W-:Y:S01]  /*b7b0*/  FFMA.FTZ R2, R2, R5, R77 ;  /* 0x0000000502027223 */ /* 0x004fe2000001004d */
[C---:B------:R-:W-:Y:S01]  /*b7c0*/  F2FP.BF16.PACK_AB R77, R90.reuse, R77 ;  /* 0x0000004d5a4d723e */ /* 0x040fe200000010ff */
[C---:B------:R-:W-:Y:S01]  /*b7d0*/  FMUL.FTZ R5, R65.reuse, R157 ;  /* 0x0000009d41057220 */ /* 0x040fe20000410000 */
[----:B------:R-:W-:Y:S01]  /*b7e0*/  MOV R157, R53 ;  /* 0x00000035009d7202 */ /* 0x000fe20000000f00 */
[----:B------:R-:W-:Y:S01]  /*b7f0*/  FADD.FTZ R2, R90, R2 ;  /* 0x000000025a027221 */ /* 0x000fe20000010000 */
[----:B------:R-:W2:Y:S04]  /*b800*/  LDSM.16.MT88.4 R52, [R226] ;  /* 0x00000000e234783b */ /* 0x000ea80000004200 */
[-C--:B-1----:R-:W-:Y:S01]  /*b810*/  HMMA.16816.F32.BF16 R4, R72, R20.reuse, R4 ;  /* 0x000000144804723c */ /* 0x082fe20000041804 */
[----:B------:R-:W-:Y:S07]  /*b820*/  MUFU.EX2 R135, R120 ;  /* 0x0000007800877308 */ /* 0x000fee0000000800 */
[C---:B------:R-:W-:Y:S03]  /*b830*/  HMMA.16816.F32.BF16 R8, R76.reuse, R20, R8 ;  /* 0x000000144c08723c */ /* 0x040fe60000041808 */
[----:B------:R-:W-:Y:S04]  /*b840*/  MUFU.EX2 R193, R113 ;  /* 0x0000007100c17308 */ /* 0x000fe80000000800 */
[C---:B------:R-:W-:Y:S01]  /*b850*/  FMUL.FTZ R20, R65.reuse, R164 ;  /* 0x000000a441147220 */ /* 0x040fe20000410000 */
[-C--:B------:R-:W-:Y:S04]  /*b860*/  HMMA.16816.F32.BF16 R12, R76, R22.reuse, R12 ;  /* 0x000000164c0c723c */ /* 0x080fe8000004180c */
[----:B------:R-:W-:Y:S01]  /*b870*/  FMUL.FTZ R21, R65, R165 ;  /* 0x000000a541157220 */ /* 0x000fe20000410000 */
[----:B------:R-:W-:Y:S03]  /*b880*/  MUFU.EX2 R120, R115 ;  /* 0x0000007300787308 */ /* 0x000fe60000000800 */
[C---:B------:R-:W-:Y:S07]  /*b890*/  HMMA.16816.F32.BF16 R16, R72.reuse, R22, R16 ;  /* 0x000000164810723c */ /* 0x040fee0000041810 */
[C---:B------:R-:W-:Y:S01]  /*b8a0*/  FMUL.FTZ R22, R3.reuse, R166 ;  /* 0x000000a603167220 */ /* 0x040fe20000410000 */
[----:B------:R-:W-:Y:S01]  /*b8b0*/  MUFU.EX2 R121, R114 ;  /* 0x0000007200797308 */ /* 0x000fe20000000800 */
[----:B------:R-:W-:Y:S07]  /*b8c0*/  FMUL.FTZ R23, R3, R167 ;  /* 0x000000a703177220 */ /* 0x000fee0000410000 */
[-C--:B---3--:R-:W-:Y:S02]  /*b8d0*/  HMMA.16816.F32.BF16 R20, R72, R36.reuse, R20 ;  /* 0x000000244814723c */ /* 0x088fe40000041814 */
[----:B------:R-:W-:Y:S06]  /*b8e0*/  MUFU.EX2 R113, R104 ;  /* 0x0000006800717308 */ /* 0x000fec0000000800 */
[C---:B------:R-:W-:Y:S04]  /*b8f0*/  HMMA.16816.F32.BF16 R24, R76.reuse, R36, R24 ;  /* 0x000000244c18723c */ /* 0x040fe80000041818 */
[----:B------:R-:W1:Y:S03]  /*b900*/  MUFU.EX2 R114, R105 ;  /* 0x0000006900727308 */ /* 0x000e660000000800 */
[C---:B------:R-:W-:Y:S01]  /*b910*/  FMUL.FTZ R36, R65.reuse, R172 ;  /* 0x000000ac41247220 */ /* 0x040fe20000410000 */
[-C--:B------:R-:W-:Y:S04]  /*b920*/  HMMA.16816.F32.BF16 R28, R76, R38.reuse, R28 ;  /* 0x000000264c1c723c */ /* 0x080fe8000004181c */
[----:B------:R-:W-:Y:S02]  /*b930*/  FMUL.FTZ R37, R65, R173 ;  /* 0x000000ad41257220 */ /* 0x000fe40000410000 */
[----:B------:R-:W-:Y:S02]  /*b940*/  MUFU.EX2 R105, R158 ;  /* 0x0000009e00697308 */ /* 0x000fe40000000800 */
[C---:B------:R-:W-:Y:S07]  /*b950*/  HMMA.16816.F32.BF16 R32, R72.reuse, R38, R32 ;  /* 0x000000264820723c */ /* 0x040fee0000041820 */
[C---:B------:R-:W-:Y:S01]  /*b960*/  FMUL.FTZ R38, R3.reuse, R174 ;  /* 0x000000ae03267220 */ /* 0x040fe20000410000 */
[----:B------:R-:W-:Y:S01]  /*b970*/  MUFU.EX2 R116, R108 ;  /* 0x0000006c00747308 */ /* 0x000fe20000000800 */
[----:B------:R-:W-:Y:S07]  /*b980*/  FMUL.FTZ R39, R3, R175 ;  /* 0x000000af03277220 */ /* 0x000fee0000410000 */
[-C--:B--2---:R-:W-:Y:S02]  /*b990*/  HMMA.16816.F32.BF16 R36, R72, R52.reuse, R36 ;  /* 0x000000344824723c */ /* 0x084fe40000041824 */
[----:B------:R-:W2:Y:S06]  /*b9a0*/  MUFU.EX2 R115, R109 ;  /* 0x0000006d00737308 */ /* 0x000eac0000000800 */
[C---:B------:R-:W-:Y:S04]  /*b9b0*/  HMMA.16816.F32.BF16 R40, R76.reuse, R52, R40 ;  /* 0x000000344c28723c */ /* 0x040fe80000041828 */
[----:B------:R-:W-:Y:S03]  /*b9c0*/  MUFU.EX2 R130, R102 ;  /* 0x0000006600827308 */ /* 0x000fe60000000800 */
        /* <DEDUP_REMOVED lines=8> */
[-C--:B------:R-:W-:Y:S02]  /*ba50*/  HMMA.16816.F32.BF16 R52, R72, R80.reuse, R52 ;  /* 0x000000504834723c */ /* 0x080fe40000041834 */
[----:B------:R-:W-:Y:S06]  /*ba60*/  MUFU.EX2 R217, R217 ;  /* 0x000000d900d97308 */ /* 0x000fec0000000800 */
[C---:B------:R-:W-:Y:S04]  /*ba70*/  HMMA.16816.F32.BF16 R56, R76.reuse, R80, R56 ;  /* 0x000000504c38723c */ /* 0x040fe80000041838 */
[----:B------:R-:W-:Y:S04]  /*ba80*/  MUFU.EX2 R219, R219 ;  /* 0x000000db00db7308 */ /* 0x000fe80000000800 */
[-C--:B------:R-:W-:Y:S06]  /*ba90*/  HMMA.16816.F32.BF16 R60, R76, R82.reuse, R60 ;  /* 0x000000524c3c723c */ /* 0x080fec000004183c */
[----:B------:R-:W-:Y:S01]  /*baa0*/  MUFU.EX2 R221, R221 ;  /* 0x000000dd00dd7308 */ /* 0x000fe20000000800 */
[----:B------:R-:W-:Y:S01]  /*bab0*/  F2FP.BF16.PACK_AB R76, R64, R66 ;  /* 0x00000042404c723e */ /* 0x000fe200000010ff */
[----:B------:R-:W-:Y:S01]  /*bac0*/  FMUL.FTZ R64, R65, R184 ;  /* 0x000000b841407220 */ /* 0x000fe20000410000 */
[----:B------:R-:W-:Y:S03]  /*bad0*/  F2FP.BF16.PACK_AB R78, R71, R88 ;  /* 0x00000058474e723e */ /* 0x000fe600000010ff */
[----:B------:R-:W-:Y:S01]  /*bae0*/  FMUL.FTZ R65, R65, R185 ;  /* 0x000000b941417220 */ /* 0x000fe20000410000 */
[----:B------:R-:W-:Y:S01]  /*baf0*/  F2FP.BF16.PACK_AB R77, R110, R112 ;  /* 0x000000706e4d723e */ /* 0x000fe200000010ff */
[----:B------:R-:W-:Y:S01]  /*bb00*/  FMUL.FTZ R66, R3, R186 ;  /* 0x000000ba03427220 */ /* 0x000fe20000410000 */
[----:B------:R-:W-:Y:S01]  /*bb10*/  F2FP.BF16.PACK_AB R79, R125, R124 ;  /* 0x0000007c7d4f723e */ /* 0x000fe200000010ff */
[----:B------:R-:W-:Y:S01]  /*bb20*/  FADD.FTZ R3, R94, R69 ;  /* 0x000000455e037221 */ /* 0x000fe20000010000 */
[----:B------:R-:W3:Y:S01]  /*bb30*/  MUFU.EX2 R184, R157 ;  /* 0x0000009d00b87308 */ /* 0x000ee20000000800 */
[----:B----4-:R-:W-:Y:S01]  /*bb40*/  LDSM.16.MT88.4 R92, [R226+0x1000] ;  /* 0x00100000e25c783b */ /* 0x010fe20000004200 */
[----:B------:R-:W-:Y:S02]  /*bb50*/  FADD.FTZ R69, R91, R2 ;  /* 0x000000025b457221 */ /* 0x000fe40000010000 */
[----:B------:R-:W-:Y:S04]  /*bb60*/  HMMA.16816.F32.BF16 R64, R72, R82, R64 ;  /* 0x000000524840723c */ /* 0x000fe80000041840 */
[----:B------:R-:W-:Y:S01]  /*bb70*/  FADD.FTZ R69, R106, R69 ;  /* 0x000000456a457221 */ /* 0x000fe20000010000 */
[----:B------:R-:W4:Y:S01]  /*bb80*/  LDSM.16.MT88.4 R80, [R229+0x800] ;  /* 0x00080000e550783b */ /* 0x000f220000004200 */
[----:B------:R-:W-:Y:S01]  /*bb90*/  MUFU.EX2 R186, R143 ;  /* 0x0000008f00ba7308 */ /* 0x000fe20000000800 */
[----:B------:R-:W-:Y:S01]  /*bba0*/  F2FP.BF16.PACK_AB R72, R101, R100 ;  /* 0x000000646548723e */ /* 0x000fe200000010ff */
[-C--:B------:R-:W-:Y:S05]  /*bbb0*/  HMMA.16816.F32.BF16 R4, R76, R84.reuse, R4 ;  /* 0x000000544c04723c */ /* 0x080fea0000041804 */
[----:B------:R-:W-:Y:S01]  /*bbc0*/  F2FP.BF16.PACK_AB R74, R126, R111 ;  /* 0x0000006f7e4a723e */ /* 0x000fe200000010ff */
[----:B-----5:R-:W5:Y:S01]  /*bbd0*/  LDSM.16.MT88.4 R88, [R226+0x800] ;  /* 0x00080000e258783b */ /* 0x020f620000004200 */
[----:B------:R-:W-:Y:S01]  /*bbe0*/  F2FP.BF16.PACK_AB R73, R97, R96 ;  /* 0x000000606149723e */ /* 0x000fe200000010ff */
[----:B------:R-:W-:Y:S01]  /*bbf0*/  MUFU.EX2 R196, R196 ;  /* 0x000000c400c47308 */ /* 0x000fe20000000800 */
[----:B------:R-:W-:Y:S03]  /*bc00*/  F2FP.BF16.PACK_AB R75, R99, R98 ;  /* 0x00000062634b723e */ /* 0x000fe600000010ff */
[----:B------:R-:W-:Y:S02]  /*bc10*/  FADD.FTZ R2, R201, R0 ;  /* 0x00000000c9027221 */ /* 0x000fe40000010000 */
[----:B------:R-:W-:Y:S02]  /*bc20*/  FADD.FTZ R0, R107, R3 ;  /* 0x000000036b007221 */ /* 0x000fe40000010000 */
[C---:B------:R-:W-:Y:S02]  /*bc30*/  HMMA.16816.F32.BF16 R8, R72.reuse, R84, R8 ;  /* 0x000000544808723c */ /* 0x040fe40000041808 */
[----:B------:R-:W-:Y:S02]  /*bc40*/  MUFU.EX2 R122, R122 ;  /* 0x0000007a007a7308 */ /* 0x000fe40000000800 */
[----:B------:R-:W-:Y:S02]  /*bc50*/  FADD.FTZ R3, R112, R70 ;  /* 0x0000004670037221 */ /* 0x000fe40000010000 */
[----:B------:R-:W-:Y:S02]  /*bc60*/  FADD.FTZ R70, R100, R0 ;  /* 0x0000000064467221 */ /* 0x000fe40000010000 */
[-C--:B------:R-:W-:Y:S04]  /*bc70*/  HMMA.16816.F32.BF16 R12, R72, R86.reuse, R12 ;  /* 0x00000056480c723c */ /* 0x080fe8000004180c */
[----:B------:R-:W-:Y:S01]  /*bc80*/  MUFU.EX2 R250, R250 ;  /* 0x000000fa00fa7308 */ /* 0x000fe20000000800 */
[----:B------:R-:W-:Y:S03]  /*bc90*/  FADD.FTZ R0, R200, R2 ;  /* 0x00000002c8007221 */ /* 0x000fe60000010000 */
[C---:B------:R-:W-:Y:S01]  /*bca0*/  HMMA.16816.F32.BF16 R16, R76.reuse, R86, R16 ;  /* 0x000000564c10723c */ /* 0x040fe20000041810 */
[----:B------:R-:W1:Y:S03]  /*bcb0*/  LDSM.16.MT88.4 R84, [R228+0x800] ;  /* 0x00080000e454783b */ /* 0x000e660000004200 */
[----:B------:R-:W-:Y:S02]  /*bcc0*/  FADD.FTZ R0, R199, R0 ;  /* 0x00000000c7007221 */ /* 0x000fe40000010000 */
[----:B------:R-:W-:Y:S02]  /*bcd0*/  MUFU.EX2 R252, R252 ;  /* 0x000000fc00fc7308 */ /* 0x000fe40000000800 */
[-C--:B----4-:R-:W-:Y:S04]  /*bce0*/  HMMA.16816.F32.BF16 R20, R76, R80.reuse, R20 ;  /* 0x000000504c14723c */ /* 0x090fe80000041814 */
[----:B------:R-:W-:Y:S04]  /*bcf0*/  FADD.FTZ R0, R198, R0 ;  /* 0x00000000c6007221 */ /* 0x000fe80000010000 */
        /* <DEDUP_REMOVED lines=9> */
[----:B------:R-:W4:Y:S03]  /*bd90*/  LDSM.16.MT88.4 R80, [R225+0x1000] ;  /* 0x00100000e150783b */ /* 0x000f260000004200 */
[----:B------:R-:W-:Y:S01]  /*bda0*/  FADD.FTZ R70, R97, R0 ;  /* 0x0000000061467221 */ /* 0x000fe20000010000 */
[----:B------:R-:W-:Y:S01]  /*bdb0*/  MUFU.EX2 R110, R156 ;  /* 0x0000009c006e7308 */ /* 0x000fe20000000800 */
[----:B------:R-:W-:Y:S02]  /*bdc0*/  FADD.FTZ R0, R209, R2 ;  /* 0x00000002d1007221 */ /* 0x000fe40000010000 */
[-C--:B-----5:R-:W-:Y:S04]  /*bdd0*/  HMMA.16816.F32.BF16 R36, R76, R88.reuse, R36 ;  /* 0x000000584c24723c */ /* 0x0a0fe80000041824 */
[----:B------:R-:W-:Y:S03]  /*bde0*/  FADD.FTZ R0, R212, R0 ;  /* 0x00000000d4007221 */ /* 0x000fe60000010000 */
[----:B------:R-:W-:Y:S01]  /*bdf0*/  MUFU.EX2 R251, R251 ;  /* 0x000000fb00fb7308 */ /* 0x000fe20000000800 */
[C---:B------:R-:W-:Y:S04]  /*be00*/  HMMA.16816.F32.BF16 R40, R72.reuse, R88, R40 ;  /* 0x000000584828723c */ /* 0x040fe80000041828 */
[----:B------:R-:W-:Y:S04]  /*be10*/  FADD.FTZ R0, R215, R0 ;  /* 0x00000000d7007221 */ /* 0x000fe80000010000 */
[-C--:B------:R-:W-:Y:S01]  /*be20*/  HMMA.16816.F32.BF16 R44, R72, R90.reuse, R44 ;  /* 0x0000005a482c723c */ /* 0x080fe2000004182c */
[----:B------:R-:W-:Y:S03]  /*be30*/  MUFU.EX2 R103, R151 ;  /* 0x0000009700677308 */ /* 0x000fe60000000800 */
[----:B------:R-:W-:Y:S02]  /*be40*/  FADD.FTZ R2, R214, R0 ;  /* 0x00000000d6027221 */ /* 0x000fe40000010000 */
[----:B------:R-:W-:Y:S02]  /*be50*/  FADD.FTZ R0, R124, R69 ;  /* 0x000000457c007221 */ /* 0x000fe40000010000 */
[C---:B------:R-:W-:Y:S01]  /*be60*/  HMMA.16816.F32.BF16 R48, R76.reuse, R90, R48 ;  /* 0x0000005a4c30723c */ /* 0x040fe20000041830 */
[----:B------:R-:W5:Y:S02]  /*be70*/  LDSM.16.MT88.4 R88, [R229+0x1000] ;  /* 0x00100000e558783b */ /* 0x000f640000004200 */
[----:B------:R-:W-:Y:S01]  /*be80*/  MUFU.EX2 R104, R150 ;  /* 0x0000009600687308 */ /* 0x000fe20000000800 */
[----:B------:R-:W-:Y:S02]  /*be90*/  FADD.FTZ R71, R125, R0 ;  /* 0x000000007d477221 */ /* 0x000fe40000010000 */
[----:B------:R-:W-:Y:S02]  /*bea0*/  FADD.FTZ R69, R111, R3 ;  /* 0x000000036f457221 */ /* 0x000fe40000010000 */
[-C--:B-1----:R-:W-:Y:S04]  /*beb0*/  HMMA.16816.F32.BF16 R52, R76, R84.reuse, R52 ;  /* 0x000000544c34723c */ /* 0x082fe80000041834 */
        /* <DEDUP_REMOVED lines=8> */
[----:B------:R-:W-:Y:S03]  /*bf40*/  FADD.FTZ R0, R210, R0 ;  /* 0x00000000d2007221 */ /* 0x000fe60000010000 */
[----:B------:R-:W-:Y:S01]  /*bf50*/  F2FP.BF16.PACK_AB R72, R203, R204 ;  /* 0x000000cccb48723e */ /* 0x000fe200000010ff */
[----:B------:R-:W-:Y:S01]  /*bf60*/  HMMA.16816.F32.BF16 R64, R76, R86, R64 ;  /* 0x000000564c40723c */ /* 0x000fe20000041840 */
[----:B------:R-:W1:Y:S01]  /*bf70*/  LDSM.16.MT88.4 R84, [R228+0x1000] ;  /* 0x00100000e454783b */ /* 0x000e620000004200 */
[----:B------:R-:W1:Y:S02]  /*bf80*/  MUFU.EX2 R96, R138 ;  /* 0x0000008a00607308 */ /* 0x000e640000000800 */
[----:B------:R-:W-:Y:S01]  /*bf90*/  F2FP.BF16.PACK_AB R74, R201, R202 ;  /* 0x000000cac94a723e */ /* 0x000fe200000010ff */
        /* <DEDUP_REMOVED lines=8> */
[-C--:B----4-:R-:W-:Y:S05]  /*c020*/  HMMA.16816.F32.BF16 R4, R72, R80.reuse, R4 ;  /* 0x000000504804723c */ /* 0x090fea0000041804 */
[----:B------:R-:W-:Y:S01]  /*c030*/  F2FP.BF16.PACK_AB R77, R114, R113 ;  /* 0x00000071724d723e */ /* 0x000fe200000010ff */
[----:B------:R-:W-:Y:S01]  /*c040*/  FADD.FTZ R3, R127, R0 ;  /* 0x000000007f037221 */ /* 0x000fe20000010000 */
[----:B--2---:R-:W-:Y:S01]  /*c050*/  F2FP.BF16.PACK_AB R79, R115, R116 ;  /* 0x00000074734f723e */ /* 0x004fe200000010ff */
[----:B------:R-:W-:Y:S01]  /*c060*/  MUFU.EX2 R108, R142 ;  /* 0x0000008e006c7308 */ /* 0x000fe20000000800 */
[----:B------:R-:W-:Y:S03]  /*c070*/  FADD.FTZ R0, R105, R2 ;  /* 0x0000000269007221 */ /* 0x000fe60000010000 */
[----:B------:R-:W-:Y:S02]  /*c080*/  FADD.FTZ R3, R129, R3 ;  /* 0x0000000381037221 */ /* 0x000fe40000010000 */
[C---:B------:R-:W-:Y:S04]  /*c090*/  HMMA.16816.F32.BF16 R8, R76.reuse, R80, R8 ;  /* 0x000000504c08723c */ /* 0x040fe80000041808 */
[C---:B---3--:R-:W-:Y:S01]  /*c0a0*/  FADD.FTZ R0, R184.reuse, R0 ;  /* 0x00000000b8007221 */ /* 0x048fe20000010000 */
[----:B------:R-:W-:Y:S01]  /*c0b0*/  F2FP.BF16.PACK_AB R184, R184, R105 ;  /* 0x00000069b8b8723e */ /* 0x000fe200000010ff */
[----:B------:R-:W2:Y:S01]  /*c0c0*/  MUFU.EX2 R107, R147 ;  /* 0x00000093006b7308 */ /* 0x000ea20000000800 */
[----:B------:R-:W-:Y:S01]  /*c0d0*/  FADD.FTZ R3, R133, R3 ;  /* 0x0000000385037221 */ /* 0x000fe20000010000 */
[-C--:B------:R-:W-:Y:S04]  /*c0e0*/  HMMA.16816.F32.BF16 R12, R76, R82.reuse, R12 ;  /* 0x000000524c0c723c */ /* 0x080fe8000004180c */
[----:B-1----:R-:W-:Y:S02]  /*c0f0*/  FADD.FTZ R0, R96, R0 ;  /* 0x0000000060007221 */ /* 0x002fe40000010000 */
[----:B------:R-:W-:Y:S02]  /*c100*/  FADD.FTZ R3, R136, R3 ;  /* 0x0000000388037221 */ /* 0x000fe40000010000 */
[C---:B------:R-:W-:Y:S01]  /*c110*/  HMMA.16816.F32.BF16 R16, R72.reuse, R82, R16 ;  /* 0x000000524810723c */ /* 0x040fe20000041810 */
[----:B------:R-:W1:Y:S01]  /*c120*/  LDSM.16.MT88.4 R80, [R225+0x1800] ;  /* 0x00180000e150783b */ /* 0x000e620000004200 */
[----:B------:R-:W-:Y:S02]  /*c130*/  MUFU.EX2 R106, R146 ;  /* 0x00000092006a7308 */ /* 0x000fe40000000800 */
[C---:B------:R-:W-:Y:S01]  /*c140*/  FADD.FTZ R0, R186.reuse, R0 ;  /* 0x00000000ba007221 */ /* 0x040fe20000010000 */
[----:B------:R-:W-:Y:S01]  /*c150*/  F2FP.BF16.PACK_AB R186, R186, R96 ;  /* 0x00000060baba723e */ /* 0x000fe200000010ff */
[----:B------:R-:W-:Y:S02]  /*c160*/  FADD.FTZ R3, R131, R3 ;  /* 0x0000000383037221 */ /* 0x000fe40000010000 */
[-C--:B-----5:R-:W-:Y:S04]  /*c170*/  HMMA.16816.F32.BF16 R20, R72, R88.reuse, R20 ;  /* 0x000000584814723c */ /* 0x0a0fe80000041814 */
[----:B------:R-:W3:Y:S01]  /*c180*/  MUFU.EX2 R102, R137 ;  /* 0x0000008900667308 */ /* 0x000ee20000000800 */
[----:B------:R-:W-:Y:S01]  /*c190*/  FADD.FTZ R3, R132, R3 ;  /* 0x0000000384037221 */ /* 0x000fe20000010000 */
[----:B--2---:R-:W-:Y:S01]  /*c1a0*/  F2FP.BF16.PACK_AB R185, R107, R108 ;  /* 0x0000006c6bb9723e */ /* 0x004fe200000010ff */
[----:B------:R-:W-:Y:S01]  /*c1b0*/  FADD.FTZ R2, R190, R69 ;  /* 0x00000045be027221 */ /* 0x000fe20000010000 */
[C---:B------:R-:W-:Y:S04]  /*c1c0*/  HMMA.16816.F32.BF16 R24, R76.reuse, R88, R24 ;  /* 0x000000584c18723c */ /* 0x040fe80000041818 */
[----:B------:R-:W-:Y:S02]  /*c1d0*/  FADD.FTZ R3, R130, R3 ;  /* 0x0000000382037221 */ /* 0x000fe40000010000 */
[----:B------:R-:W-:Y:S02]  /*c1e0*/  MUFU.EX2 R97, R145 ;  /* 0x0000009100617308 */ /* 0x000fe40000000800 */
[-C--:B------:R-:W-:Y:S04]  /*c1f0*/  HMMA.16816.F32.BF16 R28, R76, R90.reuse, R28 ;  /* 0x0000005a4c1c723c */ /* 0x080fe8000004181c */
[----:B------:R-:W-:Y:S04]  /*c200*/  FADD.FTZ R3, R128, R3 ;  /* 0x0000000380037221 */ /* 0x000fe80000010000 */
[C---:B------:R-:W-:Y:S01]  /*c210*/  HMMA.16816.F32.BF16 R32, R72.reuse, R90, R32 ;  /* 0x0000005a4820723c */ /* 0x040fe20000041820 */
[----:B------:R-:W2:Y:S01]  /*c220*/  LDSM.16.MT88.4 R88, [R229+0x1800] ;  /* 0x00180000e558783b */ /* 0x000ea20000004200 */
[----:B------:R-:W-:Y:S02]  /*c230*/  MUFU.EX2 R98, R140 ;  /* 0x0000008c00627308 */ /* 0x000fe40000000800 */
[----:B---3--:R-:W-:Y:S01]  /*c240*/  F2FP.BF16.PACK_AB R187, R102, R106 ;  /* 0x0000006a66bb723e */ /* 0x008fe200000010ff */
[----:B------:R-:W-:Y:S03]  /*c250*/  FADD.FTZ R3, R196, R3 ;  /* 0x00000003c4037221 */ /* 0x000fe60000010000 */
[-C--:B------:R-:W-:Y:S04]  /*c260*/  HMMA.16816.F32.BF16 R36, R72, R92.reuse, R36 ;  /* 0x0000005c4824723c */ /* 0x080fe80000041824 */
[----:B------:R-:W3:Y:S01]  /*c270*/  MUFU.EX2 R99, R141 ;  /* 0x0000008d00637308 */ /* 0x000ee20000000800 */
[----:B------:R-:W-:Y:S03]  /*c280*/  FADD.FTZ R3, R122, R3 ;  /* 0x000000037a037221 */ /* 0x000fe60000010000 */
[C---:B------:R-:W-:Y:S04]  /*c290*/  HMMA.16816.F32.BF16 R40, R76.reuse, R92, R40 ;  /* 0x0000005c4c28723c */ /* 0x040fe80000041828 */
[----:B------:R-:W-:Y:S04]  /*c2a0*/  FADD.FTZ R3, R120, R3 ;  /* 0x0000000378037221 */ /* 0x000fe80000010000 */
[-C--:B------:R-:W-:Y:S04]  /*c2b0*/  HMMA.16816.F32.BF16 R44, R76, R94.reuse, R44 ;  /* 0x0000005e4c2c723c */ /* 0x080fe8000004182c */
[----:B------:R-:W-:Y:S04]  /*c2c0*/  FADD.FTZ R3, R121, R3 ;  /* 0x0000000379037221 */ /* 0x000fe80000010000 */
[C---:B------:R-:W-:Y:S01]  /*c2d0*/  HMMA.16816.F32.BF16 R48, R72.reuse, R94, R48 ;  /* 0x0000005e4830723c */ /* 0x040fe20000041830 */
[----:B------:R-:W4:Y:S03]  /*c2e0*/  LDSM.16.MT88.4 R92, [R226+0x1800] ;  /* 0x00180000e25c783b */ /* 0x000f260000004200 */
[----:B---3--:R-:W-:Y:S01]  /*c2f0*/  F2FP.BF16.PACK_AB R124, R98, R99 ;  /* 0x00000063627c723e */ /* 0x008fe200000010ff */
[----:B------:R-:W-:Y:S03]  /*c300*/  FADD.FTZ R3, R220, R3 ;  /* 0x00000003dc037221 */ /* 0x000fe60000010000 */
[-C--:B------:R-:W-:Y:S04]  /*c310*/  HMMA.16816.F32.BF16 R52, R72, R84.reuse, R52 ;  /* 0x000000544834723c */ /* 0x080fe80000041834 */
[----:B------:R-:W-:Y:S04]  /*c320*/  FADD.FTZ R3, R248, R3 ;  /* 0x00000003f8037221 */ /* 0x000fe80000010000 */
[C---:B------:R-:W-:Y:S04]  /*c330*/  HMMA.16816.F32.BF16 R56, R76.reuse, R84, R56 ;  /* 0x000000544c38723c */ /* 0x040fe80000041838 */
[----:B------:R-:W-:Y:S04]  /*c340*/  FADD.FTZ R3, R249, R3 ;  /* 0x00000003f9037221 */ /* 0x000fe80000010000 */
[-C--:B------:R-:W-:Y:S04]  /*c350*/  HMMA.16816.F32.BF16 R60, R76, R86.reuse, R60 ;  /* 0x000000564c3c723c */ /* 0x080fe8000004183c */
[----:B------:R-:W-:Y:S03]  /*c360*/  FADD.FTZ R3, R251, R3 ;  /* 0x00000003fb037221 */ /* 0x000fe60000010000 */
[----:B------:R-:W-:Y:S01]  /*c370*/  F2FP.BF16.PACK_AB R76, R199, R200 ;  /* 0x000000c8c74c723e */ /* 0x000fe200000010ff */
[----:B------:R-:W-:Y:S01]  /*c380*/  HMMA.16816.F32.BF16 R64, R72, R86, R64 ;  /* 0x000000564840723c */ /* 0x000fe20000041840 */
[----:B------:R-:W3:Y:S03]  /*c390*/  LDSM.16.MT88.4 R84, [R228+0x1800] ;  /* 0x00180000e454783b */ /* 0x000ee60000004200 */
[----:B------:R-:W-:Y:S01]  /*c3a0*/  F2FP.BF16.PACK_AB R78, R197, R198 ;  /* 0x000000c6c54e723e */ /* 0x000fe200000010ff */
[----:B------:R-:W-:Y:S01]  /*c3b0*/  FADD.FTZ R3, R99, R3 ;  /* 0x0000000363037221 */ /* 0x000fe20000010000 */
[----:B------:R-:W-:Y:S02]  /*c3c0*/  F2FP.BF16.PACK_AB R77, R135, R134 ;  /* 0x00000086874d723e */ /* 0x000fe400000010ff */
[----:B------:R-:W-:Y:S04]  /*c3d0*/  F2FP.BF16.PACK_AB R79, R193, R192 ;  /* 0x000000c0c14f723e */ /* 0x000fe800000010ff */
[----:B------:R-:W-:Y:S02]  /*c3e0*/  F2FP.BF16.PACK_AB R72, R132, R131 ;  /* 0x000000838448723e */ /* 0x000fe400000010ff */
[----:B------:R-:W-:Y:S01]  /*c3f0*/  F2FP.BF16.PACK_AB R74, R128, R130 ;  /* 0x00000082804a723e */ /* 0x000fe200000010ff */
[-C--:B-1----:R-:W-:Y:S05]  /*c400*/  HMMA.16816.F32.BF16 R4, R76, R80.reuse, R4 ;  /* 0x000000504c04723c */ /* 0x082fea0000041804 */
[----:B------:R-:W-:Y:S02]  /*c410*/  F2FP.BF16.PACK_AB R73, R217, R123 ;  /* 0x0000007bd949723e */ /* 0x000fe400000010ff */
[----:B------:R-:W-:Y:S07]  /*c420*/  F2FP.BF16.PACK_AB R75, R221, R219 ;  /* 0x000000dbdd4b723e */ /* 0x000fee00000010ff */
[C---:B------:R-:W-:Y:S08]  /*c430*/  HMMA.16816.F32.BF16 R8, R72.reuse, R80, R8 ;  /* 0x000000504808723c */ /* 0x040ff00000041808 */
[-C--:B------:R-:W-:Y:S08]  /*c440*/  HMMA.16816.F32.BF16 R12, R72, R82.reuse, R12 ;  /* 0x00000052480c723c */ /* 0x080ff0000004180c */
[C---:B------:R-:W-:Y:S01]  /*c450*/  HMMA.16816.F32.BF16 R16, R76.reuse, R82, R16 ;  /* 0x000000524c10723c */ /* 0x040fe20000041810 */
[----:B------:R-:W1:Y:S07]  /*c460*/  LDSM.16.MT88.4 R80, [R225+0x2000] ;  /* 0x00200000e150783b */ /* 0x000e6e0000004200 */
[-C--:B--2---:R-:W-:Y:S08]  /*c470*/  HMMA.16816.F32.BF16 R20, R76, R88.reuse, R20 ;  /* 0x000000584c14723c */ /* 0x084ff00000041814 */
[C---:B------:R-:W-:Y:S08]  /*c480*/  HMMA.16816.F32.BF16 R24, R72.reuse, R88, R24 ;  /* 0x000000584818723c */ /* 0x040ff00000041818 */
[-C--:B------:R-:W-:Y:S08]  /*c490*/  HMMA.16816.F32.BF16 R28, R72, R90.reuse, R28 ;  /* 0x0000005a481c723c */ /* 0x080ff0000004181c */
[C---:B------:R-:W-:Y:S01]  /*c4a0*/  HMMA.16816.F32.BF16 R32, R76.reuse, R90, R32 ;  /* 0x0000005a4c20723c */ /* 0x040fe20000041820 */
[----:B------:R-:W2:Y:S07]  /*c4b0*/  LDSM.16.MT88.4 R88, [R229+0x2000] ;  /* 0x00200000e558783b */ /* 0x000eae0000004200 */
[-C--:B----4-:R-:W-:Y:S08]  /*c4c0*/  HMMA.16816.F32.BF16 R36, R76, R92.reuse, R36 ;  /* 0x0000005c4c24723c */ /* 0x090ff00000041824 */
[C---:B------:R-:W-:Y:S08]  /*c4d0*/  HMMA.16816.F32.BF16 R40, R72.reuse, R92, R40 ;  /* 0x0000005c4828723c */ /* 0x040ff00000041828 */
[-C--:B------:R-:W-:Y:S08]  /*c4e0*/  HMMA.16816.F32.BF16 R44, R72, R94.reuse, R44 ;  /* 0x0000005e482c723c */ /* 0x080ff0000004182c */
[C---:B------:R-:W-:Y:S01]  /*c4f0*/  HMMA.16816.F32.BF16 R48, R76.reuse, R94, R48 ;  /* 0x0000005e4c30723c */ /* 0x040fe20000041830 */
[----:B------:R-:W4:Y:S07]  /*c500*/  LDSM.16.MT88.4 R92, [R226+0x2000] ;  /* 0x00200000e25c783b */ /* 0x000f2e0000004200 */
[-C--:B---3--:R-:W-:Y:S08]  /*c510*/  HMMA.16816.F32.BF16 R52, R76, R84.reuse, R52 ;  /* 0x000000544c34723c */ /* 0x088ff00000041834 */
        /* <DEDUP_REMOVED lines=9> */
[----:B------:R-:W-:Y:S01]  /*c5b0*/  F2FP.BF16.PACK_AB R78, R121, R120 ;  /* 0x00000078794e723e */ /* 0x000fe200000010ff */
[-C--:B-1----:R-:W-:Y:S05]  /*c5c0*/  HMMA.16816.F32.BF16 R4, R72, R80.reuse, R4 ;  /* 0x000000504804723c */ /* 0x082fea0000041804 */
[----:B------:R-:W-:Y:S02]  /*c5d0*/  F2FP.BF16.PACK_AB R77, R252, R250 ;  /* 0x000000fafc4d723e */ /* 0x000fe400000010ff */
[----:B------:R-:W-:Y:S02]  /*c5e0*/  F2FP.BF16.PACK_AB R79, R109, R110 ;  /* 0x0000006e6d4f723e */ /* 0x000fe400000010ff */
[----:B------:R-:W-:Y:S03]  /*c5f0*/  MOV R121, R118 ;  /* 0x0000007600797202 */ /* 0x000fe60000000f00 */
[----:B------:R-:W-:Y:S02]  /*c600*/  MOV R120, R119 ;  /* 0x0000007700787202 */ /* 0x000fe40000000f00 */
[C---:B------:R-:W-:Y:S04]  /*c610*/  HMMA.16816.F32.BF16 R8, R76.reuse, R80, R8 ;  /* 0x000000504c08723c */ /* 0x040fe80000041808 */
[----:B------:R-:W-:Y:S04]  /*c620*/  MOV R122, R117 ;  /* 0x00000075007a7202 */ /* 0x000fe80000000f00 */
        /* <DEDUP_REMOVED lines=26> */
[----:B------:R-:W-:Y:S07]  /*c7d0*/  F2FP.BF16.PACK_AB R75, R100, R101 ;  /* 0x00000065644b723e */ /* 0x000fee00000010ff */
[C---:B------:R-:W-:Y:S01]  /*c7e0*/  HMMA.16816.F32.BF16 R8, R72.reuse, R80, R8 ;  /* 0x000000504808723c */ /* 0x040fe20000041808 */
[----:B------:R-:W1:Y:S07]  /*c7f0*/  MUFU.EX2 R80, R153 ;  /* 0x0000009900507308 */ /* 0x000e6e0000000800 */
[-C--:B------:R-:W-:Y:S03]  /*c800*/  HMMA.16816.F32.BF16 R12, R72, R82.reuse, R12 ;  /* 0x00000052480c723c */ /* 0x080fe6000004180c */
[----:B------:R-:W-:Y:S05]  /*c810*/  MUFU.EX2 R81, R148 ;  /* 0x0000009400517308 */ /* 0x000fea0000000800 */
[C---:B------:R-:W-:Y:S05]  /*c820*/  HMMA.16816.F32.BF16 R16, R76.reuse, R82, R16 ;  /* 0x000000524c10723c */ /* 0x040fea0000041810 */
[----:B------:R-:W5:Y:S03]  /*c830*/  MUFU.EX2 R83, R144 ;  /* 0x0000009000537308 */ /* 0x000f660000000800 */
[-C--:B--2---:R-:W-:Y:S04]  /*c840*/  HMMA.16816.F32.BF16 R20, R76, R88.reuse, R20 ;  /* 0x000000584c14723c */ /* 0x084fe80000041814 */
[----:B-1----:R-:W-:Y:S03]  /*c850*/  F2FP.BF16.PACK_AB R127, R71, R80 ;  /* 0x00000050477f723e */ /* 0x002fe600000010ff */
[----:B------:R-:W1:Y:S01]  /*c860*/  MUFU.EX2 R82, R149 ;  /* 0x0000009500527308 */ /* 0x000e620000000800 */
[C---:B------:R-:W-:Y:S08]  /*c870*/  HMMA.16816.F32.BF16 R24, R72.reuse, R88, R24 ;  /* 0x000000584818723c */ /* 0x040ff00000041818 */
[-C--:B------:R-:W-:Y:S04]  /*c880*/  HMMA.16816.F32.BF16 R28, R72, R90.reuse, R28 ;  /* 0x0000005a481c723c */ /* 0x080fe8000004181c */
[----:B-----5:R-:W-:Y:S04]  /*c890*/  F2FP.BF16.PACK_AB R126, R83, R97 ;  /* 0x00000061537e723e */ /* 0x020fe800000010ff */
[C---:B------:R-:W-:Y:S04]  /*c8a0*/  HMMA.16816.F32.BF16 R32, R76.reuse, R90, R32 ;  /* 0x0000005a4c20723c */ /* 0x040fe80000041820 */
[----:B-1----:R-:W-:Y:S04]  /*c8b0*/  F2FP.BF16.PACK_AB R125, R81, R82 ;  /* 0x00000052517d723e */ /* 0x002fe800000010ff */
[-C--:B----4-:R-:W-:Y:S08]  /*c8c0*/  HMMA.16816.F32.BF16 R36, R76, R92.reuse, R36 ;  /* 0x0000005c4c24723c */ /* 0x090ff00000041824 */
[C---:B------:R-:W-:Y:S08]  /*c8d0*/  HMMA.16816.F32.BF16 R40, R72.reuse, R92, R40 ;  /* 0x0000005c4828723c */ /* 0x040ff00000041828 */
[-C--:B------:R-:W-:Y:S08]  /*c8e0*/  HMMA.16816.F32.BF16 R44, R72, R94.reuse, R44 ;  /* 0x0000005e482c723c */ /* 0x080ff0000004182c */
[C---:B------:R-:W-:Y:S08]  /*c8f0*/  HMMA.16816.F32.BF16 R48, R76.reuse, R94, R48 ;  /* 0x0000005e4c30723c */ /* 0x040ff00000041830 */
[-C--:B---3--:R-:W-:Y:S08]  /*c900*/  HMMA.16816.F32.BF16 R52, R76, R84.reuse, R52 ;  /* 0x000000544c34723c */ /* 0x088ff00000041834 */
[C---:B------:R-:W-:Y:S08]  /*c910*/  HMMA.16816.F32.BF16 R56, R72.reuse, R84, R56 ;  /* 0x000000544838723c */ /* 0x040ff00000041838 */
[-C--:B------:R-:W-:Y:S01]  /*c920*/  HMMA.16816.F32.BF16 R60, R72, R86.reuse, R60 ;  /* 0x00000056483c723c */ /* 0x080fe2000004183c */
[----:B------:R-:W2:Y:S04]  /*c930*/  LDL R72, [R1+0x8] ;  /* 0x0000080001487983 */ /* 0x000ea80000100800 */
[----:B------:R1:W-:Y:S03]  /*c940*/  STL [R1], R0 ;  /* 0x0000000001007387 */ /* 0x0003e60000100800 */
[----:B------:R-:W-:Y:S08]  /*c950*/  HMMA.16816.F32.BF16 R64, R76, R86, R64 ;  /* 0x000000564c40723c */ /* 0x000ff00000041840 */
[-C--:B------:R-:W-:Y:S01]  /*c960*/  HMMA.16816.F32.BF16 R156, R184, R160.reuse, R4 ;  /* 0x000000a0b89c723c */ /* 0x080fe20000041804 */
[----:B------:R-:W3:Y:S07]  /*c970*/  LDSM.16.MT88.4 R4, [R228+0x3000] ;  /* 0x00300000e404783b */ /* 0x000eee0000004200 */
[C---:B------:R-:W-:Y:S04]  /*c980*/  HMMA.16816.F32.BF16 R152, R124.reuse, R160, R8 ;  /* 0x000000a07c98723c */ /* 0x040fe80000041808 */
[----:B-1----:R-:W-:Y:S04]  /*c990*/  FADD.FTZ R0, R113, R70 ;  /* 0x0000004671007221 */ /* 0x002fe80000010000 */
        /* <DEDUP_REMOVED lines=33> */
[-C--:B---3--:R-:W-:Y:S03]  /*cbb0*/  HMMA.16816.F32.BF16 R180, R184, R4.reuse, R52 ;  /* 0x00000004b8b4723c */ /* 0x088fe60000041834 */
        /* <DEDUP_REMOVED lines=20> */
[----:B------:R1:W-:Y:S03]  /*cd00*/  STL [R1+0xc], R2 ;  /* 0x00000c0201007387 */ /* 0x0003e60000100800 */
[----:B------:R-:W-:Y:S01]  /*cd10*/  FADD.FTZ R248, R102, R4 ;  /* 0x0000000466f87221 */ /* 0x000fe20000010000 */
[----:B------:R1:W-:Y:S01]  /*cd20*/  STL [R1+0x10], R0 ;  /* 0x0000100001007387 */ /* 0x0003e20000100800 */
[C---:B--2---:R-:W-:Y:S02]  /*cd30*/  ISETP.GT.AND P0, PT, R245.reuse, R72, PT ;  /* 0x00000048f500720c */ /* 0x044fe40003f04270 */
[----:B------:R-:W-:Y:S11]  /*cd40*/  IADD3 R245, R245, -0x1, RZ ;  /* 0xfffffffff5f57810 */ /* 0x000ff60007ffe0ff */
[----:B-1----:R-:W-:-:S05]  /*cd50*/  @P0 BRA `(.L_x_1350) ;  /* 0xffffac4000000947 */ /* 0x002fca000383ffff */
.L_x_1339:
[----:B-1----:R-:W2:Y:S02]  /*cd60*/  LDL R0, [R1+0x18] ;  /* 0x0000180001007983 */ /* 0x002ea40000100800 */
[----:B--2---:R-:W-:-:S13]  /*cd70*/  ISETP.GE.AND P0, PT, R245, R0, PT ;  /* 0x00000000f500720c */ /* 0x004fda0003f06270 */
[----:B------:R-:W-:Y:S05]  /*cd80*/  @!P0 BRA `(.L_x_1351) ;  /* 0x000043d000008947 */ /* 0x000fea0003800000 */
[----:B------:R-:W-:Y:S01]  /*cd90*/  IMAD.MOV.U32 R121, RZ, RZ, R118 ;  /* 0x000000ffff797224 */ /* 0x000fe200078e0076 */
[----:B------:R-:W-:Y:S01]  /*cda0*/  MOV R123, R68 ;  /* 0x00000044007b7202 */ /* 0x000fe20000000f00 */
[----:B------:R-:W-:Y:S01]  /*cdb0*/  IMAD.MOV.U32 R120, RZ, RZ, R119 ;  /* 0x000000ffff787224 */ /* 0x000fe200078e0077 */
[----:B------:R-:W-:Y:S02]  /*cdc0*/  MOV R122, R117 ;  /* 0x00000075007a7202 */ /* 0x000fe40000000f00 */
.L_x_1358:
        /* <DEDUP_REMOVED lines=14> */
[----:B------:R-:W-:Y:S04]  /*ceb0*/  IMAD.WIDE.U32 R2, R244, c[0x0][0x218], R2 ;  /* 0x00008600f4027a25 */ /* 0x000fe800078e0002 */
        /* <DEDUP_REMOVED lines=26> */
.L_x_1399:
[-C--:B------:R-:W-:Y:S01]  /*d060*/  HMMA.16816.F32.BF16 R4, R112, R16.reuse, RZ ;  /* 0x000000107004723c */ /* 0x080fe200000418ff */
[----:B------:R-:W3:Y:S01]  /*d070*/  LDL R247, [R1+0x18] ;  /* 0x0000180001f77983 */ /* 0x000ee20000100800 */
[----:B------:R-:W-:Y:S03]  /*d080*/  BSSY B0, `(.L_x_1353) ;  /* 0x00000f9000007945 */ /* 0x000fe60003800000 */
[----:B------:R-:W4:Y:S03]  /*d090*/  SHFL.IDX PT, R84, R0, RZ, 0x181f ;  /* 0x00181fff00547589 */ /* 0x000f2600000e0000 */
[C---:B------:R-:W-:Y:S05]  /*d0a0*/  HMMA.16816.F32.BF16 R8, R108.reuse, R16, RZ ;  /* 0x000000106c08723c */ /* 0x040fea00000418ff */
[----:B------:R-:W5:Y:S03]  /*d0b0*/  SHFL.IDX PT, R2, R0, 0x1, 0x181f ;  /* 0x00381f0000027f89 */ /* 0x000f6600000e0000 */
[-C--:B------:R-:W-:Y:S05]  /*d0c0*/  HMMA.16816.F32.BF16 R12, R108, R18.reuse, RZ ;  /* 0x000000126c0c723c */ /* 0x080fea00000418ff */
[----:B------:R-:W-:Y:S03]  /*d0d0*/  SHFL.IDX PT, R3, R88, 0x1, 0x181f ;  /* 0x00381f0058037f89 */ /* 0x000fe600000e0000 */
[C---:B------:R-:W-:Y:S05]  /*d0e0*/  HMMA.16816.F32.BF16 R16, R112.reuse, R18, RZ ;  /* 0x000000127010723c */ /* 0x040fea00000418ff */
[----:B------:R-:W1:Y:S03]  /*d0f0*/  SHFL.IDX PT, R90, R0, 0x2, 0x181f ;  /* 0x00581f00005a7f89 */ /* 0x000e6600000e0000 */
[-C--:B------:R-:W-:Y:S05]  /*d100*/  HMMA.16816.F32.BF16 R20, R112, R32.reuse, RZ ;  /* 0x000000207014723c */ /* 0x080fea00000418ff */
[----:B------:R-:W-:Y:S03]  /*d110*/  SHFL.IDX PT, R86, R88, 0x2, 0x181f ;  /* 0x00581f0058567f89 */ /* 0x000fe600000e0000 */
        /* <DEDUP_REMOVED lines=11> */
[----:B------:R-:W1:Y:S03]  /*d1d0*/  SHFL.IDX PT, R93, R88, 0x4, 0x181f ;  /* 0x00981f00585d7f89 */ /* 0x000e6600000e0000 */
[C---:B------:R-:W-:Y:S05]  /*d1e0*/  HMMA.16816.F32.BF16 R48, R112.reuse, R50, RZ ;  /* 0x000000327030723c */ /* 0x040fea00000418ff */
[----:B------:R-:W1:Y:S03]  /*d1f0*/  SHFL.IDX PT, R101, R88, 0x5, 0x181f ;  /* 0x00b81f0058657f89 */ /* 0x000e6600000e0000 */
[-C--:B------:R-:W-:Y:S08]  /*d200*/  HMMA.16816.F32.BF16 R52, R112, R64.reuse, RZ ;  /* 0x000000407034723c */ /* 0x080ff000000418ff */
[C---:B------:R-:W-:Y:S08]  /*d210*/  HMMA.16816.F32.BF16 R56, R108.reuse, R64, RZ ;  /* 0x000000406c38723c */ /* 0x040ff000000418ff */
[-C--:B------:R-:W-:Y:S08]  /*d220*/  HMMA.16816.F32.BF16 R60, R108, R66.reuse, RZ ;  /* 0x000000426c3c723c */ /* 0x080ff000000418ff */
[C---:B------:R-:W-:Y:S08]  /*d230*/  HMMA.16816.F32.BF16 R64, R112.reuse, R66, RZ ;  /* 0x000000427040723c */ /* 0x040ff000000418ff */
[-C--:B------:R-:W-:Y:S08]  /*d240*/  HMMA.16816.F32.BF16 R68, R112, R80.reuse, RZ ;  /* 0x000000507044723c */ /* 0x080ff000000418ff */
[C---:B------:R-:W-:Y:S08]  /*d250*/  HMMA.16816.F32.BF16 R72, R108.reuse, R80, RZ ;  /* 0x000000506c48723c */ /* 0x040ff000000418ff */
[-C--:B------:R-:W-:Y:S08]  /*d260*/  HMMA.16816.F32.BF16 R76, R108, R82.reuse, RZ ;  /* 0x000000526c4c723c */ /* 0x080ff000000418ff */
[C---:B------:R-:W-:Y:S04]  /*d270*/  HMMA.16816.F32.BF16 R80, R112.reuse, R82, RZ ;  /* 0x000000527050723c */ /* 0x040fe800000418ff */
[-C--:B----4-:R-:W-:Y:S02]  /*d280*/  IADD3 R84, P2, R84, R104.reuse, RZ ;  /* 0x0000006854547210 */ /* 0x090fe40007f5e0ff */
[-C--:B-----5:R-:W-:Y:S02]  /*d290*/  IADD3 R2, P0, R2, R104.reuse, RZ ;  /* 0x0000006802027210 */ /* 0x0a0fe40007f1e0ff */
[-C--:B-1----:R-:W-:Y:S01]  /*d2a0*/  IADD3 R90, P6, R90, R104.reuse, RZ ;  /* 0x000000685a5a7210 */ /* 0x082fe20007fde0ff */
[--C-:B--2---:R-:W-:Y:S03]  /*d2b0*/  IMAD.X R85, R85, 0x1, R100.reuse, P2 ;  /* 0x0000000155557824 */ /* 0x104fe600010e0664 */
[--C-:B------:R-:W-:Y:S01]  /*d2c0*/  IMAD.X R3, R3, 0x1, R100.reuse, P0 ;  /* 0x0000000103037824 */ /* 0x100fe200000e0664 */
[-C--:B------:R-:W-:Y:S01]  /*d2d0*/  IADD3 R94, P5, R94, R104.reuse, RZ ;  /* 0x000000685e5e7210 */ /* 0x080fe20007fbe0ff */
[----:B------:R1:W-:Y:S01]  /*d2e0*/  LDGSTS.E.BYPASS.LTC128B.128 [R242+0x100], [R84.64], !P3 ;  /* 0x0010000054f27fae */ /* 0x0003e2000d901d48 */
[--C-:B------:R-:W-:Y:S01]  /*d2f0*/  IMAD.X R91, R86, 0x1, R100.reuse, P6 ;  /* 0x00000001565b7824 */ /* 0x100fe200030e0664 */
[-C--:B------:R-:W-:Y:S02]  /*d300*/  IADD3 R92, P4, R92, R104.reuse, RZ ;  /* 0x000000685c5c7210 */ /* 0x080fe40007f9e0ff */
[--C-:B------:R-:W-:Y:S01]  /*d310*/  IMAD.X R95, R89, 0x1, R100.reuse, P5 ;  /* 0x00000001595f7824 */ /* 0x100fe200028e0664 */
[-C--:B------:R-:W-:Y:S02]  /*d320*/  IADD3 R102, P2, R102, R104.reuse, RZ ;  /* 0x0000006866667210 */ /* 0x080fe40007f5e0ff */
[----:B------:R-:W-:Y:S01]  /*d330*/  IADD3 R104, P0, R0, R104, RZ ;  /* 0x0000006800687210 */ /* 0x000fe20007f1e0ff */
[----:B------:R2:W-:Y:S01]  /*d340*/  LDGSTS.E.BYPASS.LTC128B.128 [R242+0x900], [R2.64], !P3 ;  /* 0x0090000002f27fae */ /* 0x0005e2000d901d48 */
[--C-:B------:R-:W-:Y:S02]  /*d350*/  IMAD.X R93, R93, 0x1, R100.reuse, P4 ;  /* 0x000000015d5d7824 */ /* 0x100fe400020e0664 */
[--C-:B------:R-:W-:Y:S05]  /*d360*/  IMAD.X R103, R101, 0x1, R100.reuse, P2 ;  /* 0x0000000165677824 */ /* 0x100fea00010e0664 */
[----:B------:R4:W-:Y:S08]  /*d370*/  LDGSTS.E.BYPASS.LTC128B.128 [R242+0x1100], [R90.64], !P3 ;  /* 0x011000005af27fae */ /* 0x0009f0000d901d48 */
[----:B------:R5:W-:Y:S01]  /*d380*/  LDGSTS.E.BYPASS.LTC128B.128 [R242+0x1900], [R94.64], !P3 ;  /* 0x019000005ef27fae */ /* 0x000be2000d901d48 */
[-C--:B-1----:R-:W-:Y:S07]  /*d390*/  HMMA.16816.F32.BF16 R84, R112, R96.reuse, RZ ;  /* 0x000000607054723c */ /* 0x082fee00000418ff */
[----:B------:R4:W1:Y:S08]  /*d3a0*/  SHFL.IDX PT, R0, R88, 0x6, 0x181f ;  /* 0x00d81f0058007f89 */ /* 0x00087000000e0000 */
[----:B------:R5:W-:Y:S08]  /*d3b0*/  LDGSTS.E.BYPASS.LTC128B.128 [R242+0x2100], [R92.64], !P3 ;  /* 0x021000005cf27fae */ /* 0x000bf0000d901d48 */
[----:B------:R2:W-:Y:S01]  /*d3c0*/  LDGSTS.E.BYPASS.LTC128B.128 [R242+0x2900], [R102.64], !P3 ;  /* 0x0290000066f27fae */ /* 0x0005e2000d901d48 */
[C---:B----4-:R-:W-:Y:S02]  /*d3d0*/  HMMA.16816.F32.BF16 R88, R108.reuse, R96, RZ ;  /* 0x000000606c58723c */ /* 0x050fe400000418ff */
[----:B-1----:R-:W-:Y:S05]  /*d3e0*/  IMAD.X R105, R0, 0x1, R100, P0 ;  /* 0x0000000100697824 */ /* 0x002fea00000e0664 */
[----:B------:R1:W-:Y:S01]  /*d3f0*/  LDGSTS.E.BYPASS.LTC128B.128 [R242+0x3100], [R104.64], !P3 ;  /* 0x0310000068f27fae */ /* 0x0003e2000d901d48 */
[-C--:B-----5:R-:W-:Y:S07]  /*d400*/  HMMA.16816.F32.BF16 R92, R108, R98.reuse, RZ ;  /* 0x000000626c5c723c */ /* 0x0a0fee00000418ff */
[----:B------:R-:W0:Y:S01]  /*d410*/  LDGDEPBAR ;  /* 0x00000000000079af */ /* 0x000e220000000000 */
[C---:B------:R-:W-:Y:S08]  /*d420*/  HMMA.16816.F32.BF16 R96, R112.reuse, R98, RZ ;  /* 0x000000627060723c */ /* 0x040ff000000418ff */
[-C--:B--2---:R-:W-:Y:S08]  /*d430*/  HMMA.16816.F32.BF16 R100, R112, R116.reuse, RZ ;  /* 0x000000747064723c */ /* 0x084ff000000418ff */
[C---:B-1----:R-:W-:Y:S08]  /*d440*/  HMMA.16816.F32.BF16 R104, R108.reuse, R116, RZ ;  /* 0x000000746c68723c */ /* 0x042ff000000418ff */
[-C--:B------:R-:W-:Y:S08]  /*d450*/  HMMA.16816.F32.BF16 R108, R108, R118.reuse, RZ ;  /* 0x000000766c6c723c */ /* 0x080ff000000418ff */
[----:B------:R-:W-:Y:S01]  /*d460*/  HMMA.16816.F32.BF16 R112, R112, R118, RZ ;  /* 0x000000767070723c */ /* 0x000fe200000418ff */
[----:B------:R-:W-:Y:S07]  /*d470*/  LDSM.16.M88.4 R116, [R232] ;  /* 0x00000000e874783b */ /* 0x000fee0000000200 */
[-C--:B------:R-:W-:Y:S08]  /*d480*/  HMMA.16816.F32.BF16 R4, R188, R192.reuse, R4 ;  /* 0x000000c0bc04723c */ /* 0x080ff00000041804 */
[C---:B------:R-:W-:Y:S08]  /*d490*/  HMMA.16816.F32.BF16 R8, R196.reuse, R192, R8 ;  /* 0x000000c0c408723c */ /* 0x040ff00000041808 */
[-C--:B------:R-:W-:Y:S03]  /*d4a0*/  HMMA.16816.F32.BF16 R12, R196, R194.reuse, R12 ;  /* 0x000000c2c40c723c */ /* 0x080fe6000004180c */
[----:B---3--:R-:W-:Y:S05]  /*d4b0*/  ISETP.GT.AND P0, PT, R245, R247, PT ;  /* 0x000000f7f500720c */ /* 0x008fea0003f04270 */
        /* <DEDUP_REMOVED lines=32> */
[----:B------:R-:W4:Y:S07]  /*d6c0*/  LDSM.16.M88.4 R188, [R230+0x2800] ;  /* 0x00280000e6bc783b */ /* 0x000f2e0000000200 */
[-C--:B-1----:R-:W-:Y:S08]  /*d6d0*/  HMMA.16816.F32.BF16 R4, R116, R192.reuse, R4 ;  /* 0x000000c07404723c */ /* 0x082ff00000041804 */
        /* <DEDUP_REMOVED lines=38> */
[C---:B---3--:R-:W-:Y:S01]  /*d940*/  HMMA.16816.F32.BF16 R8, R196.reuse, R208, R8 ;  /* 0x000000d0c408723c */ /* 0x048fe20000041808 */
[----:B------:R-:W-:Y:S07]  /*d950*/  BAR.SYNC.DEFER_BLOCKING 0x0 ;  /* 0x0000000000007b1d */ /* 0x000fee0000010000 */
[-C--:B------:R-:W-:Y:S08]  /*d960*/  HMMA.16816.F32.BF16 R12, R196, R210.reuse, R12 ;  /* 0x000000d2c40c723c */ /* 0x080ff0000004180c */
[C---:B------:R-:W-:Y:S08]  /*d970*/  HMMA.16816.F32.BF16 R16, R204.reuse, R210, R16 ;  /* 0x000000d2cc10723c */ /* 0x040ff00000041810 */
[-C--:B----4-:R-:W-:Y:S08]  /*d980*/  HMMA.16816.F32.BF16 R20, R204, R188.reuse, R20 ;  /* 0x000000bccc14723c */ /* 0x090ff00000041814 */
        /* <DEDUP_REMOVED lines=64> */
.L_x_1400:
        /* <DEDUP_REMOVED lines=34> */
.L_x_1401:
[----:B--2-4-:R-:W-:Y:S04]  /*dfb0*/  IADD3 R2, P0, R116, R119, RZ ;  /* 0x0000007774027210 */ /* 0x014fe80007f1e0ff */
[----:B-1----:R-:W-:Y:S05]  /*dfc0*/  IADD3.X R3, R0, R117, RZ, P0, !PT ;  /* 0x0000007500037210 */ /* 0x002fea00007fe4ff */
[----:B------:R-:W-:Y:S01]  /*dfd0*/  @!PT LDS RZ, [RZ] ;  /* 0x00000000fffff984 */ /* 0x000fe20000000800 */
[----:B------:R-:W-:Y:S01]  /*dfe0*/  @!PT LDS RZ, [RZ] ;  /* 0x00000000fffff984 */ /* 0x000fe20000000800 */
[----:B------:R-:W-:Y:S01]  /*dff0*/  @!PT LDS RZ, [RZ] ;  /* 0x00000000fffff984 */ /* 0x000fe20000000800 */
[----:B------:R1:W-:Y:S04]  /*e000*/  LDGSTS.E.BYPASS.LTC128B.128 [R242+0x6900], [R2.64], !P3 ;  /* 0x0690000002f27fae */ /* 0x0003e8000d901d48 */
.L_x_1354:
[----:B------:R-:W-:Y:S05]  /*e010*/  BSYNC B0 ;  /* 0x0000000000007941 */ /* 0x000fea0003800000 */
.L_x_1353:
        /* <DEDUP_REMOVED lines=115> */
[----:B-1----:R-:W-:Y:S02]  /*e750*/  FMNMX.FTZ R116, R116, R0, !PT ;  /* 0x0000000074747209 */ /* 0x002fe40007810000 */
[----:B------:R-:W1:Y:S04]  /*e760*/  SHFL.BFLY PT, R0, R118, 0x2, 0x1f ;  /* 0x0c401f0076007f89 */ /* 0x000e6800000e0000 */
[----:B------:R-:W2:Y:S01]  /*e770*/  SHFL.BFLY PT, R119, R116, 0x1, 0x1f ;  /* 0x0c201f0074777f89 */ /* 0x000ea200000e0000 */
[----:B-1----:R-:W-:Y:S02]  /*e780*/  FMNMX.FTZ R118, R118, R0, !PT ;  /* 0x0000000076767209 */ /* 0x002fe40007810000 */
[----:B--2---:R-:W-:Y:S03]  /*e790*/  FMNMX.FTZ R119, R116, R119, !PT ;  /* 0x0000007774777209 */ /* 0x004fe60007810000 */
[----:B------:R-:W1:Y:S04]  /*e7a0*/  SHFL.BFLY PT, R0, R118, 0x1, 0x1f ;  /* 0x0c201f0076007f89 */ /* 0x000e6800000e0000 */
[----:B------:R-:W2:Y:S01]  /*e7b0*/  SHFL.BFLY PT, R116, R188, 0x2, 0x1f ;  /* 0x0c401f00bc747f89 */ /* 0x000ea200000e0000 */
[----:B-1----:R-:W-:Y:S03]  /*e7c0*/  FMNMX.FTZ R118, R118, R0, !PT ;  /* 0x0000000076767209 */ /* 0x002fe60007810000 */
[----:B------:R-:W1:Y:S01]  /*e7d0*/  SHFL.BFLY PT, R0, R117, 0x2, 0x1f ;  /* 0x0c401f0075007f89 */ /* 0x000e6200000e0000 */
[----:B--2---:R-:W-:Y:S02]  /*e7e0*/  FMNMX.FTZ R116, R188, R116, !PT ;  /* 0x00000074bc747209 */ /* 0x004fe40007810000 */
[----:B-1----:R-:W-:Y:S05]  /*e7f0*/  FMNMX.FTZ R117, R117, R0, !PT ;  /* 0x0000000075757209 */ /* 0x002fea0007810000 */
[----:B------:R-:W1:Y:S02]  /*e800*/  SHFL.BFLY PT, R0, R117, 0x1, 0x1f ;  /* 0x0c201f0075007f89 */ /* 0x000e6400000e0000 */
[----:B-1----:R-:W-:Y:S02]  /*e810*/  FMNMX.FTZ R117, R117, R0, !PT ;  /* 0x0000000075757209 */ /* 0x002fe40007810000 */
[----:B------:R1:W2:Y:S04]  /*e820*/  SHFL.BFLY PT, R0, R116, 0x1, 0x1f ;  /* 0x0c201f0074007f89 */ /* 0x0002a800000e0000 */
.L_x_1402:
[----:B------:R-:W3:Y:S01]  /*e830*/  LDL.LU R188, [R1] ;  /* 0x0000000001bc7983 */ /* 0x000ee20000300800 */
[C---:B------:R-:W-:Y:S01]  /*e840*/  FMUL.FTZ R2, R119.reuse, c[0x0][0x2d0] ;  /* 0x0000b40077027a20 */ /* 0x040fe20000410000 */
[----:B-12---:R-:W-:Y:S01]  /*e850*/  FMNMX.FTZ R116, R0, R116, !PT ;  /* 0x0000007400747209 */ /* 0x006fe20007810000 */
[----:B------:R-:W-:Y:S01]  /*e860*/  FADD.FTZ R0, -R119, R120 ;  /* 0x0000007877007221 */ /* 0x000fe20000010100 */
[----:B------:R-:W-:Y:S01]  /*e870*/  WARPSYNC 0xffffffff ;  /* 0xffffffff00007948 */ /* 0x000fe20003800000 */
        /* <DEDUP_REMOVED lines=35> */
[----:B------:R-:W-:Y:S04]  /*eab0*/  FMUL.FTZ R2, R118, c[0x0][0x2d0] ;  /* 0x0000b40076027a20 */ /* 0x000fe80000410000 */
[--C-:B------:R-:W-:Y:S02]  /*eac0*/  FFMA.FTZ R20, R18, c[0x0][0x2d0], -R2.reuse ;  /* 0x0000b40012147a23 */ /* 0x100fe40000010802 */
[--C-:B------:R-:W-:Y:S01]  /*ead0*/  FFMA.FTZ R52, R115, c[0x0][0x2d0], -R2.reuse ;  /* 0x0000b40073347a23 */ /* 0x100fe20000010802 */
[----:B------:R-:W-:Y:S01]  /*eae0*/  MUFU.EX2 R205, R205 ;  /* 0x000000cd00cd7308 */ /* 0x000fe20000000800 */
[--C-:B------:R-:W-:Y:S02]  /*eaf0*/  FFMA.FTZ R19, R19, c[0x0][0x2d0], -R2.reuse ;  /* 0x0000b40013137a23 */ /* 0x100fe40000010802 */
[--C-:B------:R-:W-:Y:S01]  /*eb00*/  FFMA.FTZ R112, R22, c[0x0][0x2d0], -R2.reuse ;  /* 0x0000b40016707a23 */ /* 0x100fe20000010802 */
[----:B------:R-:W-:Y:S01]  /*eb10*/  MOV R22, R3 ;  /* 0x0000000300167202 */ /* 0x000fe20000000f00 */
        /* <DEDUP_REMOVED lines=16> */
[--C-:B------:R-:W-:Y:S01]  /*ec20*/  FFMA.FTZ R189, R51, c[0x0][0x2d0], -R2.reuse ;  /* 0x0000b40033bd7a23 */ /* 0x100fe20000010802 */
[----:B------:R-:W-:Y:S01]  /*ec30*/  MOV R51, R113 ;  /* 0x0000007100337202 */ /* 0x000fe20000000f00 */
        /* <DEDUP_REMOVED lines=8> */
[----:B------:R-:W2:Y:S10]  /*ecc0*/  MUFU.EX2 R7, R7 ;  /* 0x0000000700077308 */ /* 0x000eb40000000800 */
        /* <DEDUP_REMOVED lines=25> */
[C---:B-1----:R-:W-:Y:S01]  /*ee60*/  F2FP.BF16.PACK_AB R68, R5.reuse, R4 ;  /* 0x000000040544723e */ /* 0x042fe200000010ff */
[----:B------:R-:W-:Y:S01]  /*ee70*/  FFMA.FTZ R188, R54, c[0x0][0x2d0], -R2 ;  /* 0x0000b40036bc7a23 */ /* 0x000fe20000010802 */
[----:B------:R-:W-:Y:S01]  /*ee80*/  MOV R54, R197 ;  /* 0x000000c500367202 */ /* 0x000fe20000000f00 */
[----:B------:R-:W-:Y:S01]  /*ee90*/  FADD.FTZ R32, R5, R0 ;  /* 0x0000000005207221 */ /* 0x000fe20000010000 */
[----:B--2---:R-:W-:Y:S01]  /*eea0*/  F2FP.BF16.PACK_AB R69, R7, R6 ;  /* 0x000000060745723e */ /* 0x004fe200000010ff */
[----:B------:R-:W-:Y:S02]  /*eeb0*/  FADD.FTZ R0, -R118, R121 ;  /* 0x0000007976007221 */ /* 0x000fe40000010100 */
[--C-:B------:R-:W-:Y:S01]  /*eec0*/  FFMA.FTZ R121, R55, c[0x0][0x2d0], -R2.reuse ;  /* 0x0000b40037797a23 */ /* 0x100fe20000010802 */
[----:B------:R-:W-:Y:S01]  /*eed0*/  MUFU.EX2 R188, R188 ;  /* 0x000000bc00bc7308 */ /* 0x000fe20000000800 */
[----:B------:R-:W-:Y:S02]  /*eee0*/  FFMA.FTZ R197, R67, c[0x0][0x2d0], -R2 ;  /* 0x0000b40043c57a23 */ /* 0x000fe40000010802 */
[----:B------:R-:W-:Y:S02]  /*eef0*/  FMUL.FTZ R2, R117, c[0x0][0x2d0] ;  /* 0x0000b40075027a20 */ /* 0x000fe40000410000 */
[----:B------:R-:W-:Y:S02]  /*ef00*/  FADD.FTZ R5, R120, R32 ;  /* 0x0000002078057221 */ /* 0x000fe40000010000 */
[--C-:B------:R-:W-:Y:S02]  /*ef10*/  FFMA.FTZ R18, R12, c[0x0][0x2d0], -R2.reuse ;  /* 0x0000b4000c127a23 */ /* 0x100fe40000010802 */
[----:B------:R-:W2:Y:S01]  /*ef20*/  LDL.LU R12, [R1+0xc] ;  /* 0x00000c00010c7983 */ /* 0x000ea20000300800 */
[C---:B------:R-:W-:Y:S01]  /*ef30*/  FADD.FTZ R64, R70.reuse, R5 ;  /* 0x0000000546407221 */ /* 0x040fe20000010000 */
[----:B------:R-:W-:Y:S01]  /*ef40*/  F2FP.BF16.PACK_AB R70, R70, R120 ;  /* 0x000000784646723e */ /* 0x000fe200000010ff */
[----:B------:R-:W-:Y:S01]  /*ef50*/  FMUL.FTZ R0, R0, c[0x0][0x2d0] ;  /* 0x0000b40000007a20 */ /* 0x000fe20000410000 */
[----:B------:R-:W3:Y:S01]  /*ef60*/  LDL.LU R5, [R1+0x10] ;  /* 0x0000100001057983 */ /* 0x000ee20000300800 */
[--C-:B------:R-:W-:Y:S01]  /*ef70*/  FFMA.FTZ R83, R25, c[0x0][0x2d0], -R2.reuse ;  /* 0x0000b40019537a23 */ /* 0x100fe20000010802 */
        /* <DEDUP_REMOVED lines=21> */
[----:B-1----:R-:W-:Y:S02]  /*f0d0*/  FFMA.FTZ R0, R3, R248, R6 ;  /* 0x000000f803007223 */ /* 0x002fe40000010006 */
[----:B------:R-:W-:Y:S02]  /*f0e0*/  FFMA.FTZ R96, R40, c[0x0][0x2d0], -R2 ;  /* 0x0000b40028607a23 */ /* 0x000fe40000010802 */
[----:B------:R-:W-:Y:S01]  /*f0f0*/  FADD.FTZ R33, R7, R0 ;  /* 0x0000000007217221 */ /* 0x000fe20000010000 */
[----:B------:R-:W-:Y:S01]  /*f100*/  MUFU.EX2 R120, R98 ;  /* 0x0000006200787308 */ /* 0x000fe20000000800 */
[----:B------:R-:W-:Y:S02]  /*f110*/  FADD.FTZ R0, -R117, R122 ;  /* 0x0000007a75007221 */ /* 0x000fe40000010100 */
[--C-:B------:R-:W-:Y:S02]  /*f120*/  FFMA.FTZ R122, R76, c[0x0][0x2d0], -R2.reuse ;  /* 0x0000b4004c7a7a23 */ /* 0x100fe40000010802 */
[----:B------:R-:W-:Y:S02]  /*f130*/  FMUL.FTZ R0, R0, c[0x0][0x2d0] ;  /* 0x0000b40000007a20 */ /* 0x000fe40000410000 */
[--C-:B------:R-:W-:Y:S02]  /*f140*/  FFMA.FTZ R76, R108, c[0x0][0x2d0], -R2.reuse ;  /* 0x0000b4006c4c7a23 */ /* 0x100fe40000010802 */
[--C-:B------:R-:W-:Y:S01]  /*f150*/  FFMA.FTZ R102, R56, c[0x0][0x2d0], -R2.reuse ;  /* 0x0000b40038667a23 */ /* 0x100fe20000010802 */
[----:B------:R-:W-:Y:S01]  /*f160*/  MUFU.EX2 R251, R251 ;  /* 0x000000fb00fb7308 */ /* 0x000fe20000000800 */
[--C-:B------:R-:W-:Y:S02]  /*f170*/  FFMA.FTZ R99, R57, c[0x0][0x2d0], -R2.reuse ;  /* 0x0000b40039637a23 */ /* 0x100fe40000010802 */
[--C-:B------:R-:W-:Y:S02]  /*f180*/  FFMA.FTZ R114, R61, c[0x0][0x2d0], -R2.reuse ;  /* 0x0000b4003d727a23 */ /* 0x100fe40000010802 */
[--C-:B------:R-:W-:Y:S02]  /*f190*/  FFMA.FTZ R199, R72, c[0x0][0x2d0], -R2.reuse ;  /* 0x0000b40048c77a23 */ /* 0x100fe40000010802 */
[--C-:B------:R-:W-:Y:S02]  /*f1a0*/  FFMA.FTZ R198, R73, c[0x0][0x2d0], -R2.reuse ;  /* 0x0000b40049c67a23 */ /* 0x100fe40000010802 */
[----:B------:R-:W-:Y:S01]  /*f1b0*/  FFMA.FTZ R252, R92, c[0x0][0x2d0], -R2 ;  /* 0x0000b4005cfc7a23 */ /* 0x000fe20000010802 */
[----:B------:R-:W-:Y:S01]  /*f1c0*/  MUFU.EX2 R72, R8 ;  /* 0x0000000800487308 */ /* 0x000fe20000000800 */
[----:B------:R-:W-:Y:S02]  /*f1d0*/  FMUL.FTZ R4, R116, c[0x0][0x2d0] ;  /* 0x0000b40074047a20 */ /* 0x000fe40000410000 */
[----:B------:R-:W-:Y:S02]  /*f1e0*/  FMUL.FTZ R32, R65, R168 ;  /* 0x000000a841207220 */ /* 0x000fe40000410000 */
[--C-:B------:R-:W-:Y:S02]  /*f1f0*/  FFMA.FTZ R89, R27, c[0x0][0x2d0], -R4.reuse ;  /* 0x0000b4001b597a23 */ /* 0x100fe40000010804 */
[--C-:B------:R-:W-:Y:S02]  /*f200*/  FFMA.FTZ R37, R74, c[0x0][0x2d0], -R4.reuse ;  /* 0x0000b4004a257a23 */ /* 0x100fe40000010804 */
[--C-:B------:R-:W-:Y:S01]  /*f210*/  FFMA.FTZ R78, R78, c[0x0][0x2d0], -R4.reuse ;  /* 0x0000b4004e4e7a23 */ /* 0x100fe20000010804 */
[----:B------:R1:W4:Y:S01]  /*f220*/  MUFU.EX2 R2, R0 ;  /* 0x0000000000027308 */ /* 0x0003220000000800 */
        /* <DEDUP_REMOVED lines=14> */
[----:B-1----:R-:W-:Y:S02]  /*f310*/  FADD.FTZ R0, -R116, R123 ;  /* 0x0000007b74007221 */ /* 0x002fe40000010100 */
[----:B----4-:R-:W-:Y:S01]  /*f320*/  FMUL.FTZ R29, R2, R141 ;  /* 0x0000008d021d7220 */ /* 0x010fe20000410000 */
[----:B------:R-:W-:Y:S01]  /*f330*/  MOV R141, R71 ;  /* 0x00000047008d7202 */ /* 0x000fe20000000f00 */
[----:B------:R-:W-:Y:S01]  /*f340*/  FMUL.FTZ R0, R0, c[0x0][0x2d0] ;  /* 0x0000b40000007a20 */ /* 0x000fe20000410000 */
[----:B------:R-:W1:Y:S01]  /*f350*/  MUFU.EX2 R71, R20 ;  /* 0x0000001400477308 */ /* 0x000e620000000800 */
[--C-:B------:R-:W-:Y:S02]  /*f360*/  FFMA.FTZ R7, R14, c[0x0][0x2d0], -R4.reuse ;  /* 0x0000b4000e077a23 */ /* 0x100fe40000010804 */
[--C-:B------:R-:W-:Y:S02]  /*f370*/  FFMA.FTZ R6, R15, c[0x0][0x2d0], -R4.reuse ;  /* 0x0000b4000f067a23 */ /* 0x100fe40000010804 */
[--C-:B------:R-:W-:Y:S02]  /*f380*/  FFMA.FTZ R67, R30, c[0x0][0x2d0], -R4.reuse ;  /* 0x0000b4001e437a23 */ /* 0x100fe40000010804 */
[--C-:B------:R-:W-:Y:S02]  /*f390*/  FFMA.FTZ R66, R31, c[0x0][0x2d0], -R4.reuse ;  /* 0x0000b4001f427a23 */ /* 0x100fe40000010804 */
[--C-:B------:R-:W-:Y:S01]  /*f3a0*/  FFMA.FTZ R104, R42, c[0x0][0x2d0], -R4.reuse ;  /* 0x0000b4002a687a23 */ /* 0x100fe20000010804 */
[----:B------:R-:W4:Y:S01]  /*f3b0*/  MUFU.EX2 R0, R0 ;  /* 0x0000000000007308 */ /* 0x000f220000000800 */
[--C-:B------:R-:W-:Y:S02]  /*f3c0*/  FFMA.FTZ R105, R43, c[0x0][0x2d0], -R4.reuse ;  /* 0x0000b4002b697a23 */ /* 0x100fe40000010804 */
[--C-:B------:R-:W-:Y:S01]  /*f3d0*/  FFMA.FTZ R108, R46, c[0x0][0x2d0], -R4.reuse ;  /* 0x0000b4002e6c7a23 */ /* 0x100fe20000010804 */
[----:B-----5:R-:W-:Y:S01]  /*f3e0*/  F2FP.BF16.PACK_AB R74, R107, R94 ;  /* 0x0000005e6b4a723e */ /* 0x020fe200000010ff */
[--C-:B------:R-:W-:Y:S02]  /*f3f0*/  FFMA.FTZ R109, R47, c[0x0][0x2d0], -R4.reuse ;  /* 0x0000b4002f6d7a23 */ /* 0x100fe40000010804 */
[--C-:B------:R-:W-:Y:S02]  /*f400*/  FFMA.FTZ R220, R58, c[0x0][0x2d0], -R4.reuse ;  /* 0x0000b4003adc7a23 */ /* 0x100fe40000010804 */
[--C-:B------:R-:W-:Y:S01]  /*f410*/  FFMA.FTZ R222, R59, c[0x0][0x2d0], -R4.reuse ;  /* 0x0000b4003bde7a23 */ /* 0x100fe20000010804 */
[----:B------:R-:W-:Y:S01]  /*f420*/  MUFU.EX2 R73, R10 ;  /* 0x0000000a00497308 */ /* 0x000fe20000000800 */
[--C-:B------:R-:W-:Y:S02]  /*f430*/  FFMA.FTZ R123, R62, c[0x0][0x2d0], -R4.reuse ;  /* 0x0000b4003e7b7a23 */ /* 0x100fe40000010804 */
[--C-:B------:R-:W-:Y:S02]  /*f440*/  FFMA.FTZ R248, R63, c[0x0][0x2d0], -R4.reuse ;  /* 0x0000b4003ff87a23 */ /* 0x100fe40000010804 */
[----:B------:R-:W-:Y:S02]  /*f450*/  FFMA.FTZ R95, R95, c[0x0][0x2d0], -R4 ;  /* 0x0000b4005f5f7a23 */ /* 0x000fe40000010804 */
[C---:B------:R-:W-:Y:S01]  /*f460*/  FMUL.FTZ R28, R2.reuse, R140 ;  /* 0x0000008c021c7220 */ /* 0x040fe20000410000 */
[----:B------:R-:W-:Y:S01]  /*f470*/  MOV R140, R23 ;  /* 0x00000017008c7202 */ /* 0x000fe20000000f00 */
[----:B-1----:R-:W-:Y:S01]  /*f480*/  FADD.FTZ R88, R71, R33 ;  /* 0x0000002147587221 */ /* 0x002fe20000010000 */
[----:B------:R1:W-:Y:S01]  /*f490*/  MUFU.EX2 R93, R7 ;  /* 0x00000007005d7308 */ /* 0x0003e20000000800 */
[C---:B------:R-:W-:Y:S01]  /*f4a0*/  FMUL.FTZ R9, R2.reuse, R153 ;  /* 0x0000009902097220 */ /* 0x040fe20000410000 */
[----:B------:R-:W-:Y:S01]  /*f4b0*/  MOV R153, R53 ;  /* 0x0000003500997202 */ /* 0x000fe20000000f00 */
[----:B------:R-:W-:Y:S01]  /*f4c0*/  FMUL.FTZ R25, R2, R145 ;  /* 0x0000009102197220 */ /* 0x000fe20000410000 */
[----:B------:R-:W-:Y:S01]  /*f4d0*/  MOV R145, R76 ;  /* 0x0000004c00917202 */ /* 0x000fe20000000f00 */
[C---:B----4-:R-:W-:Y:S01]  /*f4e0*/  FMUL.FTZ R42, R0.reuse, R138 ;  /* 0x0000008a002a7220 */ /* 0x050fe20000410000 */
[----:B------:R-:W-:Y:S01]  /*f4f0*/  MOV R138, R51 ;  /* 0x00000033008a7202 */ /* 0x000fe20000000f00 */
[C---:B------:R-:W-:Y:S01]  /*f500*/  FMUL.FTZ R11, R0.reuse, R155 ;  /* 0x0000009b000b7220 */ /* 0x040fe20000410000 */
[----:B------:R-:W-:Y:S01]  /*f510*/  MOV R51, R22 ;  /* 0x0000001600337202 */ /* 0x000fe20000000f00 */
[----:B------:R-:W-:Y:S01]  /*f520*/  FMUL.FTZ R15, R0, R151 ;  /* 0x00000097000f7220 */ /* 0x000fe20000410000 */
[----:B------:R-:W-:Y:S01]  /*f530*/  MOV R155, R95 ;  /* 0x0000005f009b7202 */ /* 0x000fe20000000f00 */
[----:B------:R-:W4:Y:S01]  /*f540*/  MUFU.EX2 R106, R6 ;  /* 0x00000006006a7308 */ /* 0x000f220000000800 */
[----:B------:R-:W-:Y:S01]  /*f550*/  MOV R151, R91 ;  /* 0x0000005b00977202 */ /* 0x000fe20000000f00 */
[C---:B------:R-:W-:Y:S02]  /*f560*/  FMUL.FTZ R41, R2.reuse, R137 ;  /* 0x0000008902297220 */ /* 0x040fe40000410000 */
[C---:B------:R-:W-:Y:S02]  /*f570*/  FMUL.FTZ R56, R2.reuse, R128 ;  /* 0x0000008002387220 */ /* 0x040fe40000410000 */
[C---:B------:R-:W-:Y:S02]  /*f580*/  FMUL.FTZ R57, R2.reuse, R129 ;  /* 0x0000008102397220 */ /* 0x040fe40000410000 */
[C---:B------:R-:W-:Y:S02]  /*f590*/  FMUL.FTZ R60, R2.reuse, R124 ;  /* 0x0000007c023c7220 */ /* 0x040fe40000410000 */
[----:B------:R-:W5:Y:S01]  /*f5a0*/  MUFU.EX2 R95, R19 ;  /* 0x00000013005f7308 */ /* 0x000f620000000800 */
[C---:B------:R-:W-:Y:S02]  /*f5b0*/  FMUL.FTZ R61, R2.reuse, R125 ;  /* 0x0000007d023d7220 */ /* 0x040fe40000410000 */
[C---:B-1----:R-:W-:Y:S01]  /*f5c0*/  FMUL.FTZ R7, R3.reuse, R159 ;  /* 0x0000009f03077220 */ /* 0x042fe20000410000 */
[----:B------:R-:W-:Y:S01]  /*f5d0*/  MOV R159, R37 ;  /* 0x00000025009f7202 */ /* 0x000fe20000000f00 */
[C---:B------:R-:W-:Y:S01]  /*f5e0*/  FMUL.FTZ R8, R2.reuse, R152 ;  /* 0x0000009802087220 */ /* 0x040fe20000410000 */
[----:B------:R-:W-:Y:S01]  /*f5f0*/  MOV R152, R111 ;  /* 0x0000006f00987202 */ /* 0x000fe20000000f00 */
[C---:B------:R-:W-:Y:S01]  /*f600*/  FMUL.FTZ R13, R2.reuse, R149 ;  /* 0x00000095020d7220 */ /* 0x040fe20000410000 */
[----:B------:R-:W-:Y:S01]  /*f610*/  MOV R111, R36 ;  /* 0x00000024006f7202 */ /* 0x000fe20000000f00 */
[C---:B------:R-:W-:Y:S01]  /*f620*/  FMUL.FTZ R24, R2.reuse, R144 ;  /* 0x0000009002187220 */ /* 0x040fe20000410000 */
[----:B------:R1:W1:Y:S01]  /*f630*/  MUFU.EX2 R91, R16 ;  /* 0x00000010005b7308 */ /* 0x0002620000000800 */
[C---:B------:R-:W-:Y:S01]  /*f640*/  FMUL.FTZ R40, R2.reuse, R136 ;  /* 0x0000008802287220 */ /* 0x040fe20000410000 */
[----:B------:R-:W-:Y:S01]  /*f650*/  MOV R149, R86 ;  /* 0x0000005600957202 */ /* 0x000fe20000000f00 */
[----:B------:R-:W-:Y:S01]  /*f660*/  FMUL.FTZ R44, R2, R132 ;  /* 0x00000084022c7220 */ /* 0x000fe20000410000 */
[----:B----4-:R-:W-:Y:S01]  /*f670*/  F2FP.BF16.PACK_AB R75, R106, R93 ;  /* 0x0000005d6a4b723e */ /* 0x010fe200000010ff */
[----:B------:R-:W-:Y:S01]  /*f680*/  FMUL.FTZ R6, R3, R158 ;  /* 0x0000009e03067220 */ /* 0x000fe20000410000 */
[----:B------:R-:W-:Y:S01]  /*f690*/  MOV R144, R87 ;  /* 0x0000005700907202 */ /* 0x000fe20000000f00 */
[----:B------:R-:W-:Y:S01]  /*f6a0*/  FMUL.FTZ R45, R2, R133 ;  /* 0x00000085022d7220 */ /* 0x000fe20000410000 */
[----:B------:R-:W-:Y:S01]  /*f6b0*/  MOV R158, R84 ;  /* 0x00000054009e7202 */ /* 0x000fe20000000f00 */
[C---:B------:R-:W-:Y:S01]  /*f6c0*/  FMUL.FTZ R31, R0.reuse, R143 ;  /* 0x0000008f001f7220 */ /* 0x040fe20000410000 */
[----:B------:R-:W-:Y:S01]  /*f6d0*/  MOV R143, R38 ;  /* 0x00000026008f7202 */ /* 0x000fe20000000f00 */
[C---:B------:R-:W-:Y:S01]  /*f6e0*/  FMUL.FTZ R10, R0.reuse, R154 ;  /* 0x0000009a000a7220 */ /* 0x040fe20000410000 */
[----:B------:R-:W-:Y:S01]  /*f6f0*/  MOV R154, R52 ;  /* 0x00000034009a7202 */ /* 0x000fe20000000f00 */
[C---:B------:R-:W-:Y:S01]  /*f700*/  FMUL.FTZ R14, R0.reuse, R150 ;  /* 0x00000096000e7220 */ /* 0x040fe20000410000 */
[----:B-----5:R-:W-:Y:S01]  /*f710*/  F2FP.BF16.PACK_AB R71, R95, R71 ;  /* 0x000000475f47723e */ /* 0x020fe200000010ff */
[C---:B------:R-:W-:Y:S01]  /*f720*/  FMUL.FTZ R18, R3.reuse, R162 ;  /* 0x000000a203127220 */ /* 0x040fe20000410000 */
[----:B------:R-:W-:Y:S01]  /*f730*/  MOV R150, R55 ;  /* 0x0000003700967202 */ /* 0x000fe20000000f00 */
[----:B------:R-:W-:Y:S01]  /*f740*/  FMUL.FTZ R19, R3, R163 ;  /* 0x000000a303137220 */ /* 0x000fe20000410000 */
[----:B------:R4:W-:Y:S01]  /*f750*/  MUFU.EX2 R125, R49 ;  /* 0x00000031007d7308 */ /* 0x0009e20000000800 */
[C---:B------:R-:W-:Y:S01]  /*f760*/  FMUL.FTZ R17, R65.reuse, R161 ;  /* 0x000000a141117220 */ /* 0x040fe20000410000 */
[----:B------:R-:W-:Y:S01]  /*f770*/  MOV R161, R51 ;  /* 0x0000003300a17202 */ /* 0x000fe20000000f00 */
[C---:B------:R-:W-:Y:S01]  /*f780*/  FMUL.FTZ R26, R0.reuse, R146 ;  /* 0x00000092001a7220 */ /* 0x040fe20000410000 */
[----:B------:R-:W-:Y:S01]  /*f790*/  MOV R146, R34 ;  /* 0x0000002200927202 */ /* 0x000fe20000000f00 */
[C---:B------:R-:W-:Y:S01]  /*f7a0*/  FMUL.FTZ R27, R0.reuse, R147 ;  /* 0x00000093001b7220 */ /* 0x040fe20000410000 */
[----:B------:R-:W-:Y:S01]  /*f7b0*/  MOV R147, R35 ;  /* 0x0000002300937202 */ /* 0x000fe20000000f00 */
[C---:B-1----:R-:W-:Y:S01]  /*f7c0*/  FMUL.FTZ R16, R65.reuse, R160 ;  /* 0x000000a041107220 */ /* 0x042fe20000410000 */
[----:B------:R-:W-:Y:S01]  /*f7d0*/  MOV R160, R54 ;  /* 0x0000003600a07202 */ /* 0x000fe20000000f00 */
[C---:B------:R-:W-:Y:S01]  /*f7e0*/  FMUL.FTZ R30, R0.reuse, R142 ;  /* 0x0000008e001e7220 */ /* 0x040fe20000410000 */
[----:B------:R-:W-:Y:S01]  /*f7f0*/  LDSM.16.MT88.4 R52, [R226] ;  /* 0x00000000e234783b */ /* 0x000fe20000004200 */
[----:B------:R-:W-:Y:S01]  /*f800*/  FMUL.FTZ R33, R65, R169 ;  /* 0x000000a941217220 */ /* 0x000fe20000410000 */
[----:B------:R-:W-:Y:S01]  /*f810*/  MUFU.EX2 R124, R100 ;  /* 0x00000064007c7308 */ /* 0x000fe20000000800 */
[C---:B------:R-:W-:Y:S01]  /*f820*/  FMUL.FTZ R34, R3.reuse, R170 ;  /* 0x000000aa03227220 */ /* 0x040fe20000410000 */
[----:B------:R-:W-:Y:S01]  /*f830*/  MOV R142, R50 ;  /* 0x00000032008e7202 */ /* 0x000fe20000000f00 */
[----:B------:R-:W-:Y:S02]  /*f840*/  FMUL.FTZ R35, R3, R171 ;  /* 0x000000ab03237220 */ /* 0x000fe40000410000 */
[C---:B------:R-:W-:Y:S01]  /*f850*/  FMUL.FTZ R43, R0.reuse, R139 ;  /* 0x0000008b002b7220 */ /* 0x040fe20000410000 */
[----:B------:R-:W-:Y:S01]  /*f860*/  MOV R139, R85 ;  /* 0x00000055008b7202 */ /* 0x000fe20000000f00 */
[C---:B------:R-:W-:Y:S01]  /*f870*/  FMUL.FTZ R47, R0.reuse, R135 ;  /* 0x00000087002f7220 */ /* 0x040fe20000410000 */
[----:B------:R-:W-:Y:S01]  /*f880*/  LDSM.16.MT88.4 R168, [R229+0x3000] ;  /* 0x00300000e5a8783b */ /* 0x000fe20000004200 */
[C---:B------:R-:W-:Y:S01]  /*f890*/  FMUL.FTZ R59, R0.reuse, R131 ;  /* 0x00000083003b7220 */ /* 0x040fe20000410000 */
[----:B------:R1:W-:Y:S01]  /*f8a0*/  MUFU.EX2 R100, R48 ;  /* 0x0000003000647308 */ /* 0x0003e20000000800 */
[C---:B------:R-:W-:Y:S02]  /*f8b0*/  FMUL.FTZ R46, R0.reuse, R134 ;  /* 0x00000086002e7220 */ /* 0x040fe40000410000 */
[----:B----4-:R-:W-:Y:S02]  /*f8c0*/  FMUL.FTZ R49, R65, R177 ;  /* 0x000000b141317220 */ /* 0x010fe40000410000 */
[C---:B------:R-:W-:Y:S02]  /*f8d0*/  FMUL.FTZ R50, R3.reuse, R178 ;  /* 0x000000b203327220 */ /* 0x040fe40000410000 */
[----:B------:R-:W-:Y:S02]  /*f8e0*/  FMUL.FTZ R51, R3, R179 ;  /* 0x000000b303337220 */ /* 0x000fe40000410000 */
[C---:B------:R-:W-:Y:S01]  /*f8f0*/  FMUL.FTZ R58, R0.reuse, R130 ;  /* 0x00000082003a7220 */ /* 0x040fe20000410000 */
[----:B------:R-:W-:Y:S01]  /*f900*/  MUFU.EX2 R131, R82 ;  /* 0x0000005200837308 */ /* 0x000fe20000000800 */
[C---:B------:R-:W-:Y:S02]  /*f910*/  FMUL.FTZ R62, R0.reuse, R126 ;  /* 0x0000007e003e7220 */ /* 0x040fe40000410000 */
[----:B------:R-:W-:Y:S07]  /*f920*/  FMUL.FTZ R63, R0, R127 ;  /* 0x0000007f003f7220 */ /* 0x000fee0000410000 */
[----:B------:R-:W-:Y:S01]  /*f930*/  MUFU.EX2 R135, R81 ;  /* 0x0000005100877308 */ /* 0x000fe20000000800 */
[----:B-1----:R-:W-:Y:S02]  /*f940*/  FMUL.FTZ R48, R65, R176 ;  /* 0x000000b041307220 */ /* 0x002fe40000410000 */
[----:B------:R-:W-:Y:S07]  /*f950*/  LDSM.16.MT88.4 R176, [R226+0x3000] ;  /* 0x00300000e2b0783b */ /* 0x000fee0000004200 */
[----:B------:R-:W-:Y:S10]  /*f960*/  MUFU.EX2 R137, R80 ;  /* 0x0000005000897308 */ /* 0x000ff40000000800 */
[----:B------:R-:W-:Y:S10]  /*f970*/  MUFU.EX2 R110, R101 ;  /* 0x00000065006e7308 */ /* 0x000ff40000000800 */
[----:B------:R1:W-:Y:S10]  /*f980*/  MUFU.EX2 R101, R83 ;  /* 0x0000005300657308 */ /* 0x0003f40000000800 */
[----:B------:R-:W4:Y:S10]  /*f990*/  MUFU.EX2 R85, R196 ;  /* 0x000000c400557308 */ /* 0x000f340000000800 */
[----:B------:R-:W-:Y:S01]  /*f9a0*/  MUFU.EX2 R86, R193 ;  /* 0x000000c100567308 */ /* 0x000fe20000000800 */
[----:B-1----:R-:W-:Y:S09]  /*f9b0*/  LDSM.16.MT88.4 R80, [R225+0x800] ;  /* 0x00080000e150783b */ /* 0x002ff20000004200 */
[----:B------:R-:W-:Y:S10]  /*f9c0*/  MUFU.EX2 R193, R113 ;  /* 0x0000007100c17308 */ /* 0x000ff40000000800 */
[----:B------:R1:W-:Y:S01]  /*f9d0*/  MUFU.EX2 R98, R67 ;  /* 0x0000004300627308 */ /* 0x0003e20000000800 */
[C---:B--2---:R-:W-:Y:S01]  /*f9e0*/  FFMA.FTZ R4, R2.reuse, R12, R72 ;  /* 0x0000000c02047223 */ /* 0x044fe20000010048 */
[C---:B------:R-:W-:Y:S01]  /*f9f0*/  F2FP.BF16.PACK_AB R72, R21.reuse, R72 ;  /* 0x000000481548723e */ /* 0x040fe200000010ff */
[----:B------:R-:W-:Y:S01]  /*fa00*/  FMUL.FTZ R12, R2, R148 ;  /* 0x00000094020c7220 */ /* 0x000fe20000410000 */
[----:B------:R-:W-:Y:S01]  /*fa10*/  MOV R148, R39 ;  /* 0x0000002700947202 */ /* 0x000fe20000000f00 */
[----:B------:R-:W-:Y:S01]  /*fa20*/  FADD.FTZ R90, R21, R4 ;  /* 0x00000004155a7221 */ /* 0x000fe20000010000 */
[----:B------:R-:W-:Y:S01]  /*fa30*/  LDSM.16.MT88.4 R36, [R229] ;  /* 0x00000000e524783b */ /* 0x000fe20000004200 */
[----:B---3--:R-:W-:Y:S01]  /*fa40*/  FFMA.FTZ R2, R0, R5, R73 ;  /* 0x0000000500027223 */ /* 0x008fe20000010049 */
[----:B------:R-:W-:Y:S01]  /*fa50*/  F2FP.BF16.PACK_AB R73, R91, R73 ;  /* 0x000000495b49723e */ /* 0x000fe200000010ff */
[C---:B------:R-:W-:Y:S01]  /*fa60*/  FMUL.FTZ R4, R65.reuse, R156 ;  /* 0x0000009c41047220 */ /* 0x040fe20000410000 */
[----:B------:R-:W-:Y:S01]  /*fa70*/  MOV R156, R79 ;  /* 0x0000004f009c7202 */ /* 0x000fe20000000f00 */
[----:B------:R-:W-:Y:S01]  /*fa80*/  FMUL.FTZ R5, R65, R157 ;  /* 0x0000009d41057220 */ /* 0x000fe20000410000 */
[----:B------:R-:W-:Y:S01]  /*fa90*/  MOV R157, R78 ;  /* 0x0000004e009d7202 */ /* 0x000fe20000000f00 */
[----:B------:R2:W-:Y:S01]  /*faa0*/  MUFU.EX2 R113, R66 ;  /* 0x0000004200717308 */ /* 0x0005e20000000800 */
[----:B------:R-:W3:Y:S01]  /*fab0*/  LDSM.16.MT88.4 R20, [R225] ;  /* 0x00000000e114783b */ /* 0x000ee20000004200 */
[----:B----4-:R-:W-:Y:S02]  /*fac0*/  FADD.FTZ R0, R85, R64 ;  /* 0x0000004055007221 */ /* 0x010fe40000010000 */
[----:B------:R-:W-:Y:S02]  /*fad0*/  FADD.FTZ R2, R91, R2 ;  /* 0x000000025b027221 */ /* 0x000fe40000010000 */
[----:B------:R-:W-:Y:S02]  /*fae0*/  FMUL.FTZ R64, R65, R184 ;  /* 0x000000b841407220 */ /* 0x000fe40000410000 */
[----:B------:R-:W-:Y:S01]  /*faf0*/  FADD.FTZ R93, R93, R2 ;  /* 0x000000025d5d7221 */ /* 0x000fe20000010000 */
[----:B------:R-:W4:Y:S01]  /*fb00*/  LDSM.16.MT88.4 R76, [R228] ;  /* 0x00000000e44c783b */ /* 0x000f220000004200 */
[----:B------:R-:W5:Y:S01]  /*fb10*/  MUFU.EX2 R84, R195 ;  /* 0x000000c300547308 */ /* 0x000f620000000800 */
[C---:B-1----:R-:W-:Y:S02]  /*fb20*/  FMUL.FTZ R67, R3.reuse, R187 ;  /* 0x000000bb03437220 */ /* 0x042fe40000410000 */
[----:B------:R-:W-:Y:S07]  /*fb30*/  FADD.FTZ R93, R106, R93 ;  /* 0x0000005d6a5d7221 */ /* 0x000fee0000010000 */
[----:B------:R-:W1:Y:S01]  /*fb40*/  MUFU.EX2 R87, R194 ;  /* 0x000000c200577308 */ /* 0x000e620000000800 */
[----:B--2---:R-:W-:Y:S09]  /*fb50*/  FMUL.FTZ R66, R3, R186 ;  /* 0x000000ba03427220 */ /* 0x004ff20000410000 */
[----:B------:R-:W-:Y:S01]  /*fb60*/  MUFU.EX2 R184, R160 ;  /* 0x000000a000b87308 */ /* 0x000fe20000000800 */
[----:B-----5:R-:W-:Y:S09]  /*fb70*/  FADD.FTZ R0, R84, R0 ;  /* 0x0000000054007221 */ /* 0x020ff20000010000 */
[----:B------:R-:W-:Y:S01]  /*fb80*/  MUFU.EX2 R126, R97 ;  /* 0x00000061007e7308 */ /* 0x000fe20000000800 */
[-C--:B---3--:R-:W-:Y:S05]  /*fb90*/  HMMA.16816.F32.BF16 R4, R68, R20.reuse, R4 ;  /* 0x000000144404723c */ /* 0x088fea0000041804 */
[----:B-1----:R-:W-:Y:S03]  /*fba0*/  FADD.FTZ R0, R87, R0 ;  /* 0x0000000057007221 */ /* 0x002fe60000010000 */
[C---:B------:R-:W-:Y:S01]  /*fbb0*/  HMMA.16816.F32.BF16 R8, R72.reuse, R20, R8 ;  /* 0x000000144808723c */ /* 0x040fe20000041808 */
[----:B------:R-:W-:Y:S03]  /*fbc0*/  MUFU.EX2 R97, R89 ;  /* 0x0000005900617308 */ /* 0x000fe60000000800 */
[----:B------:R-:W-:Y:S03]  /*fbd0*/  FADD.FTZ R0, R86, R0 ;  /* 0x0000000056007221 */ /* 0x000fe60000010000 */
[C---:B------:R-:W-:Y:S01]  /*fbe0*/  FMUL.FTZ R20, R65.reuse, R164 ;  /* 0x000000a441147220 */ /* 0x040fe20000410000 */
[-C--:B------:R-:W-:Y:S03]  /*fbf0*/  HMMA.16816.F32.BF16 R12, R72, R22.reuse, R12 ;  /* 0x00000016480c723c */ /* 0x080fe6000004180c */
[----:B------:R-:W-:Y:S01]  /*fc00*/  MUFU.EX2 R132, R103 ;  /* 0x0000006700847308 */ /* 0x000fe20000000800 */
[----:B------:R-:W-:Y:S02]  /*fc10*/  FMUL.FTZ R21, R65, R165 ;  /* 0x000000a541157220 */ /* 0x000fe40000410000 */
[----:B------:R-:W-:Y:S02]  /*fc20*/  FADD.FTZ R0, R207, R0 ;  /* 0x00000000cf007221 */ /* 0x000fe40000010000 */
[C---:B------:R-:W-:Y:S04]  /*fc30*/  HMMA.16816.F32.BF16 R16, R68.reuse, R22, R16 ;  /* 0x000000164410723c */ /* 0x040fe80000041810 */
[----:B------:R-:W-:Y:S01]  /*fc40*/  FADD.FTZ R0, R206, R0 ;  /* 0x00000000ce007221 */ /* 0x000fe20000010000 */
[----:B------:R-:W-:Y:S02]  /*fc50*/  MUFU.EX2 R127, R96 ;  /* 0x00000060007f7308 */ /* 0x000fe40000000800 */
[C---:B------:R-:W-:Y:S02]  /*fc60*/  FMUL.FTZ R22, R3.reuse, R166 ;  /* 0x000000a603167220 */ /* 0x040fe40000410000 */
[----:B------:R-:W-:Y:S03]  /*fc70*/  FMUL.FTZ R23, R3, R167 ;  /* 0x000000a703177220 */ /* 0x000fe60000410000 */
[----:B------:R-:W-:Y:S03]  /*fc80*/  FADD.FTZ R0, R205, R0 ;  /* 0x00000000cd007221 */ /* 0x000fe60000010000 */
[----:B------:R1:W-:Y:S01]  /*fc90*/  MUFU.EX2 R103, R161 ;  /* 0x000000a100677308 */ /* 0x0003e20000000800 */
[-C--:B------:R-:W-:Y:S03]  /*fca0*/  HMMA.16816.F32.BF16 R20, R68, R36.reuse, R20 ;  /* 0x000000244414723c */ /* 0x080fe60000041814 */
[----:B------:R-:W-:Y:S05]  /*fcb0*/  FADD.FTZ R2, R204, R0 ;  /* 0x00000000cc027221 */ /* 0x000fea0000010000 */
[C---:B------:R-:W-:Y:S01]  /*fcc0*/  HMMA.16816.F32.BF16 R24, R72.reuse, R36, R24 ;  /* 0x000000244818723c */ /* 0x040fe20000041818 */
[----:B------:R2:W3:Y:S06]  /*fcd0*/  MUFU.EX2 R96, R92 ;  /* 0x0000005c00607308 */ /* 0x0004ec0000000800 */
[C---:B------:R-:W-:Y:S01]  /*fce0*/  FMUL.FTZ R36, R65.reuse, R172 ;  /* 0x000000ac41247220 */ /* 0x040fe20000410000 */
[-C--:B------:R-:W-:Y:S03]  /*fcf0*/  HMMA.16816.F32.BF16 R28, R72, R38.reuse, R28 ;  /* 0x00000026481c723c */ /* 0x080fe6000004181c */
[----:B------:R-:W-:Y:S01]  /*fd00*/  MUFU.EX2 R186, R138 ;  /* 0x0000008a00ba7308 */ /* 0x000fe20000000800 */
[----:B------:R-:W-:Y:S01]  /*fd10*/  FMUL.FTZ R37, R65, R173 ;  /* 0x000000ad41257220 */ /* 0x000fe20000410000 */
[----:B-1----:R-:W-:Y:S03]  /*fd20*/  LDSM.16.MT88.4 R160, [R225+0x3000] ;  /* 0x00300000e1a0783b */ /* 0x002fe60000004200 */
[C---:B------:R-:W-:Y:S05]  /*fd30*/  HMMA.16816.F32.BF16 R32, R68.reuse, R38, R32 ;  /* 0x000000264420723c */ /* 0x040fea0000041820 */
[----:B------:R-:W-:Y:S02]  /*fd40*/  MUFU.EX2 R136, R121 ;  /* 0x0000007900887308 */ /* 0x000fe40000000800 */
[C---:B------:R-:W-:Y:S02]  /*fd50*/  FMUL.FTZ R38, R3.reuse, R174 ;  /* 0x000000ae03267220 */ /* 0x040fe40000410000 */
[----:B------:R-:W-:Y:S03]  /*fd60*/  FMUL.FTZ R39, R3, R175 ;  /* 0x000000af03277220 */ /* 0x000fe60000410000 */
[----:B--2---:R-:W-:Y:S03]  /*fd70*/  FADD.FTZ R92, R94, R90 ;  /* 0x0000005a5e5c7221 */ /* 0x004fe60000010000 */
[----:B------:R-:W-:Y:S01]  /*fd80*/  MUFU.EX2 R130, R114 ;  /* 0x0000007200827308 */ /* 0x000fe20000000800 */
[-C--:B------:R-:W-:Y:S03]  /*fd90*/  HMMA.16816.F32.BF16 R36, R68, R52.reuse, R36 ;  /* 0x000000344424723c */ /* 0x080fe60000041824 */
[----:B------:R-:W-:Y:S04]  /*fda0*/  FADD.FTZ R0, R107, R92 ;  /* 0x0000005c6b007221 */ /* 0x000fe80000010000 */
[----:B------:R-:W-:Y:S01]  /*fdb0*/  FADD.FTZ R92, R100, R0 ;  /* 0x00000000645c7221 */ /* 0x000fe20000010000 */
[C---:B------:R-:W-:Y:S01]  /*fdc0*/  HMMA.16816.F32.BF16 R40, R72.reuse, R52, R40 ;  /* 0x000000344828723c */ /* 0x040fe20000041828 */
[----:B------:R-:W-:Y:S03]  /*fdd0*/  MUFU.EX2 R107, R156 ;  /* 0x0000009c006b7308 */ /* 0x000fe60000000800 */
[----:B------:R-:W-:Y:S03]  /*fde0*/  FADD.FTZ R0, R203, R2 ;  /* 0x00000002cb007221 */ /* 0x000fe60000010000 */
[C---:B------:R-:W-:Y:S01]  /*fdf0*/  FMUL.FTZ R52, R65.reuse, R180 ;  /* 0x000000b441347220 */ /* 0x040fe20000410000 */
[-C--:B------:R-:W-:Y:S03]  /*fe00*/  HMMA.16816.F32.BF16 R44, R72, R54.reuse, R44 ;  /* 0x00000036482c723c */ /* 0x080fe6000004182c */
[----:B------:R-:W-:Y:S01]  /*fe10*/  MUFU.EX2 R128, R122 ;  /* 0x0000007a00807308 */ /* 0x000fe20000000800 */
[C---:B------:R-:W-:Y:S02]  /*fe20*/  FMUL.FTZ R53, R65.reuse, R181 ;  /* 0x000000b541357220 */ /* 0x040fe40000410000 */
[----:B------:R-:W-:Y:S02]  /*fe30*/  FMUL.FTZ R65, R65, R185 ;  /* 0x000000b941417220 */ /* 0x000fe40000410000 */
[C---:B------:R-:W-:Y:S04]  /*fe40*/  HMMA.16816.F32.BF16 R48, R68.reuse, R54, R48 ;  /* 0x000000364430723c */ /* 0x040fe80000041830 */
[----:B------:R-:W-:Y:S01]  /*fe50*/  FADD.FTZ R0, R202, R0 ;  /* 0x00000000ca007221 */ /* 0x000fe20000010000 */
[----:B------:R-:W-:Y:S02]  /*fe60*/  MUFU.EX2 R129, R115 ;  /* 0x0000007300817308 */ /* 0x000fe40000000800 */
[C---:B------:R-:W-:Y:S02]  /*fe70*/  FMUL.FTZ R54, R3.reuse, R182 ;  /* 0x000000b603367220 */ /* 0x040fe40000410000 */
[----:B------:R-:W-:Y:S03]  /*fe80*/  FMUL.FTZ R55, R3, R183 ;  /* 0x000000b703377220 */ /* 0x000fe60000410000 */
[----:B------:R-:W-:Y:S02]  /*fe90*/  FADD.FTZ R3, R95, R88 ;  /* 0x000000585f037221 */ /* 0x000fe40000010000 */
[----:B------:R-:W-:Y:S01]  /*fea0*/  LDSM.16.MT88.4 R88, [R226+0x1000] ;  /* 0x00100000e258783b */ /* 0x000fe20000004200 */
[----:B------:R-:W-:Y:S01]  /*feb0*/  MUFU.EX2 R114, R104 ;  /* 0x0000006800727308 */ /* 0x000fe20000000800 */
[-C--:B----4-:R-:W-:Y:S03]  /*fec0*/  HMMA.16816.F32.BF16 R52, R68, R76.reuse, R52 ;  /* 0x0000004c4434723c */ /* 0x090fe60000041834 */
[----:B------:R-:W-:Y:S02]  /*fed0*/  FADD.FTZ R3, R112, R3 ;  /* 0x0000000370037221 */ /* 0x000fe40000010000 */
[----:B------:R-:W-:Y:S03]  /*fee0*/  FADD.FTZ R0, R201, R0 ;  /* 0x00000000c9007221 */ /* 0x000fe60000010000 */
[C---:B------:R-:W-:Y:S01]  /*fef0*/  HMMA.16816.F32.BF16 R56, R72.reuse, R76, R56 ;  /* 0x0000004c4838723c */ /* 0x040fe20000041838 */
[----:B------:R-:W-:Y:S03]  /*ff00*/  MUFU.EX2 R115, R105 ;  /* 0x0000006900737308 */ /* 0x000fe60000000800 */
[----:B------:R-:W-:Y:S02]  /*ff10*/  FADD.FTZ R2, R200, R0 ;  /* 0x00000000c8027221 */ /* 0x000fe40000010000 */
[----:B---3--:R-:W-:Y:S02]  /*ff20*/  FADD.FTZ R0, R96, R93 ;  /* 0x0000005d60007221 */ /* 0x008fe40000010000 */
[-C--:B------:R-:W-:Y:S03]  /*ff30*/  HMMA.16816.F32.BF16 R60, R72, R78.reuse, R60 ;  /* 0x0000004e483c723c */ /* 0x080fe6000004183c */
[----:B------:R-:W-:Y:S01]  /*ff40*/  MUFU.EX2 R122, R108 ;  /* 0x0000006c007a7308 */ /* 0x000fe20000000800 */
[----:B------:R-:W-:Y:S02]  /*ff50*/  FADD.FTZ R93, R110, R3 ;  /* 0x000000036e5d7221 */ /* 0x000fe40000010000 */
[----:B------:R-:W-:Y:S01]  /*ff60*/  FADD.FTZ R3, R101, R92 ;  /* 0x0000005c65037221 */ /* 0x000fe20000010000 */
[----:B------:R-:W-:Y:S01]  /*ff70*/  F2FP.BF16.PACK_AB R72, R84, R85 ;  /* 0x000000555448723e */ /* 0x000fe200000010ff */
[----:B------:R-:W-:Y:S01]  /*ff80*/  HMMA.16816.F32.BF16 R64, R68, R78, R64 ;  /* 0x0000004e4440723c */ /* 0x000fe20000041840 */
[----:B------:R-:W1:Y:S03]  /*ff90*/  LDSM.16.MT88.4 R76, [R229+0x800] ;  /* 0x00080000e54c783b */ /* 0x000e660000004200 */
[----:B------:R-:W-:Y:S01]  /*ffa0*/  F2FP.BF16.PACK_AB R74, R86, R87 ;  /* 0x00000057564a723e */ /* 0x000fe200000010ff */
[----:B------:R-:W-:Y:S01]  /*ffb0*/  MUFU.EX2 R121, R109 ;  /* 0x0000006d00797308 */ /* 0x000fe20000000800 */
[----:B------:R-:W-:Y:S01]  /*ffc0*/  F2FP.BF16.PACK_AB R73, R110, R112 ;  /* 0x000000706e49723e */ /* 0x000fe200000010ff */
[----:B------:R-:W-:Y:S01]  /*ffd0*/  FADD.FTZ R92, R97, R0 ;  /* 0x00000000615c7221 */ /* 0x000fe20000010000 */
[----:B------:R-:W-:Y:S01]  /*ffe0*/  F2FP.BF16.PACK_AB R75, R125, R124 ;  /* 0x0000007c7d4b723e */ /* 0x000fe200000010ff */
[----:B------:R-:W2:Y:S03]  /*fff0*/  LDSM.16.MT88.4 R84, [R226+0x800] ;  /* 0x00080000e254783b */ /* 0x000ea60000004200 */
[----:B------:R-:W-:Y:S01]  /*10000*/  F2FP.BF16.PACK_AB R68, R101, R100 ;  /* 0x000000646544723e */ /* 0x000fe200000010ff */
[----:B------:R-:W-:Y:S01]  /*10010*/  FADD.FTZ R0, R212, R2 ;  /* 0x00000002d4007221 */ /* 0x000fe20000010000 */
[----:B------:R-:W-:Y:S01]  /*10020*/  F2FP.BF16.PACK_AB R70, R126, R120 ;  /* 0x000000787e46723e */ /* 0x000fe200000010ff */
[-C--:B------:R-:W-:Y:S01]  /*10030*/  HMMA.16816.F32.BF16 R4, R72, R80.reuse, R4 ;  /* 0x000000504804723c */ /* 0x080fe20000041804 */
[----:B------:R-:W-:Y:S04]  /*10040*/  MUFU.EX2 R110, R159 ;  /* 0x0000009f006e7308 */ /* 0x000fe80000000800 */
[----:B------:R-:W-:Y:S01]  /*10050*/  F2FP.BF16.PACK_AB R69, R97, R96 ;  /* 0x000000606145723e */ /* 0x000fe200000010ff */
[----:B------:R-:W-:Y:S01]  /*10060*/  FADD.FTZ R0, R216, R0 ;  /* 0x00000000d8007221 */ /* 0x000fe20000010000 */
[----:B------:R-:W-:Y:S04]  /*10070*/  F2FP.BF16.PACK_AB R71, R113, R98 ;  /* 0x000000627147723e */ /* 0x000fe800000010ff */
[----:B------:R-:W-:Y:S01]  /*10080*/  MUFU.EX2 R109, R158 ;  /* 0x0000009e006d7308 */ /* 0x000fe20000000800 */
[----:B------:R-:W-:Y:S02]  /*10090*/  FADD.FTZ R0, R218, R0 ;  /* 0x00000000da007221 */ /* 0x000fe40000010000 */
[C---:B------:R-:W-:Y:S04]  /*100a0*/  HMMA.16816.F32.BF16 R8, R68.reuse, R80, R8 ;  /* 0x000000504408723c */ /* 0x040fe80000041808 */
[----:B------:R-:W-:Y:S02]  /*100b0*/  FADD.FTZ R2, R217, R0 ;  /* 0x00000000d9027221 */ /* 0x000fe40000010000 */
[----:B------:R-:W-:Y:S01]  /*100c0*/  FADD.FTZ R0, R124, R93 ;  /* 0x0000005d7c007221 */ /* 0x000fe20000010000 */
[----:B------:R-:W-:Y:S01]  /*100d0*/  MUFU.EX2 R108, R157 ;  /* 0x0000009d006c7308 */ /* 0x000fe20000000800 */
[-C--:B------:R-:W-:Y:S04]  /*100e0*/  HMMA.16816.F32.BF16 R12, R68, R82.reuse, R12 ;  /* 0x00000052440c723c */ /* 0x080fe8000004180c */
[----:B------:R-:W-:Y:S01]  /*100f0*/  FADD.FTZ R93, R120, R3 ;  /* 0x00000003785d7221 */ /* 0x000fe20000010000 */
[----:B------:R-:W-:Y:S01]  /*10100*/  MOV R120, R119 ;  /* 0x0000007700787202 */ /* 0x000fe20000000f00 */
[----:B------:R-:W-:Y:S02]  /*10110*/  FADD.FTZ R3, R98, R92 ;  /* 0x0000005c62037221 */ /* 0x000fe40000010000 */
[C---:B------:R-:W-:Y:S01]  /*10120*/  HMMA.16816.F32.BF16 R16, R72.reuse, R82, R16 ;  /* 0x000000524810723c */ /* 0x040fe20000041810 */
[----:B------:R-:W3:Y:S01]  /*10130*/  LDSM.16.MT88.4 R80, [R228+0x800] ;  /* 0x00080000e450783b */ /* 0x000ee20000004200 */
[----:B------:R-:W-:Y:S02]  /*10140*/  MUFU.EX2 R101, R146 ;  /* 0x0000009200657308 */ /* 0x000fe40000000800 */
[----:B------:R-:W-:Y:S02]  /*10150*/  FADD.FTZ R92, R125, R0 ;  /* 0x000000007d5c7221 */ /* 0x000fe40000010000 */
[----:B------:R-:W-:Y:S02]  /*10160*/  FADD.FTZ R0, R215, R2 ;  /* 0x00000002d7007221 */ /* 0x000fe40000010000 */
[-C--:B-1----:R-:W-:Y:S04]  /*10170*/  HMMA.16816.F32.BF16 R20, R72, R76.reuse, R20 ;  /* 0x0000004c4814723c */ /* 0x082fe80000041814 */
[----:B------:R-:W1:Y:S01]  /*10180*/  MUFU.EX2 R133, R102 ;  /* 0x0000006600857308 */ /* 0x000e620000000800 */
[----:B------:R-:W-:Y:S02]  /*10190*/  FADD.FTZ R0, R214, R0 ;  /* 0x00000000d6007221 */ /* 0x000fe40000010000 */
[----:B------:R-:W-:Y:S01]  /*101a0*/  FADD.FTZ R92, R192, R92 ;  /* 0x0000005cc05c7221 */ /* 0x000fe20000010000 */
[C---:B------:R-:W-:Y:S04]  /*101b0*/  HMMA.16816.F32.BF16 R24, R68.reuse, R76, R24 ;  /* 0x0000004c4418723c */ /* 0x040fe80000041818 */
[----:B------:R-:W-:Y:S02]  /*101c0*/  FADD.FTZ R0, R213, R0 ;  /* 0x00000000d5007221 */ /* 0x000fe40000010000 */
[----:B------:R-:W-:Y:S02]  /*101d0*/  MUFU.EX2 R102, R151 ;  /* 0x0000009700667308 */ /* 0x000fe40000000800 */
[-C--:B------:R-:W-:Y:S04]  /*101e0*/  HMMA.16816.F32.BF16 R28, R68, R78.reuse, R28 ;  /* 0x0000004e441c723c */ /* 0x080fe8000004181c */
[----:B------:R-:W-:Y:S02]  /*101f0*/  FADD.FTZ R2, R219, R0 ;  /* 0x00000000db027221 */ /* 0x000fe40000010000 */
[----:B------:R-:W-:Y:S02]  /*10200*/  FADD.FTZ R0, R126, R93 ;  /* 0x0000005d7e007221 */ /* 0x000fe40000010000 */
[C---:B------:R-:W-:Y:S01]  /*10210*/  HMMA.16816.F32.BF16 R32, R72.reuse, R78, R32 ;  /* 0x0000004e4820723c */ /* 0x040fe20000041820 */
[----:B------:R-:W4:Y:S01]  /*10220*/  LDSM.16.MT88.4 R76, [R225+0x1000] ;  /* 0x00100000e14c783b */ /* 0x000f220000004200 */
[----:B------:R-:W5:Y:S02]  /*10230*/  MUFU.EX2 R134, R99 ;  /* 0x0000006300867308 */ /* 0x000f640000000800 */
[----:B------:R-:W-:Y:S02]  /*10240*/  FADD.FTZ R93, R113, R3 ;  /* 0x00000003715d7221 */ /* 0x000fe40000010000 */
[----:B------:R-:W-:Y:S02]  /*10250*/  FADD.FTZ R3, R127, R0 ;  /* 0x000000007f037221 */ /* 0x000fe40000010000 */
[-C--:B--2---:R-:W-:Y:S04]  /*10260*/  HMMA.16816.F32.BF16 R36, R72, R84.reuse, R36 ;  /* 0x000000544824723c */ /* 0x084fe80000041824 */
[----:B------:R-:W-:Y:S01]  /*10270*/  MUFU.EX2 R220, R220 ;  /* 0x000000dc00dc7308 */ /* 0x000fe20000000800 */
[----:B------:R-:W-:Y:S02]  /*10280*/  FADD.FTZ R0, R103, R2 ;  /* 0x0000000267007221 */ /* 0x000fe40000010000 */
[----:B------:R-:W-:Y:S01]  /*10290*/  FADD.FTZ R3, R131, R3 ;  /* 0x0000000383037221 */ /* 0x000fe20000010000 */
[C---:B------:R-:W-:Y:S04]  /*102a0*/  HMMA.16816.F32.BF16 R40, R68.reuse, R84, R40 ;  /* 0x000000544428723c */ /* 0x040fe80000041828 */
[C---:B------:R-:W-:Y:S01]  /*102b0*/  FADD.FTZ R0, R184.reuse, R0 ;  /* 0x00000000b8007221 */ /* 0x040fe20000010000 */
[----:B------:R-:W-:Y:S01]  /*102c0*/  F2FP.BF16.PACK_AB R184, R184, R103 ;  /* 0x00000067b8b8723e */ /* 0x000fe200000010ff */
[----:B------:R-:W-:Y:S01]  /*102d0*/  MUFU.EX2 R222, R222 ;  /* 0x000000de00de7308 */ /* 0x000fe20000000800 */
[----:B------:R-:W-:Y:S01]  /*102e0*/  FADD.FTZ R3, R135, R3 ;  /* 0x0000000387037221 */ /* 0x000fe20000010000 */
[-C--:B------:R-:W-:Y:S04]  /*102f0*/  HMMA.16816.F32.BF16 R44, R68, R86.reuse, R44 ;  /* 0x00000056442c723c */ /* 0x080fe8000004182c */
[----:B------:R-:W-:Y:S02]  /*10300*/  FADD.FTZ R3, R137, R3 ;  /* 0x0000000389037221 */ /* 0x000fe40000010000 */
[----:B------:R-:W-:Y:S02]  /*10310*/  FADD.FTZ R2, R191, R92 ;  /* 0x0000005cbf027221 */ /* 0x000fe40000010000 */
[C---:B------:R-:W-:Y:S01]  /*10320*/  HMMA.16816.F32.BF16 R48, R72.reuse, R86, R48 ;  /* 0x000000564830723c */ /* 0x040fe20000041830 */
[----:B------:R-:W2:Y:S01]  /*10330*/  LDSM.16.MT88.4 R84, [R229+0x1000] ;  /* 0x00100000e554783b */ /* 0x000ea20000004200 */
[----:B------:R-:W-:Y:S02]  /*10340*/  MUFU.EX2 R123, R123 ;  /* 0x0000007b007b7308 */ /* 0x000fe40000000800 */
[----:B-1----:R-:W-:Y:S04]  /*10350*/  FADD.FTZ R3, R133, R3 ;  /* 0x0000000385037221 */ /* 0x002fe80000010000 */
[-C--:B---3--:R-:W-:Y:S04]  /*10360*/  HMMA.16816.F32.BF16 R52, R72, R80.reuse, R52 ;  /* 0x000000504834723c */ /* 0x088fe80000041834 */
[----:B------:R-:W-:Y:S01]  /*10370*/  MUFU.EX2 R248, R248 ;  /* 0x000000f800f87308 */ /* 0x000fe20000000800 */
[----:B-----5:R-:W-:Y:S03]  /*10380*/  FADD.FTZ R3, R134, R3 ;  /* 0x0000000386037221 */ /* 0x020fe60000010000 */
[C---:B------:R-:W-:Y:S04]  /*10390*/  HMMA.16816.F32.BF16 R56, R68.reuse, R80, R56 ;  /* 0x000000504438723c */ /* 0x040fe80000041838 */
[----:B------:R-:W-:Y:S02]  /*103a0*/  FADD.FTZ R3, R132, R3 ;  /* 0x0000000384037221 */ /* 0x000fe40000010000 */
[----:B------:R-:W1:Y:S02]  /*103b0*/  MUFU.EX2 R199, R199 ;  /* 0x000000c700c77308 */ /* 0x000e640000000800 */
[-C--:B------:R-:W-:Y:S04]  /*103c0*/  HMMA.16816.F32.BF16 R60, R68, R82.reuse, R60 ;  /* 0x00000052443c723c */ /* 0x080fe8000004183c */
[----:B------:R-:W-:Y:S03]  /*103d0*/  FADD.FTZ R3, R130, R3 ;  /* 0x0000000382037221 */ /* 0x000fe60000010000 */
[----:B------:R-:W-:Y:S01]  /*103e0*/  F2FP.BF16.PACK_AB R68, R206, R207 ;  /* 0x000000cfce44723e */ /* 0x000fe200000010ff */
[----:B------:R-:W-:Y:S01]  /*103f0*/  HMMA.16816.F32.BF16 R64, R72, R82, R64 ;  /* 0x000000524840723c */ /* 0x000fe20000041840 */
[----:B------:R-:W3:Y:S01]  /*10400*/  LDSM.16.MT88.4 R80, [R228+0x1000] ;  /* 0x00100000e450783b */ /* 0x000ee20000004200 */
[----:B------:R-:W5:Y:S02]  /*10410*/  MUFU.EX2 R198, R198 ;  /* 0x000000c600c67308 */ /* 0x000f640000000800 */
[----:B------:R-:W-:Y:S02]  /*10420*/  F2FP.BF16.PACK_AB R70, R204, R205 ;  /* 0x000000cdcc46723e */ /* 0x000fe400000010ff */
[----:B------:R-:W-:Y:S02]  /*10430*/  F2FP.BF16.PACK_AB R69, R191, R192 ;  /* 0x000000c0bf45723e */ /* 0x000fe400000010ff */
[----:B------:R-:W-:Y:S04]  /*10440*/  F2FP.BF16.PACK_AB R71, R189, R190 ;  /* 0x000000bebd47723e */ /* 0x000fe800000010ff */
[----:B------:R-:W-:Y:S01]  /*10450*/  F2FP.BF16.PACK_AB R72, R131, R127 ;  /* 0x0000007f8348723e */ /* 0x000fe200000010ff */
[----:B------:R-:W2:Y:S01]  /*10460*/  MUFU.EX2 R252, R252 ;  /* 0x000000fc00fc7308 */ /* 0x000ea20000000800 */
[----:B------:R-:W-:Y:S01]  /*10470*/  F2FP.BF16.PACK_AB R74, R137, R135 ;  /* 0x00000087894a723e */ /* 0x000fe200000010ff */
[-C--:B----4-:R-:W-:Y:S05]  /*10480*/  HMMA.16816.F32.BF16 R4, R68, R76.reuse, R4 ;  /* 0x0000004c4404723c */ /* 0x090fea0000041804 */
[----:B------:R-:W-:Y:S01]  /*10490*/  F2FP.BF16.PACK_AB R73, R115, R114 ;  /* 0x000000727349723e */ /* 0x000fe200000010ff */
[----:B-1----:R-:W-:Y:S01]  /*104a0*/  FADD.FTZ R3, R199, R3 ;  /* 0x00000003c7037221 */ /* 0x002fe20000010000 */
[----:B------:R-:W-:Y:S01]  /*104b0*/  F2FP.BF16.PACK_AB R75, R121, R122 ;  /* 0x0000007a794b723e */ /* 0x000fe200000010ff */
[----:B------:R-:W1:Y:S04]  /*104c0*/  MUFU.EX2 R111, R111 ;  /* 0x0000006f006f7308 */ /* 0x000e680000000800 */
[----:B-----5:R-:W-:Y:S02]  /*104d0*/  FADD.FTZ R3, R198, R3 ;  /* 0x00000003c6037221 */ /* 0x020fe40000010000 */
[C---:B------:R-:W-:Y:S04]  /*104e0*/  HMMA.16816.F32.BF16 R8, R72.reuse, R76, R8 ;  /* 0x0000004c4808723c */ /* 0x040fe80000041808 */
[----:B------:R-:W-:Y:S01]  /*104f0*/  MUFU.EX2 R99, R150 ;  /* 0x0000009600637308 */ /* 0x000fe20000000800 */
[----:B------:R-:W-:Y:S03]  /*10500*/  FADD.FTZ R3, R128, R3 ;  /* 0x0000000380037221 */ /* 0x000fe60000010000 */
[-C--:B------:R-:W-:Y:S04]  /*10510*/  HMMA.16816.F32.BF16 R12, R72, R78.reuse, R12 ;  /* 0x0000004e480c723c */ /* 0x080fe8000004180c */
[----:B------:R-:W-:Y:S02]  /*10520*/  FADD.FTZ R3, R129, R3 ;  /* 0x0000000381037221 */ /* 0x000fe40000010000 */
[----:B------:R-:W-:Y:S02]  /*10530*/  MUFU.EX2 R98, R155 ;  /* 0x0000009b00627308 */ /* 0x000fe40000000800 */
[C---:B------:R-:W-:Y:S01]  /*10540*/  HMMA.16816.F32.BF16 R16, R68.reuse, R78, R16 ;  /* 0x0000004e4410723c */ /* 0x040fe20000041810 */
[----:B------:R-:W4:Y:S03]  /*10550*/  LDSM.16.MT88.4 R76, [R225+0x1800] ;  /* 0x00180000e14c783b */ /* 0x000f260000004200 */
[----:B------:R-:W-:Y:S04]  /*10560*/  FADD.FTZ R3, R223, R3 ;  /* 0x00000003df037221 */ /* 0x000fe80000010000 */
[-C--:B--2---:R-:W-:Y:S01]  /*10570*/  HMMA.16816.F32.BF16 R20, R68, R84.reuse, R20 ;  /* 0x000000544414723c */ /* 0x084fe20000041814 */
[----:B------:R-:W2:Y:S03]  /*10580*/  MUFU.EX2 R94, R139 ;  /* 0x0000008b005e7308 */ /* 0x000ea60000000800 */
[----:B------:R-:W-:Y:S04]  /*10590*/  FADD.FTZ R3, R251, R3 ;  /* 0x00000003fb037221 */ /* 0x000fe80000010000 */
[C---:B------:R-:W-:Y:S03]  /*105a0*/  HMMA.16816.F32.BF16 R24, R72.reuse, R84, R24 ;  /* 0x000000544818723c */ /* 0x040fe60000041818 */
[----:B------:R-:W-:Y:S01]  /*105b0*/  MUFU.EX2 R106, R143 ;  /* 0x0000008f006a7308 */ /* 0x000fe20000000800 */
[----:B------:R-:W-:Y:S04]  /*105c0*/  FADD.FTZ R3, R252, R3 ;  /* 0x00000003fc037221 */ /* 0x000fe80000010000 */
[-C--:B------:R-:W-:Y:S04]  /*105d0*/  HMMA.16816.F32.BF16 R28, R72, R86.reuse, R28 ;  /* 0x00000056481c723c */ /* 0x080fe8000004181c */
[----:B-1----:R-:W-:Y:S01]  /*105e0*/  FADD.FTZ R3, R111, R3 ;  /* 0x000000036f037221 */ /* 0x002fe20000010000 */
[----:B------:R-:W1:Y:S03]  /*105f0*/  MUFU.EX2 R105, R142 ;  /* 0x0000008e00697308 */ /* 0x000e660000000800 */
[C---:B------:R-:W-:Y:S01]  /*10600*/  HMMA.16816.F32.BF16 R32, R68.reuse, R86, R32 ;  /* 0x000000564420723c */ /* 0x040fe20000041820 */
[----:B------:R-:W5:Y:S03]  /*10610*/  LDSM.16.MT88.4 R84, [R229+0x1800] ;  /* 0x00180000e554783b */ /* 0x000f660000004200 */
[----:B--2---:R-:W-:Y:S03]  /*10620*/  FADD.FTZ R0, R94, R0 ;  /* 0x000000005e007221 */ /* 0x004fe60000010000 */
[----:B------:R-:W-:Y:S01]  /*10630*/  MUFU.EX2 R104, R147 ;  /* 0x0000009300687308 */ /* 0x000fe20000000800 */
[-C--:B------:R-:W-:Y:S04]  /*10640*/  HMMA.16816.F32.BF16 R36, R68, R88.reuse, R36 ;  /* 0x000000584424723c */ /* 0x080fe80000041824 */
[C---:B------:R-:W-:Y:S01]  /*10650*/  FADD.FTZ R0, R186.reuse, R0 ;  /* 0x00000000ba007221 */ /* 0x040fe20000010000 */
[----:B------:R-:W-:Y:S03]  /*10660*/  F2FP.BF16.PACK_AB R186, R186, R94 ;  /* 0x0000005ebaba723e */ /* 0x000fe600000010ff */
[C---:B------:R-:W-:Y:S01]  /*10670*/  HMMA.16816.F32.BF16 R40, R72.reuse, R88, R40 ;  /* 0x000000584828723c */ /* 0x040fe20000041828 */
[----:B------:R-:W2:Y:S03]  /*10680*/  MUFU.EX2 R100, R154 ;  /* 0x0000009a00647308 */ /* 0x000ea60000000800 */
[----:B-1----:R-:W-:Y:S04]  /*10690*/  F2FP.BF16.PACK_AB R185, R105, R106 ;  /* 0x0000006a69b9723e */ /* 0x002fe800000010ff */
[-C--:B------:R-:W-:Y:S03]  /*106a0*/  HMMA.16816.F32.BF16 R44, R72, R90.reuse, R44 ;  /* 0x0000005a482c723c */ /* 0x080fe6000004182c */
[----:B------:R-:W-:Y:S05]  /*106b0*/  MUFU.EX2 R95, R145 ;  /* 0x00000091005f7308 */ /* 0x000fea0000000800 */
[C---:B------:R-:W-:Y:S01]  /*106c0*/  HMMA.16816.F32.BF16 R48, R68.reuse, R90, R48 ;  /* 0x0000005a4430723c */ /* 0x040fe20000041830 */
[----:B------:R-:W1:Y:S04]  /*106d0*/  LDSM.16.MT88.4 R88, [R226+0x1800] ;  /* 0x00180000e258783b */ /* 0x000e680000004200 */
[----:B------:R-:W-:Y:S03]  /*106e0*/  MUFU.EX2 R96, R140 ;  /* 0x0000008c00607308 */ /* 0x000fe60000000800 */
[-C--:B---3--:R-:W-:Y:S04]  /*106f0*/  HMMA.16816.F32.BF16 R52, R68, R80.reuse, R52 ;  /* 0x000000504434723c */ /* 0x088fe80000041834 */
[----:B--2---:R-:W-:Y:S03]  /*10700*/  F2FP.BF16.PACK_AB R187, R100, R104 ;  /* 0x0000006864bb723e */ /* 0x004fe600000010ff */
[----:B------:R-:W2:Y:S01]  /*10710*/  MUFU.EX2 R97, R141 ;  /* 0x0000008d00617308 */ /* 0x000ea20000000800 */
        /* <DEDUP_REMOVED lines=10> */
[-C--:B----4-:R-:W-:Y:S05]  /*107c0*/  HMMA.16816.F32.BF16 R4, R72, R76.reuse, R4 ;  /* 0x0000004c4804723c */ /* 0x090fea0000041804 */
[----:B------:R-:W-:Y:S02]  /*107d0*/  F2FP.BF16.PACK_AB R69, R222, R220 ;  /* 0x000000dcde45723e */ /* 0x000fe400000010ff */
[----:B------:R-:W-:Y:S02]  /*107e0*/  F2FP.BF16.PACK_AB R71, R248, R123 ;  /* 0x0000007bf847723e */ /* 0x000fe400000010ff */
[----:B--2---:R-:W-:Y:S05]  /*107f0*/  F2FP.BF16.PACK_AB R124, R96, R97 ;  /* 0x00000061607c723e */ /* 0x004fea00000010ff */
[C---:B------:R-:W-:Y:S08]  /*10800*/  HMMA.16816.F32.BF16 R8, R68.reuse, R76, R8 ;  /* 0x0000004c4408723c */ /* 0x040ff00000041808 */
[-C--:B------:R-:W-:Y:S08]  /*10810*/  HMMA.16816.F32.BF16 R12, R68, R78.reuse, R12 ;  /* 0x0000004e440c723c */ /* 0x080ff0000004180c */
[C---:B------:R-:W-:Y:S01]  /*10820*/  HMMA.16816.F32.BF16 R16, R72.reuse, R78, R16 ;  /* 0x0000004e4810723c */ /* 0x040fe20000041810 */
[----:B------:R-:W2:Y:S07]  /*10830*/  LDSM.16.MT88.4 R76, [R225+0x2000] ;  /* 0x00200000e14c783b */ /* 0x000eae0000004200 */
[-C--:B-----5:R-:W-:Y:S08]  /*10840*/  HMMA.16816.F32.BF16 R20, R72, R84.reuse, R20 ;  /* 0x000000544814723c */ /* 0x0a0ff00000041814 */
[C---:B------:R-:W-:Y:S08]  /*10850*/  HMMA.16816.F32.BF16 R24, R68.reuse, R84, R24 ;  /* 0x000000544418723c */ /* 0x040ff00000041818 */
[-C--:B------:R-:W-:Y:S08]  /*10860*/  HMMA.16816.F32.BF16 R28, R68, R86.reuse, R28 ;  /* 0x00000056441c723c */ /* 0x080ff0000004181c */
[C---:B------:R-:W-:Y:S01]  /*10870*/  HMMA.16816.F32.BF16 R32, R72.reuse, R86, R32 ;  /* 0x000000564820723c */ /* 0x040fe20000041820 */
[----:B------:R-:W4:Y:S07]  /*10880*/  LDSM.16.MT88.4 R84, [R229+0x2000] ;  /* 0x00200000e554783b */ /* 0x000f2e0000004200 */
[-C--:B-1----:R-:W-:Y:S08]  /*10890*/  HMMA.16816.F32.BF16 R36, R72, R88.reuse, R36 ;  /* 0x000000584824723c */ /* 0x082ff00000041824 */
[C---:B------:R-:W-:Y:S08]  /*108a0*/  HMMA.16816.F32.BF16 R40, R68.reuse, R88, R40 ;  /* 0x000000584428723c */ /* 0x040ff00000041828 */
[-C--:B------:R-:W-:Y:S08]  /*108b0*/  HMMA.16816.F32.BF16 R44, R68, R90.reuse, R44 ;  /* 0x0000005a442c723c */ /* 0x080ff0000004182c */
[C---:B------:R-:W-:Y:S01]  /*108c0*/  HMMA.16816.F32.BF16 R48, R72.reuse, R90, R48 ;  /* 0x0000005a4830723c */ /* 0x040fe20000041830 */
[----:B------:R-:W1:Y:S07]  /*108d0*/  LDSM.16.MT88.4 R88, [R226+0x2000] ;  /* 0x00200000e258783b */ /* 0x000e6e0000004200 */
        /* <DEDUP_REMOVED lines=11> */
[-C--:B--2---:R-:W-:Y:S05]  /*10990*/  HMMA.16816.F32.BF16 R4, R68, R76.reuse, R4 ;  /* 0x0000004c4404723c */ /* 0x084fea0000041804 */
[----:B------:R-:W-:Y:S02]  /*109a0*/  F2FP.BF16.PACK_AB R73, R109, R110 ;  /* 0x0000006e6d49723e */ /* 0x000fe400000010ff */
[----:B------:R-:W-:Y:S07]  /*109b0*/  F2FP.BF16.PACK_AB R75, R107, R108 ;  /* 0x0000006c6b4b723e */ /* 0x000fee00000010ff */
        /* <DEDUP_REMOVED lines=28> */
[C---:B------:R-:W-:Y:S01]  /*10b80*/  HMMA.16816.F32.BF16 R8, R68.reuse, R76, R8 ;  /* 0x0000004c4408723c */ /* 0x040fe20000041808 */
[----:B------:R-:W-:Y:S07]  /*10b90*/  MUFU.EX2 R76, R152 ;  /* 0x00000098004c7308 */ /* 0x000fee0000000800 */
[-C--:B------:R-:W-:Y:S03]  /*10ba0*/  HMMA.16816.F32.BF16 R12, R68, R78.reuse, R12 ;  /* 0x0000004e440c723c */ /* 0x080fe6000004180c */
[----:B------:R-:W2:Y:S05]  /*10bb0*/  MUFU.EX2 R77, R153 ;  /* 0x00000099004d7308 */ /* 0x000eaa0000000800 */
[C---:B------:R-:W-:Y:S05]  /*10bc0*/  HMMA.16816.F32.BF16 R16, R72.reuse, R78, R16 ;  /* 0x0000004e4810723c */ /* 0x040fea0000041810 */
[----:B------:R-:W-:Y:S03]  /*10bd0*/  MUFU.EX2 R79, R149 ;  /* 0x00000095004f7308 */ /* 0x000fe60000000800 */
[-C--:B----4-:R-:W-:Y:S07]  /*10be0*/  HMMA.16816.F32.BF16 R20, R72, R84.reuse, R20 ;  /* 0x000000544814723c */ /* 0x090fee0000041814 */
[----:B------:R-:W4:Y:S01]  /*10bf0*/  MUFU.EX2 R78, R148 ;  /* 0x00000094004e7308 */ /* 0x000f220000000800 */
[C---:B------:R-:W-:Y:S04]  /*10c00*/  HMMA.16816.F32.BF16 R24, R68.reuse, R84, R24 ;  /* 0x000000544418723c */ /* 0x040fe80000041818 */
[----:B--2---:R-:W-:Y:S04]  /*10c10*/  F2FP.BF16.PACK_AB R127, R76, R77 ;  /* 0x0000004d4c7f723e */ /* 0x004fe800000010ff */
[-C--:B------:R-:W-:Y:S01]  /*10c20*/  HMMA.16816.F32.BF16 R28, R68, R86.reuse, R28 ;  /* 0x00000056441c723c */ /* 0x080fe2000004181c */
[----:B------:R-:W2:Y:S07]  /*10c30*/  MUFU.EX2 R84, R144 ;  /* 0x0000009000547308 */ /* 0x000eae0000000800 */
[C---:B------:R-:W-:Y:S04]  /*10c40*/  HMMA.16816.F32.BF16 R32, R72.reuse, R86, R32 ;  /* 0x000000564820723c */ /* 0x040fe80000041820 */
[----:B----4-:R-:W-:Y:S04]  /*10c50*/  F2FP.BF16.PACK_AB R125, R78, R79 ;  /* 0x0000004f4e7d723e */ /* 0x010fe800000010ff */
[-C--:B-1----:R-:W-:Y:S08]  /*10c60*/  HMMA.16816.F32.BF16 R36, R72, R88.reuse, R36 ;  /* 0x000000584824723c */ /* 0x082ff00000041824 */
[C---:B------:R-:W-:Y:S04]  /*10c70*/  HMMA.16816.F32.BF16 R40, R68.reuse, R88, R40 ;  /* 0x000000584428723c */ /* 0x040fe80000041828 */
[----:B--2---:R-:W-:Y:S04]  /*10c80*/  F2FP.BF16.PACK_AB R126, R84, R95 ;  /* 0x0000005f547e723e */ /* 0x004fe800000010ff */
        /* <DEDUP_REMOVED lines=20> */
[----:B------:R-:W-:Y:S01]  /*10dd0*/  FADD.FTZ R0, R188, R0 ;  /* 0x00000000bc007221 */ /* 0x000fe20000010000 */
[----:B------:R-:W-:Y:S01]  /*10de0*/  MOV R122, R117 ;  /* 0x00000075007a7202 */ /* 0x000fe20000000f00 */
[----:B------:R-:W-:Y:S01]  /*10df0*/  FADD.FTZ R2, R121, R2 ;  /* 0x0000000279027221 */ /* 0x000fe20000010000 */
[----:B------:R-:W-:Y:S01]  /*10e00*/  MOV R121, R118 ;  /* 0x0000007600797202 */ /* 0x000fe20000000f00 */
[C---:B------:R-:W-:Y:S04]  /*10e10*/  HMMA.16816.F32.BF16 R144, R124.reuse, R168, R24 ;  /* 0x000000a87c90723c */ /* 0x040fe80000041818 */
[----:B------:R-:W-:Y:S02]  /*10e20*/  FADD.FTZ R0, R136, R0 ;  /* 0x0000000088007221 */ /* 0x000fe40000010000 */
[----:B------:R-:W-:Y:S02]  /*10e30*/  FADD.FTZ R2, R220, R2 ;  /* 0x00000002dc027221 */ /* 0x000fe40000010000 */
        /* <DEDUP_REMOVED lines=39> */
[----:B------:R-:W-:Y:S01]  /*110b0*/  FADD.FTZ R2, R77, R0 ;  /* 0x000000004d027221 */ /* 0x000fe20000010000 */
[C---:B------:R-:W-:Y:S01]  /*110c0*/  IADD3 R0, R245.reuse, -0x1, RZ ;  /* 0xfffffffff5007810 */ /* 0x040fe20007ffe0ff */
[----:B------:R-:W-:Y:S02]  /*110d0*/  FADD.FTZ R3, R84, R3 ;  /* 0x0000000354037221 */ /* 0x000fe40000010000 */
[----:B------:R-:W-:Y:S02]  /*110e0*/  FADD.FTZ R2, R76, R2 ;  /* 0x000000024c027221 */ /* 0x000fe40000010000 */
[----:B------:R-:W-:Y:S01]  /*110f0*/  FADD.FTZ R4, R104, R4 ;  /* 0x0000000468047221 */ /* 0x000fe20000010000 */
[----:B------:R1:W-:Y:S03]  /*11100*/  STL [R1+0xc], R3 ;  /* 0x00000c0301007387 */ /* 0x0003e60000100800 */
[----:B------:R-:W-:Y:S01]  /*11110*/  FADD.FTZ R248, R100, R4 ;  /* 0x0000000464f87221 */ /* 0x000fe20000010000 */
[----:B------:R1:W-:Y:S01]  /*11120*/  STL [R1+0x10], R2 ;  /* 0x0000100201007387 */ /* 0x0003e20000100800 */
[----:B--2---:R-:W-:Y:S02]  /*11130*/  ISETP.GT.AND P0, PT, R245, R69, PT ;  /* 0x00000045f500720c */ /* 0x004fe40003f04270 */
[----:B------:R-:W-:Y:S11]  /*11140*/  MOV R245, R0 ;  /* 0x0000000000f57202 */ /* 0x000ff60000000f00 */
[----:B-1----:R-:W-:-:S05]  /*11150*/  @P0 BRA `(.L_x_1358) ;  /* 0xffffbc7000000947 */ /* 0x002fca000383ffff */
.L_x_1351:
[----:B------:R-:W-:Y:S05]  /*11160*/  BRA.DIV ~URZ, `(.L_x_1359) ;  /* 0x00006fd27f007947 */ /* 0x000fea000b800000 */
[----:B------:R-:W2:Y:S04]  /*11170*/  LDL R0, [R1] ;  /* 0x0000000001007983 */ /* 0x000ea80000100800 */
[----:B--2---:R1:W2:Y:S02]  /*11180*/  SHFL.BFLY PT, R4, R0, 0x2, 0x1f ;  /* 0x0c401f0000047f89 */ /* 0x0042a400000e0000 */
.L_x_1403:
[----:B-1----:R-:W3:Y:S02]  /*11190*/  LDL.LU R0, [R1] ;  /* 0x0000000001007983 */ /* 0x002ee40000300800 */
[----:B--23--:R-:W-:Y:S01]  /*111a0*/  FADD.FTZ R4, R4, R0 ;  /* 0x0000000004047221 */ /* 0x00cfe20000010000 */
[----:B------:R-:W-:Y:S05]  /*111b0*/  BRA.DIV ~URZ, `(.L_x_1360) ;  /* 0x00006fe27f007947 */ /* 0x000fea000b800000 */
[----:B------:R-:W2:Y:S04]  /*111c0*/  LDL.LU R0, [R1+0xc] ;  /* 0x00000c0001007983 */ /* 0x000ea80000300800 */
[----:B------:R-:W3:Y:S04]  /*111d0*/  LDL.LU R9, [R1+0x10] ;  /* 0x0000100001097983 */ /* 0x000ee80000300800 */
[----:B------:R-:W1:Y:S02]  /*111e0*/  SHFL.BFLY PT, R5, R248, 0x2, 0x1f ;  /* 0x0c401f00f8057f89 */ /* 0x000e6400000e0000 */
[----:B-1----:R-:W-:-:S05]  /*111f0*/  FADD.FTZ R5, R5, R248 ;  /* 0x000000f805057221 */ /* 0x002fca0000010000 */
[----:B------:R-:W1:Y:S02]  /*11200*/  SHFL.BFLY PT, R2, R5, 0x1, 0x1f ;  /* 0x0c201f0005027f89 */ /* 0x000e6400000e0000 */
[----:B-1----:R-:W-:Y:S02]  /*11210*/  FADD.FTZ R5, R5, R2 ;  /* 0x0000000205057221 */ /* 0x002fe40000010000 */
[----:B--2---:R-:W1:Y:S04]  /*11220*/  SHFL.BFLY PT, R6, R0, 0x2, 0x1f ;  /* 0x0c401f0000067f89 */ /* 0x004e6800000e0000 */
[----:B---3--:R-:W2:Y:S01]  /*11230*/  SHFL.BFLY PT, R7, R9, 0x2, 0x1f ;  /* 0x0c401f0009077f89 */ /* 0x008ea200000e0000 */
[----:B-1----:R-:W-:-:S03]  /*11240*/  FADD.FTZ R6, R6, R0 ;  /* 0x0000000006067221 */ /* 0x002fc60000010000 */
[----:B------:R-:W1:Y:S01]  /*11250*/  SHFL.BFLY PT, R0, R4, 0x1, 0x1f ;  /* 0x0c201f0004007f89 */ /* 0x000e6200000e0000 */
[----:B--2---:R-:W-:-:S03]  /*11260*/  FADD.FTZ R7, R7, R9 ;  /* 0x0000000907077221 */ /* 0x004fc60000010000 */
[----:B------:R-:W2:Y:S04]  /*11270*/  SHFL.BFLY PT, R3, R6, 0x1, 0x1f ;  /* 0x0c201f0006037f89 */ /* 0x000ea800000e0000 */
[----:B------:R3:W4:Y:S01]  /*11280*/  SHFL.BFLY PT, R8, R7, 0x1, 0x1f ;  /* 0x0c201f0007087f89 */ /* 0x00072200000e0000 */
[----:B-1----:R-:W-:Y:S02]  /*11290*/  FADD.FTZ R4, R4, R0 ;  /* 0x0000000004047221 */ /* 0x002fe40000010000 */
[----:B--2---:R-:W-:-:S03]  /*112a0*/  FADD.FTZ R6, R6, R3 ;  /* 0x0000000306067221 */ /* 0x004fc60000010000 */
.L_x_1404:
[----:B------:R-:W-:Y:S01]  /*112b0*/  FSETP.NE.FTZ.AND P3, PT, R4, RZ, PT ;  /* 0x000000ff0400720b */ /* 0x000fe20003f75000 */
[----:B------:R-:W-:Y:S01]  /*112c0*/  CS2R R2, SRZ ;  /* 0x0000000000027805 */ /* 0x000fe2000001ff00 */
[----:B------:R-:W-:Y:S02]  /*112d0*/  FSETP.NE.FTZ.AND P1, PT, R6, RZ, PT ;  /* 0x000000ff0600720b */ /* 0x000fe40003f35000 */
[----:B------:R-:W-:-:S02]  /*112e0*/  FSETP.NE.FTZ.AND P2, PT, R5, RZ, PT ;  /* 0x000000ff0500720b */ /* 0x000fc40003f55000 */
[----:B------:R-:W-:Y:S02]  /*112f0*/  MOV R0, RZ ;  /* 0x000000ff00007202 */ /* 0x000fe40000000f00 */
[----:B------:R-:W-:Y:S02]  /*11300*/  MOV R23, 0xff800000 ;  /* 0xff80000000177802 */ /* 0x000fe40000000f00 */
[----:B------:R-:W-:Y:S02]  /*11310*/  MOV R21, 0xff800000 ;  /* 0xff80000000157802 */ /* 0x000fe40000000f00 */
[----:B------:R-:W-:Y:S01]  /*11320*/  MOV R22, 0xff800000 ;  /* 0xff80000000167802 */ /* 0x000fe20000000f00 */
[----:B------:R-:W1:Y:S01]  /*11330*/  @P3 MUFU.RCP R0, R4 ;  /* 0x0000000400003308 */ /* 0x000e620000001000 */
[----:B------:R-:W-:-:S07]  /*11340*/  MOV R20, 0xff800000 ;  /* 0xff80000000147802 */ /* 0x000fce0000000f00 */
[----:B------:R2:W-:Y:S08]  /*11350*/  @P3 MUFU.LG2 R9, R4 ;  /* 0x0000000400093308 */ /* 0x0005f00000000c00 */
[----:B------:R-:W5:Y:S01]  /*11360*/  @P1 MUFU.RCP R2, R6 ;  /* 0x0000000600021308 */ /* 0x000f620000001000 */
[C---:B-1----:R-:W-:Y:S02]  /*11370*/  FMUL.FTZ R156, R0.reuse, R156 ;  /* 0x0000009c009c7220 */ /* 0x042fe40000410000 */
[----:B------:R-:W-:-:S02]  /*11380*/  FMUL.FTZ R157, R0, R157 ;  /* 0x0000009d009d7220 */ /* 0x000fc40000410000 */
[C---:B------:R-:W-:Y:S02]  /*11390*/  FMUL.FTZ R160, R0.reuse, R160 ;  /* 0x000000a000a07220 */ /* 0x040fe40000410000 */
[----:B------:R-:W-:Y:S01]  /*113a0*/  FMUL.FTZ R161, R0, R161 ;  /* 0x000000a100a17220 */ /* 0x000fe20000410000 */
[----:B------:R-:W1:Y:S01]  /*113b0*/  @P2 MUFU.RCP R3, R5 ;  /* 0x0000000500032308 */ /* 0x000e620000001000 */
[----:B--2-4-:R-:W-:Y:S01]  /*113c0*/  FADD.FTZ R4, R8, R7 ;  /* 0x0000000708047221 */ /* 0x014fe20000010000 */
[----:B---3--:R-:W-:Y:S01]  /*113d0*/  @P3 MOV R7, 0x3f317218 ;  /* 0x3f31721800073802 */ /* 0x008fe20000000f00 */
[C---:B------:R-:W-:Y:S02]  /*113e0*/  FMUL.FTZ R164, R0.reuse, R164 ;  /* 0x000000a400a47220 */ /* 0x040fe40000410000 */
[----:B------:R-:W-:Y:S01]  /*113f0*/  FMUL.FTZ R165, R0, R165 ;  /* 0x000000a500a57220 */ /* 0x000fe20000410000 */
[----:B------:R-:W-:Y:S01]  /*11400*/  FSETP.NE.FTZ.AND P0, PT, R4, RZ, PT ;  /* 0x000000ff0400720b */ /* 0x000fe20003f15000 */
[C---:B------:R-:W-:Y:S01]  /*11410*/  FMUL.FTZ R168, R0.reuse, R168 ;  /* 0x000000a800a87220 */ /* 0x040fe20000410000 */
[----:B------:R-:W2:Y:S01]  /*11420*/  @P1 MUFU.LG2 R6, R6 ;  /* 0x0000000600061308 */ /* 0x000ea20000000c00 */
[----:B------:R-:W-:-:S02]  /*11430*/  FMUL.FTZ R169, R0, R169 ;  /* 0x000000a900a97220 */ /* 0x000fc40000410000 */
[C---:B------:R-:W-:Y:S02]  /*11440*/  FMUL.FTZ R172, R0.reuse, R172 ;  /* 0x000000ac00ac7220 */ /* 0x040fe40000410000 */
[C---:B------:R-:W-:Y:S02]  /*11450*/  FMUL.FTZ R173, R0.reuse, R173 ;  /* 0x000000ad00ad7220 */ /* 0x040fe40000410000 */
[C---:B------:R-:W-:Y:S01]  /*11460*/  FMUL.FTZ R176, R0.reuse, R176 ;  /* 0x000000b000b07220 */ /* 0x040fe20000410000 */
[----:B------:R3:W4:Y:S01]  /*11470*/  @P2 MUFU.LG2 R8, R5 ;  /* 0x0000000500082308 */ /* 0x0007220000000c00 */
[C---:B------:R-:W-:Y:S02]  /*11480*/  FMUL.FTZ R177, R0.reuse, R177 ;  /* 0x000000b100b17220 */ /* 0x040fe40000410000 */
[C---:B------:R-:W-:Y:S02]  /*11490*/  FMUL.FTZ R180, R0.reuse, R180 ;  /* 0x000000b400b47220 */ /* 0x040fe40000410000 */
[----:B------:R-:W-:-:S02]  /*114a0*/  FMUL.FTZ R181, R0, R181 ;  /* 0x000000b500b57220 */ /* 0x000fc40000410000 */
[C---:B------:R-:W-:Y:S02]  /*114b0*/  FMUL.FTZ R184, R0.reuse, R184 ;  /* 0x000000b800b87220 */ /* 0x040fe40000410000 */
[----:B------:R-:W-:Y:S01]  /*114c0*/  FMUL.FTZ R185, R0, R185 ;  /* 0x000000b900b97220 */ /* 0x000fe20000410000 */
[----:B------:R-:W-:Y:S01]  /*114d0*/  MOV R0, RZ ;  /* 0x000000ff00007202 */ /* 0x000fe20000000f00 */
[C---:B-----5:R-:W-:Y:S02]  /*114e0*/  FMUL.FTZ R152, R2.reuse, R152 ;  /* 0x0000009802987220 */ /* 0x060fe40000410000 */
[C---:B------:R-:W-:Y:S02]  /*114f0*/  FMUL.FTZ R153, R2.reuse, R153 ;  /* 0x0000009902997220 */ /* 0x040fe40000410000 */
[C---:B------:R-:W-:Y:S01]  /*11500*/  FMUL.FTZ R148, R2.reuse, R148 ;  /* 0x0000009402947220 */ /* 0x040fe20000410000 */
[----:B------:R-:W-:Y:S01]  /*11510*/  @P0 MUFU.RCP R0, R4 ;  /* 0x0000000400000308 */ /* 0x000fe20000001000 */
[C---:B------:R-:W-:Y:S01]  /*11520*/  FMUL.FTZ R149, R2.reuse, R149 ;  /* 0x0000009502957220 */ /* 0x040fe20000410000 */
[----:B---3--:R-:W-:Y:S01]  /*11530*/  @P2 MOV R5, 0x3f317218 ;  /* 0x3f31721800052802 */ /* 0x008fe20000000f00 */
        /* <DEDUP_REMOVED lines=11> */
[----:B------:R-:W-:Y:S02]  /*115f0*/  FMUL.FTZ R125, R2, R125 ;  /* 0x0000007d027d7220 */ /* 0x000fe40000410000 */
[C---:B-1----:R-:W-:Y:S01]  /*11600*/  FMUL.FTZ R158, R3.reuse, R158 ;  /* 0x0000009e039e7220 */ /* 0x042fe20000410000 */
[----:B------:R1:W3:Y:S01]  /*11610*/  @P0 MUFU.LG2 R2, R4 ;  /* 0x0000000400020308 */ /* 0x0002e20000000c00 */
[----:B------:R-:W-:-:S02]  /*11620*/  FMUL.FTZ R159, R3, R159 ;  /* 0x0000009f039f7220 */ /* 0x000fc40000410000 */
[C---:B------:R-:W-:Y:S02]  /*11630*/  FMUL.FTZ R162, R3.reuse, R162 ;  /* 0x000000a203a27220 */ /* 0x040fe40000410000 */
[C---:B------:R-:W-:Y:S02]  /*11640*/  FMUL.FTZ R163, R3.reuse, R163 ;  /* 0x000000a303a37220 */ /* 0x040fe40000410000 */
[C---:B------:R-:W-:Y:S02]  /*11650*/  FMUL.FTZ R166, R3.reuse, R166 ;  /* 0x000000a603a67220 */ /* 0x040fe40000410000 */
[C---:B------:R-:W-:Y:S02]  /*11660*/  FMUL.FTZ R167, R3.reuse, R167 ;  /* 0x000000a703a77220 */ /* 0x040fe40000410000 */
[C---:B------:R-:W-:Y:S02]  /*11670*/  FMUL.FTZ R170, R3.reuse, R170 ;  /* 0x000000aa03aa7220 */ /* 0x040fe40000410000 */
[----:B------:R-:W-:-:S02]  /*11680*/  FMUL.FTZ R171, R3, R171 ;  /* 0x000000ab03ab7220 */ /* 0x000fc40000410000 */
[C---:B------:R-:W-:Y:S01]  /*11690*/  FMUL.FTZ R174, R3.reuse, R174 ;  /* 0x000000ae03ae7220 */ /* 0x040fe20000410000 */
[----:B-1----:R-:W-:Y:S01]  /*116a0*/  MOV R4, 0x1 ;  /* 0x0000000100047802 */ /* 0x002fe20000000f00 */
        /* <DEDUP_REMOVED lines=8> */
[----:B--2---:R-:W-:Y:S02]  /*11730*/  @P1 FMUL.FTZ R6, R6, 0.69314718246459960938 ;  /* 0x3f31721806061820 */ /* 0x004fe40000410000 */
[----:B------:R-:W-:Y:S02]  /*11740*/  @P3 FMUL.FTZ R9, R9, 0.69314718246459960938 ;  /* 0x3f31721809093820 */ /* 0x000fe40000410000 */
[----:B------:R-:W-:Y:S02]  /*11750*/  @P1 FMUL.FTZ R3, R3, c[0x0][0x2d0] ;  /* 0x0000b40003031a20 */ /* 0x000fe40000410000 */
[----:B------:R-:W-:-:S02]  /*11760*/  @P3 FMUL.FTZ R7, R7, c[0x0][0x2d0] ;  /* 0x0000b40007073a20 */ /* 0x000fc40000410000 */
[----:B------:R-:W-:Y:S01]  /*11770*/  @P1 FFMA.FTZ R23, R3, R117, R6 ;  /* 0x0000007503171223 */ /* 0x000fe20000010006 */
[----:B------:R-:W-:Y:S01]  /*11780*/  @P0 MOV R3, 0x3f317218 ;  /* 0x3f31721800030802 */ /* 0x000fe20000000f00 */
[----:B----4-:R-:W-:Y:S02]  /*11790*/  @P2 FMUL.FTZ R8, R8, 0.69314718246459960938 ;  /* 0x3f31721808082820 */ /* 0x010fe40000410000 */
[----:B------:R-:W-:Y:S02]  /*117a0*/  @P2 FMUL.FTZ R5, R5, c[0x0][0x2d0] ;  /* 0x0000b40005052a20 */ /* 0x000fe40000410000 */
[----:B---3--:R-:W-:Y:S02]  /*117b0*/  @P0 FMUL.FTZ R2, R2, 0.69314718246459960938 ;  /* 0x3f31721802020820 */ /* 0x008fe40000410000 */
[----:B------:R-:W-:Y:S02]  /*117c0*/  @P0 FMUL.FTZ R3, R3, c[0x0][0x2d0] ;  /* 0x0000b40003030a20 */ /* 0x000fe40000410000 */
        /* <DEDUP_REMOVED lines=16> */
[----:B------:R-:W-:Y:S01]  /*118d0*/  PRMT R0, R4, 0x7610, R0 ;  /* 0x0000761004007816 */ /* 0x000fe20000000000 */
[----:B------:R-:W-:Y:S02]  /*118e0*/  @P3 FFMA.FTZ R21, R7, R119, R9 ;  /* 0x0000007707153223 */ /* 0x000fe40000010009 */
[----:B------:R-:W-:Y:S02]  /*118f0*/  @P2 FFMA.FTZ R22, R5, R118, R8 ;  /* 0x0000007605162223 */ /* 0x000fe40000010008 */
[----:B------:R-:W-:-:S02]  /*11900*/  @P0 FFMA.FTZ R20, R3, R68, R2 ;  /* 0x0000004403140223 */ /* 0x000fc40000010002 */
.L_x_1304:
[----:B-1----:R1:W5:Y:S01]  /*11910*/  LDL R7, [R1+0x74] ;  /* 0x0000740001077983 */ /* 0x0023620000100800 */
[----:B------:R-:W-:Y:S03]  /*11920*/  BSSY B0, `(.L_x_1361) ;  /* 0x0000012000007945 */ /* 0x000fe60003800000 */
[----:B------:R-:W2:Y:S02]  /*11930*/  S2R R6, SR_TID.X ;  /* 0x0000000000067919 */ /* 0x000ea40000002100 */
        /* <DEDUP_REMOVED lines=16> */
.L_x_1362:
[----:B-1----:R-:W-:Y:S05]  /*11a40*/  BSYNC B0 ;  /* 0x0000000000007941 */ /* 0x002fea0003800000 */
.L_x_1361:
[----:B------:R-:W-:Y:S01]  /*11a50*/  PRMT R0, R0, 0x9910, RZ ;  /* 0x0000991000007816 */ /* 0x000fe200000000ff */
[----:B------:R-:W-:Y:S01]  /*11a60*/  BSSY B1, `(.L_x_1363) ;  /* 0x0000145000017945 */ /* 0x000fe20003800000 */
[----:B-----5:R-:W-:Y:S02]  /*11a70*/  IMAD.MOV.U32 R24, RZ, RZ, R7 ;  /* 0x000000ffff187224 */ /* 0x020fe400078e0007 */
[----:B------:R-:W-:-:S13]  /*11a80*/  ISETP.NE.AND P0, PT, R0, RZ, PT ;  /* 0x000000ff0000720c */ /* 0x000fda0003f05270 */
[----:B------:R-:W-:Y:S05]  /*11a90*/  @!P0 BRA `(.L_x_1364) ;  /* 0x0000115000008947 */ /* 0x000fea0003800000 */
[----:B------:R-:W-:Y:S01]  /*11aa0*/  WARPSYNC 0xffffffff ;  /* 0xffffffff00007948 */ /* 0x000fe20003800000 */
[----:B------:R-:W-:Y:S06]  /*11ab0*/  BAR.SYNC.DEFER_BLOCKING 0x1, 0x80 ;  /* 0x0042000000007b1d */ /* 0x000fec0000010000 */
[----:B------:R-:W-:Y:S05]  /*11ac0*/  BRA.CONV ~URZ, `(.L_x_1365) ;  /* 0x000000837f007947 */ /* 0x000fea000b800000 */
[----:B------:R-:W-:Y:S01]  /*11ad0*/  SHF.R.S32.HI R2, RZ, 0x1f, R6 ;  /* 0x0000001fff027819 */ /* 0x000fe20000011406 */
[----:B------:R-:W-:Y:S02]  /*11ae0*/  IMAD.MOV.U32 R249, RZ, RZ, RZ ;  /* 0x000000fffff97224 */ /* 0x000fe400078e00ff */
[----:B------:R-:W-:Y:S01]  /*11af0*/  IMAD.MOV.U32 R3, RZ, RZ, 0x1f ;  /* 0x0000001fff037424 */ /* 0x000fe200078e00ff */
[----:B------:R-:W-:-:S04]  /*11b00*/  LEA.HI R2, R2, R6, RZ, 0x7 ;  /* 0x0000000602027211 */ /* 0x000fc800078f38ff */
[----:B------:R-:W-:-:S05]  /*11b10*/  SHF.R.S32.HI R2, RZ, 0x7, R2 ;  /* 0x00000007ff027819 */ /* 0x000fca0000011402 */
[----:B------:R-:W-:Y:S01]  /*11b20*/  IMAD.MOV.U32 R247, RZ, RZ, R2 ;  /* 0x000000fffff77224 */ /* 0x000fe200078e0002 */
[----:B------:R-:W-:Y:S02]  /*11b30*/  MOV R2, 0x11b50 ;  /* 0x00011b5000027802 */ /* 0x000fe40000000f00 */
[----:B------:R-:W-:Y:S05]  /*11b40*/  CALL.REL.NOINC `($__internal_17_$__cuda_sm70_shflsync_idx_p) ;  /* 0x0000698000007944 */ /* 0x000fea0003c00000 */
.L_x_1365:
[----:B------:R-:W2:Y:S04]  /*11b50*/  LDL.LU R4, [R1+0x4c] ;  /* 0x00004c0001047983 */ /* 0x000ea80000300800 */
[----:B------:R-:W3:Y:S04]  /*11b60*/  LDL R8, [R1+0x98] ;  /* 0x0000980001087983 */ /* 0x000ee80000100800 */
[----:B------:R-:W4:Y:S04]  /*11b70*/  LDL.LU R13, [R1+0x48] ;  /* 0x00004800010d7983 */ /* 0x000f280000300800 */
[----:B------:R-:W3:Y:S04]  /*11b80*/  LDL.LU R16, [R1+0x50] ;  /* 0x0000500001107983 */ /* 0x000ee80000300800 */
[----:B------:R-:W3:Y:S01]  /*11b90*/  LDL.LU R15, [R1+0x70] ;  /* 0x00007000010f7983 */ /* 0x000ee20000300800 */
[----:B------:R-:W-:-:S03]  /*11ba0*/  MOV R3, 0x1 ;  /* 0x0000000100037802 */ /* 0x000fc60000000f00 */
[----:B------:R-:W3:Y:S01]  /*11bb0*/  LDL R14, [R1+0x9c] ;  /* 0x00009c00010e7983 */ /* 0x000ee20000100800 */
[----:B------:R-:W-:-:S03]  /*11bc0*/  ISETP.NE.AND P0, PT, R3, c[0x0][0x4e8], PT ;  /* 0x00013a0003007a0c */ /* 0x000fc60003f05270 */
[----:B------:R1:W5:Y:S04]  /*11bd0*/  LDL R40, [R1+0x94] ;  /* 0x0000940001287983 */ /* 0x0003680000100800 */
        /* <DEDUP_REMOVED lines=14> */
[----:B------:R1:W5:Y:S01]  /*11cc0*/  LDL R25, [R1+0x58] ;  /* 0x0000580001197983 */ /* 0x0003620000100800 */
[----:B------:R-:W-:-:S02]  /*11cd0*/  ULDC UR5, c[0x0][0x4e8] ;  /* 0x00013a0000057ab9 */ /* 0x000fc40000000800 */
[----:B------:R-:W-:Y:S02]  /*11ce0*/  ULDC UR4, c[0x0][0x388] ;  /* 0x0000e20000047ab9 */ /* 0x000fe40000000800 */
[----:B------:R-:W-:Y:S01]  /*11cf0*/  UIMAD UR4, UR5, UR4, URZ ;  /* 0x00000004050472a4 */ /* 0x000fe2000f8e023f */
[----:B------:R-:W-:Y:S01]  /*11d00*/  BSSY B0, `(.L_x_1366) ;  /* 0x000007f000007945 */ /* 0x000fe20003800000 */
[----:B--2---:R-:W-:Y:S01]  /*11d10*/  SHF.R.S32.HI R0, RZ, 0x1f, R4 ;  /* 0x0000001fff007819 */ /* 0x004fe20000011404 */
[----:B------:R-:W-:-:S04]  /*11d20*/  IMAD.WIDE.U32 R6, R4, c[0x0][0x4d0], RZ ;  /* 0x0001340004067a25 */ /* 0x000fc800078e00ff */
[C---:B------:R-:W-:Y:S02]  /*11d30*/  IMAD R2, R0.reuse, c[0x0][0x4d0], RZ ;  /* 0x0001340000027a24 */ /* 0x040fe400078e02ff */
[----:B------:R-:W-:Y:S02]  /*11d40*/  IMAD R0, R0, c[0x0][0x438], RZ ;  /* 0x00010e0000007a24 */ /* 0x000fe400078e02ff */
[C---:B------:R-:W-:Y:S02]  /*11d50*/  IMAD R2, R4.reuse, c[0x0][0x4d4], R2 ;  /* 0x0001350004027a24 */ /* 0x040fe400078e0202 */
[C---:B------:R-:W-:Y:S02]  /*11d60*/  IMAD R0, R4.reuse, c[0x0][0x43c], R0 ;  /* 0x00010f0004007a24 */ /* 0x040fe400078e0200 */
[----:B------:R-:W-:Y:S01]  /*11d70*/  IMAD.WIDE.U32 R4, R4, c[0x0][0x438], RZ ;  /* 0x00010e0004047a25 */ /* 0x000fe200078e00ff */
[----:B------:R-:W-:Y:S02]  /*11d80*/  IADD3 R7, R7, R2, RZ ;  /* 0x0000000207077210 */ /* 0x000fe40007ffe0ff */
[----:B----4-:R-:W-:Y:S01]  /*11d90*/  SHF.R.S32.HI R2, RZ, 0x1f, R13 ;  /* 0x0000001fff027819 */ /* 0x010fe2000001140d */
[----:B------:R-:W-:Y:S01]  /*11da0*/  IMAD.IADD R5, R5, 0x1, R0 ;  /* 0x0000000105057824 */ /* 0x000fe200078e0200 */
[----:B---3--:R-:W-:Y:S01]  /*11db0*/  IADD3 R0, R8, R15, RZ ;  /* 0x0000000f08007210 */ /* 0x008fe20007ffe0ff */
[----:B------:R-:W-:-:S04]  /*11dc0*/  IMAD.WIDE.U32 R6, R13, c[0x0][0x4d8], R6 ;  /* 0x000136000d067a25 */ /* 0x000fc800078e0006 */
[----:B------:R-:W-:-:S04]  /*11dd0*/  @P0 IMAD.HI.U32 R10, R0, c[0x0][0x4ec], RZ ;  /* 0x00013b00000a0a27 */ /* 0x000fc800078e00ff */
[C---:B------:R-:W-:Y:S02]  /*11de0*/  IMAD R9, R2.reuse, c[0x0][0x4d8], RZ ;  /* 0x0001360002097a24 */ /* 0x040fe400078e02ff */
[----:B------:R-:W-:Y:S01]  /*11df0*/  IMAD R8, R2, c[0x0][0x440], RZ ;  /* 0x0001100002087a24 */ /* 0x000fe200078e02ff */
[----:B------:R-:W-:Y:S01]  /*11e00*/  MOV R2, R0 ;  /* 0x0000000000027202 */ /* 0x000fe20000000f00 */
[----:B------:R-:W-:Y:S01]  /*11e10*/  IMAD.MOV.U32 R3, RZ, RZ, R0 ;  /* 0x000000ffff037224 */ /* 0x000fe200078e0000 */
[----:B------:R-:W-:Y:S01]  /*11e20*/  @P0 SHF.R.U32.HI R3, RZ, c[0x0][0x4f0], R10 ;  /* 0x00013c00ff030a19 */ /* 0x000fe2000001160a */
[C---:B------:R-:W-:Y:S02]  /*11e30*/  IMAD R11, R13.reuse, c[0x0][0x4dc], R9 ;  /* 0x000137000d0b7a24 */ /* 0x040fe400078e0209 */
[----:B------:R-:W-:Y:S01]  /*11e40*/  IMAD R12, R13, c[0x0][0x444], R8 ;  /* 0x000111000d0c7a24 */ /* 0x000fe200078e0208 */
[----:B------:R-:W-:Y:S01]  /*11e50*/  SHF.R.S32.HI R8, RZ, 0x1f, R16 ;  /* 0x0000001fff087819 */ /* 0x000fe20000011410 */
[----:B------:R-:W-:-:S04]  /*11e60*/  @P0 IMAD.HI.U32 R9, R0, c[0x0][0x4ec], RZ ;  /* 0x00013b0000090a27 */ /* 0x000fc800078e00ff */
[----:B------:R-:W-:Y:S01]  /*11e70*/  IMAD.WIDE.U32 R4, R13, c[0x0][0x440], R4 ;  /* 0x000110000d047a25 */ /* 0x000fe200078e0004 */
[----:B------:R-:W-:-:S03]  /*11e80*/  @P0 SHF.R.U32.HI R2, RZ, c[0x0][0x4f0], R9 ;  /* 0x00013c00ff020a19 */ /* 0x000fc60000011609 */
[----:B------:R-:W-:Y:S02]  /*11e90*/  IMAD.MOV R10, RZ, RZ, -R3 ;  /* 0x000000ffff0a7224 */ /* 0x000fe400078e0a03 */
[C---:B------:R-:W-:Y:S01]  /*11ea0*/  IMAD R9, R8.reuse, c[0x0][0x4e0], RZ ;  /* 0x0001380008097a24 */ /* 0x040fe200078e02ff */
[----:B------:R-:W-:Y:S01]  /*11eb0*/  IADD3 R5, R5, R12, RZ ;  /* 0x0000000c05057210 */ /* 0x000fe20007ffe0ff */
[----:B------:R-:W-:Y:S02]  /*11ec0*/  IMAD.IADD R7, R7, 0x1, R11 ;  /* 0x0000000107077824 */ /* 0x000fe400078e020b */
[----:B------:R-:W-:Y:S02]  /*11ed0*/  IMAD R8, R8, c[0x0][0x448], RZ ;  /* 0x0001120008087a24 */ /* 0x000fe400078e02ff */
[----:B------:R-:W-:Y:S02]  /*11ee0*/  IMAD R10, R10, c[0x0][0x4e8], R0 ;  /* 0x00013a000a0a7a24 */ /* 0x000fe400078e0200 */
[C---:B------:R-:W-:Y:S01]  /*11ef0*/  IMAD R12, R16.reuse, c[0x0][0x44c], R8 ;  /* 0x00011300100c7a24 */ /* 0x040fe200078e0208 */
[----:B------:R-:W-:Y:S01]  /*11f00*/  SHF.R.S32.HI R8, RZ, 0x1f, R2 ;  /* 0x0000001fff087819 */ /* 0x000fe20000011402 */
[----:B------:R-:W-:-:S04]  /*11f10*/  IMAD.WIDE.U32 R6, R16, c[0x0][0x4e0], R6 ;  /* 0x0001380010067a25 */ /* 0x000fc800078e0006 */
[C---:B------:R-:W-:Y:S01]  /*11f20*/  IMAD R13, R16.reuse, c[0x0][0x4e4], R9 ;  /* 0x00013900100d7a24 */ /* 0x040fe200078e0209 */
[----:B------:R-:W-:Y:S01]  /*11f30*/  SHF.R.S32.HI R9, RZ, 0x1f, R10 ;  /* 0x0000001fff097819 */ /* 0x000fe2000001140a */
[----:B------:R-:W-:Y:S01]  /*11f40*/  IMAD.WIDE.U32 R4, R16, c[0x0][0x448], R4 ;  /* 0x0001120010047a25 */ /* 0x000fe200078e0004 */
[----:B------:R-:W-:Y:S02]  /*11f50*/  SHF.R.S32.HI R11, RZ, 0x1f, R3 ;  /* 0x0000001fff0b7819 */ /* 0x000fe40000011403 */
[----:B------:R-:W-:Y:S01]  /*11f60*/  IADD3 R6, P0, R3, R6, RZ ;  /* 0x0000000603067210 */ /* 0x000fe20007f1e0ff */
[----:B------:R-:W-:Y:S01]  /*11f70*/  IMAD R3, R8, c[0x0][0x430], RZ ;  /* 0x00010c0008037a24 */ /* 0x000fe200078e02ff */
[----:B------:R-:W-:Y:S01]  /*11f80*/  IADD3 R5, R5, R12, RZ ;  /* 0x0000000c05057210 */ /* 0x000fe20007ffe0ff */
[----:B------:R-:W-:Y:S01]  /*11f90*/  IMAD R8, R9, c[0x0][0x4c8], RZ ;  /* 0x0001320009087a24 */ /* 0x000fe200078e02ff */
[----:B------:R-:W-:Y:S01]  /*11fa0*/  IADD3.X R7, R11, R7, R13, P0, !PT ;  /* 0x000000070b077210 */ /* 0x000fe200007fe40d */
[----:B------:R-:W-:-:S02]  /*11fb0*/  IMAD R11, R2, c[0x0][0x434], R3 ;  /* 0x00010d00020b7a24 */ /* 0x000fc400078e0203 */
[----:B------:R-:W-:Y:S02]  /*11fc0*/  IMAD R12, R10, c[0x0][0x4cc], R8 ;  /* 0x000133000a0c7a24 */ /* 0x000fe400078e0208 */
[----:B------:R-:W-:-:S04]  /*11fd0*/  IMAD.WIDE.U32 R8, R2, c[0x0][0x430], R4 ;  /* 0x00010c0002087a25 */ /* 0x000fc800078e0004 */
[----:B------:R-:W-:Y:S01]  /*11fe0*/  IMAD.WIDE.U32 R4, R10, c[0x0][0x4c8], R6 ;  /* 0x000132000a047a25 */ /* 0x000fe200078e0006 */
[----:B------:R-:W-:-:S03]  /*11ff0*/  IADD3 R7, R9, R11, RZ ;  /* 0x0000000b09077210 */ /* 0x000fc60007ffe0ff */
[----:B------:R-:W-:Y:S02]  /*12000*/  IMAD.MOV R3, RZ, RZ, -R2 ;  /* 0x000000ffff037224 */ /* 0x000fe400078e0a02 */
[----:B------:R-:W-:Y:S02]  /*12010*/  IMAD.IADD R9, R5, 0x1, R12 ;  /* 0x0000000105097824 */ /* 0x000fe400078e020c */
[----:B------:R-:W-:Y:S02]  /*12020*/  IMAD R5, R3, c[0x0][0x4e8], R0 ;  /* 0x00013a0003057a24 */ /* 0x000fe400078e0200 */
[----:B------:R-:W-:Y:S02]  /*12030*/  IMAD.IADD R3, R14, 0x1, R15 ;  /* 0x000000010e037824 */ /* 0x000fe400078e020f */
[----:B------:R-:W2:Y:S01]  /*12040*/  S2R R14, SR_TID.X ;  /* 0x00000000000e7919 */ /* 0x000ea20000002100 */
[----:B------:R-:W-:-:S04]  /*12050*/  LEA R2, P0, R4, c[0x0][0x4a8], 0x2 ;  /* 0x00012a0004027a11 */ /* 0x000fc800078010ff */
[----:B------:R-:W-:Y:S01]  /*12060*/  LEA.HI.X R0, R4, c[0x0][0x4ac], R9, 0x2, P0 ;  /* 0x00012b0004007a11 */ /* 0x000fe200000f1409 */
[----:B------:R-:W-:Y:S04]  /*12070*/  SHFL.IDX PT, R12, R2, RZ, 0x1c1f ;  /* 0x001c1fff020c7589 */ /* 0x000fe800000e0000 */
[----:B------:R-:W3:Y:S04]  /*12080*/  SHFL.IDX PT, R13, R0, RZ, 0x1c1f ;  /* 0x001c1fff000d7589 */ /* 0x000ee800000e0000 */
[----:B------:R-:W-:Y:S01]  /*12090*/  SHFL.IDX PT, R10, R2, 0x1, 0x1c1f ;  /* 0x003c1f00020a7f89 */ /* 0x000fe200000e0000 */
[----:B--2---:R-:W-:-:S04]  /*120a0*/  SHF.R.S32.HI R16, RZ, 0x1f, R14 ;  /* 0x0000001fff107819 */ /* 0x004fc8000001140e */
[----:B------:R-:W-:Y:S01]  /*120b0*/  LEA.HI R16, R16, R14, RZ, 0x5 ;  /* 0x0000000e10107211 */ /* 0x000fe200078f28ff */
[----:B------:R-:W2:Y:S03]  /*120c0*/  SHFL.IDX PT, R11, R0, 0x1, 0x1c1f ;  /* 0x003c1f00000b7f89 */ /* 0x000ea600000e0000 */
[----:B------:R-:W-:-:S04]  /*120d0*/  LOP3.LUT R16, R16, 0xffffffe0, RZ, 0xc0, !PT ;  /* 0xffffffe010107812 */ /* 0x000fc800078ec0ff */
[----:B------:R-:W-:Y:S02]  /*120e0*/  IADD3 R16, -R16, R14, RZ ;  /* 0x0000000e10107210 */ /* 0x000fe40007ffe1ff */
[C---:B------:R-:W-:Y:S02]  /*120f0*/  IADD3 R17, R3.reuse, 0x8, RZ ;  /* 0x0000000803117810 */ /* 0x040fe40007ffe0ff */
[----:B------:R-:W-:Y:S02]  /*12100*/  LOP3.LUT P1, RZ, R16, 0x3, RZ, 0xc0, !PT ;  /* 0x0000000310ff7812 */ /* 0x000fe4000782c0ff */
[----:B------:R-:W-:Y:S01]  /*12110*/  SHF.R.S32.HI R4, RZ, 0x1f, R5 ;  /* 0x0000001fff047819 */ /* 0x000fe20000011405 */
[----:B------:R-:W-:Y:S01]  /*12120*/  SHFL.IDX PT, R9, R0, 0x2, 0x1c1f ;  /* 0x005c1f0000097f89 */ /* 0x000fe200000e0000 */
[----:B------:R-:W-:Y:S02]  /*12130*/  MOV R6, R8 ;  /* 0x0000000800067202 */ /* 0x000fe40000000f00 */
[----:B------:R-:W-:Y:S01]  /*12140*/  ISETP.GE.OR P4, PT, R3, UR4, P1 ;  /* 0x0000000403007c0c */ /* 0x000fe20008f86670 */
[----:B------:R-:W4:Y:S01]  /*12150*/  SHFL.IDX PT, R8, R2, 0x2, 0x1c1f ;  /* 0x005c1f0002087f89 */ /* 0x000f2200000e0000 */
[----:B------:R-:W-:-:S03]  /*12160*/  ISETP.GE.OR P3, PT, R17, UR4, P1 ;  /* 0x0000000411007c0c */ /* 0x000fc60008f66670 */
[----:B------:R-:W-:Y:S04]  /*12170*/  SHFL.IDX PT, R14, R2, 0x3, 0x1c1f ;  /* 0x007c1f00020e7f89 */ /* 0x000fe800000e0000 */
[----:B------:R1:W4:Y:S01]  /*12180*/  SHFL.IDX PT, R15, R0, 0x3, 0x1c1f ;  /* 0x007c1f00000f7f89 */ /* 0x00032200000e0000 */
[----:B------:R-:W-:-:S03]  /*12190*/  IADD3 R16, R3, 0x40, RZ ;  /* 0x0000004003107810 */ /* 0x000fc60007ffe0ff */
[----:B---3--:R3:W-:Y:S01]  /*121a0*/  @!P4 ST.E [R12.64], R21 ;  /* 0x000000150c00c985 */ /* 0x0087e2000c101908 */
[----:B------:R-:W-:-:S03]  /*121b0*/  ISETP.GE.OR P2, PT, R16, UR4, P1 ;  /* 0x0000000410007c0c */ /* 0x000fc60008f46670 */
[----:B--2---:R3:W-:Y:S01]  /*121c0*/  @!P3 ST.E [R10.64], R22 ;  /* 0x000000160a00b985 */ /* 0x0047e2000c101908 */
[----:B------:R-:W-:Y:S01]  /*121d0*/  ISETP.GE.AND P3, PT, R3, UR4, PT ;  /* 0x0000000403007c0c */ /* 0x000fe2000bf66270 */
[----:B-1----:R-:W-:-:S04]  /*121e0*/  IMAD R0, R4, c[0x0][0x428], RZ ;  /* 0x00010a0004007a24 */ /* 0x002fc800078e02ff */
[C---:B------:R-:W-:Y:S02]  /*121f0*/  IMAD R0, R5.reuse, c[0x0][0x42c], R0 ;  /* 0x00010b0005007a24 */ /* 0x040fe400078e0200 */
[----:B------:R-:W-:Y:S01]  /*12200*/  IMAD.WIDE.U32 R4, R5, c[0x0][0x428], R6 ;  /* 0x00010a0005047a25 */ /* 0x000fe200078e0006 */
[----:B------:R-:W-:-:S04]  /*12210*/  IADD3 R6, R3, 0x48, RZ ;  /* 0x0000004803067810 */ /* 0x000fc80007ffe0ff */
[----:B------:R-:W-:Y:S01]  /*12220*/  ISETP.GE.OR P1, PT, R6, UR4, P1 ;  /* 0x0000000406007c0c */ /* 0x000fe20008f26670 */
[----:B------:R-:W-:Y:S01]  /*12230*/  IMAD.IADD R18, R5, 0x1, R0 ;  /* 0x0000000105127824 */ /* 0x000fe200078e0200 */
[C---:B------:R-:W-:Y:S01]  /*12240*/  LEA R19, P0, R4.reuse, c[0x0][0x400], 0x2 ;  /* 0x0001000004137a11 */ /* 0x040fe200078010ff */
[----:B----4-:R3:W-:Y:S03]  /*12250*/  @!P2 ST.E [R8.64], R23 ;  /* 0x000000170800a985 */ /* 0x0107e6000c101908 */
[----:B------:R-:W-:Y:S01]  /*12260*/  LEA.HI.X R18, R4, c[0x0][0x404], R18, 0x2, P0 ;  /* 0x0001010004127a11 */ /* 0x000fe200000f1412 */
[----:B------:R3:W1:Y:S01]  /*12270*/  SHFL.IDX PT, R0, R19, RZ, 0x1c1f ;  /* 0x001c1fff13007589 */ /* 0x00066200000e0000 */
[----:B------:R-:W-:Y:S02]  /*12280*/  ISETP.GE.AND P2, PT, R17, UR4, PT ;  /* 0x0000000411007c0c */ /* 0x000fe4000bf46270 */
[----:B------:R-:W-:Y:S01]  /*12290*/  ISETP.GE.AND P0, PT, R6, UR4, PT ;  /* 0x0000000406007c0c */ /* 0x000fe2000bf06270 */
[----:B------:R3:W2:Y:S04]  /*122a0*/  SHFL.IDX PT, R2, R18, RZ, 0x1c1f ;  /* 0x001c1fff12027589 */ /* 0x0006a800000e0000 */
[----:B------:R3:W-:Y:S01]  /*122b0*/  @!P1 ST.E [R14.64], R20 ;  /* 0x000000140e009985 */ /* 0x0007e2000c101908 */
[----:B------:R-:W-:Y:S01]  /*122c0*/  ISETP.GE.AND P1, PT, R16, UR4, PT ;  /* 0x0000000410007c0c */ /* 0x000fe2000bf26270 */
[----:B------:R-:W-:Y:S07]  /*122d0*/  @P3 BRA `(.L_x_1367) ;  /* 0x0000021000003947 */ /* 0x000fee0003800000 */
[----:B-----5:R-:W-:Y:S02]  /*122e0*/  ISETP.GE.AND P3, PT, R39, c[0x0][0x3c8], PT ;  /* 0x0000f20027007a0c */ /* 0x020fe40003f66270 */
[----:B------:R-:W-:-:S02]  /*122f0*/  ISETP.GE.AND P5, PT, R37, c[0x0][0x3c8], PT ;  /* 0x0000f20025007a0c */ /* 0x000fc40003fa6270 */
[----:B------:R-:W-:-:S09]  /*12300*/  ISETP.GE.AND P6, PT, R29, c[0x0][0x3c8], PT ;  /* 0x0000f2001d007a0c */ /* 0x000fd20003fc6270 */
[----:B-1----:R-:W-:-:S04]  /*12310*/  @!P3 LEA R4, P4, R39, R0, 0x2 ;  /* 0x000000002704b211 */ /* 0x002fc800078810ff */
[----:B--2---:R-:W-:Y:S02]  /*12320*/  @!P3 LEA.HI.X R5, R39, R2, R40, 0x2, P4 ;  /* 0x000000022705b211 */ /* 0x004fe400020f1428 */
[----:B------:R-:W-:-:S03]  /*12330*/  ISETP.GE.AND P4, PT, R35, c[0x0][0x3c8], PT ;  /* 0x0000f20023007a0c */ /* 0x000fc60003f86270 */
[----:B------:R1:W-:Y:S02]  /*12340*/  @!P3 ST.E.64 [R4.64], R156 ;  /* 0x0000009c0400b985 */ /* 0x0003e4000c101b08 */
[----:B-1----:R-:W-:-:S04]  /*12350*/  @!P5 LEA R4, P3, R37, R0, 0x2 ;  /* 0x000000002504d211 */ /* 0x002fc800078610ff */
[----:B------:R-:W-:Y:S02]  /*12360*/  @!P5 LEA.HI.X R5, R37, R2, R38, 0x2, P3 ;  /* 0x000000022505d211 */ /* 0x000fe400018f1426 */
        /* <DEDUP_REMOVED lines=9> */
[----:B------:R1:W-:Y:S01]  /*12400*/  @!P3 ST.E.64 [R4.64], R168 ;  /* 0x000000a80400b985 */ /* 0x0003e2000c101b08 */
[----:B---3--:R-:W-:-:S04]  /*12410*/  @!P5 LEA R10, P3, R31, R0, 0x2 ;  /* 0x000000001f0ad211 */ /* 0x008fc800078610ff */
[----:B------:R-:W-:Y:S02]  /*12420*/  @!P5 LEA.HI.X R11, R31, R2, R32, 0x2, P3 ;  /* 0x000000021f0bd211 */ /* 0x000fe400018f1420 */
[----:B------:R-:W-:Y:S02]  /*12430*/  ISETP.GE.AND P5, PT, R27, c[0x0][0x3c8], PT ;  /* 0x0000f2001b007a0c */ /* 0x000fe40003fa6270 */
[----:B------:R-:W-:-:S04]  /*12440*/  @!P6 LEA R8, P3, R29, R0, 0x2 ;  /* 0x000000001d08e211 */ /* 0x000fc800078610ff */
[----:B------:R-:W-:-:S07]  /*12450*/  @!P6 LEA.HI.X R9, R29, R2, R30, 0x2, P3 ;  /* 0x000000021d09e211 */ /* 0x000fce00018f141e */
[----:B------:R-:W-:-:S04]  /*12460*/  @!P5 LEA R6, P3, R27, R0, 0x2 ;  /* 0x000000001b06d211 */ /* 0x000fc800078610ff */
[----:B------:R-:W-:Y:S02]  /*12470*/  @!P5 LEA.HI.X R7, R27, R2, R28, 0x2, P3 ;  /* 0x000000021b07d211 */ /* 0x000fe400018f141c */
[----:B-1----:R-:W-:-:S04]  /*12480*/  @!P4 LEA R4, P3, R25, R0, 0x2 ;  /* 0x000000001904c211 */ /* 0x002fc800078610ff */
[----:B------:R-:W-:Y:S02]  /*12490*/  @!P4 LEA.HI.X R5, R25, R2, R26, 0x2, P3 ;  /* 0x000000021905c211 */ /* 0x000fe400018f141a */
[----:B------:R-:W-:-:S13]  /*124a0*/  ISETP.GE.AND P3, PT, R31, c[0x0][0x3c8], PT ;  /* 0x0000f2001f007a0c */ /* 0x000fda0003f66270 */
[----:B------:R1:W-:Y:S04]  /*124b0*/  @!P3 ST.E.64 [R10.64], R172 ;  /* 0x000000ac0a00b985 */ /* 0x0003e8000c101b08 */
[----:B------:R1:W-:Y:S04]  /*124c0*/  @!P6 ST.E.64 [R8.64], R176 ;  /* 0x000000b00800e985 */ /* 0x0003e8000c101b08 */
[----:B------:R1:W-:Y:S04]  /*124d0*/  @!P5 ST.E.64 [R6.64], R180 ;  /* 0x000000b40600d985 */ /* 0x0003e8000c101b08 */
[----:B------:R1:W-:Y:S02]  /*124e0*/  @!P4 ST.E.64 [R4.64], R184 ;  /* 0x000000b80400c985 */ /* 0x0003e4000c101b08 */
.L_x_1367:
[----:B------:R-:W-:Y:S05]  /*124f0*/  BSYNC B0 ;  /* 0x0000000000007941 */ /* 0x000fea0003800000 */
.L_x_1366:
[----:B--2---:R2:W4:Y:S01]  /*12500*/  SHFL.IDX PT, R2, R18, 0x1, 0x1c1f ;  /* 0x003c1f0012027f89 */ /* 0x00452200000e0000 */
[----:B------:R-:W-:Y:S03]  /*12510*/  BSSY B0, `(.L_x_1368) ;  /* 0x0000023000007945 */ /* 0x000fe60003800000 */
[----:B-1----:R2:W1:Y:S01]  /*12520*/  SHFL.IDX PT, R0, R19, 0x1, 0x1c1f ;  /* 0x003c1f0013007f89 */ /* 0x00246200000e0000 */
[----:B------:R-:W-:Y:S05]  /*12530*/  @P2 BRA `(.L_x_1369) ;  /* 0x0000020000002947 */ /* 0x000fea0003800000 */
[----:B-----5:R-:W-:Y:S02]  /*12540*/  ISETP.GE.AND P3, PT, R39, c[0x0][0x3c8], PT ;  /* 0x0000f20027007a0c */ /* 0x020fe40003f66270 */
[----:B------:R-:W-:-:S02]  /*12550*/  ISETP.GE.AND P5, PT, R37, c[0x0][0x3c8], PT ;  /* 0x0000f20025007a0c */ /* 0x000fc40003fa6270 */
[----:B------:R-:W-:-:S09]  /*12560*/  ISETP.GE.AND P2, PT, R35, c[0x0][0x3c8], PT ;  /* 0x0000f20023007a0c */ /* 0x000fd20003f46270 */
[----:B-1----:R-:W-:-:S04]  /*12570*/  @!P3 LEA R4, P4, R39, R0, 0x2 ;  /* 0x000000002704b211 */ /* 0x002fc800078810ff */
[----:B----4-:R-:W-:Y:S02]  /*12580*/  @!P3 LEA.HI.X R5, R39, R2, R40, 0x2, P4 ;  /* 0x000000022705b211 */ /* 0x010fe400020f1428 */
[----:B------:R-:W-:-:S03]  /*12590*/  @!P5 LEA R6, P4, R37, R0, 0x2 ;  /* 0x000000002506d211 */ /* 0x000fc600078810ff */
[----:B------:R1:W-:Y:S01]  /*125a0*/  @!P3 ST.E.64 [R4.64], R158 ;  /* 0x0000009e0400b985 */ /* 0x0003e2000c101b08 */
[----:B------:R-:W-:Y:S02]  /*125b0*/  ISETP.GE.AND P3, PT, R33, c[0x0][0x3c8], PT ;  /* 0x0000f20021007a0c */ /* 0x000fe40003f66270 */
[----:B------:R-:W-:-:S05]  /*125c0*/  @!P5 LEA.HI.X R7, R37, R2, R38, 0x2, P4 ;  /* 0x000000022507d211 */ /* 0x000fca00020f1426 */
[----:B------:R4:W-:Y:S01]  /*125d0*/  @!P5 ST.E.64 [R6.64], R162 ;  /* 0x000000a20600d985 */ /* 0x0009e2000c101b08 */
[----:B------:R-:W-:Y:S02]  /*125e0*/  ISETP.GE.AND P5, PT, R31, c[0x0][0x3c8], PT ;  /* 0x0000f2001f007a0c */ /* 0x000fe40003fa6270 */
[----:B-1----:R-:W-:-:S04]  /*125f0*/  @!P2 LEA R4, P4, R35, R0, 0x2 ;  /* 0x000000002304a211 */ /* 0x002fc800078810ff */
[----:B------:R-:W-:Y:S02]  /*12600*/  @!P2 LEA.HI.X R5, R35, R2, R36, 0x2, P4 ;  /* 0x000000022305a211 */ /* 0x000fe400020f1424 */
[----:B----4-:R-:W-:-:S03]  /*12610*/  @!P3 LEA R6, P4, R33, R0, 0x2 ;  /* 0x000000002106b211 */ /* 0x010fc600078810ff */
[----:B------:R1:W-:Y:S01]  /*12620*/  @!P2 ST.E.64 [R4.64], R166 ;  /* 0x000000a60400a985 */ /* 0x0003e2000c101b08 */
[----:B------:R-:W-:Y:S02]  /*12630*/  @!P3 LEA.HI.X R7, R33, R2, R34, 0x2, P4 ;  /* 0x000000022107b211 */ /* 0x000fe400020f1422 */
[----:B------:R-:W-:-:S03]  /*12640*/  ISETP.GE.AND P4, PT, R29, c[0x0][0x3c8], PT ;  /* 0x0000f2001d007a0c */ /* 0x000fc60003f86270 */
[----:B------:R4:W-:Y:S01]  /*12650*/  @!P3 ST.E.64 [R6.64], R170 ;  /* 0x000000aa0600b985 */ /* 0x0009e2000c101b08 */
[----:B------:R-:W-:Y:S02]  /*12660*/  ISETP.GE.AND P3, PT, R27, c[0x0][0x3c8], PT ;  /* 0x0000f2001b007a0c */ /* 0x000fe40003f66270 */
[----:B-1----:R-:W-:-:S04]  /*12670*/  @!P5 LEA R4, P2, R31, R0, 0x2 ;  /* 0x000000001f04d211 */ /* 0x002fc800078410ff */
[----:B------:R-:W-:Y:S02]  /*12680*/  @!P5 LEA.HI.X R5, R31, R2, R32, 0x2, P2 ;  /* 0x000000021f05d211 */ /* 0x000fe400010f1420 */
[----:B------:R-:W-:-:S03]  /*12690*/  ISETP.GE.AND P2, PT, R25, c[0x0][0x3c8], PT ;  /* 0x0000f20019007a0c */ /* 0x000fc60003f46270 */
[----:B------:R1:W-:Y:S01]  /*126a0*/  @!P5 ST.E.64 [R4.64], R174 ;  /* 0x000000ae0400d985 */ /* 0x0003e2000c101b08 */
[----:B---3--:R-:W-:-:S04]  /*126b0*/  @!P4 LEA R8, P5, R29, R0, 0x2 ;  /* 0x000000001d08c211 */ /* 0x008fc800078a10ff */
[----:B------:R-:W-:Y:S02]  /*126c0*/  @!P4 LEA.HI.X R9, R29, R2, R30, 0x2, P5 ;  /* 0x000000021d09c211 */ /* 0x000fe400028f141e */
[----:B----4-:R-:W-:-:S03]  /*126d0*/  @!P3 LEA R6, P5, R27, R0, 0x2 ;  /* 0x000000001b06b211 */ /* 0x010fc600078a10ff */
[----:B------:R3:W-:Y:S01]  /*126e0*/  @!P4 ST.E.64 [R8.64], R178 ;  /* 0x000000b20800c985 */ /* 0x0007e2000c101b08 */
[----:B------:R-:W-:-:S05]  /*126f0*/  @!P3 LEA.HI.X R7, R27, R2, R28, 0x2, P5 ;  /* 0x000000021b07b211 */ /* 0x000fca00028f141c */
[----:B------:R3:W-:Y:S01]  /*12700*/  @!P3 ST.E.64 [R6.64], R182 ;  /* 0x000000b60600b985 */ /* 0x0007e2000c101b08 */
[----:B-1----:R-:W-:-:S04]  /*12710*/  @!P2 LEA R4, P5, R25, R0, 0x2 ;  /* 0x000000001904a211 */ /* 0x002fc800078a10ff */
[----:B------:R-:W-:-:S05]  /*12720*/  @!P2 LEA.HI.X R5, R25, R2, R26, 0x2, P5 ;  /* 0x000000021905a211 */ /* 0x000fca00028f141a */
[----:B------:R3:W-:Y:S04]  /*12730*/  @!P2 ST.E.64 [R4.64], R186 ;  /* 0x000000ba0400a985 */ /* 0x0007e8000c101b08 */
.L_x_1369:
[----:B------:R-:W-:Y:S05]  /*12740*/  BSYNC B0 ;  /* 0x0000000000007941 */ /* 0x000fea0003800000 */
.L_x_1368:
[----:B----4-:R4:W2:Y:S01]  /*12750*/  SHFL.IDX PT, R2, R18, 0x2, 0x1c1f ;  /* 0x005c1f0012027f89 */ /* 0x0108a200000e0000 */
[----:B------:R-:W-:Y:S03]  /*12760*/  BSSY B0, `(.L_x_1370) ;  /* 0x0000023000007945 */ /* 0x000fe60003800000 */
[----:B-1----:R4:W1:Y:S01]  /*12770*/  SHFL.IDX PT, R0, R19, 0x2, 0x1c1f ;  /* 0x005c1f0013007f89 */ /* 0x00286200000e0000 */
[----:B------:R-:W-:Y:S05]  /*12780*/  @P1 BRA `(.L_x_1371) ;  /* 0x0000020000001947 */ /* 0x000fea0003800000 */
[----:B-----5:R-:W-:Y:S02]  /*12790*/  ISETP.GE.AND P3, PT, R39, c[0x0][0x3c8], PT ;  /* 0x0000f20027007a0c */ /* 0x020fe40003f66270 */
[----:B------:R-:W-:Y:S02]  /*127a0*/  ISETP.GE.AND P5, PT, R37, c[0x0][0x3c8], PT ;  /* 0x0000f20025007a0c */ /* 0x000fe40003fa6270 */
[----:B------:R-:W-:Y:S02]  /*127b0*/  ISETP.GE.AND P2, PT, R35, c[0x0][0x3c8], PT ;  /* 0x0000f20023007a0c */ /* 0x000fe40003f46270 */
[----:B------:R-:W-:-:S07]  /*127c0*/  ISETP.GE.AND P1, PT, R33, c[0x0][0x3c8], PT ;  /* 0x0000f20021007a0c */ /* 0x000fce0003f26270 */
[----:B-1-3--:R-:W-:-:S04]  /*127d0*/  @!P3 LEA R4, P4, R39, R0, 0x2 ;  /* 0x000000002704b211 */ /* 0x00afc800078810ff */
[----:B--2---:R-:W-:Y:S02]  /*127e0*/  @!P3 LEA.HI.X R5, R39, R2, R40, 0x2, P4 ;  /* 0x000000022705b211 */ /* 0x004fe400020f1428 */
        /* <DEDUP_REMOVED lines=10> */
[----:B-1----:R-:W-:-:S04]  /*12890*/  @!P1 LEA R4, P5, R33, R0, 0x2 ;  /* 0x0000000021049211 */ /* 0x002fc800078a10ff */
[----:B------:R-:W-:Y:S02]  /*128a0*/  @!P1 LEA.HI.X R5, R33, R2, R34, 0x2, P5 ;  /* 0x0000000221059211 */ /* 0x000fe400028f1422 */
[----:B------:R-:W-:-:S03]  /*128b0*/  @!P4 LEA R10, P5, R31, R0, 0x2 ;  /* 0x000000001f0ac211 */ /* 0x000fc600078a10ff */
[----:B------:R1:W-:Y:S01]  /*128c0*/  @!P1 ST.E.64 [R4.64], R140 ;  /* 0x0000008c04009985 */ /* 0x0003e2000c101b08 */
[----:B------:R-:W-:Y:S02]  /*128d0*/  ISETP.GE.AND P1, PT, R25, c[0x0][0x3c8], PT ;  /* 0x0000f20019007a0c */ /* 0x000fe40003f26270 */
[----:B------:R-:W-:Y:S02]  /*128e0*/  @!P4 LEA.HI.X R11, R31, R2, R32, 0x2, P5 ;  /* 0x000000021f0bc211 */ /* 0x000fe400028f1420 */
[----:B--2---:R-:W-:-:S03]  /*128f0*/  @!P3 LEA R8, P5, R29, R0, 0x2 ;  /* 0x000000001d08b211 */ /* 0x004fc600078a10ff */
[----:B------:R2:W-:Y:S01]  /*12900*/  @!P4 ST.E.64 [R10.64], R136 ;  /* 0x000000880a00c985 */ /* 0x0005e2000c101b08 */
[----:B------:R-:W-:Y:S02]  /*12910*/  @!P3 LEA.HI.X R9, R29, R2, R30, 0x2, P5 ;  /* 0x000000021d09b211 */ /* 0x000fe400028f141e */
[----:B---3--:R-:W-:-:S03]  /*12920*/  @!P2 LEA R6, P5, R27, R0, 0x2 ;  /* 0x000000001b06a211 */ /* 0x008fc600078a10ff */
[----:B------:R2:W-:Y:S01]  /*12930*/  @!P3 ST.E.64 [R8.64], R132 ;  /* 0x000000840800b985 */ /* 0x0005e2000c101b08 */
[----:B------:R-:W-:-:S05]  /*12940*/  @!P2 LEA.HI.X R7, R27, R2, R28, 0x2, P5 ;  /* 0x000000021b07a211 */ /* 0x000fca00028f141c */
[----:B------:R2:W-:Y:S01]  /*12950*/  @!P2 ST.E.64 [R6.64], R128 ;  /* 0x000000800600a985 */ /* 0x0005e2000c101b08 */
[----:B-1----:R-:W-:-:S04]  /*12960*/  @!P1 LEA R4, P5, R25, R0, 0x2 ;  /* 0x0000000019049211 */ /* 0x002fc800078a10ff */
[----:B------:R-:W-:-:S05]  /*12970*/  @!P1 LEA.HI.X R5, R25, R2, R26, 0x2, P5 ;  /* 0x0000000219059211 */ /* 0x000fca00028f141a */
[----:B------:R2:W-:Y:S04]  /*12980*/  @!P1 ST.E.64 [R4.64], R124 ;  /* 0x0000007c04009985 */ /* 0x0005e8000c101b08 */
.L_x_1371:
[----:B------:R-:W-:Y:S05]  /*12990*/  BSYNC B0 ;  /* 0x0000000000007941 */ /* 0x000fea0003800000 */
.L_x_1370:
[----:B--2---:R2:W3:Y:S04]  /*129a0*/  SHFL.IDX PT, R2, R18, 0x3, 0x1c1f ;  /* 0x007c1f0012027f89 */ /* 0x0044e800000e0000 */
[----:B-1----:R2:W1:Y:S01]  /*129b0*/  SHFL.IDX PT, R0, R19, 0x3, 0x1c1f ;  /* 0x007c1f0013007f89 */ /* 0x00246200000e0000 */
[----:B------:R-:W-:Y:S05]  /*129c0*/  @P0 BRA `(.L_x_1372) ;  /* 0x000004e000000947 */ /* 0x000fea0003800000 */
[----:B-----5:R-:W-:Y:S02]  /*129d0*/  ISETP.GE.AND P1, PT, R39, c[0x0][0x3c8], PT ;  /* 0x0000f20027007a0c */ /* 0x020fe40003f26270 */
[----:B------:R-:W-:Y:S02]  /*129e0*/  ISETP.GE.AND P0, PT, R37, c[0x0][0x3c8], PT ;  /* 0x0000f20025007a0c */ /* 0x000fe40003f06270 */
[----:B------:R-:W-:-:S09]  /*129f0*/  ISETP.GE.AND P4, PT, R35, c[0x0][0x3c8], PT ;  /* 0x0000f20023007a0c */ /* 0x000fd20003f86270 */
[-C--:B-1-3--:R-:W-:Y:S02]  /*12a00*/  @!P1 LEA R4, P3, R39, R0.reuse, 0x2 ;  /* 0x0000000027049211 */ /* 0x08afe400078610ff */
[----:B------:R-:W-:Y:S02]  /*12a10*/  @!P0 LEA R6, P2, R37, R0, 0x2 ;  /* 0x0000000025068211 */ /* 0x000fe400078410ff */
[-C--:B------:R-:W-:Y:S02]  /*12a20*/  @!P1 LEA.HI.X R5, R39, R2.reuse, R40, 0x2, P3 ;  /* 0x0000000227059211 */ /* 0x080fe400018f1428 */
[----:B------:R-:W-:Y:S02]  /*12a30*/  ISETP.GE.AND P3, PT, R33, c[0x0][0x3c8], PT ;  /* 0x0000f20021007a0c */ /* 0x000fe40003f66270 */
[----:B------:R-:W-:Y:S01]  /*12a40*/  @!P0 LEA.HI.X R7, R37, R2, R38, 0x2, P2 ;  /* 0x0000000225078211 */ /* 0x000fe200010f1426 */
[----:B------:R1:W-:Y:S01]  /*12a50*/  @!P1 ST.E.64 [R4.64], R154 ;  /* 0x0000009a04009985 */ /* 0x0003e2000c101b08 */
[----:B------:R-:W-:-:S02]  /*12a60*/  ISETP.GE.AND P2, PT, R31, c[0x0][0x3c8], PT ;  /* 0x0000f2001f007a0c */ /* 0x000fc40003f46270 */
[----:B------:R-:W-:Y:S01]  /*12a70*/  ISETP.GE.AND P1, PT, R29, c[0x0][0x3c8], PT ;  /* 0x0000f2001d007a0c */ /* 0x000fe20003f26270 */
        /* <DEDUP_REMOVED lines=8> */
[----:B---3--:R-:W-:Y:S02]  /*12b00*/  @!P1 LEA R6, P5, R29, R0, 0x2 ;  /* 0x000000001d069211 */ /* 0x008fe400078a10ff */
[-C--:B------:R-:W-:Y:S01]  /*12b10*/  @!P2 LEA.HI.X R9, R31, R2.reuse, R32, 0x2, P4 ;  /* 0x000000021f09a211 */ /* 0x080fe200020f1420 */
[----:B------:R3:W-:Y:S01]  /*12b20*/  @!P3 ST.E.64 [R10.64], R142 ;  /* 0x0000008e0a00b985 */ /* 0x0007e2000c101b08 */
[----:B------:R-:W-:-:S03]  /*12b30*/  @!P1 LEA.HI.X R7, R29, R2, R30, 0x2, P5 ;  /* 0x000000021d079211 */ /* 0x000fc600028f141e */
[----:B------:R3:W-:Y:S04]  /*12b40*/  @!P2 ST.E.64 [R8.64], R138 ;  /* 0x0000008a0800a985 */ /* 0x0007e8000c101b08 */
[----:B------:R3:W-:Y:S01]  /*12b50*/  @!P1 ST.E.64 [R6.64], R134 ;  /* 0x0000008606009985 */ /* 0x0007e2000c101b08 */
[----:B-1----:R-:W-:-:S04]  /*12b60*/  @!P0 LEA R4, P4, R27, R0, 0x2 ;  /* 0x000000001b048211 */ /* 0x002fc800078810ff */
[----:B------:R-:W-:-:S05]  /*12b70*/  @!P0 LEA.HI.X R5, R27, R2, R28, 0x2, P4 ;  /* 0x000000021b058211 */ /* 0x000fca00020f141c */
[----:B------:R3:W-:Y:S01]  /*12b80*/  @!P0 ST.E.64 [R4.64], R130 ;  /* 0x0000008204008985 */ /* 0x0007e2000c101b08 */
[----:B------:R-:W-:-:S13]  /*12b90*/  ISETP.GE.AND P0, PT, R25, c[0x0][0x3c8], PT ;  /* 0x0000f20019007a0c */ /* 0x000fda0003f06270 */
[----:B------:R-:W-:Y:S05]  /*12ba0*/  @P0 BRA `(.L_x_1372) ;  /* 0x0000030000000947 */ /* 0x000fea0003800000 */
[----:B---3--:R-:W-:-:S04]  /*12bb0*/  LEA R4, P0, R25, R0, 0x2 ;  /* 0x0000000019047211 */ /* 0x008fc800078010ff */
[----:B------:R-:W-:-:S05]  /*12bc0*/  LEA.HI.X R5, R25, R2, R26, 0x2, P0 ;  /* 0x0000000219057211 */ /* 0x000fca00000f141a */
[----:B------:R1:W-:Y:S01]  /*12bd0*/  ST.E.64 [R4.64], R126 ;  /* 0x0000007e04007985 */ /* 0x0003e2000c101b08 */
[----:B------:R-:W-:Y:S05]  /*12be0*/  BRA `(.L_x_1372) ;  /* 0x000002c000007947 */ /* 0x000fea0003800000 */
.L_x_1364:
[----:B------:R-:W1:Y:S02]  /*12bf0*/  S2R R4, SR_TID.X ;  /* 0x0000000000047919 */ /* 0x000e640000002100 */
[----:B-1----:R-:W-:-:S13]  /*12c00*/  ISETP.GT.AND P0, PT, R4, 0x7f, PT ;  /* 0x0000007f0400780c */ /* 0x002fda0003f04270 */
[----:B------:R-:W-:Y:S05]  /*12c10*/  @P0 BRA `(.L_x_1372) ;  /* 0x0000029000000947 */ /* 0x000fea0003800000 */
[----:B------:R-:W2:Y:S01]  /*12c20*/  LDL.LU R3, [R1+0x70] ;  /* 0x0000700001037983 */ /* 0x000ea20000300800 */
[----:B------:R-:W-:-:S05]  /*12c30*/  MOV R2, c[0x0][0x4e8] ;  /* 0x00013a0000027a02 */ /* 0x000fca0000000f00 */
[----:B------:R-:W-:Y:S01]  /*12c40*/  IMAD R0, R2, c[0x0][0x388], RZ ;  /* 0x0000e20002007a24 */ /* 0x000fe200078e02ff */
[----:B--2---:R-:W-:-:S04]  /*12c50*/  IADD3 R4, R3, R4, RZ ;  /* 0x0000000403047210 */ /* 0x004fc80007ffe0ff */
[----:B------:R-:W-:-:S13]  /*12c60*/  ISETP.GE.AND P0, PT, R4, R0, PT ;  /* 0x000000000400720c */ /* 0x000fda0003f06270 */
[----:B------:R-:W-:Y:S05]  /*12c70*/  @P0 BRA `(.L_x_1372) ;  /* 0x0000023000000947 */ /* 0x000fea0003800000 */
[----:B------:R-:W2:Y:S04]  /*12c80*/  LDL.LU R3, [R1+0x4c] ;  /* 0x00004c0001037983 */ /* 0x000ea80000300800 */
[----:B------:R-:W3:Y:S04]  /*12c90*/  LDL.LU R9, [R1+0x48] ;  /* 0x0000480001097983 */ /* 0x000ee80000300800 */
[----:B------:R-:W4:Y:S01]  /*12ca0*/  LDL.LU R8, [R1+0x50] ;  /* 0x0000500001087983 */ /* 0x000f220000300800 */
[----:B------:R-:W-:-:S13]  /*12cb0*/  ISETP.NE.AND P0, PT, R2, 0x1, PT ;  /* 0x000000010200780c */ /* 0x000fda0003f05270 */
[----:B------:R-:W-:Y:S01]  /*12cc0*/  @P0 IMAD.HI.U32 R7, R4, c[0x0][0x4ec], RZ ;  /* 0x00013b0004070a27 */ /* 0x000fe200078e00ff */
[----:B--2---:R-:W-:Y:S02]  /*12cd0*/  SHF.R.S32.HI R0, RZ, 0x1f, R3 ;  /* 0x0000001fff007819 */ /* 0x004fe40000011403 */
[----:B---3--:R-:W-:-:S03]  /*12ce0*/  SHF.R.S32.HI R6, RZ, 0x1f, R9 ;  /* 0x0000001fff067819 */ /* 0x008fc60000011409 */
[----:B------:R-:W-:-:S04]  /*12cf0*/  IMAD R0, R0, c[0x0][0x4d0], RZ ;  /* 0x0001340000007a24 */ /* 0x000fc800078e02ff */
[C---:B------:R-:W-:Y:S01]  /*12d00*/  IMAD R5, R3.reuse, c[0x0][0x4d4], R0 ;  /* 0x0001350003057a24 */ /* 0x040fe200078e0200 */
[----:B------:R-:W-:Y:S01]  /*12d10*/  MOV R0, R4 ;  /* 0x0000000400007202 */ /* 0x000fe20000000f00 */
[----:B------:R-:W-:Y:S01]  /*12d20*/  IMAD.WIDE.U32 R2, R3, c[0x0][0x4d0], RZ ;  /* 0x0001340003027a25 */ /* 0x000fe200078e00ff */
[----:B------:R-:W-:-:S03]  /*12d30*/  @P0 SHF.R.U32.HI R0, RZ, c[0x0][0x4f0], R7 ;  /* 0x00013c00ff000a19 */ /* 0x000fc60000011607 */
[----:B------:R-:W-:Y:S01]  /*12d40*/  IMAD R6, R6, c[0x0][0x4d8], RZ ;  /* 0x0001360006067a24 */ /* 0x000fe200078e02ff */
[----:B------:R-:W-:Y:S02]  /*12d50*/  IADD3 R3, R3, R5, RZ ;  /* 0x0000000503037210 */ /* 0x000fe40007ffe0ff */
[----:B----4-:R-:W-:Y:S01]  /*12d60*/  SHF.R.S32.HI R5, RZ, 0x1f, R8 ;  /* 0x0000001fff057819 */ /* 0x010fe20000011408 */
[C---:B------:R-:W-:Y:S01]  /*12d70*/  IMAD R7, R9.reuse, c[0x0][0x4dc], R6 ;  /* 0x0001370009077a24 */ /* 0x040fe200078e0206 */
[----:B------:R-:W-:Y:S01]  /*12d80*/  IADD3 R6, -R0, RZ, RZ ;  /* 0x000000ff00067210 */ /* 0x000fe20007ffe1ff */
[----:B------:R-:W-:-:S04]  /*12d90*/  IMAD.WIDE.U32 R2, R9, c[0x0][0x4d8], R2 ;  /* 0x0001360009027a25 */ /* 0x000fc800078e0002 */
[----:B------:R-:W-:Y:S01]  /*12da0*/  IMAD R5, R5, c[0x0][0x4e0], RZ ;  /* 0x0001380005057a24 */ /* 0x000fe200078e02ff */
[----:B------:R-:W-:Y:S01]  /*12db0*/  IADD3 R3, R3, R7, RZ ;  /* 0x0000000703037210 */ /* 0x000fe20007ffe0ff */
[----:B------:R-:W-:Y:S01]  /*12dc0*/  IMAD R4, R6, c[0x0][0x4e8], R4 ;  /* 0x00013a0006047a24 */ /* 0x000fe200078e0204 */
[----:B------:R-:W-:Y:S01]  /*12dd0*/  SHF.R.S32.HI R7, RZ, 0x1f, R0 ;  /* 0x0000001fff077819 */ /* 0x000fe20000011400 */
[C---:B------:R-:W-:Y:S02]  /*12de0*/  IMAD R6, R8.reuse, c[0x0][0x4e4], R5 ;  /* 0x0001390008067a24 */ /* 0x040fe400078e0205 */
[----:B------:R-:W-:Y:S01]  /*12df0*/  IMAD.WIDE.U32 R2, R8, c[0x0][0x4e0], R2 ;  /* 0x0001380008027a25 */ /* 0x000fe200078e0002 */
[----:B------:R-:W-:-:S04]  /*12e00*/  SHF.R.S32.HI R5, RZ, 0x1f, R4 ;  /* 0x0000001fff057819 */ /* 0x000fc80000011404 */
[----:B------:R-:W-:Y:S01]  /*12e10*/  IADD3 R2, P0, R0, R2, RZ ;  /* 0x0000000200027210 */ /* 0x000fe20007f1e0ff */
[----:B------:R-:W-:-:S03]  /*12e20*/  IMAD R0, R5, c[0x0][0x4c8], RZ ;  /* 0x0001320005007a24 */ /* 0x000fc600078e02ff */
[----:B------:R-:W-:Y:S01]  /*12e30*/  IADD3.X R3, R7, R3, R6, P0, !PT ;  /* 0x0000000307037210 */ /* 0x000fe200007fe406 */
[----:B------:R-:W-:-:S04]  /*12e40*/  IMAD R0, R4, c[0x0][0x4cc], R0 ;  /* 0x0001330004007a24 */ /* 0x000fc800078e0200 */
[----:B------:R-:W-:-:S05]  /*12e50*/  IMAD.WIDE.U32 R2, R4, c[0x0][0x4c8], R2 ;  /* 0x0001320004027a25 */ /* 0x000fca00078e0002 */
[----:B------:R-:W-:Y:S02]  /*12e60*/  IADD3 R0, R3, R0, RZ ;  /* 0x0000000003007210 */ /* 0x000fe40007ffe0ff */
[----:B------:R-:W-:-:S04]  /*12e70*/  LEA R4, P0, R2, c[0x0][0x4a8], 0x2 ;  /* 0x00012a0002047a11 */ /* 0x000fc800078010ff */
[----:B------:R-:W-:Y:S02]  /*12e80*/  LEA.HI.X R5, R2, c[0x0][0x4ac], R0, 0x2, P0 ;  /* 0x00012b0002057a11 */ /* 0x000fe400000f1400 */
[----:B------:R-:W-:-:S05]  /*12e90*/  MOV R0, 0xff800000 ;  /* 0xff80000000007802 */ /* 0x000fca0000000f00 */
[----:B------:R1:W-:Y:S02]  /*12ea0*/  STG.E [R4.64], R0 ;  /* 0x0000000004007986 */ /* 0x0003e4000c101908 */
.L_x_1372:
[----:B------:R-:W-:Y:S05]  /*12eb0*/  BSYNC B1 ;  /* 0x0000000000017941 */ /* 0x000fea0003800000 */
.L_x_1363:
[----:B------:R-:W-:-:S13]  /*12ec0*/  ISETP.NE.AND P0, PT, RZ, UR6, PT ;  /* 0x00000006ff007c0c */ /* 0x000fda000bf05270 */
[----:B------:R-:W-:Y:S01]  /*12ed0*/  @P0 WARPSYNC 0xffffffff ;  /* 0xffffffff00000948 */ /* 0x000fe20003800000 */
[----:B------:R-:W-:Y:S06]  /*12ee0*/  @P0 BAR.SYNC.DEFER_BLOCKING 0x5, 0x80 ;  /* 0x0142000000000b1d */ /* 0x000fec0000010000 */
[----:B-1----:R-:W1:Y:S04]  /*12ef0*/  @P0 LDS R0, [0xb100] ;  /* 0x00b10000ff000984 */ /* 0x002e680000000800 */
[----:B-1----:R1:W-:Y:S04]  /*12f00*/  @P0 STL [R1+0x74], R0 ;  /* 0x0000740001000387 */ /* 0x0023e80000100800 */
[----:B------:R-:W-:Y:S06]  /*12f10*/  @P0 BAR.ARV 0x4, 0x80 ;  /* 0x0102000000000b1d */ /* 0x000fec0000002000 */
[----:B------:R-:W-:Y:S05]  /*12f20*/  @P0 BRA `(.L_x_1373) ;  /* 0x0000009000000947 */ /* 0x000fea0003800000 */
[----:B------:R-:W-:Y:S05]  /*12f30*/  BRA.DIV ~URZ, `(.L_x_1374) ;  /* 0x000054c27f007947 */ /* 0x000fea000b800000 */
[----:B-1----:R1:W2:Y:S02]  /*12f40*/  SHFL.IDX PT, R0, R24, RZ, 0x1f ;  /* 0x00001fff18007589 */ /* 0x0022a400000e0000 */
.L_x_1405:
[----:B---3--:R-:W3:Y:S01]  /*12f50*/  S2R R2, SR_TID.X ;  /* 0x0000000000027919 */ /* 0x008ee20000002100 */
[----:B------:R-:W-:Y:S03]  /*12f60*/  WARPSYNC 0xffffffff ;  /* 0xffffffff00007948 */ /* 0x000fe60003800000 */
[----:B------:R-:W-:Y:S06]  /*12f70*/  BAR.SYNC.DEFER_BLOCKING 0x4, 0x80 ;  /* 0x0102000000007b1d */ /* 0x000fec0000010000 */
[----:B--2---:R2:W-:Y:S01]  /*12f80*/  STL [R1+0x74], R0 ;  /* 0x0000740001007387 */ /* 0x0045e20000100800 */
[----:B---3--:R-:W-:-:S13]  /*12f90*/  LOP3.LUT P0, RZ, R2, 0x7f, RZ, 0xc0, !PT ;  /* 0x0000007f02ff7812 */ /* 0x008fda000780c0ff */
[----:B------:R2:W-:Y:S04]  /*12fa0*/  @!P0 STS [0xb100], R24 ;  /* 0x00b10018ff008388 */ /* 0x0005e80000000800 */
[----:B------:R-:W-:Y:S06]  /*12fb0*/  BAR.ARV 0x5, 0x80 ;  /* 0x0142000000007b1d */ /* 0x000fec0000002000 */
.L_x_1373:
[----:B-12---:R-:W2:Y:S02]  /*12fc0*/  LDL R0, [R1+0x74] ;  /* 0x0000740001007983 */ /* 0x006ea40000100800 */
[----:B--2---:R-:W-:-:S13]  /*12fd0*/  ISETP.GE.AND P0, PT, R0, c[0x0][0x538], PT ;  /* 0x00014e0000007a0c */ /* 0x004fda0003f06270 */
[----:B---345:R-:W-:Y:S01]  /*12fe0*/  @P0 CALL.REL.NOINC `(.L_x_1375) ;  /* 0x0000001000000944 */ /* 0x038fe20003c00000 */
[----:B------:R-:W-:Y:S05]  /*12ff0*/  BRA `(.L_x_1376) ;  /* 0xfffed93000007947 */ /* 0x000fea000383ffff */
.L_x_1375:
[----:B------:R-:W-:Y:S05]  /*13000*/  EXIT ;  /* 0x000000000000794d */ /* 0x000fea0003800000 */
.L_x_1307:
[----:B------:R-:W-:Y:S01]  /*13010*/  IMAD.MOV.U32 R247, RZ, RZ, R4 ;  /* 0x000000fffff77224 */ /* 0x000fe200078e0004 */
[----:B------:R-:W-:Y:S01]  /*13020*/  MOV R249, RZ ;  /* 0x000000ff00f97202 */ /* 0x000fe20000000f00 */
[----:B------:R-:W-:Y:S01]  /*13030*/  IMAD.MOV.U32 R3, RZ, RZ, 0x181f ;  /* 0x0000181fff037424 */ /* 0x000fe200078e00ff */
[----:B------:R-:W-:Y:S02]  /*13040*/  MOV R2, 0x13060 ;  /* 0x0001306000027802 */ /* 0x000fe40000000f00 */
[----:B-----5:R-:W-:Y:S05]  /*13050*/  CALL.REL.NOINC `($__internal_17_$__cuda_sm70_shflsync_idx_p) ;  /* 0x0000547000007944 */ /* 0x020fea0003c00000 */
[----:B------:R-:W-:Y:S01]  /*13060*/  MOV R6, R250 ;  /* 0x000000fa00067202 */ /* 0x000fe20000000f00 */
[----:B------:R-:W-:Y:S05]  /*13070*/  BRA `(.L_x_1377) ;  /* 0xfffee4e000007947 */ /* 0x000fea000383ffff */
.L_x_1308:
[----:B------:R-:W-:Y:S01]  /*13080*/  IMAD.MOV.U32 R247, RZ, RZ, R5 ;  /* 0x000000fffff77224 */ /* 0x000fe200078e0005 */
[----:B------:R-:W-:Y:S01]  /*13090*/  MOV R249, RZ ;  /* 0x000000ff00f97202 */ /* 0x000fe20000000f00 */
[----:B------:R-:W-:Y:S01]  /*130a0*/  IMAD.MOV.U32 R3, RZ, RZ, 0x181f ;  /* 0x0000181fff037424 */ /* 0x000fe200078e00ff */
[----:B------:R-:W-:Y:S02]  /*130b0*/  MOV R2, 0x130d0 ;  /* 0x000130d000027802 */ /* 0x000fe40000000f00 */
[----:B-12--5:R-:W-:Y:S05]  /*130c0*/  CALL.REL.NOINC `($__internal_17_$__cuda_sm70_shflsync_idx_p) ;  /* 0x0000540000007944 */ /* 0x026fea0003c00000 */
[----:B------:R-:W-:Y:S01]  /*130d0*/  MOV R2, R250 ;  /* 0x000000fa00027202 */ /* 0x000fe20000000f00 */
[----:B------:R-:W-:Y:S05]  /*130e0*/  BRA `(.L_x_1378) ;  /* 0xfffee49000007947 */ /* 0x000fea000383ffff */
.L_x_1311:
[----:B------:R-:W-:Y:S01]  /*130f0*/  IMAD.MOV.U32 R247, RZ, RZ, R4 ;  /* 0x000000fffff77224 */ /* 0x000fe200078e0004 */
[----:B------:R-:W-:Y:S01]  /*13100*/  MOV R249, 0x1 ;  /* 0x0000000100f97802 */ /* 0x000fe20000000f00 */
[----:B-1----:R-:W-:Y:S01]  /*13110*/  IMAD.MOV.U32 R3, RZ, RZ, 0x181f ;  /* 0x0000181fff037424 */ /* 0x002fe200078e00ff */
[----:B----4-:R-:W-:-:S02]  /*13120*/  MOV R2, 0x13140 ;  /* 0x0001314000027802 */ /* 0x010fc40000000f00 */
[----:B--2--5:R-:W-:Y:S05]  /*13130*/  CALL.REL.NOINC `($__internal_17_$__cuda_sm70_shflsync_idx_p) ;  /* 0x0000539000007944 */ /* 0x024fea0003c00000 */
[----:B------:R-:W-:Y:S01]  /*13140*/  IMAD.MOV.U32 R6, RZ, RZ, R250 ;  /* 0x000000ffff067224 */ /* 0x000fe200078e00fa */
[----:B------:R-:W-:Y:S01]  /*13150*/  MOV R249, 0x1 ;  /* 0x0000000100f97802 */ /* 0x000fe20000000f00 */
[----:B------:R-:W-:Y:S01]  /*13160*/  IMAD.MOV.U32 R247, RZ, RZ, R5 ;  /* 0x000000fffff77224 */ /* 0x000fe200078e0005 */
[----:B------:R-:W-:-:S02]  /*13170*/  MOV R3, 0x181f ;  /* 0x0000181f00037802 */ /* 0x000fc40000000f00 */
[----:B------:R-:W-:Y:S02]  /*13180*/  MOV R2, 0x131a0 ;  /* 0x000131a000027802 */ /* 0x000fe40000000f00 */
[----:B------:R-:W-:Y:S05]  /*13190*/  CALL.REL.NOINC `($__internal_17_$__cuda_sm70_shflsync_idx_p) ;  /* 0x0000533000007944 */ /* 0x000fea0003c00000 */
[----:B------:R-:W-:Y:S01]  /*131a0*/  MOV R2, R250 ;  /* 0x000000fa00027202 */ /* 0x000fe20000000f00 */
[----:B------:R-:W-:Y:S05]  /*131b0*/  BRA `(.L_x_1379) ;  /* 0xfffee52000007947 */ /* 0x000fea000383ffff */
.L_x_1314:
[----:B------:R-:W-:Y:S01]  /*131c0*/  IMAD.MOV.U32 R247, RZ, RZ, R4 ;  /* 0x000000fffff77224 */ /* 0x000fe200078e0004 */
[----:B------:R-:W-:Y:S01]  /*131d0*/  MOV R249, 0x2 ;  /* 0x0000000200f97802 */ /* 0x000fe20000000f00 */
[----:B-1----:R-:W-:Y:S01]  /*131e0*/  IMAD.MOV.U32 R3, RZ, RZ, 0x181f ;  /* 0x0000181fff037424 */ /* 0x002fe200078e00ff */
[----:B------:R-:W-:Y:S02]  /*131f0*/  MOV R2, 0x13210 ;  /* 0x0001321000027802 */ /* 0x000fe40000000f00 */
[----:B--23-5:R-:W-:Y:S05]  /*13200*/  CALL.REL.NOINC `($__internal_17_$__cuda_sm70_shflsync_idx_p) ;  /* 0x000052c000007944 */ /* 0x02cfea0003c00000 */
[----:B------:R-:W-:Y:S01]  /*13210*/  MOV R6, R250 ;  /* 0x000000fa00067202 */ /* 0x000fe20000000f00 */
[----:B------:R-:W-:Y:S05]  /*13220*/  BRA `(.L_x_1380) ;  /* 0xfffee59000007947 */ /* 0x000fea000383ffff */
.L_x_1315:
[----:B------:R-:W-:Y:S01]  /*13230*/  IMAD.MOV.U32 R247, RZ, RZ, R5 ;  /* 0x000000fffff77224 */ /* 0x000fe200078e0005 */
[----:B------:R-:W-:Y:S01]  /*13240*/  MOV R249, 0x2 ;  /* 0x0000000200f97802 */ /* 0x000fe20000000f00 */
[----:B-1----:R-:W-:Y:S01]  /*13250*/  IMAD.MOV.U32 R3, RZ, RZ, 0x181f ;  /* 0x0000181fff037424 */ /* 0x002fe200078e00ff */
[----:B------:R-:W-:Y:S02]  /*13260*/  MOV R2, 0x13280 ;  /* 0x0001328000027802 */ /* 0x000fe40000000f00 */
[----:B--2345:R-:W-:Y:S05]  /*13270*/  CALL.REL.NOINC `($__internal_17_$__cuda_sm70_shflsync_idx_p) ;  /* 0x0000525000007944 */ /* 0x03cfea0003c00000 */
[----:B------:R-:W-:Y:S01]  /*13280*/  MOV R2, R250 ;  /* 0x000000fa00027202 */ /* 0x000fe20000000f00 */
[----:B------:R-:W-:Y:S05]  /*13290*/  BRA `(.L_x_1381) ;  /* 0xfffee54000007947 */ /* 0x000fea000383ffff */
.L_x_1318:
[----:B------:R-:W-:Y:S01]  /*132a0*/  IMAD.MOV.U32 R247, RZ, RZ, R4 ;  /* 0x000000fffff77224 */ /* 0x000fe200078e0004 */
[----:B------:R-:W-:Y:S01]  /*132b0*/  MOV R249, 0x3 ;  /* 0x0000000300f97802 */ /* 0x000fe20000000f00 */
[----:B--2---:R-:W-:Y:S01]  /*132c0*/  IMAD.MOV.U32 R3, RZ, RZ, 0x181f ;  /* 0x0000181fff037424 */ /* 0x004fe200078e00ff */
[----:B------:R-:W-:-:S02]  /*132d0*/  MOV R2, 0x132f0 ;  /* 0x000132f000027802 */ /* 0x000fc40000000f00 */
[----:B-1-345:R-:W-:Y:S05]  /*132e0*/  CALL.REL.NOINC `($__internal_17_$__cuda_sm70_shflsync_idx_p) ;  /* 0x000051e000007944 */ /* 0x03afea0003c00000 */
        /* <DEDUP_REMOVED lines=8> */
.L_x_1321:
[----:B------:R-:W-:Y:S01]  /*13370*/  IMAD.MOV.U32 R247, RZ, RZ, R4 ;  /* 0x000000fffff77224 */ /* 0x000fe200078e0004 */
[----:B------:R-:W-:Y:S01]  /*13380*/  MOV R249, 0x4 ;  /* 0x0000000400f97802 */ /* 0x000fe20000000f00 */
[----:B-1----:R-:W-:Y:S01]  /*13390*/  IMAD.MOV.U32 R3, RZ, RZ, 0x181f ;  /* 0x0000181fff037424 */ /* 0x002fe200078e00ff */
[----:B--2---:R-:W-:Y:S02]  /*133a0*/  MOV R2, 0x133c0 ;  /* 0x000133c000027802 */ /* 0x004fe40000000f00 */
[----:B---345:R-:W-:Y:S05]  /*133b0*/  CALL.REL.NOINC `($__internal_17_$__cuda_sm70_shflsync_idx_p) ;  /* 0x0000511000007944 */ /* 0x038fea0003c00000 */
[----:B------:R-:W-:Y:S01]  /*133c0*/  MOV R6, R250 ;  /* 0x000000fa00067202 */ /* 0x000fe20000000f00 */
[----:B------:R-:W-:Y:S05]  /*133d0*/  BRA `(.L_x_1383) ;  /* 0xfffee5d000007947 */ /* 0x000fea000383ffff */
.L_x_1322:
[----:B------:R-:W-:Y:S01]  /*133e0*/  IMAD.MOV.U32 R247, RZ, RZ, R5 ;  /* 0x000000fffff77224 */ /* 0x000fe200078e0005 */
[----:B------:R-:W-:Y:S01]  /*133f0*/  MOV R249, 0x4 ;  /* 0x0000000400f97802 */ /* 0x000fe20000000f00 */
[----:B------:R-:W-:Y:S01]  /*13400*/  IMAD.MOV.U32 R3, RZ, RZ, 0x181f ;  /* 0x0000181fff037424 */ /* 0x000fe200078e00ff */
[----:B--2---:R-:W-:Y:S02]  /*13410*/  MOV R2, 0x13430 ;  /* 0x0001343000027802 */ /* 0x004fe40000000f00 */
[----:B-1-345:R-:W-:Y:S05]  /*13420*/  CALL.REL.NOINC `($__internal_17_$__cuda_sm70_shflsync_idx_p) ;  /* 0x000050a000007944 */ /* 0x03afea0003c00000 */
[----:B------:R-:W-:Y:S01]  /*13430*/  MOV R2, R250 ;  /* 0x000000fa00027202 */ /* 0x000fe20000000f00 */
[----:B------:R-:W-:Y:S05]  /*13440*/  BRA `(.L_x_1384) ;  /* 0xfffee58000007947 */ /* 0x000fea000383ffff */
.L_x_1325:
[----:B------:R-:W-:Y:S01]  /*13450*/  IMAD.MOV.U32 R247, RZ, RZ, R4 ;  /* 0x000000fffff77224 */ /* 0x000fe200078e0004 */
[----:B------:R-:W-:Y:S01]  /*13460*/  MOV R249, 0x5 ;  /* 0x0000000500f97802 */ /* 0x000fe20000000f00 */
[----:B-1----:R-:W-:Y:S01]  /*13470*/  IMAD.MOV.U32 R3, RZ, RZ, 0x181f ;  /* 0x0000181fff037424 */ /* 0x002fe200078e00ff */
[----:B------:R-:W-:-:S02]  /*13480*/  MOV R2, 0x134a0 ;  /* 0x000134a000027802 */ /* 0x000fc40000000f00 */
[----:B--2345:R-:W-:Y:S05]  /*13490*/  CALL.REL.NOINC `($__internal_17_$__cuda_sm70_shflsync_idx_p) ;  /* 0x0000503000007944 */ /* 0x03cfea0003c00000 */
        /* <DEDUP_REMOVED lines=8> */
.L_x_1328:
[----:B------:R-:W-:Y:S01]  /*13520*/  IMAD.MOV.U32 R247, RZ, RZ, R4 ;  /* 0x000000fffff77224 */ /* 0x000fe200078e0004 */
[----:B------:R-:W-:Y:S01]  /*13530*/  MOV R249, 0x6 ;  /* 0x0000000600f97802 */ /* 0x000fe20000000f00 */
[----:B-1----:R-:W-:Y:S01]  /*13540*/  IMAD.MOV.U32 R3, RZ, RZ, 0x181f ;  /* 0x0000181fff037424 */ /* 0x002fe200078e00ff */
[----:B------:R-:W-:Y:S02]  /*13550*/  MOV R2, 0x13570 ;  /* 0x0001357000027802 */ /* 0x000fe40000000f00 */
[----:B--2345:R-:W-:Y:S05]  /*13560*/  CALL.REL.NOINC `($__internal_17_$__cuda_sm70_shflsync_idx_p) ;  /* 0x00004f6000007944 */ /* 0x03cfea0003c00000 */
[----:B------:R-:W-:Y:S01]  /*13570*/  MOV R6, R250 ;  /* 0x000000fa00067202 */ /* 0x000fe20000000f00 */
[----:B------:R-:W-:Y:S05]  /*13580*/  BRA `(.L_x_1386) ;  /* 0xfffee61000007947 */ /* 0x000fea000383ffff */
.L_x_1329:
[----:B------:R-:W-:Y:S01]  /*13590*/  IMAD.MOV.U32 R247, RZ, RZ, R5 ;  /* 0x000000fffff77224 */ /* 0x000fe200078e0005 */
[----:B------:R-:W-:Y:S01]  /*135a0*/  MOV R249, 0x6 ;  /* 0x0000000600f97802 */ /* 0x000fe20000000f00 */
[----:B-1----:R-:W-:Y:S01]  /*135b0*/  IMAD.MOV.U32 R3, RZ, RZ, 0x181f ;  /* 0x0000181fff037424 */ /* 0x002fe200078e00ff */
[----:B------:R-:W-:Y:S02]  /*135c0*/  MOV R2, 0x135e0 ;  /* 0x000135e000027802 */ /* 0x000fe40000000f00 */
[----:B--2345:R-:W-:Y:S05]  /*135d0*/  CALL.REL.NOINC `($__internal_17_$__cuda_sm70_shflsync_idx_p) ;  /* 0x00004ef000007944 */ /* 0x03cfea0003c00000 */
[----:B------:R-:W-:Y:S01]  /*135e0*/  MOV R2, R250 ;  /* 0x000000fa00027202 */ /* 0x000fe20000000f00 */
[----:B------:R-:W-:Y:S05]  /*135f0*/  BRA `(.L_x_1387) ;  /* 0xfffee5c000007947 */ /* 0x000fea000383ffff */
.L_x_1332:
        /* <DEDUP_REMOVED lines=13> */
.L_x_1335:
[----:B------:R-:W-:Y:S01]  /*136d0*/  IMAD.MOV.U32 R247, RZ, RZ, R0 ;  /* 0x000000fffff77224 */ /* 0x000fe200078e0000 */
[----:B------:R-:W-:Y:S01]  /*136e0*/  MOV R249, RZ ;  /* 0x000000ff00f97202 */ /* 0x000fe20000000f00 */
[----:B------:R-:W-:Y:S01]  /*136f0*/  IMAD.MOV.U32 R3, RZ, RZ, 0x181f ;  /* 0x0000181fff037424 */ /* 0x000fe200078e00ff */
[----:B------:R-:W-:Y:S02]  /*13700*/  MOV R2, 0x13720 ;  /* 0x0001372000027802 */ /* 0x000fe40000000f00 */
[----:B------:R-:W-:Y:S05]  /*13710*/  CALL.REL.NOINC `($__internal_17_$__cuda_sm70_shflsync_idx_p) ;  /* 0x00004db000007944 */ /* 0x000fea0003c00000 */
[----:B------:R-:W-:Y:S01]  /*13720*/  MOV R7, R250 ;  /* 0x000000fa00077202 */ /* 0x000fe20000000f00 */
[----:B------:R-:W-:Y:S05]  /*13730*/  BRA `(.L_x_1389) ;  /* 0xfffefe7000007947 */ /* 0x000fea000383ffff */
.L_x_1336:
[----:B------:R-:W-:Y:S01]  /*13740*/  IMAD.MOV.U32 R247, RZ, RZ, R4 ;  /* 0x000000fffff77224 */ /* 0x000fe200078e0004 */
[----:B------:R-:W-:Y:S01]  /*13750*/  MOV R249, RZ ;  /* 0x000000ff00f97202 */ /* 0x000fe20000000f00 */
[----:B------:R-:W-:Y:S01]  /*13760*/  IMAD.MOV.U32 R3, RZ, RZ, 0x181f ;  /* 0x0000181fff037424 */ /* 0x000fe200078e00ff */
[----:B------:R-:W-:Y:S02]  /*13770*/  MOV R2, 0x13790 ;  /* 0x0001379000027802 */ /* 0x000fe40000000f00 */
[----:B-12---:R-:W-:Y:S05]  /*13780*/  CALL.REL.NOINC `($__internal_17_$__cuda_sm70_shflsync_idx_p) ;  /* 0x00004d4000007944 */ /* 0x006fea0003c00000 */
[----:B------:R-:W-:Y:S01]  /*13790*/  IADD3 R2, P0, R250, R179, RZ ;  /* 0x000000b3fa027210 */ /* 0x000fe20007f1e0ff */
[----:B------:R-:W-:Y:S01]  /*137a0*/  IMAD.MOV.U32 R247, RZ, RZ, R0 ;  /* 0x000000fffff77224 */ /* 0x000fe200078e0000 */
[----:B------:R-:W-:-:S03]  /*137b0*/  MOV R249, 0x1 ;  /* 0x0000000100f97802 */ /* 0x000fc60000000f00 */
[----:B------:R-:W-:-:S05]  /*137c0*/  IMAD.X R3, R7, 0x1, R16, P0 ;  /* 0x0000000107037824 */ /* 0x000fca00000e0610 */
[----:B------:R-:W-:Y:S01]  /*137d0*/  @!PT LDS RZ, [RZ] ;  /* 0x00000000fffff984 */ /* 0x000fe20000000800 */
[----:B------:R-:W-:Y:S01]  /*137e0*/  @!PT LDS RZ, [RZ] ;  /* 0x00000000fffff984 */ /* 0x000fe20000000800 */
[----:B------:R-:W-:Y:S01]  /*137f0*/  @!PT LDS RZ, [RZ] ;  /* 0x00000000fffff984 */ /* 0x000fe20000000800 */
[----:B------:R1:W-:Y:S02]  /*13800*/  LDGSTS.E.BYPASS.LTC128B.128 [R242+0x3900], [R2.64], !P3 ;  /* 0x0390000002f27fae */ /* 0x0003e4000d901d48 */
[----:B-1----:R-:W-:Y:S01]  /*13810*/  IMAD.MOV.U32 R3, RZ, RZ, 0x181f ;  /* 0x0000181fff037424 */ /* 0x002fe200078e00ff */
[----:B------:R-:W-:Y:S02]  /*13820*/  MOV R2, 0x13840 ;  /* 0x0001384000027802 */ /* 0x000fe40000000f00 */
[----:B------:R-:W-:Y:S05]  /*13830*/  CALL.REL.NOINC `($__internal_17_$__cuda_sm70_shflsync_idx_p) ;  /* 0x00004c9000007944 */ /* 0x000fea0003c00000 */
[----:B------:R-:W-:Y:S01]  /*13840*/  IMAD.MOV.U32 R5, RZ, RZ, R250 ;  /* 0x000000ffff057224 */ /* 0x000fe200078e00fa */
[----:B------:R-:W-:Y:S01]  /*13850*/  MOV R249, 0x1 ;  /* 0x0000000100f97802 */ /* 0x000fe20000000f00 */
[----:B------:R-:W-:Y:S01]  /*13860*/  IMAD.MOV.U32 R247, RZ, RZ, R4 ;  /* 0x000000fffff77224 */ /* 0x000fe200078e0004 */
[----:B------:R-:W-:Y:S02]  /*13870*/  MOV R3, 0x181f ;  /* 0x0000181f00037802 */ /* 0x000fe40000000f00 */
[----:B------:R-:W-:Y:S02]  /*13880*/  MOV R2, 0x138a0 ;  /* 0x000138a000027802 */ /* 0x000fe40000000f00 */
[----:B------:R-:W-:Y:S05]  /*13890*/  CALL.REL.NOINC `($__internal_17_$__cuda_sm70_shflsync_idx_p) ;  /* 0x00004c3000007944 */ /* 0x000fea0003c00000 */
        /* <DEDUP_REMOVED lines=85> */
[----:B------:R-:W-:Y:S01]  /*13df0*/  MOV R4, R250 ;  /* 0x000000fa00047202 */ /* 0x000fe20000000f00 */
[----:B------:R-:W-:Y:S05]  /*13e00*/  BRA `(.L_x_1390) ;  /* 0xfffef9a000007947 */ /* 0x000fea000383ffff */
.L_x_1337:
[----:B------:R-:W-:Y:S01]  /*13e10*/  IMAD.MOV.U32 R247, RZ, RZ, R4 ;  /* 0x000000fffff77224 */ /* 0x000fe200078e0004 */
[----:B------:R-:W-:Y:S01]  /*13e20*/  MOV R249, RZ ;  /* 0x000000ff00f97202 */ /* 0x000fe20000000f00 */
[----:B------:R-:W-:Y:S01]  /*13e30*/  IMAD.MOV.U32 R3, RZ, RZ, 0x1c1f ;  /* 0x00001c1fff037424 */ /* 0x000fe200078e00ff */
[----:B------:R-:W-:-:S02]  /*13e40*/  MOV R2, 0x13e60 ;  /* 0x00013e6000027802 */ /* 0x000fc40000000f00 */
[----:B------:R-:W-:Y:S05]  /*13e50*/  CALL.REL.NOINC `($__internal_17_$__cuda_sm70_shflsync_idx_p) ;  /* 0x0000467000007944 */ /* 0x000fea0003c00000 */
[----:B------:R-:W-:Y:S01]  /*13e60*/  MOV R0, R250 ;  /* 0x000000fa00007202 */ /* 0x000fe20000000f00 */
[----:B------:R-:W-:Y:S05]  /*13e70*/  BRA `(.L_x_1391) ;  /* 0xfffefa8000007947 */ /* 0x000fea000383ffff */
.L_x_1338:
[----:B------:R-:W-:Y:S01]  /*13e80*/  IMAD.MOV.U32 R247, RZ, RZ, R4 ;  /* 0x000000fffff77224 */ /* 0x000fe200078e0004 */
[----:B------:R-:W-:Y:S01]  /*13e90*/  MOV R249, 0x1 ;  /* 0x0000000100f97802 */ /* 0x000fe20000000f00 */
[----:B------:R-:W-:Y:S01]  /*13ea0*/  IMAD.MOV.U32 R3, RZ, RZ, 0x1c1f ;  /* 0x00001c1fff037424 */ /* 0x000fe200078e00ff */
[----:B------:R-:W-:-:S02]  /*13eb0*/  MOV R2, 0x13ed0 ;  /* 0x00013ed000027802 */ /* 0x000fc40000000f00 */
[----:B-1----:R-:W-:Y:S05]  /*13ec0*/  CALL.REL.NOINC `($__internal_17_$__cuda_sm70_shflsync_idx_p) ;  /* 0x0000460000007944 */ /* 0x002fea0003c00000 */
[----:B------:R-:W-:Y:S01]  /*13ed0*/  IMAD.IADD R0, R5, 0x1, R250 ;  /* 0x0000000105007824 */ /* 0x000fe200078e02fa */
[----:B------:R-:W-:Y:S01]  /*13ee0*/  MOV R2, 0x142c0 ;  /* 0x000142c000027802 */ /* 0x000fe20000000f00 */
[----:B------:R-:W-:-:S02]  /*13ef0*/  IMAD.MOV.U32 R247, RZ, RZ, R4 ;  /* 0x000000fffff77224 */ /* 0x000fc400078e0004 */
[----:B------:R-:W-:Y:S01]  /*13f00*/  IMAD.MOV.U32 R249, RZ, RZ, 0x2 ;  /* 0x00000002fff97424 */ /* 0x000fe200078e00ff */
[----:B------:R-:W-:Y:S01]  /*13f10*/  IMNMX R0, R6, R0, PT ;  /* 0x0000000006007217 */ /* 0x000fe20003800200 */
[----:B------:R-:W-:-:S03]  /*13f20*/  IMAD.MOV.U32 R3, RZ, RZ, 0x1c1f ;  /* 0x00001c1fff037424 */ /* 0x000fc600078e00ff */
        /* <DEDUP_REMOVED lines=56> */
[----:B------:R-:W-:Y:S05]  /*142b0*/  CALL.REL.NOINC `($__internal_17_$__cuda_sm70_shflsync_idx_p) ;  /* 0x0000421000007944 */ /* 0x000fea0003c00000 */
[----:B------:R-:W-:Y:S01]  /*142c0*/  IMAD.IADD R0, R5, 0x1, R250 ;  /* 0x0000000105007824 */ /* 0x000fe200078e02fa */
[----:B------:R-:W-:Y:S01]  /*142d0*/  MOV R2, 0x146b0 ;  /* 0x000146b000027802 */ /* 0x000fe20000000f00 */
[----:B------:R-:W-:Y:S02]  /*142e0*/  IMAD.MOV.U32 R247, RZ, RZ, R4 ;  /* 0x000000fffff77224 */ /* 0x000fe400078e0004 */
        /* <DEDUP_REMOVED lines=61> */
[----:B------:R-:W-:Y:S01]  /*146c0*/  FMNMX.FTZ R117, R11, R12, !PT ;  /* 0x0000000c0b757209 */ /* 0x000fe20007810000 */
[----:B------:R-:W-:Y:S01]  /*146d0*/  IMAD.MOV.U32 R0, RZ, RZ, 0x2 ;  /* 0x00000002ff007424 */ /* 0x000fe200078e00ff */
[----:B------:R-:W-:Y:S02]  /*146e0*/  MOV R2, 0x15150 ;  /* 0x0001515000027802 */ /* 0x000fe40000000f00 */
[----:B------:R-:W-:Y:S02]  /*146f0*/  IMNMX R6, R6, R5, PT ;  /* 0x0000000506067217 */ /* 0x000fe40003800200 */
[----:B------:R-:W-:Y:S02]  /*14700*/  FMNMX.FTZ R117, R17, R117, !PT ;  /* 0x0000007511757209 */ /* 0x000fe40007810000 */
[----:B------:R-:W-:-:S02]  /*14710*/  ISETP.GT.AND P5, PT, R6, 0x1, PT ;  /* 0x000000010600780c */ /* 0x000fc40003fa4270 */
[C---:B------:R-:W-:Y:S02]  /*14720*/  ISETP.GT.AND P6, PT, R6.reuse, RZ, PT ;  /* 0x000000ff0600720c */ /* 0x040fe40003fc4270 */
[----:B------:R-:W-:Y:S02]  /*14730*/  FSEL R20, R191, -INF , P5 ;  /* 0xff800000bf147808 */ /* 0x000fe40002800000 */
[C---:B------:R-:W-:Y:S02]  /*14740*/  ISETP.GT.AND P5, PT, R6.reuse, 0x11, PT ;  /* 0x000000110600780c */ /* 0x040fe40003fa4270 */
[C---:B------:R-:W-:Y:S02]  /*14750*/  ISETP.GT.AND P4, PT, R6.reuse, 0x8, PT ;  /* 0x000000080600780c */ /* 0x040fe40003f84270 */
[----:B------:R-:W-:Y:S02]  /*14760*/  ISETP.GT.AND P0, PT, R6, 0x9, PT ;  /* 0x000000090600780c */ /* 0x000fe40003f04270 */
[----:B------:R-:W-:-:S02]  /*14770*/  FSEL R16, R190, -INF , P6 ;  /* 0xff800000be107808 */ /* 0x000fc40003000000 */
[----:B------:R-:W-:Y:S02]  /*14780*/  FSEL R48, R183, -INF , P5 ;  /* 0xff800000b7307808 */ /* 0x000fe40002800000 */
[C---:B------:R-:W-:Y:S02]  /*14790*/  ISETP.GT.AND P6, PT, R6.reuse, 0x10, PT ;  /* 0x000000100600780c */ /* 0x040fe40003fc4270 */
[----:B------:R-:W-:Y:S02]  /*147a0*/  ISETP.GT.AND P5, PT, R6, 0x21, PT ;  /* 0x000000210600780c */ /* 0x000fe40003fa4270 */
[----:B------:R-:W-:Y:S02]  /*147b0*/  FSEL R26, R186, -INF , P4 ;  /* 0xff800000ba1a7808 */ /* 0x000fe40002000000 */
[----:B------:R-:W-:Y:S02]  /*147c0*/  FSEL R29, R187, -INF , P0 ;  /* 0xff800000bb1d7808 */ /* 0x000fe40000000000 */
[----:B------:R-:W-:-:S02]  /*147d0*/  ISETP.GT.AND P4, PT, R6, 0x18, PT ;  /* 0x000000180600780c */ /* 0x000fc40003f84270 */
[----:B------:R-:W-:Y:S02]  /*147e0*/  ISETP.GT.AND P0, PT, R6, 0x19, PT ;  /* 0x000000190600780c */ /* 0x000fe40003f04270 */
[----:B------:R-:W-:Y:S02]  /*147f0*/  FSEL R34, R182, -INF , P6 ;  /* 0xff800000b6227808 */ /* 0x000fe40003000000 */
[----:B------:R-:W-:Y:S02]  /*14800*/  FSEL R151, R175, -INF , P5 ;  /* 0xff800000af977808 */ /* 0x000fe40002800000 */
        /* <DEDUP_REMOVED lines=33> */
[----:B------:R-:W-:Y:S02]  /*14a20*/  FMNMX.FTZ R119, R9, R10, !PT ;  /* 0x0000000a09777209 */ /* 0x000fe40007810000 */
[----:B------:R-:W-:Y:S02]  /*14a30*/  FSEL R166, R126, -INF , P4 ;  /* 0xff8000007ea67808 */ /* 0x000fe40002000000 */
[----:B------:R-:W-:Y:S02]  /*14a40*/  FSEL R165, R127, -INF , P0 ;  /* 0xff8000007fa57808 */ /* 0x000fe40000000000 */
[C---:B------:R-:W-:Y:S02]  /*14a50*/  ISETP.GT.AND P4, PT, R6.reuse, 0x68, PT ;  /* 0x000000680600780c */ /* 0x040fe40003f84270 */
[----:B------:R-:W-:Y:S02]  /*14a60*/  ISETP.GT.AND P0, PT, R6, 0x69, PT ;  /* 0x000000690600780c */ /* 0x000fe40003f04270 */
        /* <DEDUP_REMOVED lines=96> */
[----:B------:R-:W-:-:S02]  /*15070*/  FSEL R162, R194, -INF , P4 ;  /* 0xff800000c2a27808 */ /* 0x000fc40002000000 */
[----:B------:R-:W-:Y:S02]  /*15080*/  FMNMX.FTZ R118, R76, R118, !PT ;  /* 0x000000764c767209 */ /* 0x000fe40007810000 */
[----:B------:R-:W-:Y:S02]  /*15090*/  FMNMX.FTZ R117, R99, R117, !PT ;  /* 0x0000007563757209 */ /* 0x000fe40007810000 */
[----:B------:R-:W-:Y:S02]  /*150a0*/  FMNMX.FTZ R6, R163, R6, !PT ;  /* 0x00000006a3067209 */ /* 0x000fe40007810000 */
[----:B------:R-:W-:Y:S02]  /*150b0*/  FMNMX.FTZ R119, R121, R119, !PT ;  /* 0x0000007779777209 */ /* 0x000fe40007810000 */
[----:B------:R-:W-:Y:S02]  /*150c0*/  FSEL R149, R195, -INF , P0 ;  /* 0xff800000c3957808 */ /* 0x000fe40000000000 */
[----:B------:R-:W-:Y:S01]  /*150d0*/  FMNMX.FTZ R118, R73, R118, !PT ;  /* 0x0000007649767209 */ /* 0x000fe20007810000 */
[----:B------:R-:W-:Y:S01]  /*150e0*/  IMAD.MOV.U32 R116, RZ, RZ, R119 ;  /* 0x000000ffff747224 */ /* 0x000fe200078e0077 */
[----:B------:R-:W-:-:S02]  /*150f0*/  FMNMX.FTZ R117, R98, R117, !PT ;  /* 0x0000007562757209 */ /* 0x000fc40007810000 */
[----:B------:R-:W-:Y:S02]  /*15100*/  FMNMX.FTZ R6, R162, R6, !PT ;  /* 0x00000006a2067209 */ /* 0x000fe40007810000 */
[----:B------:R-:W-:Y:S02]  /*15110*/  FMNMX.FTZ R118, R71, R118, !PT ;  /* 0x0000007647767209 */ /* 0x000fe40007810000 */
[----:B------:R-:W-:Y:S02]  /*15120*/  FMNMX.FTZ R117, R69, R117, !PT ;  /* 0x0000007545757209 */ /* 0x000fe40007810000 */
[----:B------:R-:W-:Y:S02]  /*15130*/  FMNMX.FTZ R6, R149, R6, !PT ;  /* 0x0000000695067209 */ /* 0x000fe40007810000 */
[----:B------:R-:W-:Y:S05]  /*15140*/  CALL.REL.NOINC `($__internal_16_$__cuda_sm70_shflsync_bfly_p) ;  /* 0x0000332000007944 */ /* 0x000fea0003c00000 */
[----:B------:R-:W-:Y:S01]  /*15150*/  FMNMX.FTZ R119, R119, R0, !PT ;  /* 0x0000000077777209 */ /* 0x000fe20007810000 */
[----:B------:R-:W-:Y:S01]  /*15160*/  IMAD.MOV.U32 R0, RZ, RZ, 0x1 ;  /* 0x00000001ff007424 */ /* 0x000fe200078e00ff */
[----:B------:R-:W-:-:S03]  /*15170*/  MOV R2, 0x151a0 ;  /* 0x000151a000027802 */ /* 0x000fc60000000f00 */
[----:B------:R-:W-:Y:S02]  /*15180*/  IMAD.MOV.U32 R116, RZ, RZ, R119 ;  /* 0x000000ffff747224 */ /* 0x000fe400078e0077 */
[----:B------:R-:W-:Y:S05]  /*15190*/  CALL.REL.NOINC `($__internal_16_$__cuda_sm70_shflsync_bfly_p) ;  /* 0x000032d000007944 */ /* 0x000fea0003c00000 */
[----:B------:R-:W-:Y:S01]  /*151a0*/  FMNMX.FTZ R119, R119, R0, !PT ;  /* 0x0000000077777209 */ /* 0x000fe20007810000 */
[----:B------:R-:W-:Y:S01]  /*151b0*/  IMAD.MOV.U32 R116, RZ, RZ, R118 ;  /* 0x000000ffff747224 */ /* 0x000fe200078e0076 */
[----:B------:R-:W-:Y:S01]  /*151c0*/  MOV R2, 0x151f0 ;  /* 0x000151f000027802 */ /* 0x000fe20000000f00 */
[----:B------:R-:W-:Y:S02]  /*151d0*/  IMAD.MOV.U32 R0, RZ, RZ, 0x2 ;  /* 0x00000002ff007424 */ /* 0x000fe400078e00ff */
        /* <DEDUP_REMOVED lines=26> */
[----:B------:R-:W-:Y:S01]  /*15380*/  MOV R68, R0 ;  /* 0x0000000000447202 */ /* 0x000fe20000000f00 */
[----:B------:R-:W-:Y:S05]  /*15390*/  BRA `(.L_x_1392) ;  /* 0xfffefbd000007947 */ /* 0x000fea000383ffff */
.L_x_1342:
[----:B------:R-:W-:Y:S01]  /*153a0*/  MOV R249, RZ ;  /* 0x000000ff00f97202 */ /* 0x000fe20000000f00 */
[----:B------:R-:W-:Y:S01]  /*153b0*/  IMAD.MOV.U32 R247, RZ, RZ, R0 ;  /* 0x000000fffff77224 */ /* 0x000fe200078e0000 */
[----:B------:R-:W-:Y:S01]  /*153c0*/  MOV R2, 0x153f0 ;  /* 0x000153f000027802 */ /* 0x000fe20000000f00 */
[----:B------:R-:W-:Y:S02]  /*153d0*/  IMAD.MOV.U32 R3, RZ, RZ, 0x181f ;  /* 0x0000181fff037424 */ /* 0x000fe400078e00ff */
[----:B------:R-:W-:Y:S05]  /*153e0*/  CALL.REL.NOINC `($__internal_17_$__cuda_sm70_shflsync_idx_p) ;  /* 0x000030e000007944 */ /* 0x000fea0003c00000 */
[----:B------:R-:W-:Y:S01]  /*153f0*/  MOV R7, R250 ;  /* 0x000000fa00077202 */ /* 0x000fe20000000f00 */
[----:B------:R-:W-:-:S05]  /*15400*/  BRA `(.L_x_1393) ;  /* 0xffff287000007947 */ /* 0x000fca000383ffff */
.L_x_1343:
[----:B------:R-:W-:Y:S01]  /*15410*/  MOV R249, RZ ;  /* 0x000000ff00f97202 */ /* 0x000fe20000000f00 */
[----:B------:R-:W-:Y:S01]  /*15420*/  IMAD.MOV.U32 R247, RZ, RZ, R4 ;  /* 0x000000fffff77224 */ /* 0x000fe200078e0004 */
[----:B------:R-:W-:Y:S01]  /*15430*/  MOV R2, 0x15460 ;  /* 0x0001546000027802 */ /* 0x000fe20000000f00 */
[----:B------:R-:W-:Y:S02]  /*15440*/  IMAD.MOV.U32 R3, RZ, RZ, 0x181f ;  /* 0x0000181fff037424 */ /* 0x000fe400078e00ff */
[----:B-12---:R-:W-:Y:S05]  /*15450*/  CALL.REL.NOINC `($__internal_17_$__cuda_sm70_shflsync_idx_p) ;  /* 0x0000307000007944 */ /* 0x006fea0003c00000 */
[----:B------:R-:W-:Y:S01]  /*15460*/  IMAD.MOV.U32 R247, RZ, RZ, R0 ;  /* 0x000000fffff77224 */ /* 0x000fe200078e0000 */
[----:B------:R-:W-:Y:S02]  /*15470*/  IADD3 R2, P0, R250, R20, RZ ;  /* 0x00000014fa027210 */ /* 0x000fe40007f1e0ff */
[----:B------:R-:W-:Y:S03]  /*15480*/  MOV R249, 0x1 ;  /* 0x0000000100f97802 */ /* 0x000fe60000000f00 */
[----:B------:R-:W-:Y:S05]  /*15490*/  IMAD.X R3, R7, 0x1, R5, P0 ;  /* 0x0000000107037824 */ /* 0x000fea00000e0605 */
[----:B------:R-:W-:Y:S01]  /*154a0*/  @!PT LDS RZ, [RZ] ;  /* 0x00000000fffff984 */ /* 0x000fe20000000800 */
[----:B------:R-:W-:Y:S01]  /*154b0*/  @!PT LDS RZ, [RZ] ;  /* 0x00000000fffff984 */ /* 0x000fe20000000800 */
[----:B------:R-:W-:Y:S01]  /*154c0*/  @!PT LDS RZ, [RZ] ;  /* 0x00000000fffff984 */ /* 0x000fe20000000800 */
[----:B------:R1:W-:Y:S02]  /*154d0*/  LDGSTS.E.BYPASS.LTC128B.128 [R242+0x100], [R2.64], !P3 ;  /* 0x0010000002f27fae */ /* 0x0003e4000d901d48 */
[----:B-1----:R-:W-:Y:S01]  /*154e0*/  MOV R2, 0x15510 ;  /* 0x0001551000027802 */ /* 0x002fe20000000f00 */
[----:B------:R-:W-:Y:S02]  /*154f0*/  IMAD.MOV.U32 R3, RZ, RZ, 0x181f ;  /* 0x0000181fff037424 */ /* 0x000fe400078e00ff */
[----:B------:R-:W-:Y:S05]  /*15500*/  CALL.REL.NOINC `($__internal_17_$__cuda_sm70_shflsync_idx_p) ;  /* 0x00002fc000007944 */ /* 0x000fea0003c00000 */
[----:B------:R-:W-:Y:S01]  /*15510*/  MOV R249, 0x1 ;  /* 0x0000000100f97802 */ /* 0x000fe20000000f00 */
[----:B------:R-:W-:Y:S01]  /*15520*/  IMAD.MOV.U32 R6, RZ, RZ, R250 ;  /* 0x000000ffff067224 */ /* 0x000fe200078e00fa */
[----:B------:R-:W-:Y:S01]  /*15530*/  MOV R3, 0x181f ;  /* 0x0000181f00037802 */ /* 0x000fe20000000f00 */
[----:B------:R-:W-:Y:S01]  /*15540*/  IMAD.MOV.U32 R247, RZ, RZ, R4 ;  /* 0x000000fffff77224 */ /* 0x000fe200078e0004 */
[----:B------:R-:W-:Y:S02]  /*15550*/  MOV R2, 0x15570 ;  /* 0x0001557000027802 */ /* 0x000fe40000000f00 */
[----:B------:R-:W-:Y:S05]  /*15560*/  CALL.REL.NOINC `($__internal_17_$__cuda_sm70_shflsync_idx_p) ;  /* 0x00002f6000007944 */ /* 0x000fea0003c00000 */
        /* <DEDUP_REMOVED lines=85> */
[----:B------:R-:W-:Y:S01]  /*15ac0*/  MOV R4, R250 ;  /* 0x000000fa00047202 */ /* 0x000fe20000000f00 */
[----:B------:R-:W-:-:S05]  /*15ad0*/  BRA `(.L_x_1394) ;  /* 0xffff23a000007947 */ /* 0x000fca000383ffff */
.L_x_1346:
[----:B------:R-:W-:Y:S01]  /*15ae0*/  MOV R249, RZ ;  /* 0x000000ff00f97202 */ /* 0x000fe20000000f00 */
[----:B------:R-:W-:Y:S01]  /*15af0*/  IMAD.MOV.U32 R247, RZ, RZ, R0 ;  /* 0x000000fffff77224 */ /* 0x000fe200078e0000 */
[----:B------:R-:W-:Y:S01]  /*15b00*/  MOV R2, 0x15b30 ;  /* 0x00015b3000027802 */ /* 0x000fe20000000f00 */
[----:B------:R-:W-:Y:S02]  /*15b10*/  IMAD.MOV.U32 R3, RZ, RZ, 0x181f ;  /* 0x0000181fff037424 */ /* 0x000fe400078e00ff */
[----:B------:R-:W-:Y:S05]  /*15b20*/  CALL.REL.NOINC `($__internal_17_$__cuda_sm70_shflsync_idx_p) ;  /* 0x000029a000007944 */ /* 0x000fea0003c00000 */
[----:B------:R-:W-:Y:S01]  /*15b30*/  MOV R118, R250 ;  /* 0x000000fa00767202 */ /* 0x000fe20000000f00 */
[----:B------:R-:W-:-:S05]  /*15b40*/  BRA `(.L_x_1395) ;  /* 0xffff2ec000007947 */ /* 0x000fca000383ffff */
.L_x_1347:
        /* <DEDUP_REMOVED lines=109> */
.L_x_1348:
[----:B------:R-:W-:Y:S01]  /*16220*/  MOV R249, RZ ;  /* 0x000000ff00f97202 */ /* 0x000fe20000000f00 */
[----:B------:R-:W-:Y:S01]  /*16230*/  IMAD.MOV.U32 R247, RZ, RZ, R116 ;  /* 0x000000fffff77224 */ /* 0x000fe200078e0074 */
[----:B------:R-:W-:Y:S01]  /*16240*/  MOV R2, 0x16270 ;  /* 0x0001627000027802 */ /* 0x000fe20000000f00 */
[----:B------:R-:W-:Y:S02]  /*16250*/  IMAD.MOV.U32 R3, RZ, RZ, 0x1c1f ;  /* 0x00001c1fff037424 */ /* 0x000fe400078e00ff */
[----:B------:R-:W-:Y:S05]  /*16260*/  CALL.REL.NOINC `($__internal_17_$__cuda_sm70_shflsync_idx_p) ;  /* 0x0000226000007944 */ /* 0x000fea0003c00000 */
[----:B------:R-:W-:Y:S01]  /*16270*/  MOV R0, R250 ;  /* 0x000000fa00007202 */ /* 0x000fe20000000f00 */
[----:B------:R-:W-:-:S05]  /*16280*/  BRA `(.L_x_1397) ;  /* 0xffff2ae000007947 */ /* 0x000fca000383ffff */
.L_x_1349:
[----:B------:R-:W-:Y:S01]  /*16290*/  MOV R249, 0x1 ;  /* 0x0000000100f97802 */ /* 0x000fe20000000f00 */
[----:B------:R-:W-:Y:S01]  /*162a0*/  IMAD.MOV.U32 R247, RZ, RZ, R116 ;  /* 0x000000fffff77224 */ /* 0x000fe200078e0074 */
[----:B------:R-:W-:Y:S01]  /*162b0*/  MOV R2, 0x162e0 ;  /* 0x000162e000027802 */ /* 0x000fe20000000f00 */
[----:B------:R-:W-:Y:S02]  /*162c0*/  IMAD.MOV.U32 R3, RZ, RZ, 0x1c1f ;  /* 0x00001c1fff037424 */ /* 0x000fe400078e00ff */
[----:B-1----:R-:W-:Y:S05]  /*162d0*/  CALL.REL.NOINC `($__internal_17_$__cuda_sm70_shflsync_idx_p) ;  /* 0x000021f000007944 */ /* 0x002fea0003c00000 */
[----:B------:R-:W-:Y:S01]  /*162e0*/  MOV R2, 0x166c0 ;  /* 0x000166c000027802 */ /* 0x000fe20000000f00 */
[----:B------:R-:W-:Y:S02]  /*162f0*/  IMAD.IADD R250, R117, 0x1, R250 ;  /* 0x0000000175fa7824 */ /* 0x000fe400078e02fa */
[----:B------:R-:W-:Y:S02]  /*16300*/  IMAD.MOV.U32 R247, RZ, RZ, R116 ;  /* 0x000000fffff77224 */ /* 0x000fe400078e0074 */
[----:B------:R-:W-:Y:S01]  /*16310*/  IMAD.MOV.U32 R249, RZ, RZ, 0x2 ;  /* 0x00000002fff97424 */ /* 0x000fe200078e00ff */
[C---:B------:R-:W-:Y:S01]  /*16320*/  ISETP.GT.AND P6, PT, R250.reuse, RZ, PT ;  /* 0x000000fffa00720c */ /* 0x040fe20003fc4270 */
[----:B------:R-:W-:Y:S01]  /*16330*/  IMAD.MOV.U32 R3, RZ, RZ, 0x1c1f ;  /* 0x00001c1fff037424 */ /* 0x000fe200078e00ff */
        /* <DEDUP_REMOVED lines=55> */
[----:B------:R-:W-:Y:S05]  /*166b0*/  CALL.REL.NOINC `($__internal_17_$__cuda_sm70_shflsync_idx_p) ;  /* 0x00001e1000007944 */ /* 0x000fea0003c00000 */
        /* <DEDUP_REMOVED lines=60> */
[----:B------:R-:W-:Y:S02]  /*16a80*/  FSEL R109, R109, -INF , P0 ;  /* 0xff8000006d6d7808 */ /* 0x000fe40000000000 */
[----:B------:R-:W-:Y:S05]  /*16a90*/  CALL.REL.NOINC `($__internal_17_$__cuda_sm70_shflsync_idx_p) ;  /* 0x00001a3000007944 */ /* 0x000fea0003c00000 */
[----:B------:R-:W-:Y:S01]  /*16aa0*/  FMNMX.FTZ R116, R4, R120, !PT ;  /* 0x0000007804747209 */ /* 0x000fe20007810000 */
[----:B------:R-:W-:Y:S01]  /*16ab0*/  IMAD.IADD R117, R117, 0x1, R250 ;  /* 0x0000000175757824 */ /* 0x000fe200078e02fa */
[----:B------:R-:W-:Y:S01]  /*16ac0*/  FMNMX.FTZ R6, R21, R121, !PT ;  /* 0x0000007915067209 */ /* 0x000fe20007810000 */
[----:B------:R-:W-:Y:S01]  /*16ad0*/  IMAD.MOV.U32 R0, RZ, RZ, 0x2 ;  /* 0x00000002ff007424 */ /* 0x000fe200078e00ff */
[----:B------:R-:W-:Y:S02]  /*16ae0*/  FMNMX.FTZ R7, R5, R122, !PT ;  /* 0x0000007a05077209 */ /* 0x000fe40007810000 */
[C---:B------:R-:W-:Y:S02]  /*16af0*/  ISETP.GT.AND P6, PT, R117.reuse, RZ, PT ;  /* 0x000000ff7500720c */ /* 0x040fe40003fc4270 */
[C---:B------:R-:W-:Y:S02]  /*16b00*/  ISETP.GT.AND P5, PT, R117.reuse, 0x1, PT ;  /* 0x000000017500780c */ /* 0x040fe40003fa4270 */
[----:B------:R-:W-:Y:S02]  /*16b10*/  FSEL R16, R10, -INF , P6 ;  /* 0xff8000000a107808 */ /* 0x000fe40003000000 */
[----:B------:R-:W-:Y:S02]  /*16b20*/  ISETP.GT.AND P4, PT, R117, 0x8, PT ;  /* 0x000000087500780c */ /* 0x000fe40003f84270 */
[----:B------:R-:W-:Y:S02]  /*16b30*/  FSEL R20, R11, -INF , P5 ;  /* 0xff8000000b147808 */ /* 0x000fe40002800000 */
[----:B------:R-:W-:Y:S02]  /*16b40*/  FMNMX.FTZ R8, R16, R123, !PT ;  /* 0x0000007b10087209 */ /* 0x000fe40007810000 */
[----:B------:R-:W-:Y:S02]  /*16b50*/  ISETP.GT.AND P0, PT, R117, 0x9, PT ;  /* 0x000000097500780c */ /* 0x000fe40003f04270 */
[----:B------:R-:W-:Y:S02]  /*16b60*/  FSEL R14, R14, -INF , P4 ;  /* 0xff8000000e0e7808 */ /* 0x000fe40002000000 */
[----:B------:R-:W-:Y:S02]  /*16b70*/  FMNMX.FTZ R116, R196, R116, !PT ;  /* 0x00000074c4747209 */ /* 0x000fe40007810000 */
[----:B------:R-:W-:Y:S02]  /*16b80*/  FMNMX.FTZ R6, R36, R6, !PT ;  /* 0x0000000624067209 */ /* 0x000fe40007810000 */
[----:B------:R-:W-:Y:S02]  /*16b90*/  FMNMX.FTZ R7, R17, R7, !PT ;  /* 0x0000000711077209 */ /* 0x000fe40007810000 */
[----:B------:R-:W-:Y:S02]  /*16ba0*/  FMNMX.FTZ R8, R20, R8, !PT ;  /* 0x0000000814087209 */ /* 0x000fe40007810000 */
[----:B------:R-:W-:Y:S02]  /*16bb0*/  FSEL R15, R15, -INF , P0 ;  /* 0xff8000000f0f7808 */ /* 0x000fe40000000000 */
[----:B------:R-:W-:Y:S02]  /*16bc0*/  ISETP.GT.AND P6, PT, R117, 0x10, PT ;  /* 0x000000107500780c */ /* 0x000fe40003fc4270 */
[----:B------:R-:W-:Y:S02]  /*16bd0*/  FMNMX.FTZ R116, R195, R116, !PT ;  /* 0x00000074c3747209 */ /* 0x000fe40007810000 */
[----:B------:R-:W-:Y:S02]  /*16be0*/  FMNMX.FTZ R6, R32, R6, !PT ;  /* 0x0000000620067209 */ /* 0x000fe40007810000 */
[----:B------:R-:W-:Y:S02]  /*16bf0*/  FMNMX.FTZ R7, R19, R7, !PT ;  /* 0x0000000713077209 */ /* 0x000fe40007810000 */
[----:B------:R-:W-:Y:S02]  /*16c00*/  FMNMX.FTZ R8, R14, R8, !PT ;  /* 0x000000080e087209 */ /* 0x000fe40007810000 */
[----:B------:R-:W-:Y:S02]  /*16c10*/  ISETP.GT.AND P5, PT, R117, 0x11, PT ;  /* 0x000000117500780c */ /* 0x000fe40003fa4270 */
[----:B------:R-:W-:Y:S02]  /*16c20*/  FSEL R26, R26, -INF , P6 ;  /* 0xff8000001a1a7808 */ /* 0x000fe40003000000 */
        /* <DEDUP_REMOVED lines=41> */
[C---:B------:R-:W-:Y:S02]  /*16ec0*/  ISETP.GT.AND P6, PT, R117.reuse, 0x30, PT ;  /* 0x000000307500780c */ /* 0x040fe40003fc4270 */
        /* <DEDUP_REMOVED lines=103> */
[----:B------:R-:W-:Y:S02]  /*17540*/  MOV R2, 0x17560 ;  /* 0x0001756000027802 */ /* 0x000fe40000000f00 */
[----:B------:R-:W-:Y:S05]  /*17550*/  CALL.REL.NOINC `($__internal_16_$__cuda_sm70_shflsync_bfly_p) ;  /* 0x00000f1000007944 */ /* 0x000fea0003c00000 */
[----:B------:R-:W-:Y:S01]  /*17560*/  FMNMX.FTZ R116, R116, R0, !PT ;  /* 0x0000000074747209 */ /* 0x000fe20007810000 */
[----:B------:R-:W-:Y:S01]  /*17570*/  IMAD.MOV.U32 R0, RZ, RZ, 0x1 ;  /* 0x00000001ff007424 */ /* 0x000fe200078e00ff */
[----:B------:R-:W-:Y:S02]  /*17580*/  MOV R2, 0x175a0 ;  /* 0x000175a000027802 */ /* 0x000fe40000000f00 */
        /* <DEDUP_REMOVED lines=28> */
[----:B------:R-:W-:-:S05]  /*17750*/  BRA `(.L_x_1398) ;  /* 0xffff2c8000007947 */ /* 0x000fca000383ffff */
.L_x_1352:
[----:B-1--4-:R-:W-:Y:S01]  /*17760*/  MOV R249, RZ ;  /* 0x000000ff00f97202 */ /* 0x012fe20000000f00 */
[----:B------:R-:W-:Y:S01]  /*17770*/  IMAD.MOV.U32 R247, RZ, RZ, R88 ;  /* 0x000000fffff77224 */ /* 0x000fe200078e0058 */
[----:B------:R-:W-:Y:S01]  /*17780*/  MOV R2, 0x177b0 ;  /* 0x000177b000027802 */ /* 0x000fe20000000f00 */
[----:B------:R-:W-:Y:S02]  /*17790*/  IMAD.MOV.U32 R3, RZ, RZ, 0x181f ;  /* 0x0000181fff037424 */ /* 0x000fe400078e00ff */
[----:B------:R-:W-:Y:S05]  /*177a0*/  CALL.REL.NOINC `($__internal_17_$__cuda_sm70_shflsync_idx_p) ;  /* 0x00000d2000007944 */ /* 0x000fea0003c00000 */
[----:B------:R-:W-:Y:S01]  /*177b0*/  MOV R85, R250 ;  /* 0x000000fa00557202 */ /* 0x000fe20000000f00 */
[----:B------:R-:W-:-:S05]  /*177c0*/  BRA `(.L_x_1399) ;  /* 0xffff589000007947 */ /* 0x000fca000383ffff */
.L_x_1355:
[----:B------:R-:W-:Y:S01]  /*177d0*/  MOV R249, RZ ;  /* 0x000000ff00f97202 */ /* 0x000fe20000000f00 */
[----:B------:R-:W-:Y:S01]  /*177e0*/  IMAD.MOV.U32 R247, RZ, RZ, R0 ;  /* 0x000000fffff77224 */ /* 0x000fe200078e0000 */
[----:B------:R-:W-:Y:S01]  /*177f0*/  MOV R2, 0x17820 ;  /* 0x0001782000027802 */ /* 0x000fe20000000f00 */
[----:B------:R-:W-:Y:S02]  /*17800*/  IMAD.MOV.U32 R3, RZ, RZ, 0x181f ;  /* 0x0000181fff037424 */ /* 0x000fe400078e00ff */
[----:B------:R-:W-:Y:S05]  /*17810*/  CALL.REL.NOINC `($__internal_17_$__cuda_sm70_shflsync_idx_p) ;  /* 0x00000cb000007944 */ /* 0x000fea0003c00000 */
[----:B------:R-:W-:Y:S01]  /*17820*/  MOV R118, R250 ;  /* 0x000000fa00767202 */ /* 0x000fe20000000f00 */
[----:B------:R-:W-:-:S05]  /*17830*/  BRA `(.L_x_1400) ;  /* 0xffff655000007947 */ /* 0x000fca000383ffff */
.L_x_1356:
        /* <DEDUP_REMOVED lines=109> */
.L_x_1357:
[----:B------:R-:W-:Y:S02]  /*17f10*/  MOV R0, 0x2 ;  /* 0x0000000200007802 */ /* 0x000fe40000000f00 */
        /* <DEDUP_REMOVED lines=34> */
.L_x_1359:
[----:B------:R1:W5:Y:S01]  /*18140*/  LDL R116, [R1] ;  /* 0x0000000001747983 */ /* 0x0003620000100800 */
[----:B------:R-:W-:-:S02]  /*18150*/  MOV R0, 0x2 ;  /* 0x0000000200007802 */ /* 0x000fc40000000f00 */
[----:B------:R-:W-:Y:S02]  /*18160*/  MOV R2, 0x18180 ;  /* 0x0001818000027802 */ /* 0x000fe40000000f00 */
[----:B-1---5:R-:W-:Y:S05]  /*18170*/  CALL.REL.NOINC `($__internal_16_$__cuda_sm70_shflsync_bfly_p) ;  /* 0x000002f000007944 */ /* 0x022fea0003c00000 */
[----:B------:R-:W-:Y:S01]  /*18180*/  MOV R4, R0 ;  /* 0x0000000000047202 */ /* 0x000fe20000000f00 */
[----:B------:R-:W-:Y:S05]  /*18190*/  BRA `(.L_x_1403) ;  /* 0xffff8ff000007947 */ /* 0x000fea000383ffff */
.L_x_1360:
[----:B------:R-:W-:Y:S01]  /*181a0*/  IMAD.MOV.U32 R116, RZ, RZ, R4 ;  /* 0x000000ffff747224 */ /* 0x000fe200078e0004 */
[----:B------:R-:W-:Y:S02]  /*181b0*/  MOV R0, 0x1 ;  /* 0x0000000100007802 */ /* 0x000fe40000000f00 */
[----:B------:R-:W-:Y:S02]  /*181c0*/  MOV R2, 0x181e0 ;  /* 0x000181e000027802 */ /* 0x000fe40000000f00 */
[----:B------:R-:W-:Y:S05]  /*181d0*/  CALL.REL.NOINC `($__internal_16_$__cuda_sm70_shflsync_bfly_p) ;  /* 0x0000029000007944 */ /* 0x000fea0003c00000 */
[----:B------:R-:W-:Y:S01]  /*181e0*/  FADD.FTZ R4, R4, R0 ;  /* 0x0000000004047221 */ /* 0x000fe20000010000 */
[----:B------:R-:W-:Y:S02]  /*181f0*/  MOV R116, R248 ;  /* 0x000000f800747202 */ /* 0x000fe40000000f00 */
[----:B------:R-:W-:Y:S02]  /*18200*/  MOV R0, 0x2 ;  /* 0x0000000200007802 */ /* 0x000fe40000000f00 */
[----:B------:R-:W-:Y:S02]  /*18210*/  MOV R2, 0x18230 ;  /* 0x0001823000027802 */ /* 0x000fe40000000f00 */
[----:B------:R-:W-:Y:S05]  /*18220*/  CALL.REL.NOINC `($__internal_16_$__cuda_sm70_shflsync_bfly_p) ;  /* 0x0000024000007944 */ /* 0x000fea0003c00000 */
[----:B------:R-:W-:Y:S01]  /*18230*/  FADD.FTZ R5, R248, R0 ;  /* 0x00000000f8057221 */ /* 0x000fe20000010000 */
[----:B------:R-:W-:-:S02]  /*18240*/  MOV R0, 0x1 ;  /* 0x0000000100007802 */ /* 0x000fc40000000f00 */
[----:B------:R-:W-:Y:S02]  /*18250*/  MOV R2, 0x18280 ;  /* 0x0001828000027802 */ /* 0x000fe40000000f00 */
[----:B------:R-:W-:Y:S02]  /*18260*/  MOV R116, R5 ;  /* 0x0000000500747202 */ /* 0x000fe40000000f00 */
[----:B------:R-:W-:Y:S05]  /*18270*/  CALL.REL.NOINC `($__internal_16_$__cuda_sm70_shflsync_bfly_p) ;  /* 0x000001f000007944 */ /* 0x000fea0003c00000 */
[----:B------:R1:W5:Y:S01]  /*18280*/  LDL R116, [R1+0xc] ;  /* 0x00000c0001747983 */ /* 0x0003620000100800 */
[----:B------:R-:W-:Y:S01]  /*18290*/  FADD.FTZ R5, R5, R0 ;  /* 0x0000000005057221 */ /* 0x000fe20000010000 */
[----:B------:R-:W-:Y:S02]  /*182a0*/  MOV R0, 0x2 ;  /* 0x0000000200007802 */ /* 0x000fe40000000f00 */
[----:B------:R-:W-:Y:S02]  /*182b0*/  MOV R2, 0x182d0 ;  /* 0x000182d000027802 */ /* 0x000fe40000000f00 */
[----:B-1---5:R-:W-:Y:S05]  /*182c0*/  CALL.REL.NOINC `($__internal_16_$__cuda_sm70_shflsync_bfly_p) ;  /* 0x000001a000007944 */ /* 0x022fea0003c00000 */
[----:B------:R-:W2:Y:S02]  /*182d0*/  LDL.LU R2, [R1+0xc] ;  /* 0x00000c0001027983 */ /* 0x000ea40000300800 */
[----:B--2---:R-:W-:Y:S01]  /*182e0*/  FADD.FTZ R6, R2, R0 ;  /* 0x0000000002067221 */ /* 0x004fe20000010000 */
[----:B------:R-:W-:Y:S02]  /*182f0*/  MOV R0, 0x1 ;  /* 0x0000000100007802 */ /* 0x000fe40000000f00 */
[----:B------:R-:W-:-:S02]  /*18300*/  MOV R2, 0x18330 ;  /* 0x0001833000027802 */ /* 0x000fc40000000f00 */
        /* <DEDUP_REMOVED lines=10> */
[----:B------:R-:W-:Y:S02]  /*183b0*/  MOV R2, 0x183e0 ;  /* 0x000183e000027802 */ /* 0x000fe40000000f00 */
[----:B------:R-:W-:-:S02]  /*183c0*/  MOV R116, R7 ;  /* 0x0000000700747202 */ /* 0x000fc40000000f00 */
[----:B------:R-:W-:Y:S05]  /*183d0*/  CALL.REL.NOINC `($__internal_16_$__cuda_sm70_shflsync_bfly_p) ;  /* 0x0000009000007944 */ /* 0x000fea0003c00000 */
[----:B------:R-:W-:Y:S01]  /*183e0*/  MOV R8, R0 ;  /* 0x0000000000087202 */ /* 0x000fe20000000f00 */
[----:B------:R-:W-:Y:S05]  /*183f0*/  BRA `(.L_x_1404) ;  /* 0xffff8eb000007947 */ /* 0x000fea000383ffff */
.L_x_1374:
[----:B------:R-:W-:Y:S01]  /*18400*/  IMAD.MOV.U32 R247, RZ, RZ, R24 ;  /* 0x000000fffff77224 */ /* 0x000fe200078e0018 */
[----:B------:R-:W-:Y:S01]  /*18410*/  MOV R249, RZ ;  /* 0x000000ff00f97202 */ /* 0x000fe20000000f00 */
[----:B------:R-:W-:Y:S01]  /*18420*/  IMAD.MOV.U32 R3, RZ, RZ, 0x1f ;  /* 0x0000001fff037424 */ /* 0x000fe200078e00ff */
[----:B---3--:R-:W-:-:S02]  /*18430*/  MOV R2, 0x18450 ;  /* 0x0001845000027802 */ /* 0x008fc40000000f00 */
[----:B-12-45:R-:W-:Y:S05]  /*18440*/  CALL.REL.NOINC `($__internal_17_$__cuda_sm70_shflsync_idx_p) ;  /* 0x0000008000007944 */ /* 0x036fea0003c00000 */
[----:B------:R-:W-:Y:S01]  /*18450*/  MOV R0, R250 ;  /* 0x000000fa00007202 */ /* 0x000fe20000000f00 */
[----:B------:R-:W-:Y:S05]  /*18460*/  BRA `(.L_x_1405) ;  /* 0xffffaae000007947 */ /* 0x000fea000383ffff */
        .weak           $__internal_16_$__cuda_sm70_shflsync_bfly_p
        .type           $__internal_16_$__cuda_sm70_shflsync_bfly_p,@function
        .size           $__internal_16_$__cuda_sm70_shflsync_bfly_p,($__internal_17_$__cuda_sm70_shflsync_idx_p - $__internal_16_$__cuda_sm70_shflsync_bfly_p)
$__internal_16_$__cuda_sm70_shflsync_bfly_p:
[----:B------:R-:W-:Y:S02]  /*18470*/  MOV R197, 0xffffffff ;  /* 0xffffffff00c57802 */ /* 0x000fe40000000f00 */
[----:B------:R-:W-:-:S02]  /*18480*/  MOV R3, 0x1f ;  /* 0x0000001f00037802 */ /* 0x000fc40000000f00 */
[----:B------:R-:W-:Y:S04]  /*18490*/  WARPSYNC R197 ;  /* 0x000000c500007348 */ /* 0x000fe80003800000 */
[----:B------:R1:W2:Y:S02]  /*184a0*/  SHFL.BFLY PT, R0, R116, R0, R3 ;  /* 0x0c00000074007389 */ /* 0x0002a400000e0003 */
[----:B-1----:R-:W-:-:S04]  /*184b0*/  MOV R3, 0x0 ;  /* 0x0000000000037802 */ /* 0x002fc80000000f00 */
[----:B--2---:R-:W-:Y:S05]  /*184c0*/  RET.REL.NODEC R2 `(_ZN7cutlass13device_kernelIN5flash19enable_sm80_to_sm89INS1_16FlashAttnFwdSm80INS1_25CollectiveMainloopFwdSm80ILi4ELi1ELb0EN4cute5tupleIJNS5_1CILi128EEENS7_ILi112EEENS7_ILi64EEEEEELi64ENS_10bfloat16_tEfNS_4arch4Sm80ELb1ELb0ELb0ELb0ELb1ELb0ELb1ELb1EEENS1_21CollectiveEpilogueFwdINS6_IJS8_SA_S9_EEENS6_IJNS7_ILi1EEESI_SI_EEESC_SE_Li128ELb0ELb1ELb1ELb0EEENS1_30DynamicPersistentTileSchedulerILi128ELi128ELb1ELb1ELb0EEEEEEEEEvNT_6ParamsE) ;  /* 0xfffe7b3002007950 */ /* 0x004fea0003c3ffff */
        .weak           $__internal_17_$__cuda_sm70_shflsync_idx_p
        .type           $__internal_17_$__cuda_sm70_shflsync_idx_p,@function
        .size           $__internal_17_$__cuda_sm70_shflsync_idx_p,(.L_x_1931 - $__internal_17_$__cuda_sm70_shflsync_idx_p)
$__internal_17_$__cuda_sm70_shflsync_idx_p:
[----:B------:R-:W-:-:S04]  /*184d0*/  MOV R250, 0xffffffff ;  /* 0xffffffff00fa7802 */ /* 0x000fc80000000f00 */
[----:B------:R-:W-:Y:S04]  /*184e0*/  WARPSYNC R250 ;  /* 0x000000fa00007348 */ /* 0x000fe80003800000 */
[----:B------:R1:W2:Y:S02]  /*184f0*/  SHFL.IDX PT, R250, R247, R249, R3 ;  /* 0x000000f9f7fa7389 */ /* 0x0002a400000e0003 */
[----:B-1----:R-:W-:-:S04]  /*18500*/  MOV R3, 0x0 ;  /* 0x0000000000037802 */ /* 0x002fc80000000f00 */
[----:B--2---:R-:W-:Y:S05]  /*18510*/  RET.REL.NODEC R2 `(_ZN7cutlass13device_kernelIN5flash19enable_sm80_to_sm89INS1_16FlashAttnFwdSm80INS1_25CollectiveMainloopFwdSm80ILi4ELi1ELb0EN4cute5tupleIJNS5_1CILi128EEENS7_ILi112EEENS7_ILi64EEEEEELi64ENS_10bfloat16_tEfNS_4arch4Sm80ELb1ELb0ELb0ELb0ELb1ELb0ELb1ELb1EEENS1_21CollectiveEpilogueFwdINS6_IJS8_SA_S9_EEENS6_IJNS7_ILi1EEESI_SI_EEESC_SE_Li128ELb0ELb1ELb1ELb0EEENS1_30DynamicPersistentTileSchedulerILi128ELi128ELb1ELb1ELb0EEEEEEEEEvNT_6ParamsE) ;  /* 0xfffe7ae002007950 */ /* 0x004fea0003c3ffff */
.L_x_1406:
        /* <DEDUP_REMOVED lines=14> */
.L_x_1931:


//--------------------- .text._ZN7cutlass13device_kernelIN5flash19enable_sm80_to_sm89INS1_16FlashAttnFwdSm80INS1_25CollectiveMainloopFwdSm80ILi4ELi1ELb0EN4cute5tupleIJNS5_1CILi128EEENS7_ILi80EEENS7_ILi64EEEEEELi64ENS_10bfloat16_tEfNS_4arch4Sm80ELb1ELb0ELb0ELb1ELb1ELb0ELb1ELb1EEENS1_21CollectiveEpilogueFwdINS6_IJS8_SA_S9_EEENS6_IJNS7_ILi1EEESI_SI_EEESC_SE_Li128ELb1ELb1ELb1ELb0EEENS1_36VarlenDynamicPersistentTileSchedulerILi128ELi80ELi128ELi128ELb1ELb1ELb0ELb1ELb1ELb1EEEEEEEEEvNT_6ParamsE --------------------------
	.section	.text._ZN7cutlass13device_kernelIN5flash19enable_sm80_to_sm89INS1_16FlashAttnFwdSm80INS1_25CollectiveMainloopFwdSm80ILi4ELi1ELb0EN4cute5tupleIJNS5_1CILi128EEENS7_ILi80EEENS7_ILi64EEEEEELi64ENS_10bfloat16_tEfNS_4arch4Sm80ELb1ELb0ELb0ELb1ELb1ELb0ELb1ELb1EEENS1_21CollectiveEpilogueFwdINS6_IJS8_SA_S9_EEENS6_IJNS7_ILi1EEESI_SI_EEESC_SE_Li128ELb1ELb1ELb1ELb0EEENS1_36VarlenDynamicPersistentTileSchedulerILi128ELi80ELi128ELi128ELb1ELb1ELb0ELb1ELb1ELb1EEEEEEEEEvNT_6ParamsE,"ax",@progbits
	.sectioninfo	@"SHI_REGISTERS=255"
	.align	128
.text._ZN7cutlass13device_kernelIN5flash19enable_sm80_to_sm89INS1_16FlashAttnFwdSm80INS1_25CollectiveMainloopFwdSm80ILi4ELi1ELb0EN4cute5tupleIJNS5_1CILi128EEENS7_ILi80EEENS7_ILi64EEEEEELi64ENS_10bfloat16_tEfNS_4arch4Sm80ELb1ELb0ELb0ELb1ELb1ELb0ELb1ELb1EEENS1_21CollectiveEpilogueFwdINS6_IJS8_SA_S9_EEENS6_IJNS7_ILi1EEESI_SI_EEESC_SE_Li128ELb1ELb1ELb1ELb0EEENS1_36VarlenDynamicPersistentTileSchedulerILi128ELi80ELi128ELi128ELb1ELb1ELb0ELb1ELb1ELb1EEEEEEEEEvNT_6ParamsE:
        .type           _ZN7cutlass13device_kernelIN5flash19enable_sm80_to_sm89INS1_16FlashAttnFwdSm80INS1_25CollectiveMainloopFwdSm80ILi4ELi1ELb0EN4cute5tupleIJNS5_1CILi128EEENS7_ILi80EEENS7_ILi64EEEEEELi64ENS_10bfloat16_tEfNS_4arch4Sm80ELb1ELb0ELb0ELb1ELb1ELb0ELb1ELb1EEENS1_21CollectiveEpilogueFwdINS6_IJS8_SA_S9_EEENS6_IJNS7_ILi1EEESI_SI_EEESC_SE_Li128ELb1ELb1ELb1ELb0EEENS1_36VarlenDynamicPersistentTileSchedulerILi128ELi80ELi128ELi128ELb1ELb1ELb0ELb1ELb1ELb1EEEEEEEEEvNT_6ParamsE,@function
        .size           _ZN7cutlass13device_kernelIN5flash19enable_sm80_to_sm89INS1_16FlashAttnFwdSm80INS1_25CollectiveMainloopFwdSm80ILi4ELi1ELb0EN4cute5tupleIJNS5_1CILi128EEENS7_ILi80EEENS7_ILi64EEEEEELi64ENS_10bfloat16_tEfNS_4arch4Sm80ELb1ELb0ELb0ELb1ELb1ELb0ELb1ELb1EEENS1_21CollectiveEpilogueFwdINS6_IJS8_SA_S9_EEENS6_IJNS7_ILi1EEESI_SI_EEESC_SE_Li128ELb1ELb1ELb1ELb0EEENS1_36VarlenDynamicPersistentTileSchedulerILi128ELi80ELi128ELi128ELb1ELb1ELb0ELb1ELb1ELb1EEEEEEEEEvNT_6ParamsE,(.L_x_1934 - _ZN7cutlass13device_kernelIN5flash19enable_sm80_to_sm89INS1_16FlashAttnFwdSm80INS1_25CollectiveMainloopFwdSm80ILi4ELi1ELb0EN4cute5tupleIJNS5_1CILi128EEENS7_ILi80EEENS7_ILi64EEEEEELi64ENS_10bfloat16_tEfNS_4arch4Sm80ELb1ELb0ELb0ELb1ELb1ELb0ELb1ELb1EEENS1_21CollectiveEpilogueFwdINS6_IJS8_SA_S9_EEENS6_IJNS7_ILi1EEESI_SI_EEESC_SE_Li128ELb1ELb1ELb1ELb0EEENS1_36VarlenDynamicPersistentTileSchedulerILi128ELi80ELi128ELi128ELb1ELb1ELb0ELb1ELb1ELb1EEEEEEEEEvNT_6ParamsE)
        .other          _ZN7cutlass13device_kernelIN5flash19enable_sm80_to_sm89INS1_16FlashAttnFwdSm80INS1_25CollectiveMainloopFwdSm80ILi4ELi1ELb0EN4cute5tupleIJNS5_1CILi128EEENS7_ILi80EEENS7_ILi64EEEEEELi64ENS_10bfloat16_tEfNS_4arch4Sm80ELb1ELb0ELb0ELb1ELb1ELb0ELb1ELb1EEENS1_21CollectiveEpilogueFwdINS6_IJS8_SA_S9_EEENS6_IJNS7_ILi1EEESI_SI_EEESC_SE_Li128ELb1ELb1ELb1ELb0EEENS1_36VarlenDynamicPersistentTileSchedulerILi128ELi80ELi128ELi128ELb1ELb1ELb0ELb1ELb1ELb1EEEEEEEEEvNT_6ParamsE,@"STO_CUDA_ENTRY STV_DEFAULT"
_ZN7cutlass13device_kernelIN5flash19enable_sm80_to_sm89INS1_16FlashAttnFwdSm80INS1_25CollectiveMainloopFwdSm80ILi4ELi1ELb0EN4cute5tupleIJNS5_1CILi128EEENS7_ILi80EEENS7_ILi64EEEEEELi64ENS_10bfloat16_tEfNS_4arch4Sm80ELb1ELb0ELb0ELb1ELb1ELb0ELb1ELb1EEENS1_21CollectiveEpilogueFwdINS6_IJS8_SA_S9_EEENS6_IJNS7_ILi1EEESI_SI_EEESC_SE_Li128ELb1ELb1ELb1ELb0EEENS1_36VarlenDynamicPersistentTileSchedulerILi128ELi80ELi128ELi128ELb1ELb1ELb0ELb1ELb1ELb1EEEEEEEEEvNT_6ParamsE:
        /* <DEDUP_REMOVED lines=54> */
.L_x_1412:
        /* <DEDUP_REMOVED lines=16> */
.L_x_1550:
        /* <DEDUP_REMOVED lines=16> */
.L_x_1551:
[----:B--2---:R-:W-:-:S05]  /*0560*/  IMAD R0, R0, c[0x0][0x538], RZ ;  /* 0x00014e0000007a24 */ /* 0x004fca00078e02ff */
[----:B------:R-:W-:-:S04]  /*0570*/  IADD3 R7, R0, R7, RZ ;  /* 0x0000000700077210 */ /* 0x000fc80007ffe0ff */
[----:B------:R-:W-:-:S13]  /*0580*/  ISETP.GT.AND P0, PT, R7, UR4, PT ;  /* 0x0000000407007c0c */ /* 0x000fda000bf04270 */
[----:B-1----:R-:W-:Y:S05]  /*0590*/  @!P0 BRA `(.L_x_1412) ;  /* 0xfffffdc000008947 */ /* 0x002fea000383ffff */
.L_x_1408:
[----:B------:R-:W-:-:S05]  /*05a0*/  IADD3 R10, -R0, R7, RZ ;  /* 0x00000007000a7210 */ /* 0x000fca0007ffe1ff */
[----:B------:R-:W-:-:S05]  /*05b0*/  IMAD R0, R4, c[0x0][0x538], R10 ;  /* 0x00014e0004007a24 */ /* 0x000fca00078e020a */
[----:B------:R-:W-:Y:S01]  /*05c0*/  ISETP.GT.AND P0, PT, R0, UR4, PT ;  /* 0x0000000400007c0c */ /* 0x000fe2000bf04270 */
[----:B------:R-:W-:-:S12]  /*05d0*/  BRA.DIV ~URZ, `(.L_x_1413) ;  /* 0x000125a27f007947 */ /* 0x000fd8000b800000 */
[----:B------:R-:W-:-:S04]  /*05e0*/  VOTE.ANY R7, PT, !P0 ;  /* 0x0000000000077806 */ /* 0x000fc800040e0100 */
.L_x_1552:
[----:B------:R-:W1:Y:S02]  /*05f0*/  POPC R0, R7 ;  /* 0x0000000700007309 */ /* 0x000e640000000000 */
[----:B-1----:R-:W-:-:S05]  /*0600*/  IADD3 R2, R0, R6, RZ ;  /* 0x0000000600027210 */ /* 0x002fca0007ffe0ff */
[----:B------:R1:W-:Y:S01]  /*0610*/  STL [R1+0x3c], R2 ;  /* 0x00003c0201007387 */ /* 0x0003e20000100800 */
[----:B------:R-:W-:Y:S05]  /*0620*/  BRA.DIV ~URZ, `(.L_x_1414) ;  /* 0x000125a27f007947 */ /* 0x000fea000b800000 */
[----:B------:R2:W3:Y:S01]  /*0630*/  SHFL.IDX PT, R12, R9, R0, 0x1f ;  /* 0x00001f00090c7589 */ /* 0x0004e200000e0000 */
[----:B------:R-:W-:-:S03]  /*0640*/  MOV R5, RZ ;  /* 0x000000ff00057202 */ /* 0x000fc60000000f00 */
[----:B------:R2:W4:Y:S04]  /*0650*/  SHFL.IDX PT, R9, R8, R0, 0x1f ;  /* 0x00001f0008097589 */ /* 0x00052800000e0000 */
.L_x_1553:
[----:B------:R-:W-:Y:S01]  /*0660*/  ISETP.NE.AND P0, PT, R7, RZ, PT ;  /* 0x000000ff0700720c */ /* 0x000fe20003f05270 */
[----:B------:R-:W-:-:S12]  /*0670*/  BSSY B0, `(.L_x_1415) ;  /* 0x0000005000007945 */ /* 0x000fd80003800000 */
[----:B------:R-:W-:Y:S05]  /*0680*/  @!P0 BRA `(.L_x_1416) ;  /* 0x0000003000008947 */ /* 0x000fea0003800000 */
[----:B--2---:R-:W-:Y:S01]  /*0690*/  IADD3 R0, R0, -0x1, RZ ;  /* 0xffffffff00007810 */ /* 0x004fe20007ffe0ff */
[----:B------:R-:W-:Y:S05]  /*06a0*/  BRA.DIV ~URZ, `(.L_x_1417) ;  /* 0x000126027f007947 */ /* 0x000fea000b800000 */
[----:B------:R2:W1:Y:S02]  /*06b0*/  SHFL.IDX PT, R5, R4, R0, 0x1f ;  /* 0x00001f0004057589 */ /* 0x00046400000e0000 */
.L_x_1416:
[----:B------:R-:W-:Y:S05]  /*06c0*/  BSYNC B0 ;  /* 0x0000000000007941 */ /* 0x000fea0003800000 */
.L_x_1415:
        /* <DEDUP_REMOVED lines=69> */
.L_x_1419:
        /* <DEDUP_REMOVED lines=70> */
.L_x_1420:
[----:B------:R-:W-:Y:S05]  /*0f80*/  BSYNC B0 ;  /* 0x0000000000007941 */ /* 0x000fea0003800000 */
.L_x_1418:
[----:B------:R-:W-:-:S04]  /*0f90*/  LOP3.LUT R0, RZ, R0, RZ, 0x33, !PT ;  /* 0x00000000ff007212 */ /* 0x000fc800078e33ff */
[----:B------:R-:W-:-:S05]  /*0fa0*/  IADD3 R0, R0, R12, RZ ;  /* 0x0000000c00007210 */ /* 0x000fca0007ffe0ff */
[----:B------:R2:W-:Y:S01]  /*0fb0*/  STL [R1+0x34], R0 ;  /* 0x0000340001007387 */ /* 0x0005e20000100800 */
[----:B------:R-:W-:Y:S05]  /*0fc0*/  BRA `(.L_x_1421) ;  /* 0x0000006000007947 */ /* 0x000fea0003800000 */
.L_x_1409:
[----:B------:R-:W-:Y:S01]  /*0fd0*/  MOV R0, UR4 ;  /* 0x0000000400007c02 */ /* 0x000fe20008000f00 */
[----:B------:R-:W-:Y:S04]  /*0fe0*/  STL [R1+0x34], RZ ;  /* 0x000034ff01007387 */ /* 0x000fe80000100800 */
[----:B------:R-:W-:Y:S04]  /*0ff0*/  STL [R1+0x38], RZ ;  /* 0x000038ff01007387 */ /* 0x000fe80000100800 */
[----:B------:R1:W-:Y:S02]  /*1000*/  STL [R1+0x30], R0 ;  /* 0x0000300001007387 */ /* 0x0003e40000100800 */
[----:B-1----:R-:W-:-:S05]  /*1010*/  MOV R0, c[0x0][0x53c] ;  /* 0x00014f0000007a02 */ /* 0x002fca0000000f00 */
[----:B------:R1:W-:Y:S02]  /*1020*/  STL [R1+0x3c], R0 ;  /* 0x00003c0001007387 */ /* 0x0003e40000100800 */
.L_x_1421:
        /* <DEDUP_REMOVED lines=8> */
.L_x_1407:
        /* <DEDUP_REMOVED lines=23> */
[----:B------:R-:W-:Y:S01]  /*1220*/  LOP3.LUT R3, R2, 0xfffffff8, RZ, 0xc0, !PT ;  /* 0xfffffff802037812 */ /* 0x000fe200078ec0ff */
[----:B------:R-:W-:Y:S01]  /*1230*/  IMAD R248, R10, 0x10, R20 ;  /* 0x000000100af87824 */ /* 0x000fe200078e0214 */
        /* <DEDUP_REMOVED lines=51> */
[----:B------:R-:W-:Y:S01]  /*1570*/  IMAD.MOV.U32 R11, RZ, RZ, 0x40 ;  /* 0x00000040ff0b7424 */ /* 0x000fe200078e00ff */
        /* <DEDUP_REMOVED lines=10> */
[----:B------:R-:W-:Y:S01]  /*1620*/  LOP3.LUT P4, RZ, R10, 0x2, RZ, 0xc0, !PT ;  /* 0x000000020aff7812 */ /* 0x000fe2000788c0ff */
[----:B------:R-:W-:Y:S01]  /*1630*/  STL [R1+0xbc], R18 ;  /* 0x0000bc1201007387 */ /* 0x000fe20000100800 */
[CC--:B------:R-:W-:Y:S01]  /*1640*/  IADD3 R4, R2.reuse, R3.reuse, R5 ;  /* 0x0000000302047210 */ /* 0x0c0fe20007ffe005 */
[----:B------:R-:W-:Y:S01]  /*1650*/  IMAD.MOV.U32 R7, RZ, RZ, -0x10 ;  /* 0xfffffff0ff077424 */ /* 0x000fe200078e00ff */
[----:B------:R-:W-:Y:S01]  /*1660*/  LOP3.LUT R5, R2, R3, RZ, 0xfc, !PT ;  /* 0x0000000302057212 */ /* 0x000fe200078efcff */
[----:B------:R-:W-:Y:S01]  /*1670*/  IMAD.SHL.U32 R209, R17, 0x2, RZ ;  /* 0x0000000211d17824 */ /* 0x000fe200078e00ff */
[----:B------:R-:W-:Y:S01]  /*1680*/  LOP3.LUT R3, R12, 0x7ffffffc, RZ, 0xc0, !PT ;  /* 0x7ffffffc0c037812 */ /* 0x000fe200078ec0ff */
[----:B------:R-:W-:Y:S01]  /*1690*/  IMAD.IADD R12, R18, 0x1, R13 ;  /* 0x00000001120c7824 */ /* 0x000fe200078e020d */
[----:B------:R-:W-:-:S02]  /*16a0*/  SHF.R.S32.HI R10, RZ, 0x1f, R204 ;  /* 0x0000001fff0a7819 */ /* 0x000fc400000114cc */
[----:B------:R-:W-:Y:S01]  /*16b0*/  LEA R188, R0, 0x2900, 0x1 ;  /* 0x0000290000bc7811 */ /* 0x000fe200078e08ff */
[----:B------:R-:W-:Y:S01]  /*16c0*/  IMAD.IADD R3, R19, 0x1, -R3 ;  /* 0x0000000113037824 */ /* 0x000fe200078e0a03 */
[C---:B------:R-:W-:Y:S01]  /*16d0*/  SEL R6, R9.reuse, 0xffffffe0, !P1 ;  /* 0xffffffe009067807 */ /* 0x040fe20004800000 */
[----:B------:R1:W-:Y:S01]  /*16e0*/  STL [R1+0x40], R12 ;  /* 0x0000400c01007387 */ /* 0x0003e20000100800 */
[----:B------:R-:W-:Y:S01]  /*16f0*/  SEL R0, R9, 0xffffffe0, !P6 ;  /* 0xffffffe009007807 */ /* 0x000fe20007000000 */
[----:B------:R-:W-:Y:S01]  /*1700*/  IMAD.SHL.U32 R10, R3, 0x2, RZ ;  /* 0x00000002030a7824 */ /* 0x000fe200078e00ff */
[C---:B------:R-:W-:Y:S02]  /*1710*/  SEL R2, R11.reuse, 0xffffffc0, !P3 ;  /* 0xffffffc00b027807 */ /* 0x040fe40005800000 */
[----:B------:R-:W-:Y:S02]  /*1720*/  SEL R3, R11, 0xffffffc0, !P5 ;  /* 0xffffffc00b037807 */ /* 0x000fe40006800000 */
[----:B------:R-:W-:Y:S01]  /*1730*/  SHF.R.S32.HI R9, RZ, 0x1f, R10 ;  /* 0x0000001fff097819 */ /* 0x000fe2000001140a */
[----:B------:R-:W-:Y:S01]  /*1740*/  STL [R1+0x2c], R10 ;  /* 0x00002c0a01007387 */ /* 0x000fe20000100800 */
[----:B------:R-:W-:Y:S01]  /*1750*/  IADD3 R16, R10, 0x8, RZ ;  /* 0x000000080a107810 */ /* 0x000fe20007ffe0ff */
[----:B------:R-:W-:Y:S01]  /*1760*/  IMAD.IADD R194, R188, 0x1, R2 ;  /* 0x00000001bcc27824 */ /* 0x000fe200078e0202 */
[C---:B------:R-:W-:Y:S01]  /*1770*/  IADD3 R15, R10.reuse, 0x10, RZ ;  /* 0x000000100a0f7810 */ /* 0x040fe20007ffe0ff */
[----:B------:R2:W-:Y:S01]  /*1780*/  STL [R1+0xac], R9 ;  /* 0x0000ac0901007387 */ /* 0x0005e20000100800 */
[----:B------:R-:W-:-:S02]  /*1790*/  IADD3 R14, R10, 0x18, RZ ;  /* 0x000000180a0e7810 */ /* 0x000fc40007ffe0ff */
[C---:B------:R-:W-:Y:S01]  /*17a0*/  IADD3 R13, R10.reuse, 0x20, RZ ;  /* 0x000000200a0d7810 */ /* 0x040fe20007ffe0ff */
[----:B------:R-:W-:Y:S01]  /*17b0*/  STL [R1+0x60], R16 ;  /* 0x0000601001007387 */ /* 0x000fe20000100800 */
[----:B------:R-:W-:Y:S02]  /*17c0*/  IADD3 R11, R10, 0x30, RZ ;  /* 0x000000300a0b7810 */ /* 0x000fe40007ffe0ff */
[----:B------:R-:W-:Y:S01]  /*17d0*/  SEL R7, R7, 0x10, !P0 ;  /* 0x0000001007077807 */ /* 0x000fe20004000000 */
[----:B------:R3:W-:Y:S01]  /*17e0*/  STL [R1+0x5c], R15 ;  /* 0x00005c0f01007387 */ /* 0x0007e20000100800 */
[C---:B------:R-:W-:Y:S02]  /*17f0*/  IADD3 R199, R188.reuse, 0x20, RZ ;  /* 0x00000020bcc77810 */ /* 0x040fe40007ffe0ff */
[----:B------:R-:W-:Y:S01]  /*1800*/  @P4 IADD3 R199, R188, -0x20, RZ ;  /* 0xffffffe0bcc74810 */ /* 0x000fe20007ffe0ff */
[----:B------:R4:W-:Y:S01]  /*1810*/  STL [R1+0x58], R14 ;  /* 0x0000580e01007387 */ /* 0x0009e20000100800 */
[----:B-1----:R-:W-:-:S02]  /*1820*/  IADD3 R12, R10, 0x28, RZ ;  /* 0x000000280a0c7810 */ /* 0x002fc40007ffe0ff */
[----:B------:R-:W-:Y:S01]  /*1830*/  LEA R195, R4, 0x5100, 0x1 ;  /* 0x0000510004c37811 */ /* 0x000fe200078e08ff */
[----:B------:R-:W-:Y:S01]  /*1840*/  STL [R1+0x54], R13 ;  /* 0x0000540d01007387 */ /* 0x000fe20000100800 */
[----:B------:R-:W-:Y:S01]  /*1850*/  IMAD.IADD R191, R2, 0x1, R199 ;  /* 0x0000000102bf7824 */ /* 0x000fe200078e02c7 */
[----:B------:R-:W-:Y:S02]  /*1860*/  LEA R189, R5, 0x100, 0x1 ;  /* 0x0000010005bd7811 */ /* 0x000fe400078e08ff */
[----:B------:R1:W-:Y:S01]  /*1870*/  STL [R1+0x50], R12 ;  /* 0x0000500c01007387 */ /* 0x0003e20000100800 */
[----:B------:R-:W-:Y:S01]  /*1880*/  IMAD.IADD R196, R195, 0x1, R3 ;  /* 0x00000001c3c47824 */ /* 0x000fe200078e0203 */
[----:B------:R-:W-:Y:S01]  /*1890*/  IADD3 R203, R199, 0x800, RZ ;  /* 0x00000800c7cb7810 */ /* 0x000fe20007ffe0ff */
[--C-:B------:R-:W-:Y:S01]  /*18a0*/  IMAD.IADD R190, R3, 0x1, R189.reuse ;  /* 0x0000000103be7824 */ /* 0x100fe200078e02bd */
[----:B------:R5:W-:Y:S01]  /*18b0*/  STL [R1+0x4c], R11 ;  /* 0x00004c0b01007387 */ /* 0x000be20000100800 */
[----:B--2---:R-:W-:Y:S01]  /*18c0*/  IADD3 R9, R10, 0x38, RZ ;  /* 0x000000380a097810 */ /* 0x004fe20007ffe0ff */
[----:B------:R-:W-:Y:S01]  /*18d0*/  IMAD.IADD R198, R195, 0x1, R0 ;  /* 0x00000001c3c67824 */ /* 0x000fe200078e0200 */
[----:B------:R-:W-:Y:S01]  /*18e0*/  LEA R10, R8, 0x80, 0x1 ;  /* 0x00000080080a7811 */ /* 0x000fe200078e08ff */
[C---:B------:R-:W-:Y:S01]  /*18f0*/  IMAD.IADD R193, R0.reuse, 0x1, R189 ;  /* 0x0000000100c17824 */ /* 0x040fe200078e02bd */
[----:B------:R-:W-:Y:S01]  /*1900*/  SHF.R.S32.HI R8, RZ, 0x1f, R16 ;  /* 0x0000001fff087819 */ /* 0x000fe20000011410 */
[----:B------:R-:W-:Y:S01]  /*1910*/  STL [R1+0x48], R9 ;  /* 0x0000480901007387 */ /* 0x000fe20000100800 */
[C---:B------:R-:W-:Y:S01]  /*1920*/  IADD3 R202, R199.reuse, 0x1000, RZ ;  /* 0x00001000c7ca7810 */ /* 0x040fe20007ffe0ff */
[C---:B------:R-:W-:Y:S01]  /*1930*/  IMAD.IADD R197, R0.reuse, 0x1, R196 ;  /* 0x0000000100c57824 */ /* 0x040fe200078e02c4 */
[----:B---3--:R-:W-:Y:S01]  /*1940*/  SHF.R.S32.HI R15, RZ, 0x1f, R15 ;  /* 0x0000001fff0f7819 */ /* 0x008fe2000001140f */
[----:B------:R-:W-:Y:S01]  /*1950*/  STL [R1+0x74], R10 ;  /* 0x0000740a01007387 */ /* 0x000fe20000100800 */
[C---:B------:R-:W-:Y:S01]  /*1960*/  IADD3 R201, R199.reuse, 0x1800, RZ ;  /* 0x00001800c7c97810 */ /* 0x040fe20007ffe0ff */
[----:B------:R-:W-:Y:S01]  /*1970*/  IMAD.IADD R192, R0, 0x1, R190 ;  /* 0x0000000100c07824 */ /* 0x000fe200078e02be */
[----:B----4-:R-:W-:Y:S01]  /*1980*/  SHF.R.S32.HI R14, RZ, 0x1f, R14 ;  /* 0x0000001fff0e7819 */ /* 0x010fe2000001140e */
[----:B------:R2:W-:Y:S01]  /*1990*/  STL [R1+0xa4], R8 ;  /* 0x0000a40801007387 */ /* 0x0005e20000100800 */
[----:B------:R-:W-:-:S03]  /*19a0*/  IADD3 R200, R199, 0x2000, RZ ;  /* 0x00002000c7c87810 */ /* 0x000fc60007ffe0ff */
[----:B------:R-:W-:Y:S01]  /*19b0*/  STL [R1+0xa0], R15 ;  /* 0x0000a00f01007387 */ /* 0x000fe20000100800 */
[----:B-1----:R-:W-:-:S03]  /*19c0*/  SHF.R.S32.HI R12, RZ, 0x1f, R12 ;  /* 0x0000001fff0c7819 */ /* 0x002fc6000001140c */
[----:B------:R-:W-:Y:S01]  /*19d0*/  STL [R1+0x9c], R14 ;  /* 0x00009c0e01007387 */ /* 0x000fe20000100800 */
[----:B-----5:R-:W-:Y:S02]  /*19e0*/  SHF.R.S32.HI R11, RZ, 0x1f, R11 ;  /* 0x0000001fff0b7819 */ /* 0x020fe4000001140b */
[----:B--2---:R-:W-:-:S05]  /*19f0*/  SHF.R.S32.HI R8, RZ, 0x1f, R13 ;  /* 0x0000001fff087819 */ /* 0x004fca000001140d */
[----:B------:R1:W-:Y:S04]  /*1a00*/  STL [R1+0x98], R8 ;  /* 0x0000980801007387 */ /* 0x0003e80000100800 */
[----:B------:R-:W-:Y:S04]  /*1a10*/  STL [R1+0x94], R12 ;  /* 0x0000940c01007387 */ /* 0x000fe80000100800 */
[----:B------:R2:W-:Y:S01]  /*1a20*/  STL [R1+0x90], R11 ;  /* 0x0000900b01007387 */ /* 0x0005e20000100800 */
[----:B-1----:R-:W-:Y:S02]  /*1a30*/  SHF.R.S32.HI R8, RZ, 0x1f, R9 ;  /* 0x0000001fff087819 */ /* 0x002fe40000011409 */
[----:B------:R-:W-:-:S02]  /*1a40*/  IADD3 R9, R10, 0x40, RZ ;  /* 0x000000400a097810 */ /* 0x000fc40007ffe0ff */
[C---:B------:R-:W-:Y:S01]  /*1a50*/  @P2 IADD3 R9, R10.reuse, -0x40, RZ ;  /* 0xffffffc00a092810 */ /* 0x040fe20007ffe0ff */
[----:B------:R1:W-:Y:S01]  /*1a60*/  STL [R1+0x8c], R8 ;  /* 0x00008c0801007387 */ /* 0x0003e20000100800 */
[----:B--2---:R-:W-:-:S05]  /*1a70*/  IMAD.IADD R11, R10, 0x1, R6 ;  /* 0x000000010a0b7824 */ /* 0x004fca00078e0206 */
[----:B------:R-:W-:Y:S01]  /*1a80*/  STL [R1+0xa8], R11 ;  /* 0x0000a80b01007387 */ /* 0x000fe20000100800 */
[----:B-1----:R-:W-:-:S04]  /*1a90*/  IMAD.IADD R8, R10, 0x1, R7 ;  /* 0x000000010a087824 */ /* 0x002fc800078e0207 */
[----:B------:R-:W-:Y:S01]  /*1aa0*/  IMAD.IADD R2, R8, 0x1, R6 ;  /* 0x0000000108027824 */ /* 0x000fe200078e0206 */
[----:B------:R1:W-:Y:S04]  /*1ab0*/  STL [R1+0x84], R8 ;  /* 0x0000840801007387 */ /* 0x0003e80000100800 */
[----:B------:R2:W-:Y:S04]  /*1ac0*/  STL [R1+0x88], R2 ;  /* 0x0000880201007387 */ /* 0x0005e80000100800 */
[----:B------:R-:W-:Y:S01]  /*1ad0*/  STL [R1+0x78], R9 ;  /* 0x0000780901007387 */ /* 0x000fe20000100800 */
[----:B-1----:R-:W-:-:S02]  /*1ae0*/  IMAD.IADD R8, R6, 0x1, R9 ;  /* 0x0000000106087824 */ /* 0x002fc400078e0209 */
[----:B--2---:R-:W-:-:S03]  /*1af0*/  IMAD.IADD R2, R7, 0x1, R9 ;  /* 0x0000000107027824 */ /* 0x004fc600078e0209 */
[----:B------:R-:W-:Y:S01]  /*1b00*/  STL [R1+0x7c], R8 ;  /* 0x00007c0801007387 */ /* 0x000fe20000100800 */
[----:B------:R-:W-:-:S03]  /*1b10*/  IMAD.IADD R3, R7, 0x1, R8 ;  /* 0x0000000107037824 */ /* 0x000fc600078e0208 */
[----:B------:R1:W-:Y:S04]  /*1b20*/  STL [R1+0x80], R2 ;  /* 0x0000800201007387 */ /* 0x0003e80000100800 */
[----:B------:R2:W-:Y:S01]  /*1b30*/  STL [R1+0xb4], R3 ;  /* 0x0000b40301007387 */ /* 0x0005e20000100800 */
[----:B-1----:R-:W-:-:S05]  /*1b40*/  IMAD.IADD R2, R6, 0x1, R2 ;  /* 0x0000000106027824 */ /* 0x002fca00078e0202 */
[----:B------:R2:W-:Y:S02]  /*1b50*/  STL [R1+0xb0], R2 ;  /* 0x0000b00201007387 */ /* 0x0005e40000100800 */
.L_x_1549:
[----:B------:R-:W3:Y:S01]  /*1b60*/  LDL R0, [R1+0x3c] ;  /* 0x00003c0001007983 */ /* 0x000ee20000100800 */
[----:B------:R-:W-:Y:S01]  /*1b70*/  IMAD.MOV.U32 R8, RZ, RZ, 0x4 ;  /* 0x00000004ff087424 */ /* 0x000fe200078e00ff */
[----:B------:R-:W-:-:S03]  /*1b80*/  ISETP.NE.U32.AND P3, PT, RZ, c[0x0][0x360], PT ;  /* 0x0000d800ff007a0c */ /* 0x000fc60003f65070 */
[----:B--23--:R-:W-:-:S05]  /*1b90*/  IMAD.WIDE R2, R0, R8, c[0x0][0x588] ;  /* 0x0001620000027625 */ /* 0x00cfca00078e0208 */
[----:B------:R-:W2:Y:S01]  /*1ba0*/  LDG.E R12, [R2.64] ;  /* 0x00000006020c7981 */ /* 0x000ea2000c1e1900 */
[----:B------:R-:W-:Y:S01]  /*1bb0*/  ISETP.NE.AND.EX P3, PT, RZ, c[0x0][0x364], PT, P3 ;  /* 0x0000d900ff007a0c */ /* 0x000fe20003f65330 */
[----:B------:R-:W-:Y:S01]  /*1bc0*/  IMAD.MOV.U32 R251, RZ, RZ, RZ ;  /* 0x000000fffffb7224 */ /* 0x000fe200078e00ff */
[----:B------:R-:W-:Y:S01]  /*1bd0*/  ISETP.NE.U32.AND P4, PT, RZ, c[0x0][0x370], PT ;  /* 0x0000dc00ff007a0c */ /* 0x000fe20003f85070 */
[----:B------:R-:W-:Y:S01]  /*1be0*/  IMAD.MOV.U32 R11, RZ, RZ, RZ ;  /* 0x000000ffff0b7224 */ /* 0x000fe200078e00ff */
[----:B------:R-:W-:Y:S02]  /*1bf0*/  ISETP.NE.U32.AND P0, PT, RZ, c[0x0][0x348], PT ;  /* 0x0000d200ff007a0c */ /* 0x000fe40003f05070 */
[----:B------:R-:W-:Y:S02]  /*1c00*/  ISETP.NE.AND.EX P4, PT, RZ, c[0x0][0x374], PT, P4 ;  /* 0x0000dd00ff007a0c */ /* 0x000fe40003f85340 */
[----:B------:R-:W-:Y:S01]  /*1c10*/  ISETP.NE.AND.EX P0, PT, RZ, c[0x0][0x34c], PT, P0 ;  /* 0x0000d300ff007a0c */ /* 0x000fe20003f05300 */
[C---:B--2---:R-:W-:Y:S01]  /*1c20*/  IMAD.SHL.U32 R17, R12.reuse, 0x4, RZ ;  /* 0x000000040c117824 */ /* 0x044fe200078e00ff */
[----:B------:R-:W-:Y:S01]  /*1c30*/  SHF.R.S32.HI R13, RZ, 0x1f, R12 ;  /* 0x0000001fff0d7819 */ /* 0x000fe2000001140c */
[----:B------:R1:W-:Y:S08]  /*1c40*/  STL [R1+0x44], R12 ;  /* 0x0000440c01007387 */ /* 0x0003f00000100800 */
[----:B------:R-:W-:-:S02]  /*1c50*/  @P4 LEA R6, P2, R12, c[0x0][0x370], 0x2 ;  /* 0x0000dc000c064a11 */ /* 0x000fc400078410ff */
[C-C-:B------:R-:W-:Y:S01]  /*1c60*/  SHF.L.U64.HI R16, R12.reuse, 0x2, R13.reuse ;  /* 0x000000020c107819 */ /* 0x140fe2000001020d */
[----:B------:R1:W-:Y:S01]  /*1c70*/  STL [R1+0x70], R13 ;  /* 0x0000700d01007387 */ /* 0x0003e20000100800 */
[C---:B------:R-:W-:Y:S02]  /*1c80*/  @P3 IADD3 R4, P1, R17.reuse, c[0x0][0x360], RZ ;  /* 0x0000d80011043a10 */ /* 0x040fe40007f3e0ff */
[----:B------:R-:W-:Y:S01]  /*1c90*/  @P4 LEA.HI.X R7, R12, c[0x0][0x374], R13, 0x2, P2 ;  /* 0x0000dd000c074a11 */ /* 0x000fe200010f140d */
[----:B------:R1:W-:Y:S01]  /*1ca0*/  STL [R1+0x64], R17 ;  /* 0x0000641101007387 */ /* 0x0003e20000100800 */
[C---:B------:R-:W-:Y:S02]  /*1cb0*/  @P3 IADD3.X R5, R16.reuse, c[0x0][0x364], RZ, P1, !PT ;  /* 0x0000d90010053a10 */ /* 0x040fe40000ffe4ff */
[----:B------:R-:W-:Y:S01]  /*1cc0*/  IADD3 R2, P2, R17, c[0x0][0x348], RZ ;  /* 0x0000d20011027a10 */ /* 0x000fe20007f5e0ff */
[----:B------:R1:W5:Y:S03]  /*1cd0*/  @P4 LDG.E R251, [R6.64] ;  /* 0x0000000606fb4981 */ /* 0x000366000c1e1900 */
[----:B------:R-:W-:Y:S01]  /*1ce0*/  IADD3.X R3, R16, c[0x0][0x34c], RZ, P2, !PT ;  /* 0x0000d30010037a10 */ /* 0x000fe200017fe4ff */
[----:B------:R-:W2:Y:S04]  /*1cf0*/  @P3 LDG.E R0, [R4.64] ;  /* 0x0000000604003981 */ /* 0x000ea8000c1e1900 */
[----:B------:R1:W5:Y:S04]  /*1d00*/  @P0 LDG.E R11, [R2.64] ;  /* 0x00000006020b0981 */ /* 0x000368000c1e1900 */
[----:B------:R1:W-:Y:S01]  /*1d10*/  STL [R1+0x68], R16 ;  /* 0x0000681001007387 */ /* 0x0003e20000100800 */
[----:B------:R-:W-:Y:S03]  /*1d20*/  YIELD ;  /* 0x0000000000007946 */ /* 0x000fe60003800000 */
[----:B--2---:R1:W-:Y:S01]  /*1d30*/  @P3 STL [R1+0x20], R0 ;  /* 0x0000200001003387 */ /* 0x0043e20000100800 */
[----:B------:R-:W-:Y:S05]  /*1d40*/  @P3 BRA `(.L_x_1422) ;  /* 0x0000007000003947 */ /* 0x000fea0003800000 */
[----:B-1----:R-:W-:-:S05]  /*1d50*/  MOV R0, c[0x0][0x168] ;  /* 0x00005a0000007a02 */ /* 0x002fca0000000f00 */
[----:B------:R1:W-:Y:S01]  /*1d60*/  STL [R1+0x20], R0 ;  /* 0x0000200001007387 */ /* 0x0003e20000100800 */
[----:B------:R-:W-:Y:S05]  /*1d70*/  @!P0 BRA `(.L_x_1422) ;  /* 0x0000004000008947 */ /* 0x000fea0003800000 */
[----:B-1----:R1:W2:Y:S04]  /*1d80*/  LDG.E R0, [R2.64] ;  /* 0x0000000602007981 */ /* 0x0022a8000c1e1900 */
[----:B-1----:R-:W2:Y:S02]  /*1d90*/  LDG.E R2, [R2.64+0x4] ;  /* 0x0000040602027981 */ /* 0x002ea4000c1e1900 */
[----:B--2---:R-:W-:-:S05]  /*1da0*/  IADD3 R0, -R0, R2, RZ ;  /* 0x0000000200007210 */ /* 0x004fca0007ffe1ff */
[----:B------:R1:W-:Y:S02]  /*1db0*/  STL [R1+0x20], R0 ;  /* 0x0000200001007387 */ /* 0x0003e40000100800 */
.L_x_1422:
[----:B------:R-:W-:-:S04]  /*1dc0*/  ISETP.NE.U32.AND P1, PT, RZ, c[0x0][0x368], PT ;  /* 0x0000da00ff007a0c */ /* 0x000fc80003f25070 */
[----:B------:R-:W-:-:S13]  /*1dd0*/  ISETP.NE.AND.EX P1, PT, RZ, c[0x0][0x36c], PT, P1 ;  /* 0x0000db00ff007a0c */ /* 0x000fda0003f25310 */
[----:B------:R-:W-:Y:S05]  /*1de0*/  @!P1 BRA `(.L_x_1423) ;  /* 0x0000004000009947 */ /* 0x000fea0003800000 */
[----:B-1----:R-:W-:-:S04]  /*1df0*/  IADD3 R2, P1, R17, c[0x0][0x368], RZ ;  /* 0x0000da0011027a10 */ /* 0x002fc80007f3e0ff */
[----:B------:R-:W-:-:S05]  /*1e00*/  IADD3.X R3, R16, c[0x0][0x36c], RZ, P1, !PT ;  /* 0x0000db0010037a10 */ /* 0x000fca0000ffe4ff */
[----:B------:R1:W5:Y:S01]  /*1e10*/  LDG.E R0, [R2.64] ;  /* 0x0000000602007981 */ /* 0x000362000c1e1900 */
[----:B------:R-:W-:Y:S05]  /*1e20*/  BRA `(.L_x_1424) ;  /* 0x0000008000007947 */ /* 0x000fea0003800000 */
.L_x_1423:
[----:B------:R-:W-:Y:S01]  /*1e30*/  ISETP.NE.U32.AND P1, PT, RZ, c[0x0][0x350], PT ;  /* 0x0000d400ff007a0c */ /* 0x000fe20003f25070 */
[----:B-1----:R-:W-:-:S03]  /*1e40*/  IMAD.U32 R0, RZ, RZ, UR5 ;  /* 0x00000005ff007e24 */ /* 0x002fc6000f8e00ff */
[----:B------:R-:W-:-:S13]  /*1e50*/  ISETP.NE.AND.EX P1, PT, RZ, c[0x0][0x354], PT, P1 ;  /* 0x0000d500ff007a0c */ /* 0x000fda0003f25310 */
[----:B------:R-:W-:Y:S05]  /*1e60*/  @!P1 BRA `(.L_x_1424) ;  /* 0x0000004000009947 */ /* 0x000fea0003800000 */
[----:B------:R-:W-:-:S05]  /*1e70*/  IMAD.WIDE R2, R12, R8, c[0x0][0x350] ;  /* 0x0000d4000c027625 */ /* 0x000fca00078e0208 */
[----:B------:R-:W2:Y:S04]  /*1e80*/  LDG.E R4, [R2.64] ;  /* 0x0000000602047981 */ /* 0x000ea8000c1e1900 */
[----:B------:R-:W2:Y:S02]  /*1e90*/  LDG.E R0, [R2.64+0x4] ;  /* 0x0000040602007981 */ /* 0x000ea4000c1e1900 */
[----:B--2---:R-:W-:Y:S02]  /*1ea0*/  IADD3 R0, -R4, R0, RZ ;  /* 0x0000000004007210 */ /* 0x004fe40007ffe1ff */
.L_x_1424:
[----:B-1----:R-:W2:Y:S04]  /*1eb0*/  LDL R2, [R1+0x20] ;  /* 0x0000200001027983 */ /* 0x002ea80000100800 */
[----:B------:R-:W3:Y:S04]  /*1ec0*/  LDL.LU R3, [R1+0x34] ;  /* 0x0000340001037983 */ /* 0x000ee80000300800 */
[----:B------:R-:W4:Y:S01]  /*1ed0*/  LDL R15, [R1+0x38] ;  /* 0x00003800010f7983 */ /* 0x000f220000100800 */
[----:B-----5:R-:W-:Y:S01]  /*1ee0*/  IMAD.IADD R4, R0, 0x1, -R251 ;  /* 0x0000000100047824 */ /* 0x020fe200078e0afb */
[----:B------:R-:W-:Y:S01]  /*1ef0*/  BSSY B0, `(.L_x_1425) ;  /* 0x000003e000007945 */ /* 0x000fe20003800000 */
[----:B--2---:R-:W-:-:S02]  /*1f00*/  IMAD.MOV.U32 R5, RZ, RZ, R2 ;  /* 0x000000ffff057224 */ /* 0x004fc400078e0002 */
[----:B------:R-:W-:Y:S02]  /*1f10*/  IMAD.MOV.U32 R2, RZ, RZ, c[0x0][0x2c4] ;  /* 0x0000b100ff027624 */ /* 0x000fe400078e00ff */
[----:B---3--:R-:W-:-:S03]  /*1f20*/  IMAD.SHL.U32 R14, R3, 0x80, RZ ;  /* 0x00000080030e7824 */ /* 0x008fc600078e00ff */
[----:B------:R-:W-:Y:S02]  /*1f30*/  ISETP.NE.AND P5, PT, R2, 0x1, PT ;  /* 0x000000010200780c */ /* 0x000fe40003fa5270 */
[----:B------:R-:W-:-:S05]  /*1f40*/  IADD3 R2, R14, 0x7f, RZ ;  /* 0x0000007f0e027810 */ /* 0x000fca0007ffe0ff */
[----:B------:R-:W-:-:S06]  /*1f50*/  IMAD.MOV.U32 R0, RZ, RZ, R2 ;  /* 0x000000ffff007224 */ /* 0x000fcc00078e0002 */
[----:B------:R-:W-:Y:S01]  /*1f60*/  @P5 IMAD.HI.U32 R3, R2, c[0x0][0x2c8], RZ ;  /* 0x0000b20002035a27 */ /* 0x000fe200078e00ff */
[----:B------:R-:W-:-:S04]  /*1f70*/  IADD3 R2, R4, 0x50, -R5 ;  /* 0x0000005004027810 */ /* 0x000fc80007ffe805 */
[----:B------:R-:W-:Y:S02]  /*1f80*/  @P5 SHF.R.U32.HI R0, RZ, c[0x0][0x2cc], R3 ;  /* 0x0000b300ff005a19 */ /* 0x000fe40000011603 */
[----:B------:R-:W-:-:S03]  /*1f90*/  IADD3 R3, R4, 0x4f, RZ ;  /* 0x0000004f04037810 */ /* 0x000fc60007ffe0ff */
[----:B------:R-:W-:Y:S02]  /*1fa0*/  IMAD.IADD R0, R2, 0x1, R0 ;  /* 0x0000000102007824 */ /* 0x000fe400078e0200 */
[----:B------:R-:W-:Y:S01]  /*1fb0*/  IMAD.HI R2, R3, 0x66666667, RZ ;  /* 0x6666666703027827 */ /* 0x000fe200078e02ff */
[----:B------:R-:W-:Y:S03]  /*1fc0*/  STL [R1+0x28], R14 ;  /* 0x0000280e01007387 */ /* 0x000fe60000100800 */
[----:B------:R-:W-:Y:S01]  /*1fd0*/  IMAD.HI R0, R0, 0x66666667, RZ ;  /* 0x6666666700007827 */ /* 0x000fe200078e02ff */
[----:B------:R1:W-:Y:S04]  /*1fe0*/  STL [R1+0x24], R4 ;  /* 0x0000240401007387 */ /* 0x0003e80000100800 */
[----:B------:R-:W-:-:S04]  /*1ff0*/  SHF.R.U32.HI R3, RZ, 0x1f, R0 ;  /* 0x0000001fff037819 */ /* 0x000fc80000011600 */
[----:B------:R-:W-:Y:S02]  /*2000*/  LEA.HI.SX32 R0, R0, R3, 0x1b ;  /* 0x0000000300007211 */ /* 0x000fe400078fdaff */
[----:B----4-:R-:W-:Y:S02]  /*2010*/  LOP3.LUT R3, R15, 0xff0000, RZ, 0xc0, !PT ;  /* 0x00ff00000f037812 */ /* 0x010fe400078ec0ff */
[----:B-1----:R-:W-:-:S04]  /*2020*/  SHF.R.U32.HI R4, RZ, 0x1f, R2 ;  /* 0x0000001fff047819 */ /* 0x002fc80000011602 */
[----:B------:R-:W-:Y:S02]  /*2030*/  LEA.HI.SX32 R4, R2, R4, 0x1b ;  /* 0x0000000402047211 */ /* 0x000fe400078fdaff */
[----:B------:R-:W-:Y:S02]  /*2040*/  LOP3.LUT R2, R15, 0xff000000, RZ, 0xc0, !PT ;  /* 0xff0000000f027812 */ /* 0x000fe400078ec0ff */
[----:B------:R-:W-:Y:S02]  /*2050*/  IMNMX R6, R4, R0, PT ;  /* 0x0000000004067217 */ /* 0x000fe40003800200 */
[----:B------:R-:W-:-:S04]  /*2060*/  SHF.R.U32.HI R0, RZ, 0x8, R2 ;  /* 0x00000008ff007819 */ /* 0x000fc80000011602 */
[----:B------:R-:W-:-:S04]  /*2070*/  LEA.HI R0, R3, R0, RZ, 0x10 ;  /* 0x0000000003007211 */ /* 0x000fc800078f80ff */
[----:B------:R-:W-:Y:S02]  /*2080*/  LOP3.LUT R18, R0, 0xff, RZ, 0xc0, !PT ;  /* 0x000000ff00127812 */ /* 0x000fe400078ec0ff */
[----:B------:R-:W-:-:S03]  /*2090*/  SHF.R.U32.HI R5, RZ, 0x10, R0 ;  /* 0x00000010ff057819 */ /* 0x000fc60000011600 */
[----:B------:R1:W-:Y:S04]  /*20a0*/  STL [R1+0x6c], R18 ;  /* 0x00006c1201007387 */ /* 0x0003e80000100800 */
[----:B------:R1:W-:Y:S01]  /*20b0*/  STL [R1+0x34], R5 ;  /* 0x0000340501007387 */ /* 0x0003e20000100800 */
[----:B------:R-:W-:Y:S01]  /*20c0*/  ISETP.GE.AND P1, PT, R6, 0x1, PT ;  /* 0x000000010600780c */ /* 0x000fe20003f26270 */
[----:B------:R-:W-:-:S12]  /*20d0*/  IMAD.MOV.U32 R2, RZ, RZ, RZ ;  /* 0x000000ffff027224 */ /* 0x000fd800078e00ff */
[----:B------:R-:W-:Y:S05]  /*20e0*/  @!P1 BRA `(.L_x_1426) ;  /* 0x000001e000009947 */ /* 0x000fea0003800000 */
[----:B------:R-:W-:-:S04]  /*20f0*/  ISETP.NE.AND P1, PT, R5, RZ, PT ;  /* 0x000000ff0500720c */ /* 0x000fc80003f25270 */
        /* <DEDUP_REMOVED lines=29> */
.L_x_1426:
[----:B------:R-:W-:Y:S05]  /*22d0*/  BSYNC B0 ;  /* 0x0000000000007941 */ /* 0x000fea0003800000 */
.L_x_1425:
[----:B------:R-:W-:Y:S01]  /*22e0*/  IMAD R249, R18, R2, RZ ;  /* 0x0000000212f97224 */ /* 0x000fe200078e02ff */
[----:B------:R-:W-:Y:S01]  /*22f0*/  PRMT R0, RZ, 0x7610, R0 ;  /* 0x00007610ff007816 */ /* 0x000fe20000000000 */
[----:B------:R-:W-:Y:S01]  /*2300*/  CS2R R22, SRZ ;  /* 0x0000000000167805 */ /* 0x000fe2000001ff00 */
[----:B------:R-:W-:Y:S01]  /*2310*/  CS2R R24, SRZ ;  /* 0x0000000000187805 */ /* 0x000fe2000001ff00 */
        /* <DEDUP_REMOVED lines=36> */
[----:B------:R-:W-:-:S04]  /*2560*/  ISETP.NE.U32.AND P2, PT, RZ, c[0x0][0x340], PT ;  /* 0x0000d000ff007a0c */ /* 0x000fc80003f45070 */
[----:B------:R-:W-:-:S13]  /*2570*/  ISETP.NE.AND.EX P2, PT, RZ, c[0x0][0x344], PT, P2 ;  /* 0x0000d100ff007a0c */ /* 0x000fda0003f45320 */
[----:B------:R-:W-:-:S04]  /*2580*/  @P2 IADD3 R2, P1, R17, c[0x0][0x340], RZ ;  /* 0x0000d00011022a10 */ /* 0x000fc80007f3e0ff */
[----:B------:R-:W-:-:S05]  /*2590*/  @P2 IADD3.X R3, R16, c[0x0][0x344], RZ, P1, !PT ;  /* 0x0000d10010032a10 */ /* 0x000fca0000ffe4ff */
[----:B------:R2:W5:Y:S01]  /*25a0*/  @P2 LDG.E R8, [R2.64] ;  /* 0x0000000602082981 */ /* 0x000562000c1e1900 */
[----:B------:R-:W-:Y:S01]  /*25b0*/  SHF.R.S32.HI R0, RZ, 0x1f, R11 ;  /* 0x0000001fff007819 */ /* 0x000fe2000001140b */
[----:B------:R-:W-:Y:S01]  /*25c0*/  IMAD.IADD R4, R248, 0x1, R14 ;  /* 0x00000001f8047824 */ /* 0x000fe200078e020e */
[----:B------:R-:W-:Y:S02]  /*25d0*/  LOP3.LUT R20, R15, 0xffff, RZ, 0xc0, !PT ;  /* 0x0000ffff0f147812 */ /* 0x000fe400078ec0ff */
[----:B------:R-:W-:Y:S01]  /*25e0*/  SEL R6, R13, RZ, !P0 ;  /* 0x000000ff0d067207 */ /* 0x000fe20004000000 */
[----:B------:R-:W-:Y:S01]  /*25f0*/  IMAD R0, R0, c[0x0][0x178], RZ ;  /* 0x00005e0000007a24 */ /* 0x000fe200078e02ff */
[----:B-1----:R-:W-:Y:S01]  /*2600*/  SEL R5, R12, RZ, !P0 ;  /* 0x000000ff0c057207 */ /* 0x002fe20004000000 */
[----:B------:R-:W-:Y:S01]  /*2610*/  @P5 IMAD.HI.U32 R7, R4, c[0x0][0x2c8], RZ ;  /* 0x0000b20004075a27 */ /* 0x000fe200078e00ff */
[----:B------:R-:W-:Y:S02]  /*2620*/  ISETP.GE.AND P1, PT, R204, c[0x0][0x198], PT ;  /* 0x00006600cc007a0c */ /* 0x000fe40003f26270 */
[----:B------:R-:W-:Y:S01]  /*2630*/  IADD3 R150, R205, -0x1, RZ ;  /* 0xffffffffcd967810 */ /* 0x000fe20007ffe0ff */
[----:B------:R-:W-:-:S02]  /*2640*/  IMAD R0, R11, c[0x0][0x17c], R0 ;  /* 0x00005f000b007a24 */ /* 0x000fc400078e0200 */
[----:B------:R-:W-:-:S04]  /*2650*/  IMAD R6, R6, c[0x0][0x1c0], RZ ;  /* 0x0000700006067a24 */ /* 0x000fc800078e02ff */
[----:B------:R-:W-:Y:S02]  /*2660*/  IMAD R6, R5, c[0x0][0x1c4], R6 ;  /* 0x0000710005067a24 */ /* 0x000fe400078e0206 */
[----:B--2---:R-:W-:-:S05]  /*2670*/  IMAD.WIDE.U32 R2, R11, c[0x0][0x178], RZ ;  /* 0x00005e000b027a25 */ /* 0x004fca00078e00ff */
[----:B------:R-:W-:Y:S02]  /*2680*/  IADD3 R3, R3, R0, RZ ;  /* 0x0000000003037210 */ /* 0x000fe40007ffe0ff */
[----:B------:R-:W-:Y:S02]  /*2690*/  MOV R0, R4 ;  /* 0x0000000400007202 */ /* 0x000fe40000000f00 */
[----:B------:R-:W-:Y:S01]  /*26a0*/  @P5 SHF.R.U32.HI R0, RZ, c[0x0][0x2cc], R7 ;  /* 0x0000b300ff005a19 */ /* 0x000fe20000011607 */
[----:B------:R-:W-:-:S03]  /*26b0*/  IMAD.WIDE.U32 R2, R20, c[0x0][0x1b8], R2 ;  /* 0x00006e0014027a25 */ /* 0x000fc600078e0002 */
[----:B------:R-:W-:Y:S01]  /*26c0*/  SHF.R.S32.HI R7, RZ, 0x1f, R0 ;  /* 0x0000001fff077819 */ /* 0x000fe20000011400 */
[----:B------:R-:W-:-:S04]  /*26d0*/  IMAD R3, R20, c[0x0][0x1bc], R3 ;  /* 0x00006f0014037a24 */ /* 0x000fc800078e0203 */
[----:B------:R-:W-:-:S04]  /*26e0*/  IMAD.WIDE.U32 R2, R5, c[0x0][0x1c0], R2 ;  /* 0x0000700005027a25 */ /* 0x000fc800078e0002 */
[----:B------:R-:W-:Y:S01]  /*26f0*/  IMAD.MOV R5, RZ, RZ, -R0 ;  /* 0x000000ffff057224 */ /* 0x000fe200078e0a00 */
[----:B------:R-:W-:-:S03]  /*2700*/  IADD3 R3, R3, R6, RZ ;  /* 0x0000000603037210 */ /* 0x000fc60007ffe0ff */
[----:B------:R-:W-:Y:S02]  /*2710*/  IMAD R4, R5, c[0x0][0x2c4], R4 ;  /* 0x0000b10005047a24 */ /* 0x000fe400078e0204 */
[----:B------:R-:W-:Y:S02]  /*2720*/  IMAD R5, R7, c[0x0][0x1b0], RZ ;  /* 0x00006c0007057a24 */ /* 0x000fe400078e02ff */
[----:B------:R-:W-:-:S04]  /*2730*/  IMAD.WIDE.U32 R2, R0, c[0x0][0x1b0], R2 ;  /* 0x00006c0000027a25 */ /* 0x000fc800078e0002 */
        /* <DEDUP_REMOVED lines=8> */
[----:B------:R-:W-:Y:S02]  /*27c0*/  LEA.HI.X R5, R2, c[0x0][0x164], R0, 0x1, P0 ;  /* 0x0000590002057a11 */ /* 0x000fe400000f0c00 */
[----:B------:R-:W-:Y:S01]  /*27d0*/  @!P2 MOV R8, R12 ;  /* 0x0000000c0008a202 */ /* 0x000fe20000000f00 */
[----:B------:R-:W-:Y:S05]  /*27e0*/  BRA.DIV ~URZ, `(.L_x_1428) ;  /* 0x000105327f007947 */ /* 0x000fea000b800000 */
[----:B------:R1:W2:Y:S02]  /*27f0*/  SHFL.IDX PT, R7, R5, RZ, 0x181f ;  /* 0x00181fff05077589 */ /* 0x0002a400000e0000 */
.L_x_1554:
[----:B------:R-:W-:Y:S05]  /*2800*/  BRA.DIV ~URZ, `(.L_x_1429) ;  /* 0x000105827f007947 */ /* 0x000fea000b800000 */
[----:B------:R3:W4:Y:S02]  /*2810*/  SHFL.IDX PT, R2, R6, RZ, 0x181f ;  /* 0x00181fff06027589 */ /* 0x00072400000e0000 */
.L_x_1555:
[----:B---3--:R-:W3:Y:S04]  /*2820*/  LDL R4, [R1+0x20] ;  /* 0x0000200001047983 */ /* 0x008ee80000100800 */
[----:B----4-:R-:W4:Y:S04]  /*2830*/  LDL R3, [R1+0x28] ;  /* 0x0000280001037983 */ /* 0x010f280000100800 */
[----:B------:R-:W1:Y:S02]  /*2840*/  S2R R9, SR_TID.X ;  /* 0x0000000000097919 */ /* 0x000e640000002100 */
[----:B-1----:R-:W-:-:S04]  /*2850*/  SHF.R.S32.HI R0, RZ, 0x1f, R9 ;  /* 0x0000001fff007819 */ /* 0x002fc80000011409 */
[----:B------:R-:W-:-:S04]  /*2860*/  LEA.HI R0, R0, R9, RZ, 0x3 ;  /* 0x0000000900007211 */ /* 0x000fc800078f18ff */
[----:B------:R-:W-:Y:S01]  /*2870*/  SHF.R.S32.HI R0, RZ, 0x3, R0 ;  /* 0x00000003ff007819 */ /* 0x000fe20000011400 */
[----:B------:R-:W-:Y:S01]  /*2880*/  BSSY B0, `(.L_x_1430) ;  /* 0x000000c000007945 */ /* 0x000fe20003800000 */
[----:B---3--:R-:W-:-:S03]  /*2890*/  IMAD R4, R4, c[0x0][0x2c4], RZ ;  /* 0x0000b10004047a24 */ /* 0x008fc600078e02ff */
[----:B----4-:R-:W-:-:S05]  /*28a0*/  IMAD.IADD R0, R0, 0x1, R3 ;  /* 0x0000000100007824 */ /* 0x010fca00078e0203 */
[----:B------:R-:W-:-:S13]  /*28b0*/  ISETP.GE.AND P0, PT, R0, R4, PT ;  /* 0x000000040000720c */ /* 0x000fda0003f06270 */
[----:B------:R-:W-:Y:S05]  /*28c0*/  @P0 BRA `(.L_x_1431) ;  /* 0x0000007000000947 */ /* 0x000fea0003800000 */
[----:B------:R-:W-:Y:S02]  /*28d0*/  SHF.R.S32.HI R9, RZ, 0x1f, R204 ;  /* 0x0000001fff097819 */ /* 0x000fe400000114cc */
[----:B------:R-:W-:-:S04]  /*28e0*/  LEA R2, P0, R204, R2, 0x1 ;  /* 0x00000002cc027211 */ /* 0x000fc800078008ff */
[----:B--2---:R-:W-:-:S05]  /*28f0*/  LEA.HI.X R3, R204, R7, R9, 0x1, P0 ;  /* 0x00000007cc037211 */ /* 0x004fca00000f0c09 */
[----:B------:R-:W-:Y:S01]  /*2900*/  @!PT LDS RZ, [RZ] ;  /* 0x00000000fffff984 */ /* 0x000fe20000000800 */
[----:B------:R-:W-:Y:S01]  /*2910*/  @!PT LDS RZ, [RZ] ;  /* 0x00000000fffff984 */ /* 0x000fe20000000800 */
[----:B------:R-:W-:Y:S01]  /*2920*/  @!PT LDS RZ, [RZ] ;  /* 0x00000000fffff984 */ /* 0x000fe20000000800 */
[----:B------:R1:W-:Y:S04]  /*2930*/  LDGSTS.E.BYPASS.LTC128B.128 [R209+0x5100], [R2.64], !P1 ;  /* 0x0510000002d17fae */ /* 0x0003e8000c901d46 */
.L_x_1431:
[----:B------:R-:W-:Y:S05]  /*2940*/  BSYNC B0 ;  /* 0x0000000000007941 */ /* 0x000fea0003800000 */
.L_x_1430:
[----:B------:R-:W-:Y:S05]  /*2950*/  BRA.DIV ~URZ, `(.L_x_1432) ;  /* 0x000104a27f007947 */ /* 0x000fea000b800000 */
[----:B--2---:R2:W3:Y:S04]  /*2960*/  SHFL.IDX PT, R7, R5, 0x1, 0x181f ;  /* 0x00381f0005077f89 */ /* 0x0044e800000e0000 */
[----:B-1----:R2:W1:Y:S02]  /*2970*/  SHFL.IDX PT, R2, R6, 0x1, 0x181f ;  /* 0x00381f0006027f89 */ /* 0x00246400000e0000 */
.L_x_1556:
        /* <DEDUP_REMOVED lines=11> */
.L_x_1434:
[----:B------:R-:W-:Y:S05]  /*2a30*/  BSYNC B0 ;  /* 0x0000000000007941 */ /* 0x000fea0003800000 */
.L_x_1433:
[----:B------:R-:W-:Y:S05]  /*2a40*/  BRA.DIV ~URZ, `(.L_x_1435) ;  /* 0x000104827f007947 */ /* 0x000fea000b800000 */
[----:B---3--:R3:W4:Y:S02]  /*2a50*/  SHFL.IDX PT, R7, R5, 0x2, 0x181f ;  /* 0x00581f0005077f89 */ /* 0x00872400000e0000 */
.L_x_1557:
[----:B------:R-:W-:Y:S05]  /*2a60*/  BRA.DIV ~URZ, `(.L_x_1436) ;  /* 0x000104d27f007947 */ /* 0x000fea000b800000 */
[----:B-1----:R1:W2:Y:S02]  /*2a70*/  SHFL.IDX PT, R2, R6, 0x2, 0x181f ;  /* 0x00581f0006027f89 */ /* 0x0022a400000e0000 */
.L_x_1558:
        /* <DEDUP_REMOVED lines=11> */
.L_x_1438:
[----:B------:R-:W-:Y:S05]  /*2b30*/  BSYNC B0 ;  /* 0x0000000000007941 */ /* 0x000fea0003800000 */
.L_x_1437:
[----:B------:R-:W-:Y:S05]  /*2b40*/  BRA.DIV ~URZ, `(.L_x_1439) ;  /* 0x000104627f007947 */ /* 0x000fea000b800000 */
[----:B----4-:R4:W1:Y:S04]  /*2b50*/  SHFL.IDX PT, R7, R5, 0x3, 0x181f ;  /* 0x00781f0005077f89 */ /* 0x01086800000e0000 */
[----:B--2---:R4:W2:Y:S02]  /*2b60*/  SHFL.IDX PT, R2, R6, 0x3, 0x181f ;  /* 0x00781f0006027f89 */ /* 0x0048a400000e0000 */
.L_x_1559:
        /* <DEDUP_REMOVED lines=11> */
.L_x_1441:
[----:B------:R-:W-:Y:S05]  /*2c20*/  BSYNC B0 ;  /* 0x0000000000007941 */ /* 0x000fea0003800000 */
.L_x_1440:
[----:B------:R-:W-:Y:S05]  /*2c30*/  BRA.DIV ~URZ, `(.L_x_1442) ;  /* 0x000104427f007947 */ /* 0x000fea000b800000 */
[----:B-1----:R1:W3:Y:S02]  /*2c40*/  SHFL.IDX PT, R7, R5, 0x4, 0x181f ;  /* 0x00981f0005077f89 */ /* 0x0022e400000e0000 */
.L_x_1560:
[----:B------:R-:W-:Y:S05]  /*2c50*/  BRA.DIV ~URZ, `(.L_x_1443) ;  /* 0x000104927f007947 */ /* 0x000fea000b800000 */
[----:B--2---:R2:W1:Y:S02]  /*2c60*/  SHFL.IDX PT, R2, R6, 0x4, 0x181f ;  /* 0x00981f0006027f89 */ /* 0x00446400000e0000 */
.L_x_1561:
        /* <DEDUP_REMOVED lines=11> */
.L_x_1445:
[----:B------:R-:W-:Y:S05]  /*2d20*/  BSYNC B0 ;  /* 0x0000000000007941 */ /* 0x000fea0003800000 */
.L_x_1444:
[----:B------:R-:W-:Y:S05]  /*2d30*/  BRA.DIV ~URZ, `(.L_x_1446) ;  /* 0x000104227f007947 */ /* 0x000fea000b800000 */
[----:B---3--:R3:W2:Y:S04]  /*2d40*/  SHFL.IDX PT, R7, R5, 0x5, 0x181f ;  /* 0x00b81f0005077f89 */ /* 0x0086a800000e0000 */
[----:B-1----:R3:W1:Y:S02]  /*2d50*/  SHFL.IDX PT, R2, R6, 0x5, 0x181f ;  /* 0x00b81f0006027f89 */ /* 0x00266400000e0000 */
.L_x_1562:
        /* <DEDUP_REMOVED lines=11> */
.L_x_1448:
[----:B------:R-:W-:Y:S05]  /*2e10*/  BSYNC B0 ;  /* 0x0000000000007941 */ /* 0x000fea0003800000 */
.L_x_1447:
[----:B------:R-:W-:Y:S05]  /*2e20*/  BRA.DIV ~URZ, `(.L_x_1449) ;  /* 0x000104027f007947 */ /* 0x000fea000b800000 */
[----:B--2---:R2:W3:Y:S02]  /*2e30*/  SHFL.IDX PT, R7, R5, 0x6, 0x181f ;  /* 0x00d81f0005077f89 */ /* 0x0044e400000e0000 */
.L_x_1563:
[----:B------:R-:W-:Y:S05]  /*2e40*/  BRA.DIV ~URZ, `(.L_x_1450) ;  /* 0x000104527f007947 */ /* 0x000fea000b800000 */
[----:B-1----:R1:W2:Y:S02]  /*2e50*/  SHFL.IDX PT, R2, R6, 0x6, 0x181f ;  /* 0x00d81f0006027f89 */ /* 0x0022a400000e0000 */
.L_x_1564:
        /* <DEDUP_REMOVED lines=11> */
.L_x_1452:
[----:B------:R-:W-:Y:S05]  /*2f10*/  BSYNC B0 ;  /* 0x0000000000007941 */ /* 0x000fea0003800000 */
.L_x_1451:
[----:B------:R-:W-:Y:S05]  /*2f20*/  BRA.DIV ~URZ, `(.L_x_1453) ;  /* 0x000103e27f007947 */ /* 0x000fea000b800000 */
[----:B--234-:R-:W2:Y:S04]  /*2f30*/  SHFL.IDX PT, R5, R5, 0x7, 0x181f ;  /* 0x00f81f0005057f89 */ /* 0x01cea800000e0000 */
[----:B------:R3:W4:Y:S02]  /*2f40*/  SHFL.IDX PT, R2, R6, 0x7, 0x181f ;  /* 0x00f81f0006027f89 */ /* 0x00072400000e0000 */
.L_x_1565:
        /* <DEDUP_REMOVED lines=8> */
[C---:B----4-:R-:W-:Y:S02]  /*2fd0*/  @!P2 LEA R2, P0, R204.reuse, R2, 0x1 ;  /* 0x00000002cc02a211 */ /* 0x050fe400078008ff */
        /* <DEDUP_REMOVED lines=9> */
[----:B------:R-:W2:Y:S01]  /*3070*/  LDL R9, [R1+0x24] ;  /* 0x0000240001097983 */ /* 0x000ea20000100800 */
[----:B------:R-:W-:-:S02]  /*3080*/  IMAD.MOV.U32 R149, RZ, RZ, 0x50 ;  /* 0x00000050ff957424 */ /* 0x000fc400078e00ff */
[----:B------:R-:W-:Y:S02]  /*3090*/  IMAD.MOV.U32 R0, RZ, RZ, c[0x0][0x2b8] ;  /* 0x0000ae00ff007624 */ /* 0x000fe400078e00ff */
[----:B------:R-:W-:Y:S02]  /*30a0*/  IMAD R149, R205, R149, -0x50 ;  /* 0xffffffb0cd957424 */ /* 0x000fe400078e0295 */
[----:B------:R-:W-:Y:S01]  /*30b0*/  IMAD.MOV.U32 R210, RZ, RZ, RZ ;  /* 0x000000ffffd27224 */ /* 0x000fe200078e00ff */
[----:B------:R-:W-:Y:S01]  /*30c0*/  BAR.SYNC.DEFER_BLOCKING 0x0 ;  /* 0x0000000000007b1d */ /* 0x000fe20000010000 */
[----:B------:R-:W-:Y:S01]  /*30d0*/  ISETP.NE.AND P4, PT, R0, 0x1, PT ;  /* 0x000000010000780c */ /* 0x000fe20003f85270 */
[----:B-1----:R-:W-:-:S05]  /*30e0*/  IMAD.IADD R2, R248, 0x1, R149 ;  /* 0x00000001f8027824 */ /* 0x002fca00078e0295 */
[C---:B--2---:R-:W-:Y:S01]  /*30f0*/  ISETP.GE.AND P1, PT, R2.reuse, R9, PT ;  /* 0x000000090200720c */ /* 0x044fe20003f26270 */
[----:B------:R-:W-:-:S03]  /*3100*/  IMAD.IADD R2, R2, 0x1, R251 ;  /* 0x0000000102027824 */ /* 0x000fc600078e02fb */
[----:B------:R-:W-:-:S03]  /*3110*/  ISETP.GT.OR P1, PT, R248, 0x4f, P1 ;  /* 0x0000004ff800780c */ /* 0x000fc60000f24670 */
[----:B------:R-:W-:-:S04]  /*3120*/  @P4 IMAD.HI.U32 R3, R2, c[0x0][0x2bc], RZ ;  /* 0x0000af0002034a27 */ /* 0x000fc800078e00ff */
[----:B------:R-:W-:Y:S01]  /*3130*/  IMAD.MOV.U32 R0, RZ, RZ, R2 ;  /* 0x000000ffff007224 */ /* 0x000fe200078e0002 */
[----:B------:R-:W-:-:S05]  /*3140*/  @P4 SHF.R.U32.HI R0, RZ, c[0x0][0x2c0], R3 ;  /* 0x0000b000ff004a19 */ /* 0x000fca0000011603 */
[----:B------:R-:W-:-:S04]  /*3150*/  @!P1 IADD3 R3, P0, R0, R174, RZ ;  /* 0x000000ae00039210 */ /* 0x000fc80007f1e0ff */
[----:B------:R-:W-:Y:S02]  /*3160*/  @!P1 LEA.HI.X.SX32 R5, R0, R151, 0x1, P0 ;  /* 0x0000009700059211 */ /* 0x000fe400000f0eff */
[----:B------:R-:W-:-:S04]  /*3170*/  @!P1 LEA R4, P0, R3, c[0x0][0x2a0], 0x2 ;  /* 0x0000a80003049a11 */ /* 0x000fc800078010ff */
[----:B------:R-:W-:-:S05]  /*3180*/  @!P1 LEA.HI.X R5, R3, c[0x0][0x2a4], R5, 0x2, P0 ;  /* 0x0000a90003059a11 */ /* 0x000fca00000f1405 */
[----:B------:R-:W2:Y:S01]  /*3190*/  @!P1 LDG.E R210, [R4.64] ;  /* 0x0000000604d29981 */ /* 0x000ea2000c1e1900 */
[----:B------:R-:W-:Y:S01]  /*31a0*/  IMAD.MOV R0, RZ, RZ, -R0 ;  /* 0x000000ffff007224 */ /* 0x000fe200078e0a00 */
[----:B------:R-:W-:Y:S01]  /*31b0*/  BSSY B0, `(.L_x_1454) ;  /* 0x0000122000007945 */ /* 0x000fe20003800000 */
[----:B------:R-:W-:Y:S01]  /*31c0*/  IMAD.WIDE.U32 R172, R20, c[0x0][0x1e8], RZ ;  /* 0x00007a0014ac7a25 */ /* 0x000fe200078e00ff */
[----:B------:R-:W1:Y:S03]  /*31d0*/  S2R R10, SR_TID.X ;  /* 0x00000000000a7919 */ /* 0x000e660000002100 */
[----:B------:R-:W-:Y:S01]  /*31e0*/  IMAD R211, R0, c[0x0][0x2b8], R2 ;  /* 0x0000ae0000d37a24 */ /* 0x000fe200078e0202 */
[----:B------:R-:W-:Y:S01]  /*31f0*/  STL.64 [R1], R172 ;  /* 0x000000ac01007387 */ /* 0x000fe20000100a00 */
[----:B------:R-:W-:Y:S02]  /*3200*/  IMAD R252, R20, c[0x0][0x1ec], R173 ;  /* 0x00007b0014fc7a24 */ /* 0x000fe400078e02ad */
[----:B------:R-:W-:Y:S01]  /*3210*/  IMAD.WIDE.U32 R2, R211, c[0x0][0x1e0], RZ ;  /* 0x00007800d3027a25 */ /* 0x000fe200078e00ff */
[----:B------:R-:W-:-:S03]  /*3220*/  SHF.R.S32.HI R22, RZ, 0x1f, R211 ;  /* 0x0000001fff167819 */ /* 0x000fc600000114d3 */
[----:B------:R-:W-:Y:S02]  /*3230*/  IMAD R148, R150, -0x50, R9 ;  /* 0xffffffb096947824 */ /* 0x000fe400078e0209 */
[----:B------:R-:W-:Y:S02]  /*3240*/  IMAD R0, R22, c[0x0][0x1e0], RZ ;  /* 0x0000780016007a24 */ /* 0x000fe400078e02ff */
[----:B------:R-:W-:-:S04]  /*3250*/  IMAD.WIDE.U32 R78, R20, c[0x0][0x210], RZ ;  /* 0x00008400144e7a25 */ /* 0x000fc800078e00ff */
[----:B------:R-:W-:Y:S01]  /*3260*/  IMAD R0, R211, c[0x0][0x1e4], R0 ;  /* 0x00007900d3007a24 */ /* 0x000fe200078e0200 */
[----:B------:R-:W-:Y:S01]  /*3270*/  STL.64 [R1+0x10], R78 ;  /* 0x0000104e01007387 */ /* 0x000fe20000100a00 */
[----:B------:R-:W-:Y:S01]  /*3280*/  IMAD R76, R20, c[0x0][0x214], R79 ;  /* 0x00008500144c7a24 */ /* 0x000fe200078e024f */
[----:B------:R-:W-:Y:S01]  /*3290*/  SHF.L.U64.HI R20, R204, 0x1, R104 ;  /* 0x00000001cc147819 */ /* 0x000fe20000010268 */
[----:B------:R-:W-:Y:S01]  /*32a0*/  IMAD.IADD R3, R3, 0x1, R0 ;  /* 0x0000000103037824 */ /* 0x000fe200078e0200 */
[----:B-1----:R-:W-:Y:S02]  /*32b0*/  SHF.R.S32.HI R7, RZ, 0x1f, R10 ;  /* 0x0000001fff077819 */ /* 0x002fe4000001140a */
[----:B------:R-:W-:Y:S02]  /*32c0*/  STL [R1+0x1c], R76 ;  /* 0x00001c4c01007387 */ /* 0x000fe40000100800 */
[----:B------:R-:W-:-:S04]  /*32d0*/  LEA.HI R7, R7, R10, RZ, 0x3 ;  /* 0x0000000a07077211 */ /* 0x000fc800078f18ff */
[----:B------:R-:W-:-:S05]  /*32e0*/  SHF.R.S32.HI R7, RZ, 0x3, R7 ;  /* 0x00000003ff077819 */ /* 0x000fca0000011407 */
[----:B------:R-:W-:-:S05]  /*32f0*/  IMAD.IADD R21, R148, 0x1, -R7 ;  /* 0x0000000194157824 */ /* 0x000fca00078e0a07 */
[C---:B------:R-:W-:Y:S02]  /*3300*/  ISETP.GE.AND P6, PT, R21.reuse, 0x1, PT ;  /* 0x000000011500780c */ /* 0x040fe40003fc6270 */
[----:B------:R-:W-:Y:S02]  /*3310*/  ISETP.GE.AND P3, PT, R21, 0x11, PT ;  /* 0x000000111500780c */ /* 0x000fe40003f66270 */
[----:B--2---:R-:W-:Y:S01]  /*3320*/  SHF.R.S32.HI R23, RZ, 0x1f, R210 ;  /* 0x0000001fff177819 */ /* 0x004fe200000114d2 */
[----:B------:R-:W-:-:S04]  /*3330*/  IMAD.WIDE.U32 R2, R210, c[0x0][0x1f0], R2 ;  /* 0x00007c00d2027a25 */ /* 0x000fc800078e0002 */
[----:B------:R-:W-:Y:S01]  /*3340*/  IMAD R0, R23, c[0x0][0x1f0], RZ ;  /* 0x00007c0017007a24 */ /* 0x000fe200078e02ff */
[----:B------:R-:W-:-:S03]  /*3350*/  IADD3 R2, P0, R2, R172, RZ ;  /* 0x000000ac02027210 */ /* 0x000fc60007f1e0ff */
[----:B------:R-:W-:-:S05]  /*3360*/  IMAD R0, R210, c[0x0][0x1f4], R0 ;  /* 0x00007d00d2007a24 */ /* 0x000fca00078e0200 */
[----:B------:R-:W-:Y:S02]  /*3370*/  IADD3.X R3, R252, R3, R0, P0, !PT ;  /* 0x00000003fc037210 */ /* 0x000fe400007fe400 */
[----:B------:R-:W-:-:S04]  /*3380*/  LEA R0, P0, R2, c[0x0][0x1c8], 0x1 ;  /* 0x0000720002007a11 */ /* 0x000fc800078008ff */
[----:B---3--:R-:W-:Y:S01]  /*3390*/  LEA.HI.X R6, R2, c[0x0][0x1cc], R3, 0x1, P0 ;  /* 0x0000730002067a11 */ /* 0x008fe200000f0c03 */
[----:B------:R-:W-:Y:S01]  /*33a0*/  SHFL.IDX PT, R10, R0, 0x2, 0x181f ;  /* 0x00581f00000a7f89 */ /* 0x000fe200000e0000 */
[----:B------:R-:W-:-:S03]  /*33b0*/  @P6 ISETP.GE.AND P0, PT, R204, c[0x0][0x1d4], PT ;  /* 0x00007500cc006a0c */ /* 0x000fc60003f06270 */
[----:B------:R-:W1:Y:S04]  /*33c0*/  SHFL.IDX PT, R2, R0, RZ, 0x181f ;  /* 0x00181fff00027589 */ /* 0x000e6800000e0000 */
[----:B------:R-:W2:Y:S04]  /*33d0*/  SHFL.IDX PT, R3, R0, 0x1, 0x181f ;  /* 0x00381f0000037f89 */ /* 0x000ea800000e0000 */
[----:B------:R-:W3:Y:S04]  /*33e0*/  SHFL.IDX PT, R5, R6, RZ, 0x181f ;  /* 0x00181fff06057589 */ /* 0x000ee800000e0000 */
[----:B------:R-:W4:Y:S04]  /*33f0*/  SHFL.IDX PT, R7, R6, 0x1, 0x181f ;  /* 0x00381f0006077f89 */ /* 0x000f2800000e0000 */
[----:B------:R-:W5:Y:S04]  /*3400*/  SHFL.IDX PT, R11, R6, 0x2, 0x181f ;  /* 0x00581f00060b7f89 */ /* 0x000f6800000e0000 */
[----:B------:R-:W5:Y:S01]  /*3410*/  SHFL.IDX PT, R8, R0, 0x3, 0x181f ;  /* 0x00781f0000087f89 */ /* 0x000f6200000e0000 */
[----:B-1----:R-:W-:-:S03]  /*3420*/  @P6 LEA R4, P1, R204, R2, 0x1 ;  /* 0x00000002cc046211 */ /* 0x002fc600078208ff */
[----:B------:R-:W1:Y:S01]  /*3430*/  SHFL.IDX PT, R9, R6, 0x3, 0x181f ;  /* 0x00781f0006097f89 */ /* 0x000e6200000e0000 */
[C---:B--2---:R-:W-:Y:S02]  /*3440*/  @P3 LEA R2, P2, R204.reuse, R3, 0x1 ;  /* 0x00000003cc023211 */ /* 0x044fe400078408ff */
[C-C-:B---3--:R-:W-:Y:S02]  /*3450*/  @P6 LEA.HI.X R5, R204.reuse, R5, R104.reuse, 0x1, P1 ;  /* 0x00000005cc056211 */ /* 0x148fe400008f0c68 */
[C---:B------:R-:W-:Y:S02]  /*3460*/  ISETP.GE.AND P1, PT, R21.reuse, 0x21, PT ;  /* 0x000000211500780c */ /* 0x040fe40003f26270 */
[C---:B----4-:R-:W-:Y:S01]  /*3470*/  @P3 LEA.HI.X R3, R204.reuse, R7, R104, 0x1, P2 ;  /* 0x00000007cc033211 */ /* 0x050fe200010f0c68 */
[----:B------:R2:W-:Y:S01]  /*3480*/  @P6 LDGSTS.E.BYPASS.LTC128B.128 [R209+0x2900], [R4.64], !P0 ;  /* 0x0290000004d16fae */ /* 0x0005e2000c101d46 */
[C---:B------:R-:W-:Y:S02]  /*3490*/  @P3 ISETP.GE.AND P2, PT, R204.reuse, c[0x0][0x1d4], PT ;  /* 0x00007500cc003a0c */ /* 0x040fe40003f46270 */
[----:B------:R-:W-:Y:S01]  /*34a0*/  ISETP.GE.AND P6, PT, R21, 0x31, PT ;  /* 0x000000311500780c */ /* 0x000fe20003fc6270 */
[----:B------:R-:W3:Y:S04]  /*34b0*/  SHFL.IDX PT, R7, R0, 0x4, 0x181f ;  /* 0x00981f0000077f89 */ /* 0x000ee800000e0000 */
[----:B------:R-:W4:Y:S02]  /*34c0*/  SHFL.IDX PT, R0, R6, 0x4, 0x181f ;  /* 0x00981f0006007f89 */ /* 0x000f2400000e0000 */
[----:B------:R-:W-:-:S04]  /*34d0*/  @P1 ISETP.GE.AND P0, PT, R204, c[0x0][0x1d4], PT ;  /* 0x00007500cc001a0c */ /* 0x000fc80003f06270 */
[----:B------:R1:W-:Y:S01]  /*34e0*/  @P3 LDGSTS.E.BYPASS.LTC128B.128 [R209+0x3100], [R2.64], !P2 ;  /* 0x0310000002d13fae */ /* 0x0003e2000d101d46 */
[----:B------:R-:W-:Y:S02]  /*34f0*/  ISETP.GE.AND P3, PT, R21, 0x41, PT ;  /* 0x000000411500780c */ /* 0x000fe40003f66270 */
[----:B-1----:R-:W-:-:S04]  /*3500*/  @P1 LEA R2, P2, R204, R10, 0x1 ;  /* 0x0000000acc021211 */ /* 0x002fc800078408ff */
[C---:B-----5:R-:W-:Y:S02]  /*3510*/  @P1 LEA.HI.X R3, R204.reuse, R11, R104, 0x1, P2 ;  /* 0x0000000bcc031211 */ /* 0x060fe400010f0c68 */
[----:B--2---:R-:W-:-:S03]  /*3520*/  @P6 LEA R4, P2, R204, R8, 0x1 ;  /* 0x00000008cc046211 */ /* 0x004fc600078408ff */
[----:B------:R3:W-:Y:S01]  /*3530*/  @P1 LDGSTS.E.BYPASS.LTC128B.128 [R209+0x3900], [R2.64], !P0 ;  /* 0x0390000002d11fae */ /* 0x0007e2000c101d46 */
[C---:B------:R-:W-:Y:S02]  /*3540*/  @P6 ISETP.GE.AND P1, PT, R204.reuse, c[0x0][0x1d4], PT ;  /* 0x00007500cc006a0c */ /* 0x040fe40003f26270 */
[C---:B------:R-:W-:Y:S02]  /*3550*/  @P3 ISETP.GE.AND P0, PT, R204.reuse, c[0x0][0x1d4], PT ;  /* 0x00007500cc003a0c */ /* 0x040fe40003f06270 */
[----:B------:R-:W-:-:S09]  /*3560*/  @P6 LEA.HI.X R5, R204, R9, R104, 0x1, P2 ;  /* 0x00000009cc056211 */ /* 0x000fd200010f0c68 */
[----:B------:R1:W-:Y:S01]  /*3570*/  @P6 LDGSTS.E.BYPASS.LTC128B.128 [R209+0x4100], [R4.64], !P1 ;  /* 0x0410000004d16fae */ /* 0x0003e2000c901d46 */
[----:B------:R-:W-:-:S04]  /*3580*/  ISETP.GE.AND P1, PT, R204, c[0x0][0x1d4], PT ;  /* 0x00007500cc007a0c */ /* 0x000fc80003f26270 */
[----:B------:R-:W-:Y:S02]  /*3590*/  ISETP.LT.OR P6, PT, R21, 0x11, P1 ;  /* 0x000000111500780c */ /* 0x000fe40000fc1670 */
[----:B---3--:R-:W-:-:S04]  /*35a0*/  @P3 LEA R2, P2, R204, R7, 0x1 ;  /* 0x00000007cc023211 */ /* 0x008fc800078408ff */
[----:B----4-:R-:W-:Y:S01]  /*35b0*/  @P3 LEA.HI.X R3, R204, R0, R104, 0x1, P2 ;  /* 0x00000000cc033211 */ /* 0x010fe200010f0c68 */
[----:B------:R-:W-:Y:S02]  /*35c0*/  IMAD R0, R22, c[0x0][0x208], RZ ;  /* 0x0000820016007a24 */ /* 0x000fe400078e02ff */
[----:B------:R-:W-:Y:S02]  /*35d0*/  IMAD.SHL.U32 R22, R204, 0x2, RZ ;  /* 0x00000002cc167824 */ /* 0x000fe400078e00ff */
[----:B------:R2:W-:Y:S01]  /*35e0*/  @P3 LDGSTS.E.BYPASS.LTC128B.128 [R209+0x4900], [R2.64], !P0 ;  /* 0x0490000002d13fae */ /* 0x0005e2000c101d46 */
[----:B------:R-:W-:-:S03]  /*35f0*/  IMAD R0, R211, c[0x0][0x20c], R0 ;  /* 0x00008300d3007a24 */ /* 0x000fc600078e0200 */
[----:B------:R-:W0:Y:S01]  /*3600*/  LDGDEPBAR ;  /* 0x00000000000079af */ /* 0x000e220000000000 */
[----:B--2---:R-:W-:Y:S01]  /*3610*/  IMAD.WIDE.U32 R2, R211, c[0x0][0x208], RZ ;  /* 0x00008200d3027a25 */ /* 0x004fe200078e00ff */
[----:B------:R-:W-:-:S04]  /*3620*/  DEPBAR.LE SB0, 0x1 ;  /* 0x000080400000791a */ /* 0x000fc80000000000 */
[----:B------:R-:W-:-:S04]  /*3630*/  DEPBAR.LE SB0, 0x0 ;  /* 0x000080000000791a */ /* 0x000fc80000000000 */
[----:B------:R-:W-:Y:S01]  /*3640*/  BAR.SYNC.DEFER_BLOCKING 0x0 ;  /* 0x0000000000007b1d */ /* 0x000fe20000010000 */
[----:B------:R-:W-:Y:S02]  /*3650*/  IMAD.IADD R3, R3, 0x1, R0 ;  /* 0x0000000103037824 */ /* 0x000fe400078e0200 */
[----:B------:R-:W-:Y:S02]  /*3660*/  IMAD R0, R23, c[0x0][0x218], RZ ;  /* 0x0000860017007a24 */ /* 0x000fe400078e02ff */
[----:B------:R-:W-:-:S04]  /*3670*/  IMAD.WIDE.U32 R2, R210, c[0x0][0x218], R2 ;  /* 0x00008600d2027a25 */ /* 0x000fc800078e0002 */
[----:B------:R-:W-:Y:S01]  /*3680*/  IMAD R0, R210, c[0x0][0x21c], R0 ;  /* 0x00008700d2007a24 */ /* 0x000fe200078e0200 */
[----:B------:R-:W-:-:S04]  /*3690*/  IADD3 R2, P0, R2, R78, RZ ;  /* 0x0000004e02027210 */ /* 0x000fc80007f1e0ff */
[----:B------:R-:W-:Y:S02]  /*36a0*/  IADD3.X R3, R76, R3, R0, P0, !PT ;  /* 0x000000034c037210 */ /* 0x000fe400007fe400 */
[----:B------:R-:W-:-:S04]  /*36b0*/  LEA R0, P0, R2, c[0x0][0x1f8], 0x1 ;  /* 0x00007e0002007a11 */ /* 0x000fc800078008ff */
[----:B------:R-:W-:Y:S02]  /*36c0*/  LEA.HI.X R2, R2, c[0x0][0x1fc], R3, 0x1, P0 ;  /* 0x00007f0002027a11 */ /* 0x000fe400000f0c03 */
[----:B------:R-:W-:Y:S01]  /*36d0*/  SHFL.IDX PT, R3, R0, 0x1, 0x181f ;  /* 0x00381f0000037f89 */ /* 0x000fe200000e0000 */
[----:B------:R-:W-:-:S03]  /*36e0*/  ISETP.LT.OR P0, PT, R21, 0x1, P1 ;  /* 0x000000011500780c */ /* 0x000fc60000f01670 */
[----:B-1----:R-:W-:Y:S04]  /*36f0*/  LDSM.16.M88.4 R4, [R195+0x2000] ;  /* 0x00200000c304783b */ /* 0x002fe80000000200 */
[----:B------:R-:W1:Y:S04]  /*3700*/  LDSM.16.M88.4 R12, [R188+0x800] ;  /* 0x00080000bc0c783b */ /* 0x000e680000000200 */
[----:B------:R-:W2:Y:S04]  /*3710*/  LDSM.16.M88.4 R8, [R195] ;  /* 0x00000000c308783b */ /* 0x000ea80000000200 */
[----:B------:R-:W3:Y:S04]  /*3720*/  LDSM.16.M88.4 R16, [R188] ;  /* 0x00000000bc10783b */ /* 0x000ee80000000200 */
[----:B------:R-:W4:Y:S04]  /*3730*/  LDSM.16.M88.4 R24, [R188+0x1000] ;  /* 0x00100000bc18783b */ /* 0x000f280000000200 */
[----:B------:R-:W5:Y:S04]  /*3740*/  LDSM.16.M88.4 R28, [R188+0x1800] ;  /* 0x00180000bc1c783b */ /* 0x000f680000000200 */
[----:B------:R-:W4:Y:S04]  /*3750*/  LDSM.16.M88.4 R32, [R188+0x2000] ;  /* 0x00200000bc20783b */ /* 0x000f280000000200 */
[----:B------:R-:W-:Y:S04]  /*3760*/  LDSM.16.M88.4 R36, [R202] ;  /* 0x00000000ca24783b */ /* 0x000fe80000000200 */
[----:B------:R-:W-:Y:S04]  /*3770*/  LDSM.16.M88.4 R64, [R199] ;  /* 0x00000000c740783b */ /* 0x000fe80000000200 */
[----:B------:R-:W-:Y:S01]  /*3780*/  LDSM.16.M88.4 R40, [R203] ;  /* 0x00000000cb28783b */ /* 0x000fe20000000200 */
[-C--:B-1----:R-:W-:Y:S08]  /*3790*/  HMMA.16816.F32.BF16 R48, R4, R12.reuse, RZ ;  /* 0x0000000c0430723c */ /* 0x082ff000000418ff */
[C---:B--2---:R-:W-:Y:S01]  /*37a0*/  HMMA.16816.F32.BF16 R152, R8.reuse, R12, RZ ;  /* 0x0000000c0898723c */ /* 0x044fe200000418ff */
[----:B------:R-:W-:Y:S04]  /*37b0*/  SHFL.IDX PT, R12, R0, RZ, 0x181f ;  /* 0x00181fff000c7589 */ /* 0x000fe800000e0000 */
[----:B------:R-:W-:Y:S03]  /*37c0*/  SHFL.IDX PT, R13, R2, 0x3, 0x181f ;  /* 0x00781f00020d7f89 */ /* 0x000fe600000e0000 */
[C---:B---3--:R-:W-:Y:S08]  /*37d0*/  HMMA.16816.F32.BF16 R124, R8.reuse, R16, RZ ;  /* 0x00000010087c723c */ /* 0x048ff000000418ff */
[C---:B------:R-:W-:Y:S08]  /*37e0*/  HMMA.16816.F32.BF16 R128, R8.reuse, R18, RZ ;  /* 0x000000120880723c */ /* 0x040ff000000418ff */
[C---:B------:R-:W-:Y:S08]  /*37f0*/  HMMA.16816.F32.BF16 R112, R8.reuse, R14, RZ ;  /* 0x0000000e0870723c */ /* 0x040ff000000418ff */
[C---:B----4-:R-:W-:Y:S08]  /*3800*/  HMMA.16816.F32.BF16 R100, R8.reuse, R24, RZ ;  /* 0x000000180864723c */ /* 0x050ff000000418ff */
[C---:B------:R-:W-:Y:S08]  /*3810*/  HMMA.16816.F32.BF16 R132, R8.reuse, R26, RZ ;  /* 0x0000001a0884723c */ /* 0x040ff000000418ff */
[C---:B-----5:R-:W-:Y:S08]  /*3820*/  HMMA.16816.F32.BF16 R96, R8.reuse, R28, RZ ;  /* 0x0000001c0860723c */ /* 0x060ff000000418ff */
[C---:B------:R-:W-:Y:S08]  /*3830*/  HMMA.16816.F32.BF16 R144, R8.reuse, R30, RZ ;  /* 0x0000001e0890723c */ /* 0x040ff000000418ff */
[C---:B------:R-:W-:Y:S08]  /*3840*/  HMMA.16816.F32.BF16 R88, R8.reuse, R32, RZ ;  /* 0x000000200858723c */ /* 0x040ff000000418ff */
[----:B------:R-:W-:Y:S01]  /*3850*/  HMMA.16816.F32.BF16 R84, R8, R34, RZ ;  /* 0x000000220854723c */ /* 0x000fe200000418ff */
[----:B------:R-:W-:Y:S04]  /*3860*/  SHFL.IDX PT, R9, R2, RZ, 0x181f ;  /* 0x00181fff02097589 */ /* 0x000fe800000e0000 */
[----:B------:R-:W-:Y:S03]  /*3870*/  SHFL.IDX PT, R8, R0, 0x2, 0x181f ;  /* 0x00581f0000087f89 */ /* 0x000fe600000e0000 */
[C---:B------:R-:W-:Y:S01]  /*3880*/  HMMA.16816.F32.BF16 R44, R4.reuse, R16, RZ ;  /* 0x00000010042c723c */ /* 0x040fe200000418ff */
[----:B------:R-:W1:Y:S04]  /*3890*/  SHFL.IDX PT, R11, R2, 0x1, 0x181f ;  /* 0x00381f00020b7f89 */ /* 0x000e6800000e0000 */
[----:B------:R-:W2:Y:S02]  /*38a0*/  SHFL.IDX PT, R10, R0, 0x3, 0x181f ;  /* 0x00781f00000a7f89 */ /* 0x000ea400000e0000 */
[----:B------:R-:W-:Y:S01]  /*38b0*/  IADD3 R16, P2, R3, R22, RZ ;  /* 0x0000001603107210 */ /* 0x000fe20007f5e0ff */
[C---:B------:R-:W-:Y:S01]  /*38c0*/  HMMA.16816.F32.BF16 R52, R4.reuse, R24, RZ ;  /* 0x000000180434723c */ /* 0x040fe200000418ff */
[----:B------:R-:W-:Y:S07]  /*38d0*/  SHFL.IDX PT, R0, R0, 0x4, 0x181f ;  /* 0x00981f0000007f89 */ /* 0x000fee00000e0000 */
[C---:B------:R-:W-:Y:S08]  /*38e0*/  HMMA.16816.F32.BF16 R56, R4.reuse, R28, RZ ;  /* 0x0000001c0438723c */ /* 0x040ff000000418ff */
[----:B------:R-:W-:Y:S01]  /*38f0*/  HMMA.16816.F32.BF16 R60, R4, R32, RZ ;  /* 0x00000020043c723c */ /* 0x000fe200000418ff */
[----:B-1----:R-:W-:-:S07]  /*3900*/  IMAD.X R17, R11, 0x1, R20, P2 ;  /* 0x000000010b117824 */ /* 0x002fce00010e0614 */
[C---:B------:R-:W-:Y:S01]  /*3910*/  HMMA.16816.F32.BF16 R72, R4.reuse, R18, RZ ;  /* 0x000000120448723c */ /* 0x040fe200000418ff */
[----:B------:R-:W-:Y:S07]  /*3920*/  SHFL.IDX PT, R18, R2, 0x4, 0x181f ;  /* 0x00981f0002127f89 */ /* 0x000fee00000e0000 */
[C---:B------:R-:W-:Y:S01]  /*3930*/  HMMA.16816.F32.BF16 R68, R4.reuse, R14, RZ ;  /* 0x0000000e0444723c */ /* 0x040fe200000418ff */
[----:B------:R1:W3:Y:S07]  /*3940*/  SHFL.IDX PT, R15, R2, 0x2, 0x181f ;  /* 0x00581f00020f7f89 */ /* 0x0002ee00000e0000 */
[C---:B------:R-:W-:Y:S01]  /*3950*/  HMMA.16816.F32.BF16 R92, R4.reuse, R26, RZ ;  /* 0x0000001a045c723c */ /* 0x040fe200000418ff */
[----:B------:R-:W-:Y:S07]  /*3960*/  LDSM.16.M88.4 R24, [R200] ;  /* 0x00000000c818783b */ /* 0x000fee0000000200 */
[C---:B------:R-:W-:Y:S01]  /*3970*/  HMMA.16816.F32.BF16 R120, R4.reuse, R30, RZ ;  /* 0x0000001e0478723c */ /* 0x040fe200000418ff */
[----:B------:R-:W-:Y:S07]  /*3980*/  LDSM.16.M88.4 R28, [R201] ;  /* 0x00000000c91c783b */ /* 0x000fee0000000200 */
[----:B------:R-:W-:Y:S01]  /*3990*/  HMMA.16816.F32.BF16 R116, R4, R34, RZ ;  /* 0x000000220474723c */ /* 0x000fe200000418ff */
[----:B------:R-:W4:Y:S01]  /*39a0*/  LDSM.16.M88.4 R4, [R198+0x2000] ;  /* 0x00200000c604783b */ /* 0x000f220000000200 */
[----:B-1----:R-:W-:-:S02]  /*39b0*/  IADD3 R2, P3, R12, R22, RZ ;  /* 0x000000160c027210 */ /* 0x002fc40007f7e0ff */
[----:B--2---:R-:W-:-:S03]  /*39c0*/  IADD3 R12, P2, R10, R22, RZ ;  /* 0x000000160a0c7210 */ /* 0x004fc60007f5e0ff */
[--C-:B------:R-:W-:Y:S01]  /*39d0*/  IMAD.X R3, R9, 0x1, R20.reuse, P3 ;  /* 0x0000000109037824 */ /* 0x100fe200018e0614 */
[----:B------:R-:W-:Y:S01]  /*39e0*/  IADD3 R14, P3, R8, R22, RZ ;  /* 0x00000016080e7210 */ /* 0x000fe20007f7e0ff */
[--C-:B------:R-:W-:Y:S01]  /*39f0*/  IMAD.X R13, R13, 0x1, R20.reuse, P2 ;  /* 0x000000010d0d7824 */ /* 0x100fe200010e0614 */
[----:B------:R-:W-:Y:S01]  /*3a00*/  ISETP.LT.OR P2, PT, R21, 0x31, P1 ;  /* 0x000000311500780c */ /* 0x000fe20000f41670 */
[----:B------:R-:W1:Y:S02]  /*3a10*/  LDSM.16.M88.4 R8, [R198] ;  /* 0x00000000c608783b */ /* 0x000e640000000200 */
[----:B---3--:R-:W-:Y:S01]  /*3a20*/  IMAD.X R15, R15, 0x1, R20, P3 ;  /* 0x000000010f0f7824 */ /* 0x008fe200018e0614 */
[C---:B------:R-:W-:Y:S01]  /*3a30*/  ISETP.LT.OR P3, PT, R21.reuse, 0x21, P1 ;  /* 0x000000211500780c */ /* 0x040fe20000f61670 */
[----:B------:R-:W-:Y:S01]  /*3a40*/  @!PT LDS RZ, [RZ] ;  /* 0x00000000fffff984 */ /* 0x000fe20000000800 */
[----:B------:R-:W-:Y:S01]  /*3a50*/  @!PT LDS RZ, [RZ] ;  /* 0x00000000fffff984 */ /* 0x000fe20000000800 */
[----:B------:R-:W-:Y:S01]  /*3a60*/  @!PT LDS RZ, [RZ] ;  /* 0x00000000fffff984 */ /* 0x000fe20000000800 */
[----:B------:R2:W-:Y:S01]  /*3a70*/  LDGSTS.E.BYPASS.LTC128B.128 [R209+0x100], [R2.64], !P0 ;  /* 0x0010000002d17fae */ /* 0x0005e2000c101d46 */
[----:B------:R-:W-:-:S03]  /*3a80*/  ISETP.LT.OR P1, PT, R21, 0x41, P1 ;  /* 0x000000411500780c */ /* 0x000fc60000f21670 */
[----:B------:R3:W-:Y:S08]  /*3a90*/  LDGSTS.E.BYPASS.LTC128B.128 [R209+0x900], [R16.64], !P6 ;  /* 0x0090000010d17fae */ /* 0x0007f0000f101d46 */
[----:B------:R5:W-:Y:S01]  /*3aa0*/  LDGSTS.E.BYPASS.LTC128B.128 [R209+0x1100], [R14.64], !P3 ;  /* 0x011000000ed17fae */ /* 0x000be2000d901d46 */
[----:B------:R-:W-:-:S03]  /*3ab0*/  ISETP.GT.AND P3, PT, R248, 0x4f, PT ;  /* 0x0000004ff800780c */ /* 0x000fc60003f64270 */
[----:B------:R5:W-:Y:S01]  /*3ac0*/  LDGSTS.E.BYPASS.LTC128B.128 [R209+0x1900], [R12.64], !P2 ;  /* 0x019000000cd17fae */ /* 0x000be2000d101d46 */
[----:B----4-:R-:W-:Y:S01]  /*3ad0*/  HMMA.16816.F32.BF16 R32, R4, R36, R52 ;  /* 0x000000240420723c */ /* 0x010fe20000041834 */
[----:B--2---:R-:W-:-:S05]  /*3ae0*/  IADD3 R2, P0, R0, R22, RZ ;  /* 0x0000001600027210 */ /* 0x004fca0007f1e0ff */
[----:B------:R-:W-:Y:S01]  /*3af0*/  IMAD.X R3, R18, 0x1, R20, P0 ;  /* 0x0000000112037824 */ /* 0x000fe200000e0614 */
[----:B------:R-:W-:Y:S01]  /*3b00*/  ISETP.GT.AND P0, PT, R150, R249, PT ;  /* 0x000000f99600720c */ /* 0x000fe20003f04270 */
[C---:B------:R-:W-:Y:S03]  /*3b10*/  HMMA.16816.F32.BF16 R104, R4.reuse, R24, R60 ;  /* 0x000000180468723c */ /* 0x040fe6000004183c */
[----:B------:R2:W-:Y:S04]  /*3b20*/  LDGSTS.E.BYPASS.LTC128B.128 [R209+0x2100], [R2.64], !P1 ;  /* 0x0210000002d17fae */ /* 0x0005e8000c901d46 */
[----:B---3--:R-:W-:Y:S01]  /*3b30*/  LDSM.16.M88.4 R16, [R196+0x2000] ;  /* 0x00200000c410783b */ /* 0x008fe20000000200 */
[C---:B------:R-:W-:Y:S03]  /*3b40*/  HMMA.16816.F32.BF16 R108, R4.reuse, R28, R56 ;  /* 0x0000001c046c723c */ /* 0x040fe60000041838 */
[----:B------:R-:W3:Y:S04]  /*3b50*/  LDSM.16.M88.4 R52, [R194+0x1000] ;  /* 0x00100000c234783b */ /* 0x000ee80000000200 */
[----:B------:R-:W4:Y:S01]  /*3b60*/  LDSM.16.M88.4 R60, [R194] ;  /* 0x00000000c23c783b */ /* 0x000f220000000200 */
[C---:B------:R-:W-:Y:S03]  /*3b70*/  HMMA.16816.F32.BF16 R80, R4.reuse, R64, R44 ;  /* 0x000000400450723c */ /* 0x040fe6000004182c */
[----:B------:R-:W2:Y:S04]  /*3b80*/  LDSM.16.M88.4 R56, [R194+0x800] ;  /* 0x00080000c238783b */ /* 0x000ea80000000200 */
[----:B-----5:R-:W5:Y:S01]  /*3b90*/  LDSM.16.M88.4 R12, [R196] ;  /* 0x00000000c40c783b */ /* 0x020f620000000200 */
[C---:B------:R-:W-:Y:S03]  /*3ba0*/  HMMA.16816.F32.BF16 R76, R4.reuse, R40, R48 ;  /* 0x00000028044c723c */ /* 0x040fe60000041830 */
[----:B------:R-:W2:Y:S04]  /*3bb0*/  LDSM.16.M88.4 R48, [R194+0x1800] ;  /* 0x00180000c230783b */ /* 0x000ea80000000200 */
[----:B------:R-:W2:Y:S01]  /*3bc0*/  LDSM.16.M88.4 R44, [R194+0x2000] ;  /* 0x00200000c22c783b */ /* 0x000ea20000000200 */
[----:B------:R-:W-:Y:S03]  /*3bd0*/  HMMA.16816.F32.BF16 R72, R4, R66, R72 ;  /* 0x000000420448723c */ /* 0x000fe60000041848 */
[----:B------:R-:W0:Y:S05]  /*3be0*/  LDGDEPBAR ;  /* 0x00000000000079af */ /* 0x000e2a0000000000 */
[----:B-1----:R-:W-:Y:S08]  /*3bf0*/  HMMA.16816.F32.BF16 R124, R8, R64, R124 ;  /* 0x00000040087c723c */ /* 0x002ff0000004187c */
[----:B------:R-:W-:Y:S08]  /*3c00*/  HMMA.16816.F32.BF16 R68, R4, R42, R68 ;  /* 0x0000002a0444723c */ /* 0x000ff00000041844 */
[C---:B------:R-:W-:Y:S08]  /*3c10*/  HMMA.16816.F32.BF16 R156, R8.reuse, R36, R100 ;  /* 0x00000024089c723c */ /* 0x040ff00000041864 */
[C---:B------:R-:W-:Y:S08]  /*3c20*/  HMMA.16816.F32.BF16 R64, R8.reuse, R66, R128 ;  /* 0x000000420840723c */ /* 0x040ff00000041880 */
[C---:B------:R-:W-:Y:S08]  /*3c30*/  HMMA.16816.F32.BF16 R152, R8.reuse, R40, R152 ;  /* 0x000000280898723c */ /* 0x040ff00000041898 */
[----:B------:R-:W-:Y:S01]  /*3c40*/  HMMA.16816.F32.BF16 R100, R8, R42, R112 ;  /* 0x0000002a0864723c */ /* 0x000fe20000041870 */
[----:B------:R-:W-:Y:S07]  /*3c50*/  LDSM.16.M88.4 R40, [R191] ;  /* 0x00000000bf28783b */ /* 0x000fee0000000200 */
[-C--:B------:R-:W-:Y:S08]  /*3c60*/  HMMA.16816.F32.BF16 R164, R4, R38.reuse, R92 ;  /* 0x0000002604a4723c */ /* 0x080ff0000004185c */
[----:B------:R-:W-:Y:S01]  /*3c70*/  HMMA.16816.F32.BF16 R132, R8, R38, R132 ;  /* 0x000000260884723c */ /* 0x000fe20000041884 */
[----:B------:R-:W-:Y:S07]  /*3c80*/  LDSM.16.M88.4 R36, [R191+0x800] ;  /* 0x00080000bf24783b */ /* 0x000fee0000000200 */
[C---:B------:R-:W-:Y:S08]  /*3c90*/  HMMA.16816.F32.BF16 R120, R4.reuse, R30, R120 ;  /* 0x0000001e0478723c */ /* 0x040ff00000041878 */
[----:B------:R-:W-:Y:S01]  /*3ca0*/  HMMA.16816.F32.BF16 R116, R4, R26, R116 ;  /* 0x0000001a0474723c */ /* 0x000fe20000041874 */
[----:B------:R-:W-:Y:S07]  /*3cb0*/  LDSM.16.M88.4 R4, [R197+0x2000] ;  /* 0x00200000c504783b */ /* 0x000fee0000000200 */
[C---:B------:R-:W-:Y:S08]  /*3cc0*/  HMMA.16816.F32.BF16 R160, R8.reuse, R28, R96 ;  /* 0x0000001c08a0723c */ /* 0x040ff00000041860 */
[C---:B------:R-:W-:Y:S08]  /*3cd0*/  HMMA.16816.F32.BF16 R168, R8.reuse, R24, R88 ;  /* 0x0000001808a8723c */ /* 0x040ff00000041858 */
[C---:B------:R-:W-:Y:S01]  /*3ce0*/  HMMA.16816.F32.BF16 R144, R8.reuse, R30, R144 ;  /* 0x0000001e0890723c */ /* 0x040fe20000041890 */
[----:B------:R-:W-:Y:S07]  /*3cf0*/  LDSM.16.M88.4 R28, [R191+0x1800] ;  /* 0x00180000bf1c783b */ /* 0x000fee0000000200 */
[----:B------:R-:W-:Y:S01]  /*3d00*/  HMMA.16816.F32.BF16 R140, R8, R26, R84 ;  /* 0x0000001a088c723c */ /* 0x000fe20000041854 */
[----:B------:R-:W-:Y:S04]  /*3d10*/  LDSM.16.M88.4 R8, [R197] ;  /* 0x00000000c508783b */ /* 0x000fe80000000200 */
[----:B------:R-:W-:Y:S03]  /*3d20*/  LDSM.16.M88.4 R24, [R191+0x2000] ;  /* 0x00200000bf18783b */ /* 0x000fe60000000200 */
[----:B---3--:R-:W-:Y:S01]  /*3d30*/  HMMA.16816.F32.BF16 R112, R16, R52, R32 ;  /* 0x000000341070723c */ /* 0x008fe20000041820 */
[----:B------:R-:W1:Y:S01]  /*3d40*/  LDSM.16.M88.4 R32, [R191+0x1000] ;  /* 0x00100000bf20783b */ /* 0x000e620000000200 */
[----:B------:R-:W-:-:S06]  /*3d50*/  DEPBAR.LE SB0, 0x0 ;  /* 0x000080000000791a */ /* 0x000fcc0000000000 */
[C---:B----4-:R-:W-:Y:S08]  /*3d60*/  HMMA.16816.F32.BF16 R96, R16.reuse, R62, R72 ;  /* 0x0000003e1060723c */ /* 0x050ff00000041848 */
[C---:B--2---:R-:W-:Y:S08]  /*3d70*/  HMMA.16816.F32.BF16 R128, R16.reuse, R56, R76 ;  /* 0x000000381080723c */ /* 0x044ff0000004184c */
[----:B------:R-:W-:Y:S08]  /*3d80*/  HMMA.16816.F32.BF16 R92, R16, R58, R68 ;  /* 0x0000003a105c723c */ /* 0x000ff00000041844 */
[----:B-----5:R-:W-:Y:S08]  /*3d90*/  HMMA.16816.F32.BF16 R72, R12, R62, R64 ;  /* 0x0000003e0c48723c */ /* 0x020ff00000041840 */
        /* <DEDUP_REMOVED lines=14> */
[----:B------:R-:W-:Y:S08]  /*3e80*/  HMMA.16816.F32.BF16 R12, R12, R46, R140 ;  /* 0x0000002e0c0c723c */ /* 0x000ff0000004188c */
[C---:B-1----:R-:W-:Y:S08]  /*3e90*/  HMMA.16816.F32.BF16 R112, R4.reuse, R32, R112 ;  /* 0x000000200470723c */ /* 0x042ff00000041870 */
[----:B------:R-:W-:Y:S08]  /*3ea0*/  HMMA.16816.F32.BF16 R88, R4, R34, R88 ;  /* 0x000000220458723c */ /* 0x000ff00000041858 */
[C---:B------:R-:W-:Y:S08]  /*3eb0*/  HMMA.16816.F32.BF16 R60, R8.reuse, R32, R60 ;  /* 0x00000020083c723c */ /* 0x040ff0000004183c */
[----:B------:R-:W-:Y:S08]  /*3ec0*/  HMMA.16816.F32.BF16 R56, R8, R34, R56 ;  /* 0x000000220838723c */ /* 0x000ff00000041838 */
[C---:B------:R-:W-:Y:S08]  /*3ed0*/  HMMA.16816.F32.BF16 R104, R4.reuse, R24, R104 ;  /* 0x000000180468723c */ /* 0x040ff00000041868 */
[----:B------:R-:W-:Y:S08]  /*3ee0*/  HMMA.16816.F32.BF16 R80, R4, R26, R80 ;  /* 0x0000001a0450723c */ /* 0x000ff00000041850 */
[----:B------:R-:W-:Y:S08]  /*3ef0*/  HMMA.16816.F32.BF16 R32, R8, R24, R16 ;  /* 0x000000180820723c */ /* 0x000ff00000041810 */
        /* <DEDUP_REMOVED lines=44> */
.L_x_1566:
        /* <DEDUP_REMOVED lines=24> */
.L_x_1567:
        /* <DEDUP_REMOVED lines=9> */
.L_x_1455:
[----:B------:R-:W-:Y:S05]  /*43d0*/  BSYNC B0 ;  /* 0x0000000000007941 */ /* 0x000fea0003800000 */
.L_x_1454:
[----:B-1----:R-:W2:Y:S04]  /*43e0*/  LDL R2, [R1+0x28] ;  /* 0x0000280001027983 */ /* 0x002ea80000100800 */
[----:B------:R-:W2:Y:S04]  /*43f0*/  LDL R0, [R1+0x40] ;  /* 0x0000400001007983 */ /* 0x000ea80000100800 */
[----:B------:R-:W3:Y:S04]  /*4400*/  LDL R5, [R1+0x2c] ;  /* 0x00002c0001057983 */ /* 0x000ee80000100800 */
[----:B------:R-:W4:Y:S04]  /*4410*/  LDL R4, [R1+0x20] ;  /* 0x0000200001047983 */ /* 0x000f280000100800 */
[----:B------:R-:W0:Y:S01]  /*4420*/  LDGDEPBAR ;  /* 0x00000000000079af */ /* 0x000e220000000000 */
[----:B--2---:R-:W-:-:S04]  /*4430*/  IMAD.IADD R0, R0, 0x1, R2 ;  /* 0x0000000100007824 */ /* 0x004fc800078e0202 */
[----:B------:R-:W-:Y:S01]  /*4440*/  @P5 IMAD.HI.U32 R3, R0, c[0x0][0x2c8], RZ ;  /* 0x0000b20000035a27 */ /* 0x000fe200078e00ff */
[C---:B---3--:R-:W-:Y:S02]  /*4450*/  IADD3 R2, -R5.reuse, 0x1, R148 ;  /* 0x0000000105027810 */ /* 0x048fe40007ffe194 */
[----:B------:R-:W-:Y:S02]  /*4460*/  IADD3 R5, -R5, R148, RZ ;  /* 0x0000009405057210 */ /* 0x000fe40007ffe1ff */
[----:B------:R-:W-:Y:S01]  /*4470*/  @P5 SHF.R.U32.HI R0, RZ, c[0x0][0x2cc], R3 ;  /* 0x0000b300ff005a19 */ /* 0x000fe20000011603 */
[----:B----4-:R-:W-:Y:S01]  /*4480*/  IMAD.IADD R4, R2, 0x1, -R4 ;  /* 0x0000000102047824 */ /* 0x010fe200078e0a04 */
[----:B------:R-:W-:Y:S05]  /*4490*/  BRA.DIV ~URZ, `(.L_x_1458) ;  /* 0x0000f5127f007947 */ /* 0x000fea000b800000 */
[----:B------:R1:W2:Y:S02]  /*44a0*/  SHFL.IDX PT, R2, R0, RZ, 0x1c1f ;  /* 0x001c1fff00027589 */ /* 0x0002a400000e0000 */
.L_x_1568:
        /* <DEDUP_REMOVED lines=41> */
[----:B------:R-:W-:Y:S01]  /*4740*/  FSEL R153, R25, -INF , P0 ;  /* 0xff80000019997808 */ /* 0x000fe20000000000 */
[----:B------:R-:W-:Y:S05]  /*4750*/  BRA.DIV ~URZ, `(.L_x_1459) ;  /* 0x0000f2c27f007947 */ /* 0x000fea000b800000 */
[----:B------:R-:W2:Y:S04]  /*4760*/  SHFL.IDX PT, R3, R0, 0x1, 0x1c1f ;  /* 0x003c1f0000037f89 */ /* 0x000ea800000e0000 */
[----:B------:R-:W3:Y:S04]  /*4770*/  SHFL.IDX PT, R2, R0, 0x2, 0x1c1f ;  /* 0x005c1f0000027f89 */ /* 0x000ee800000e0000 */
[----:B-1----:R-:W1:Y:S01]  /*4780*/  SHFL.IDX PT, R0, R0, 0x3, 0x1c1f ;  /* 0x007c1f0000007f89 */ /* 0x002e6200000e0000 */
[----:B--2---:R-:W-:-:S02]  /*4790*/  IMAD.IADD R3, R4, 0x1, R3 ;  /* 0x0000000104037824 */ /* 0x004fc400078e0203 */
[----:B---3--:R-:W-:-:S03]  /*47a0*/  IMAD.IADD R2, R4, 0x1, R2 ;  /* 0x0000000104027824 */ /* 0x008fc600078e0202 */
[----:B------:R-:W-:Y:S01]  /*47b0*/  IMNMX R3, R5, R3, PT ;  /* 0x0000000305037217 */ /* 0x000fe20003800200 */
[----:B-1----:R-:W-:-:S03]  /*47c0*/  IMAD.IADD R0, R4, 0x1, R0 ;  /* 0x0000000104007824 */ /* 0x002fc600078e0200 */
[C---:B------:R-:W-:Y:S02]  /*47d0*/  ISETP.GT.AND P0, PT, R3.reuse, 0x9, PT ;  /* 0x000000090300780c */ /* 0x040fe40003f04270 */
[----:B------:R-:W-:Y:S02]  /*47e0*/  ISETP.GT.AND P2, PT, R3, 0x1, PT ;  /* 0x000000010300780c */ /* 0x000fe40003f44270 */
[----:B------:R-:W-:Y:S02]  /*47f0*/  FSEL R17, R75, -INF , P0 ;  /* 0xff8000004b117808 */ /* 0x000fe40000000000 */
[C---:B------:R-:W-:Y:S02]  /*4800*/  ISETP.GT.AND P0, PT, R3.reuse, 0x19, PT ;  /* 0x000000190300780c */ /* 0x040fe40003f04270 */
[----:B------:R-:W-:Y:S02]  /*4810*/  ISETP.GT.AND P1, PT, R3, 0x8, PT ;  /* 0x000000080300780c */ /* 0x000fe40003f24270 */
[----:B------:R-:W-:-:S02]  /*4820*/  FSEL R30, R67, -INF , P0 ;  /* 0xff800000431e7808 */ /* 0x000fc40000000000 */
[----:B------:R-:W-:Y:S02]  /*4830*/  ISETP.GT.AND P0, PT, R3, 0x29, PT ;  /* 0x000000290300780c */ /* 0x000fe40003f04270 */
[----:B------:R-:W-:Y:S02]  /*4840*/  FSEL R13, R79, -INF , P2 ;  /* 0xff8000004f0d7808 */ /* 0x000fe40001000000 */
[----:B------:R-:W-:Y:S02]  /*4850*/  FSEL R117, R59, -INF , P0 ;  /* 0xff8000003b757808 */ /* 0x000fe40000000000 */
[C---:B------:R-:W-:Y:S02]  /*4860*/  ISETP.GT.AND P0, PT, R3.reuse, 0x39, PT ;  /* 0x000000390300780c */ /* 0x040fe40003f04270 */
[----:B------:R-:W-:Y:S02]  /*4870*/  FSEL R15, R74, -INF , P1 ;  /* 0xff8000004a0f7808 */ /* 0x000fe40000800000 */
[----:B------:R-:W-:-:S02]  /*4880*/  ISETP.GT.AND P2, PT, R3, 0x11, PT ;  /* 0x000000110300780c */ /* 0x000fc40003f44270 */
[----:B------:R-:W-:Y:S02]  /*4890*/  FSEL R141, R51, -INF , P0 ;  /* 0xff800000338d7808 */ /* 0x000fe40000000000 */
[C---:B------:R-:W-:Y:S02]  /*48a0*/  ISETP.GT.AND P1, PT, R3.reuse, 0x18, PT ;  /* 0x000000180300780c */ /* 0x040fe40003f24270 */
[----:B------:R-:W-:Y:S02]  /*48b0*/  ISETP.GT.AND P0, PT, R3, 0x41, PT ;  /* 0x000000410300780c */ /* 0x000fe40003f04270 */
[----:B------:R-:W-:Y:S02]  /*48c0*/  IMNMX R2, R5, R2, PT ;  /* 0x0000000205027217 */ /* 0x000fe40003800200 */
[----:B------:R-:W-:Y:S02]  /*48d0*/  FSEL R23, R71, -INF , P2 ;  /* 0xff80000047177808 */ /* 0x000fe40001000000 */
[----:B------:R-:W-:-:S02]  /*48e0*/  FSEL R24, R66, -INF , P1 ;  /* 0xff80000042187808 */ /* 0x000fc40000800000 */
[----:B------:R-:W-:Y:S02]  /*48f0*/  ISETP.GT.AND P2, PT, R3, 0x21, PT ;  /* 0x000000210300780c */ /* 0x000fe40003f44270 */
[----:B------:R-:W-:Y:S02]  /*4900*/  FSEL R144, R35, -INF , P0 ;  /* 0xff80000023907808 */ /* 0x000fe40000000000 */
[----:B------:R-:W-:Y:S02]  /*4910*/  ISETP.GT.AND P1, PT, R3, 0x28, PT ;  /* 0x000000280300780c */ /* 0x000fe40003f24270 */
[----:B------:R-:W-:Y:S02]  /*4920*/  ISETP.GT.AND P0, PT, R2, RZ, PT ;  /* 0x000000ff0200720c */ /* 0x000fe40003f04270 */
[----:B------:R-:W-:Y:S02]  /*4930*/  IMNMX R0, R5, R0, PT ;  /* 0x0000000005007217 */ /* 0x000fe40003800200 */
[----:B------:R-:W-:-:S02]  /*4940*/  FSEL R119, R63, -INF , P2 ;  /* 0xff8000003f777808 */ /* 0x000fc40001000000 */
[----:B------:R-:W-:Y:S02]  /*4950*/  FSEL R118, R58, -INF , P1 ;  /* 0xff8000003a767808 */ /* 0x000fe40000800000 */
[C---:B------:R-:W-:Y:S02]  /*4960*/  ISETP.GT.AND P2, PT, R3.reuse, 0x31, PT ;  /* 0x000000310300780c */ /* 0x040fe40003f44270 */
[----:B------:R-:W-:Y:S02]  /*4970*/  FSEL R19, R136, -INF , P0 ;  /* 0xff80000088137808 */ /* 0x000fe40000000000 */
[----:B------:R-:W-:Y:S02]  /*4980*/  ISETP.GT.AND P1, PT, R3, 0x38, PT ;  /* 0x000000380300780c */ /* 0x000fe40003f24270 */
[----:B------:R-:W-:Y:S02]  /*4990*/  ISETP.GT.AND P0, PT, R0, 0x1, PT ;  /* 0x000000010000780c */ /* 0x000fe40003f04270 */
[----:B------:R-:W-:-:S02]  /*49a0*/  FSEL R135, R55, -INF , P2 ;  /* 0xff80000037877808 */ /* 0x000fc40001000000 */
[C---:B------:R-:W-:Y:S02]  /*49b0*/  ISETP.GT.AND P6, PT, R3.reuse, RZ, PT ;  /* 0x000000ff0300720c */ /* 0x040fe40003fc4270 */
[----:B------:R-:W-:Y:S02]  /*49c0*/  FSEL R134, R50, -INF , P1 ;  /* 0xff80000032867808 */ /* 0x000fe40000800000 */
[----:B------:R-:W-:Y:S02]  /*49d0*/  ISETP.GT.AND P2, PT, R3, 0x48, PT ;  /* 0x000000480300780c */ /* 0x000fe40003f44270 */
[----:B------:R-:W-:Y:S02]  /*49e0*/  FSEL R32, R139, -INF , P0 ;  /* 0xff8000008b207808 */ /* 0x000fe40000000000 */
[----:B------:R-:W-:Y:S02]  /*49f0*/  ISETP.GT.AND P1, PT, R3, 0x49, PT ;  /* 0x000000490300780c */ /* 0x000fe40003f24270 */
        /* <DEDUP_REMOVED lines=18> */
[----:B------:R-:W-:-:S02]  /*4b20*/  ISETP.GT.AND P2, PT, R0, RZ, PT ;  /* 0x000000ff0000720c */ /* 0x000fc40003f44270 */
[----:B------:R-:W-:Y:S02]  /*4b30*/  ISETP.GT.AND P1, PT, R0, 0x9, PT ;  /* 0x000000090000780c */ /* 0x000fe40003f24270 */
[----:B------:R-:W-:Y:S02]  /*4b40*/  ISETP.GT.AND P0, PT, R2, 0x19, PT ;  /* 0x000000190200780c */ /* 0x000fe40003f04270 */
[----:B------:R-:W-:Y:S02]  /*4b50*/  FSEL R140, R54, -INF , P6 ;  /* 0xff800000368c7808 */ /* 0x000fe40003000000 */
[----:B------:R-:W-:Y:S02]  /*4b60*/  ISETP.GT.AND P6, PT, R3, 0x40, PT ;  /* 0x000000400300780c */ /* 0x000fe40003fc4270 */
[----:B------:R-:W-:Y:S02]  /*4b70*/  FSEL R31, R138, -INF , P2 ;  /* 0xff8000008a1f7808 */ /* 0x000fe40001000000 */
[----:B------:R-:W-:-:S02]  /*4b80*/  FSEL R48, R99, -INF , P1 ;  /* 0xff80000063307808 */ /* 0x000fc40000800000 */
[----:B------:R-:W-:Y:S02]  /*4b90*/  FSEL R50, R93, -INF , P0 ;  /* 0xff8000005d327808 */ /* 0x000fe40000000000 */
[----:B------:R-:W-:Y:S02]  /*4ba0*/  ISETP.GT.AND P2, PT, R0, 0x8, PT ;  /* 0x000000080000780c */ /* 0x000fe40003f44270 */
[C---:B------:R-:W-:Y:S02]  /*4bb0*/  ISETP.GT.AND P1, PT, R2.reuse, 0x11, PT ;  /* 0x000000110200780c */ /* 0x040fe40003f24270 */
[----:B------:R-:W-:Y:S02]  /*4bc0*/  ISETP.GT.AND P0, PT, R2, 0x20, PT ;  /* 0x000000200200780c */ /* 0x000fe40003f04270 */
[----:B------:R-:W-:Y:S02]  /*4bd0*/  FSEL R145, R34, -INF , P6 ;  /* 0xff80000022917808 */ /* 0x000fe40003000000 */
[----:B------:R-:W-:-:S02]  /*4be0*/  FSEL R34, R98, -INF , P2 ;  /* 0xff80000062227808 */ /* 0x000fc40001000000 */
[----:B------:R-:W-:Y:S02]  /*4bf0*/  FSEL R33, R129, -INF , P1 ;  /* 0xff80000081217808 */ /* 0x000fe40000800000 */
[----:B------:R-:W-:Y:S02]  /*4c00*/  FSEL R101, R112, -INF , P0 ;  /* 0xff80000070657808 */ /* 0x000fe40000000000 */
[----:B------:R-:W-:Y:S02]  /*4c10*/  ISETP.GT.AND P2, PT, R0, 0x10, PT ;  /* 0x000000100000780c */ /* 0x000fe40003f44270 */
[----:B------:R-:W-:Y:S02]  /*4c20*/  ISETP.GT.AND P1, PT, R2, 0x18, PT ;  /* 0x000000180200780c */ /* 0x000fe40003f24270 */
[----:B------:R-:W-:Y:S02]  /*4c30*/  ISETP.GT.AND P0, PT, R0, 0x21, PT ;  /* 0x000000210000780c */ /* 0x000fe40003f04270 */
[----:B------:R-:W-:-:S02]  /*4c40*/  FSEL R49, R130, -INF , P2 ;  /* 0xff80000082317808 */ /* 0x000fc40001000000 */
[----:B------:R-:W-:Y:S02]  /*4c50*/  FSEL R35, R92, -INF , P1 ;  /* 0xff8000005c237808 */ /* 0x000fe40000800000 */
[----:B------:R-:W-:Y:S02]  /*4c60*/  FSEL R70, R115, -INF , P0 ;  /* 0xff80000073467808 */ /* 0x000fe40000000000 */
[C---:B------:R-:W-:Y:S02]  /*4c70*/  ISETP.GT.AND P2, PT, R0.reuse, 0x18, PT ;  /* 0x000000180000780c */ /* 0x040fe40003f44270 */
[----:B------:R-:W-:Y:S02]  /*4c80*/  ISETP.GT.AND P1, PT, R0, 0x19, PT ;  /* 0x000000190000780c */ /* 0x000fe40003f24270 */
[----:B------:R-:W-:Y:S02]  /*4c90*/  ISETP.GT.AND P0, PT, R2, 0x29, PT ;  /* 0x000000290200780c */ /* 0x000fe40003f04270 */
[----:B------:R-:W-:-:S02]  /*4ca0*/  FSEL R53, R94, -INF , P2 ;  /* 0xff8000005e357808 */ /* 0x000fc40001000000 */
[----:B------:R-:W-:Y:S02]  /*4cb0*/  FSEL R54, R95, -INF , P1 ;  /* 0xff8000005f367808 */ /* 0x000fe40000800000 */
[----:B------:R-:W-:Y:S02]  /*4cc0*/  FSEL R116, R89, -INF , P0 ;  /* 0xff80000059747808 */ /* 0x000fe40000000000 */
[----:B------:R-:W-:Y:S02]  /*4cd0*/  ISETP.GT.AND P2, PT, R2, 0x21, PT ;  /* 0x000000210200780c */ /* 0x000fe40003f44270 */
[C---:B------:R-:W-:Y:S02]  /*4ce0*/  ISETP.GT.AND P1, PT, R0.reuse, 0x20, PT ;  /* 0x000000200000780c */ /* 0x040fe40003f24270 */
        /* <DEDUP_REMOVED lines=101> */
[----:B------:R-:W-:Y:S02]  /*5340*/  FMNMX.FTZ R0, R155, R0, !PT ;  /* 0x000000009b007209 */ /* 0x000fe40007810000 */
[----:B------:R-:W-:Y:S02]  /*5350*/  FMNMX.FTZ R2, R163, R2, !PT ;  /* 0x00000002a3027209 */ /* 0x000fe40007810000 */
[----:B------:R-:W-:-:S02]  /*5360*/  FMNMX.FTZ R5, R139, R5, !PT ;  /* 0x000000058b057209 */ /* 0x000fc40007810000 */
[----:B------:R-:W-:Y:S02]  /*5370*/  FMNMX.FTZ R4, R143, R3, !PT ;  /* 0x000000038f047209 */ /* 0x000fe40007810000 */
[----:B------:R-:W-:Y:S02]  /*5380*/  FSEL R157, R81, -INF , P6 ;  /* 0xff800000519d7808 */ /* 0x000fe40003000000 */
[----:B------:R-:W-:Y:S02]  /*5390*/  FSEL R136, R82, -INF , P1 ;  /* 0xff80000052887808 */ /* 0x000fe40000800000 */
[----:B------:R-:W-:Y:S02]  /*53a0*/  FMNMX.FTZ R0, R154, R0, !PT ;  /* 0x000000009a007209 */ /* 0x000fe40007810000 */
[----:B------:R-:W-:Y:S02]  /*53b0*/  FMNMX.FTZ R3, R162, R2, !PT ;  /* 0x00000002a2037209 */ /* 0x000fe40007810000 */
[----:B------:R-:W-:-:S02]  /*53c0*/  FMNMX.FTZ R5, R137, R5, !PT ;  /* 0x0000000589057209 */ /* 0x000fc40007810000 */
[----:B------:R-:W-:Y:S02]  /*53d0*/  FMNMX.FTZ R2, R142, R4, !PT ;  /* 0x000000048e027209 */ /* 0x000fe40007810000 */
[----:B------:R-:W-:Y:S02]  /*53e0*/  FMNMX.FTZ R0, R153, R0, !PT ;  /* 0x0000000099007209 */ /* 0x000fe40007810000 */
[----:B------:R-:W-:Y:S02]  /*53f0*/  FMNMX.FTZ R3, R157, R3, !PT ;  /* 0x000000039d037209 */ /* 0x000fe40007810000 */
[----:B------:R-:W-:Y:S01]  /*5400*/  FSEL R133, R83, -INF , P0 ;  /* 0xff80000053857808 */ /* 0x000fe20000000000 */
[----:B------:R-:W1:Y:S01]  /*5410*/  SHFL.BFLY PT, R6, R0, 0x2, 0x1f ;  /* 0x0c401f0000067f89 */ /* 0x000e6200000e0000 */
[----:B------:R-:W-:-:S03]  /*5420*/  FMNMX.FTZ R4, R136, R5, !PT ;  /* 0x0000000588047209 */ /* 0x000fc60007810000 */
[----:B------:R-:W2:Y:S01]  /*5430*/  SHFL.BFLY PT, R5, R2, 0x2, 0x1f ;  /* 0x0c401f0002057f89 */ /* 0x000ea200000e0000 */
[----:B------:R-:W-:-:S03]  /*5440*/  FMNMX.FTZ R4, R133, R4, !PT ;  /* 0x0000000485047209 */ /* 0x000fc60007810000 */
[----:B------:R-:W3:Y:S04]  /*5450*/  SHFL.BFLY PT, R7, R3, 0x2, 0x1f ;  /* 0x0c401f0003077f89 */ /* 0x000ee800000e0000 */
[----:B------:R-:W4:Y:S01]  /*5460*/  SHFL.BFLY PT, R8, R4, 0x2, 0x1f ;  /* 0x0c401f0004087f89 */ /* 0x000f2200000e0000 */
[----:B-1----:R-:W-:Y:S02]  /*5470*/  FMNMX.FTZ R0, R6, R0, !PT ;  /* 0x0000000006007209 */ /* 0x002fe40007810000 */
        /* <DEDUP_REMOVED lines=10> */
.L_x_1569:
[C---:B------:R-:W-:Y:S01]  /*5520*/  FMUL.FTZ R0, R100.reuse, c[0x0][0x2d0] ;  /* 0x0000b40064007a20 */ /* 0x040fe20000410000 */
[----:B------:R-:W-:Y:S01]  /*5530*/  FSETP.NEU.FTZ.AND P0, PT, R100, -INF , PT ;  /* 0xff8000006400780b */ /* 0x000fe20003f1d000 */
[----:B------:R-:W2:Y:S03]  /*5540*/  LDL R240, [R1+0x28] ;  /* 0x0000280001f07983 */ /* 0x000ea60000100800 */
[----:B------:R-:W-:Y:S01]  /*5550*/  FSEL R4, R0, RZ, P0 ;  /* 0x000000ff00047208 */ /* 0x000fe20000000000 */
[----:B------:R-:W3:Y:S04]  /*5560*/  LDL R239, [R1+0x20] ;  /* 0x0000200001ef7983 */ /* 0x000ee80000100800 */
[--C-:B------:R-:W-:Y:S01]  /*5570*/  FFMA.FTZ R0, R10, c[0x0][0x2d0], -R4.reuse ;  /* 0x0000b4000a007a23 */ /* 0x100fe20000010804 */
[----:B------:R-:W3:Y:S01]  /*5580*/  LDL R238, [R1+0x24] ;  /* 0x0000240001ee7983 */ /* 0x000ee20000100800 */
[C---:B------:R-:W-:Y:S01]  /*5590*/  FMUL.FTZ R3, R99.reuse, c[0x0][0x2d0] ;  /* 0x0000b40063037a20 */ /* 0x040fe20000410000 */
[----:B------:R-:W-:Y:S01]  /*55a0*/  FSETP.NEU.FTZ.AND P0, PT, R99, -INF , PT ;  /* 0xff8000006300780b */ /* 0x000fe20003f1d000 */
[----:B------:R1:W-:Y:S01]  /*55b0*/  MUFU.EX2 R206, R0 ;  /* 0x0000000000ce7308 */ /* 0x0003e20000000800 */
[----:B------:R-:W-:Y:S01]  /*55c0*/  FFMA.FTZ R2, R28, c[0x0][0x2d0], -R4 ;  /* 0x0000b4001c027a23 */ /* 0x000fe20000010804 */
[----:B----4-:R-:W-:Y:S01]  /*55d0*/  FMNMX.FTZ R68, R9, R8, !PT ;  /* 0x0000000809447209 */ /* 0x010fe20007810000 */
[----:B------:R-:W-:Y:S01]  /*55e0*/  WARPSYNC 0xffffffff ;  /* 0xffffffff00007948 */ /* 0x000fe20003800000 */
[----:B------:R-:W-:Y:S01]  /*55f0*/  FSEL R3, R3, RZ, P0 ;  /* 0x000000ff03037208 */ /* 0x000fe20000000000 */
[----:B------:R-:W4:Y:S01]  /*5600*/  LDSM.16.MT88.4 R40, [R189] ;  /* 0x00000000bd28783b */ /* 0x000f220000004200 */
[----:B------:R-:W-:-:S02]  /*5610*/  FSETP.NEU.FTZ.AND P0, PT, R98, -INF , PT ;  /* 0xff8000006200780b */ /* 0x000fc40003f1d000 */
[----:B------:R5:W-:Y:S01]  /*5620*/  MUFU.EX2 R236, R2 ;  /* 0x0000000200ec7308 */ /* 0x000be20000000800 */
[----:B------:R-:W-:Y:S01]  /*5630*/  FFMA.FTZ R5, R24, c[0x0][0x2d0], -R3 ;  /* 0x0000b40018057a23 */ /* 0x000fe20000010803 */
[----:B------:R-:W2:Y:S01]  /*5640*/  LDSM.16.MT88.4 R44, [R193] ;  /* 0x00000000c12c783b */ /* 0x000ea20000004200 */
[----:B------:R-:W-:-:S03]  /*5650*/  IADD3 R205, R205, -0x2, RZ ;  /* 0xfffffffecdcd7810 */ /* 0x000fc60007ffe0ff */
[----:B------:R-:W2:Y:S01]  /*5660*/  LDSM.16.MT88.4 R36, [R190] ;  /* 0x00000000be24783b */ /* 0x000ea20000004200 */
[----:B-1----:R-:W-:Y:S01]  /*5670*/  FFMA.FTZ R0, R12, c[0x0][0x2d0], -R4 ;  /* 0x0000b4000c007a23 */ /* 0x002fe20000010804 */
[----:B------:R1:W-:Y:S01]  /*5680*/  MUFU.EX2 R234, R5 ;  /* 0x0000000500ea7308 */ /* 0x0003e20000000800 */
[----:B-----5:R-:W-:-:S07]  /*5690*/  FMUL.FTZ R2, R98, c[0x0][0x2d0] ;  /* 0x0000b40062027a20 */ /* 0x020fce0000410000 */
[----:B------:R5:W-:Y:S01]  /*56a0*/  MUFU.EX2 R187, R0 ;  /* 0x0000000000bb7308 */ /* 0x000be20000000800 */
[----:B------:R-:W-:Y:S02]  /*56b0*/  FSEL R2, R2, RZ, P0 ;  /* 0x000000ff02027208 */ /* 0x000fe40000000000 */
[----:B------:R-:W-:-:S03]  /*56c0*/  FSETP.NEU.FTZ.AND P0, PT, R68, -INF , PT ;  /* 0xff8000004400780b */ /* 0x000fc60003f1d000 */
[----:B-1----:R-:W-:-:S04]  /*56d0*/  FFMA.FTZ R5, R33, c[0x0][0x2d0], -R2 ;  /* 0x0000b40021057a23 */ /* 0x002fc80000010802 */
[----:B------:R1:W-:Y:S01]  /*56e0*/  MUFU.EX2 R222, R5 ;  /* 0x0000000500de7308 */ /* 0x0003e20000000800 */
[----:B-----5:R-:W-:-:S07]  /*56f0*/  FFMA.FTZ R0, R14, c[0x0][0x2d0], -R4 ;  /* 0x0000b4000e007a23 */ /* 0x020fce0000010804 */
[----:B------:R5:W-:Y:S01]  /*5700*/  MUFU.EX2 R218, R0 ;  /* 0x0000000000da7308 */ /* 0x000be20000000800 */
[----:B-1----:R-:W-:-:S07]  /*5710*/  FFMA.FTZ R5, R35, c[0x0][0x2d0], -R2 ;  /* 0x0000b40023057a23 */ /* 0x002fce0000010802 */
[----:B------:R-:W-:Y:S01]  /*5720*/  MUFU.EX2 R233, R5 ;  /* 0x0000000500e97308 */ /* 0x000fe20000000800 */
[----:B-----5:R-:W-:-:S07]  /*5730*/  FFMA.FTZ R0, R16, c[0x0][0x2d0], -R4 ;  /* 0x0000b40010007a23 */ /* 0x020fce0000010804 */
[----:B------:R1:W-:Y:S02]  /*5740*/  MUFU.EX2 R221, R0 ;  /* 0x0000000000dd7308 */ /* 0x0003e40000000800 */
[----:B-1----:R-:W-:-:S06]  /*5750*/  FFMA.FTZ R0, R18, c[0x0][0x2d0], -R4 ;  /* 0x0000b40012007a23 */ /* 0x002fcc0000010804 */
[----:B------:R1:W-:Y:S02]  /*5760*/  MUFU.EX2 R227, R0 ;  /* 0x0000000000e37308 */ /* 0x0003e40000000800 */
[----:B-1----:R-:W-:-:S06]  /*5770*/  FFMA.FTZ R0, R21, c[0x0][0x2d0], -R4 ;  /* 0x0000b40015007a23 */ /* 0x002fcc0000010804 */
[----:B------:R1:W5:Y:S02]  /*5780*/  MUFU.EX2 R231, R0 ;  /* 0x0000000000e77308 */ /* 0x0003640000000800 */
[----:B-1----:R-:W-:Y:S01]  /*5790*/  FFMA.FTZ R0, R29, c[0x0][0x2d0], -R4 ;  /* 0x0000b4001d007a23 */ /* 0x002fe20000010804 */
[----:B-----5:R-:W-:-:S05]  /*57a0*/  F2FP.BF16.PACK_AB R12, R231, R227 ;  /* 0x000000e3e70c723e */ /* 0x020fca00000010ff */
[----:B------:R1:W5:Y:S02]  /*57b0*/  MUFU.EX2 R237, R0 ;  /* 0x0000000000ed7308 */ /* 0x0003640000000800 */
[----:B-1----:R-:W-:Y:S01]  /*57c0*/  FFMA.FTZ R0, R11, c[0x0][0x2d0], -R3 ;  /* 0x0000b4000b007a23 */ /* 0x002fe20000010803 */
[----:B-----5:R-:W-:-:S05]  /*57d0*/  F2FP.BF16.PACK_AB R14, R237, R236 ;  /* 0x000000eced0e723e */ /* 0x020fca00000010ff */
[----:B------:R1:W-:Y:S02]  /*57e0*/  MUFU.EX2 R178, R0 ;  /* 0x0000000000b27308 */ /* 0x0003e40000000800 */
[----:B-1----:R-:W-:-:S06]  /*57f0*/  FFMA.FTZ R0, R13, c[0x0][0x2d0], -R3 ;  /* 0x0000b4000d007a23 */ /* 0x002fcc0000010803 */
[----:B------:R1:W5:Y:S02]  /*5800*/  MUFU.EX2 R176, R0 ;  /* 0x0000000000b07308 */ /* 0x0003640000000800 */
[----:B-1----:R-:W-:Y:S01]  /*5810*/  FFMA.FTZ R0, R15, c[0x0][0x2d0], -R3 ;  /* 0x0000b4000f007a23 */ /* 0x002fe20000010803 */
[----:B-----5:R-:W-:-:S05]  /*5820*/  F2FP.BF16.PACK_AB R21, R176, R178 ;  /* 0x000000b2b015723e */ /* 0x020fca00000010ff */
[----:B------:R1:W-:Y:S02]  /*5830*/  MUFU.EX2 R216, R0 ;  /* 0x0000000000d87308 */ /* 0x0003e40000000800 */
[----:B-1----:R-:W-:-:S06]  /*5840*/  FFMA.FTZ R0, R17, c[0x0][0x2d0], -R3 ;  /* 0x0000b40011007a23 */ /* 0x002fcc0000010803 */
[----:B------:R1:W5:Y:S02]  /*5850*/  MUFU.EX2 R217, R0 ;  /* 0x0000000000d97308 */ /* 0x0003640000000800 */
[----:B-1----:R-:W-:Y:S01]  /*5860*/  FFMA.FTZ R0, R20, c[0x0][0x2d0], -R3 ;  /* 0x0000b40014007a23 */ /* 0x002fe20000010803 */
[----:B------:R-:W-:-:S05]  /*5870*/  F2FP.BF16.PACK_AB R20, R187, R206 ;  /* 0x000000cebb14723e */ /* 0x000fca00000010ff */
[----:B------:R1:W-:Y:S02]  /*5880*/  MUFU.EX2 R224, R0 ;  /* 0x0000000000e07308 */ /* 0x0003e40000000800 */
[----:B-1----:R-:W-:Y:S01]  /*5890*/  FFMA.FTZ R0, R23, c[0x0][0x2d0], -R3 ;  /* 0x0000b40017007a23 */ /* 0x002fe20000010803 */
[----:B-----5:R-:W-:-:S05]  /*58a0*/  F2FP.BF16.PACK_AB R23, R217, R216 ;  /* 0x000000d8d917723e */ /* 0x020fca00000010ff */
[----:B------:R1:W5:Y:S02]  /*58b0*/  MUFU.EX2 R225, R0 ;  /* 0x0000000000e17308 */ /* 0x0003640000000800 */
[----:B-1----:R-:W-:Y:S01]  /*58c0*/  FFMA.FTZ R0, R30, c[0x0][0x2d0], -R3 ;  /* 0x0000b4001e007a23 */ /* 0x002fe20000010803 */
[----:B-----5:R-:W-:-:S05]  /*58d0*/  F2FP.BF16.PACK_AB R13, R225, R224 ;  /* 0x000000e0e10d723e */ /* 0x020fca00000010ff */
[----:B------:R1:W5:Y:S02]  /*58e0*/  MUFU.EX2 R235, R0 ;  /* 0x0000000000eb7308 */ /* 0x0003640000000800 */
[----:B-1----:R-:W-:Y:S01]  /*58f0*/  FFMA.FTZ R0, R19, c[0x0][0x2d0], -R2 ;  /* 0x0000b40013007a23 */ /* 0x002fe20000010802 */
[----:B-----5:R-:W-:-:S05]  /*5900*/  F2FP.BF16.PACK_AB R15, R235, R234 ;  /* 0x000000eaeb0f723e */ /* 0x020fca00000010ff */
[----:B------:R1:W-:Y:S02]  /*5910*/  MUFU.EX2 R213, R0 ;  /* 0x0000000000d57308 */ /* 0x0003e40000000800 */
[----:B-1----:R-:W-:Y:S01]  /*5920*/  FFMA.FTZ R0, R22, c[0x0][0x2d0], -R2 ;  /* 0x0000b40016007a23 */ /* 0x002fe20000010802 */
[----:B------:R-:W-:-:S05]  /*5930*/  F2FP.BF16.PACK_AB R22, R221, R218 ;  /* 0x000000dadd16723e */ /* 0x000fca00000010ff */
[----:B------:R1:W5:Y:S02]  /*5940*/  MUFU.EX2 R212, R0 ;  /* 0x0000000000d47308 */ /* 0x0003640000000800 */
[C---:B----4-:R-:W-:Y:S08]  /*5950*/  HMMA.16816.F32.BF16 R76, R20.reuse, R40, RZ ;  /* 0x00000028144c723c */ /* 0x050ff000000418ff */
[----:B--2---:R-:W-:Y:S01]  /*5960*/  HMMA.16816.F32.BF16 R72, R20, R44, RZ ;  /* 0x0000002c1448723c */ /* 0x004fe200000418ff */
[----:B-1----:R-:W-:Y:S01]  /*5970*/  FFMA.FTZ R0, R25, c[0x0][0x2d0], -R2 ;  /* 0x0000b40019007a23 */ /* 0x002fe20000010802 */
[----:B-----5:R-:W-:-:S03]  /*5980*/  F2FP.BF16.PACK_AB R16, R212, R213 ;  /* 0x000000d5d410723e */ /* 0x020fc600000010ff */
[----:B------:R1:W-:Y:S03]  /*5990*/  MUFU.EX2 R214, R0 ;  /* 0x0000000000d67308 */ /* 0x0003e60000000800 */
[----:B------:R-:W-:Y:S01]  /*59a0*/  HMMA.16816.F32.BF16 R64, R20, R36, RZ ;  /* 0x000000241440723c */ /* 0x000fe200000418ff */
[----:B-1----:R-:W-:-:S04]  /*59b0*/  FFMA.FTZ R0, R26, c[0x0][0x2d0], -R2 ;  /* 0x0000b4001a007a23 */ /* 0x002fc80000010802 */
[----:B------:R1:W2:Y:S02]  /*59c0*/  MUFU.EX2 R215, R0 ;  /* 0x0000000000d77308 */ /* 0x0002a40000000800 */
[----:B-1----:R-:W-:Y:S01]  /*59d0*/  FFMA.FTZ R0, R27, c[0x0][0x2d0], -R2 ;  /* 0x0000b4001b007a23 */ /* 0x002fe20000010802 */
[----:B--2---:R-:W-:Y:S01]  /*59e0*/  F2FP.BF16.PACK_AB R18, R215, R214 ;  /* 0x000000d6d712723e */ /* 0x004fe200000010ff */
[----:B------:R-:W-:Y:S04]  /*59f0*/  LDSM.16.MT88.4 R24, [R192] ;  /* 0x00000000c018783b */ /* 0x000fe80000004200 */
[----:B------:R1:W2:Y:S02]  /*5a00*/  MUFU.EX2 R223, R0 ;  /* 0x0000000000df7308 */ /* 0x0002a40000000800 */
[----:B-1----:R-:W-:Y:S01]  /*5a10*/  FMUL.FTZ R0, R68, c[0x0][0x2d0] ;  /* 0x0000b40044007a20 */ /* 0x002fe20000410000 */
[----:B--2---:R-:W-:-:S04]  /*5a20*/  F2FP.BF16.PACK_AB R8, R222, R223 ;  /* 0x000000dfde08723e */ /* 0x004fc800000010ff */
[----:B------:R-:W-:-:S05]  /*5a30*/  FSEL R0, R0, RZ, P0 ;  /* 0x000000ff00007208 */ /* 0x000fca0000000000 */
[--C-:B------:R-:W-:Y:S02]  /*5a40*/  FFMA.FTZ R5, R31, c[0x0][0x2d0], -R0.reuse ;  /* 0x0000b4001f057a23 */ /* 0x100fe40000010800 */
[----:B------:R-:W1:Y:S02]  /*5a50*/  LDSM.16.MT88.4 R28, [R190+0x800] ;  /* 0x00080000be1c783b */ /* 0x000e640000004200 */
[----:B------:R2:W-:Y:S02]  /*5a60*/  MUFU.EX2 R208, R5 ;  /* 0x0000000500d07308 */ /* 0x0005e40000000800 */
[----:B--2---:R-:W-:-:S06]  /*5a70*/  FFMA.FTZ R5, R32, c[0x0][0x2d0], -R0 ;  /* 0x0000b40020057a23 */ /* 0x004fcc0000010800 */
[----:B------:R2:W4:Y:S02]  /*5a80*/  MUFU.EX2 R207, R5 ;  /* 0x0000000500cf7308 */ /* 0x0005240000000800 */
[--C-:B--2---:R-:W-:Y:S01]  /*5a90*/  FFMA.FTZ R5, R34, c[0x0][0x2d0], -R0.reuse ;  /* 0x0000b40022057a23 */ /* 0x104fe20000010800 */
[----:B----4-:R-:W-:Y:S01]  /*5aa0*/  F2FP.BF16.PACK_AB R17, R207, R208 ;  /* 0x000000d0cf11723e */ /* 0x010fe200000010ff */
[----:B------:R-:W2:Y:S01]  /*5ab0*/  LDSM.16.MT88.4 R32, [R193+0x800] ;  /* 0x00080000c120783b */ /* 0x000ea20000004200 */
[----:B-1----:R-:W-:Y:S03]  /*5ac0*/  HMMA.16816.F32.BF16 R104, R12, R28, R64 ;  /* 0x0000001c0c68723c */ /* 0x002fe60000041840 */
[----:B------:R1:W-:Y:S02]  /*5ad0*/  MUFU.EX2 R219, R5 ;  /* 0x0000000500db7308 */ /* 0x0003e40000000800 */
[----:B-1----:R-:W-:-:S06]  /*5ae0*/  FFMA.FTZ R5, R48, c[0x0][0x2d0], -R0 ;  /* 0x0000b40030057a23 */ /* 0x002fcc0000010800 */
[----:B------:R1:W4:Y:S02]  /*5af0*/  MUFU.EX2 R220, R5 ;  /* 0x0000000500dc7308 */ /* 0x0003240000000800 */
[----:B-1----:R-:W-:Y:S01]  /*5b00*/  FFMA.FTZ R5, R50, c[0x0][0x2d0], -R2 ;  /* 0x0000b40032057a23 */ /* 0x002fe20000010802 */
[----:B----4-:R-:W-:Y:S01]  /*5b10*/  F2FP.BF16.PACK_AB R19, R220, R219 ;  /* 0x000000dbdc13723e */ /* 0x010fe200000010ff */
[----:B--2---:R-:W-:Y:S04]  /*5b20*/  HMMA.16816.F32.BF16 R112, R12, R32, R72 ;  /* 0x000000200c70723c */ /* 0x004fe80000041848 */
[----:B------:R1:W2:Y:S04]  /*5b30*/  MUFU.EX2 R232, R5 ;  /* 0x0000000500e87308 */ /* 0x0002a80000000800 */
[C---:B------:R-:W-:Y:S08]  /*5b40*/  HMMA.16816.F32.BF16 R60, R16.reuse, R40, RZ ;  /* 0x00000028103c723c */ /* 0x040ff000000418ff */
[C---:B------:R-:W-:Y:S01]  /*5b50*/  HMMA.16816.F32.BF16 R56, R16.reuse, R44, RZ ;  /* 0x0000002c1038723c */ /* 0x040fe200000418ff */
[--C-:B-1----:R-:W-:Y:S01]  /*5b60*/  FFMA.FTZ R5, R49, c[0x0][0x2d0], -R0.reuse ;  /* 0x0000b40031057a23 */ /* 0x102fe20000010800 */
[----:B--2---:R-:W-:Y:S01]  /*5b70*/  F2FP.BF16.PACK_AB R10, R232, R233 ;  /* 0x000000e9e80a723e */ /* 0x004fe200000010ff */
[----:B------:R-:W1:Y:S02]  /*5b80*/  LDSM.16.MT88.4 R48, [R189+0x800] ;  /* 0x00080000bd30783b */ /* 0x000e640000004200 */
[----:B------:R2:W-:Y:S03]  /*5b90*/  MUFU.EX2 R226, R5 ;  /* 0x0000000500e27308 */ /* 0x0005e60000000800 */
[C---:B------:R-:W-:Y:S08]  /*5ba0*/  HMMA.16816.F32.BF16 R64, R16.reuse, R42, RZ ;  /* 0x0000002a1040723c */ /* 0x040ff000000418ff */
[----:B------:R-:W-:Y:S01]  /*5bb0*/  HMMA.16816.F32.BF16 R72, R16, R38, RZ ;  /* 0x000000261048723c */ /* 0x000fe200000418ff */
[----:B--2---:R-:W-:-:S04]  /*5bc0*/  FFMA.FTZ R5, R52, c[0x0][0x2d0], -R0 ;  /* 0x0000b40034057a23 */ /* 0x004fc80000010800 */
[----:B------:R2:W4:Y:S02]  /*5bd0*/  MUFU.EX2 R228, R5 ;  /* 0x0000000500e47308 */ /* 0x0005240000000800 */
[--C-:B--2---:R-:W-:Y:S01]  /*5be0*/  FFMA.FTZ R5, R53, c[0x0][0x2d0], -R0.reuse ;  /* 0x0000b40035057a23 */ /* 0x104fe20000010800 */
[----:B----4-:R-:W-:Y:S01]  /*5bf0*/  F2FP.BF16.PACK_AB R9, R228, R226 ;  /* 0x000000e2e409723e */ /* 0x010fe200000010ff */
[----:B-1----:R-:W-:Y:S04]  /*5c00*/  HMMA.16816.F32.BF16 R84, R12, R48, R76 ;  /* 0x000000300c54723c */ /* 0x002fe8000004184c */
[----:B------:R1:W-:Y:S04]  /*5c10*/  MUFU.EX2 R230, R5 ;  /* 0x0000000500e67308 */ /* 0x0003e80000000800 */
[-C--:B------:R-:W-:Y:S08]  /*5c20*/  HMMA.16816.F32.BF16 R76, R16, R46.reuse, RZ ;  /* 0x0000002e104c723c */ /* 0x080ff000000418ff */
[----:B------:R-:W-:Y:S01]  /*5c30*/  HMMA.16816.F32.BF16 R44, R20, R46, RZ ;  /* 0x0000002e142c723c */ /* 0x000fe200000418ff */
[----:B-1----:R-:W-:-:S04]  /*5c40*/  FFMA.FTZ R5, R54, c[0x0][0x2d0], -R0 ;  /* 0x0000b40036057a23 */ /* 0x002fc80000010800 */
[----:B------:R1:W2:Y:S03]  /*5c50*/  MUFU.EX2 R229, R5 ;  /* 0x0000000500e57308 */ /* 0x0002a60000000800 */
[----:B------:R-:W-:Y:S01]  /*5c60*/  HMMA.16816.F32.BF16 R52, R16, R36, RZ ;  /* 0x000000241034723c */ /* 0x000fe200000418ff */
[----:B-1----:R-:W-:Y:S01]  /*5c70*/  FFMA.FTZ R5, R132, c[0x0][0x2d0], -R4 ;  /* 0x0000b40084057a23 */ /* 0x002fe20000010804 */
[----:B--2---:R-:W-:-:S03]  /*5c80*/  F2FP.BF16.PACK_AB R11, R229, R230 ;  /* 0x000000e6e50b723e */ /* 0x004fc600000010ff */
[----:B------:R1:W-:Y:S04]  /*5c90*/  MUFU.EX2 R183, R5 ;  /* 0x0000000500b77308 */ /* 0x0003e80000000800 */
[C---:B------:R-:W-:Y:S08]  /*5ca0*/  HMMA.16816.F32.BF16 R80, R8.reuse, R48, R60 ;  /* 0x000000300850723c */ /* 0x040ff0000004183c */
[----:B------:R-:W-:Y:S01]  /*5cb0*/  HMMA.16816.F32.BF16 R108, R8, R32, R56 ;  /* 0x00000020086c723c */ /* 0x000fe20000041838 */
[----:B-1----:R-:W-:-:S04]  /*5cc0*/  FFMA.FTZ R5, R127, c[0x0][0x2d0], -R4 ;  /* 0x0000b4007f057a23 */ /* 0x002fc80000010804 */
[----:B------:R1:W2:Y:S03]  /*5cd0*/  MUFU.EX2 R184, R5 ;  /* 0x0000000500b87308 */ /* 0x0002a60000000800 */
[C---:B------:R-:W-:Y:S08]  /*5ce0*/  HMMA.16816.F32.BF16 R60, R16.reuse, R24, RZ ;  /* 0x00000018103c723c */ /* 0x040ff000000418ff */
[----:B------:R-:W-:Y:S01]  /*5cf0*/  HMMA.16816.F32.BF16 R56, R16, R26, RZ ;  /* 0x0000001a1038723c */ /* 0x000fe200000418ff */
[----:B------:R-:W4:Y:S01]  /*5d00*/  LDSM.16.MT88.4 R16, [R192+0x800] ;  /* 0x00080000c010783b */ /* 0x000f220000004200 */
[----:B-1----:R-:W-:-:S06]  /*5d10*/  FFMA.FTZ R5, R126, c[0x0][0x2d0], -R4 ;  /* 0x0000b4007e057a23 */ /* 0x002fcc0000010804 */
[----:B------:R-:W-:Y:S01]  /*5d20*/  HMMA.16816.F32.BF16 R120, R8, R28, R52 ;  /* 0x0000001c0878723c */ /* 0x000fe20000041834 */
[----:B------:R1:W-:Y:S07]  /*5d30*/  MUFU.EX2 R185, R5 ;  /* 0x0000000500b97308 */ /* 0x0003ee0000000800 */
[C---:B------:R-:W-:Y:S08]  /*5d40*/  HMMA.16816.F32.BF16 R52, R20.reuse, R42, RZ ;  /* 0x0000002a1434723c */ /* 0x040ff000000418ff */
[----:B------:R-:W-:Y:S01]  /*5d50*/  HMMA.16816.F32.BF16 R40, R20, R38, RZ ;  /* 0x000000261428723c */ /* 0x000fe200000418ff */
[----:B-1----:R-:W-:-:S04]  /*5d60*/  FFMA.FTZ R5, R125, c[0x0][0x2d0], -R4 ;  /* 0x0000b4007d057a23 */ /* 0x002fc80000010804 */
[----:B------:R1:W-:Y:S03]  /*5d70*/  MUFU.EX2 R186, R5 ;  /* 0x0000000500ba7308 */ /* 0x0003e60000000800 */
[C---:B------:R-:W-:Y:S08]  /*5d80*/  HMMA.16816.F32.BF16 R36, R20.reuse, R24, RZ ;  /* 0x000000181424723c */ /* 0x040ff000000418ff */
[----:B------:R-:W-:Y:S01]  /*5d90*/  HMMA.16816.F32.BF16 R20, R20, R26, RZ ;  /* 0x0000001a1414723c */ /* 0x000fe200000418ff */
[----:B------:R-:W-:Y:S01]  /*5da0*/  LDSM.16.MT88.4 R24, [R193+0x1000] ;  /* 0x00100000c118783b */ /* 0x000fe20000004200 */
[----:B-1----:R-:W-:-:S06]  /*5db0*/  FFMA.FTZ R5, R124, c[0x0][0x2d0], -R3 ;  /* 0x0000b4007c057a23 */ /* 0x002fcc0000010803 */
[-C--:B------:R-:W-:Y:S01]  /*5dc0*/  HMMA.16816.F32.BF16 R40, R12, R30.reuse, R40 ;  /* 0x0000001e0c28723c */ /* 0x080fe20000041828 */
[----:B------:R1:W-:Y:S07]  /*5dd0*/  MUFU.EX2 R179, R5 ;  /* 0x0000000500b37308 */ /* 0x0003ee0000000800 */
[----:B------:R-:W-:Y:S08]  /*5de0*/  HMMA.16816.F32.BF16 R72, R8, R30, R72 ;  /* 0x0000001e0848723c */ /* 0x000ff00000041848 */
[----:B----4-:R-:W-:Y:S01]  /*5df0*/  HMMA.16816.F32.BF16 R92, R12, R16, R36 ;  /* 0x000000100c5c723c */ /* 0x010fe20000041824 */
[----:B-1----:R-:W-:-:S04]  /*5e00*/  FFMA.FTZ R5, R119, c[0x0][0x2d0], -R3 ;  /* 0x0000b40077057a23 */ /* 0x002fc80000010803 */
[----:B------:R1:W4:Y:S03]  /*5e10*/  MUFU.EX2 R180, R5 ;  /* 0x0000000500b47308 */ /* 0x0003260000000800 */
[----:B------:R-:W-:Y:S01]  /*5e20*/  HMMA.16816.F32.BF16 R88, R12, R18, R20 ;  /* 0x000000120c58723c */ /* 0x000fe20000041814 */
[----:B------:R-:W-:Y:S07]  /*5e30*/  LDSM.16.MT88.4 R20, [R190+0x1000] ;  /* 0x00100000be14783b */ /* 0x000fee0000004200 */
[----:B------:R-:W-:Y:S01]  /*5e40*/  HMMA.16816.F32.BF16 R60, R8, R16, R60 ;  /* 0x00000010083c723c */ /* 0x000fe2000004183c */
[----:B-1----:R-:W-:-:S07]  /*5e50*/  FFMA.FTZ R5, R118, c[0x0][0x2d0], -R3 ;  /* 0x0000b40076057a23 */ /* 0x002fce0000010803 */
[----:B------:R-:W-:Y:S01]  /*5e60*/  HMMA.16816.F32.BF16 R28, R8, R18, R56 ;  /* 0x00000012081c723c */ /* 0x000fe20000041838 */
[----:B------:R-:W1:Y:S01]  /*5e70*/  LDSM.16.MT88.4 R16, [R189+0x1000] ;  /* 0x00100000bd10783b */ /* 0x000e620000004200 */
[----:B------:R5:W-:Y:S06]  /*5e80*/  MUFU.EX2 R181, R5 ;  /* 0x0000000500b57308 */ /* 0x000bec0000000800 */
[-C--:B------:R-:W-:Y:S08]  /*5e90*/  HMMA.16816.F32.BF16 R52, R12, R50.reuse, R52 ;  /* 0x000000320c34723c */ /* 0x080ff00000041834 */
[----:B------:R-:W-:Y:S01]  /*5ea0*/  HMMA.16816.F32.BF16 R48, R8, R50, R64 ;  /* 0x000000320830723c */ /* 0x000fe20000041840 */
[----:B-----5:R-:W-:-:S04]  /*5eb0*/  FFMA.FTZ R5, R117, c[0x0][0x2d0], -R3 ;  /* 0x0000b40075057a23 */ /* 0x020fc80000010803 */
[----:B------:R5:W1:Y:S03]  /*5ec0*/  MUFU.EX2 R182, R5 ;  /* 0x0000000500b67308 */ /* 0x000a660000000800 */
[-C--:B------:R-:W-:Y:S08]  /*5ed0*/  HMMA.16816.F32.BF16 R76, R8, R34.reuse, R76 ;  /* 0x00000022084c723c */ /* 0x080ff0000004184c */
[----:B------:R-:W-:Y:S01]  /*5ee0*/  HMMA.16816.F32.BF16 R36, R12, R34, R44 ;  /* 0x000000220c24723c */ /* 0x000fe2000004182c */
[----:B-----5:R-:W-:-:S06]  /*5ef0*/  FFMA.FTZ R5, R101, c[0x0][0x2d0], -R2 ;  /* 0x0000b40065057a23 */ /* 0x020fcc0000010802 */
[----:B--2---:R-:W-:Y:S02]  /*5f00*/  F2FP.BF16.PACK_AB R12, R184, R183 ;  /* 0x000000b7b80c723e */ /* 0x004fe400000010ff */
[----:B----4-:R-:W-:Y:S01]  /*5f10*/  F2FP.BF16.PACK_AB R13, R180, R179 ;  /* 0x000000b3b40d723e */ /* 0x010fe200000010ff */
[----:B------:R2:W-:Y:S01]  /*5f20*/  MUFU.EX2 R171, R5 ;  /* 0x0000000500ab7308 */ /* 0x0005e20000000800 */
[----:B------:R-:W-:Y:S02]  /*5f30*/  F2FP.BF16.PACK_AB R14, R186, R185 ;  /* 0x000000b9ba0e723e */ /* 0x000fe400000010ff */
[----:B-1----:R-:W-:-:S07]  /*5f40*/  F2FP.BF16.PACK_AB R15, R182, R181 ;  /* 0x000000b5b60f723e */ /* 0x002fce00000010ff */
[----:B------:R-:W-:Y:S01]  /*5f50*/  HMMA.16816.F32.BF16 R84, R12, R16, R84 ;  /* 0x000000100c54723c */ /* 0x000fe20000041854 */
[----:B--2---:R-:W-:-:S07]  /*5f60*/  FFMA.FTZ R5, R102, c[0x0][0x2d0], -R2 ;  /* 0x0000b40066057a23 */ /* 0x004fce0000010802 */
[C---:B------:R-:W-:Y:S01]  /*5f70*/  HMMA.16816.F32.BF16 R56, R12.reuse, R24, R112 ;  /* 0x000000180c38723c */ /* 0x040fe20000041870 */
[----:B------:R-:W-:Y:S01]  /*5f80*/  LDSM.16.MT88.4 R112, [R189+0x2000] ;  /* 0x00200000bd70783b */ /* 0x000fe20000004200 */
[----:B------:R1:W2:Y:S06]  /*5f90*/  MUFU.EX2 R173, R5 ;  /* 0x0000000500ad7308 */ /* 0x0002ac0000000800 */
[C---:B------:R-:W-:Y:S08]  /*5fa0*/  HMMA.16816.F32.BF16 R44, R12.reuse, R20, R104 ;  /* 0x000000140c2c723c */ /* 0x040ff00000041868 */
[----:B------:R-:W-:Y:S01]  /*5fb0*/  HMMA.16816.F32.BF16 R40, R12, R22, R40 ;  /* 0x000000160c28723c */ /* 0x000fe20000041828 */
[----:B-1----:R-:W-:Y:S01]  /*5fc0*/  FFMA.FTZ R5, R103, c[0x0][0x2d0], -R2 ;  /* 0x0000b40067057a23 */ /* 0x002fe20000010802 */
[----:B--2---:R-:W-:-:S03]  /*5fd0*/  F2FP.BF16.PACK_AB R8, R173, R171 ;  /* 0x000000abad08723e */ /* 0x004fc600000010ff */
        /* <DEDUP_REMOVED lines=12> */
[----:B------:R-:W1:Y:S02]  /*60a0*/  MUFU.EX2 R174, R5 ;  /* 0x0000000500ae7308 */ /* 0x000e640000000800 */
[----:B-1----:R-:W-:Y:S01]  /*60b0*/  F2FP.BF16.PACK_AB R11, R174, R172 ;  /* 0x000000acae0b723e */ /* 0x002fe200000010ff */
[----:B------:R-:W-:-:S05]  /*60c0*/  FFMA.FTZ R5, R151, c[0x0][0x2d0], -R4 ;  /* 0x0000b40097057a23 */ /* 0x000fca0000010804 */
[----:B------:R1:W-:Y:S01]  /*60d0*/  MUFU.EX2 R165, R5 ;  /* 0x0000000500a57308 */ /* 0x0003e20000000800 */
[----:B------:R-:W-:Y:S08]  /*60e0*/  HMMA.16816.F32.BF16 R128, R8, R16, R80 ;  /* 0x000000100880723c */ /* 0x000ff00000041850 */
[----:B------:R-:W-:Y:S01]  /*60f0*/  HMMA.16816.F32.BF16 R80, R12, R18, R52 ;  /* 0x000000120c50723c */ /* 0x000fe20000041834 */
[----:B-1----:R-:W-:-:S07]  /*6100*/  FFMA.FTZ R5, R150, c[0x0][0x2d0], -R4 ;  /* 0x0000b40096057a23 */ /* 0x002fce0000010804 */
[----:B------:R-:W-:Y:S01]  /*6110*/  HMMA.16816.F32.BF16 R116, R8, R18, R48 ;  /* 0x000000120874723c */ /* 0x000fe20000041830 */
[----:B------:R-:W1:Y:S01]  /*6120*/  LDSM.16.MT88.4 R16, [R192+0x1000] ;  /* 0x00100000c010783b */ /* 0x000e620000004200 */
[----:B------:R2:W-:Y:S01]  /*6130*/  MUFU.EX2 R166, R5 ;  /* 0x0000000500a67308 */ /* 0x0005e20000000800 */
[----:B------:R-:W-:-:S05]  /*6140*/  FFMA.FTZ R52, R142, c[0x0][0x2d0], -R3 ;  /* 0x0000b4008e347a23 */ /* 0x000fca0000010803 */
[----:B------:R-:W-:Y:S02]  /*6150*/  HMMA.16816.F32.BF16 R48, R12, R26, R36 ;  /* 0x0000001a0c30723c */ /* 0x000fe40000041824 */
[----:B------:R-:W-:Y:S06]  /*6160*/  MUFU.EX2 R52, R52 ;  /* 0x0000003400347308 */ /* 0x000fec0000000800 */
[----:B------:R-:W-:Y:S01]  /*6170*/  HMMA.16816.F32.BF16 R124, R8, R24, R108 ;  /* 0x00000018087c723c */ /* 0x000fe2000004186c */
[----:B--2---:R-:W-:-:S04]  /*6180*/  FFMA.FTZ R5, R149, c[0x0][0x2d0], -R4 ;  /* 0x0000b40095057a23 */ /* 0x004fc80000010804 */
[----:B------:R2:W-:Y:S02]  /*6190*/  MUFU.EX2 R167, R5 ;  /* 0x0000000500a77308 */ /* 0x0005e40000000800 */
[--C-:B------:R-:W-:Y:S01]  /*61a0*/  FFMA.FTZ R25, R145, c[0x0][0x2d0], -R3.reuse ;  /* 0x0000b40091197a23 */ /* 0x100fe20000010803 */
[----:B------:R-:W-:Y:S01]  /*61b0*/  HMMA.16816.F32.BF16 R72, R8, R22, R72 ;  /* 0x000000160848723c */ /* 0x000fe20000041848 */
[----:B------:R-:W-:-:S04]  /*61c0*/  FFMA.FTZ R24, R144, c[0x0][0x2d0], -R3 ;  /* 0x0000b40090187a23 */ /* 0x000fc80000010803 */
[----:B------:R-:W-:Y:S01]  /*61d0*/  MUFU.EX2 R25, R25 ;  /* 0x0000001900197308 */ /* 0x000fe20000000800 */
[----:B--2---:R-:W-:-:S07]  /*61e0*/  FFMA.FTZ R5, R148, c[0x0][0x2d0], -R4 ;  /* 0x0000b40094057a23 */ /* 0x004fce0000010804 */
[----:B------:R-:W-:Y:S01]  /*61f0*/  MUFU.EX2 R24, R24 ;  /* 0x0000001800187308 */ /* 0x000fe20000000800 */
[C---:B-1----:R-:W-:Y:S07]  /*6200*/  HMMA.16816.F32.BF16 R64, R12.reuse, R16, R92 ;  /* 0x000000100c40723c */ /* 0x042fee000004185c */
[----:B------:R1:W2:Y:S01]  /*6210*/  MUFU.EX2 R168, R5 ;  /* 0x0000000500a87308 */ /* 0x0002a20000000800 */
[----:B------:R-:W-:Y:S01]  /*6220*/  HMMA.16816.F32.BF16 R32, R12, R18, R88 ;  /* 0x000000120c20723c */ /* 0x000fe20000041858 */
[----:B------:R-:W4:Y:S07]  /*6230*/  LDSM.16.MT88.4 R12, [R190+0x1800] ;  /* 0x00180000be0c783b */ /* 0x000f2e0000004200 */
[----:B------:R-:W-:Y:S01]  /*6240*/  HMMA.16816.F32.BF16 R88, R8, R26, R76 ;  /* 0x0000001a0858723c */ /* 0x000fe2000004184c */
[----:B-1----:R-:W-:Y:S01]  /*6250*/  FFMA.FTZ R5, R140, c[0x0][0x2d0], -R3 ;  /* 0x0000b4008c057a23 */ /* 0x002fe20000010803 */
[----:B--2---:R-:W-:-:S05]  /*6260*/  F2FP.BF16.PACK_AB R6, R168, R167 ;  /* 0x000000a7a806723e */ /* 0x004fca00000010ff */
[----:B------:R-:W-:Y:S01]  /*6270*/  FFMA.FTZ R27, R143, c[0x0][0x2d0], -R3 ;  /* 0x0000b4008f1b7a23 */ /* 0x000fe20000010803 */
[----:B------:R-:W-:Y:S01]  /*6280*/  HMMA.16816.F32.BF16 R76, R8, R20, R120 ;  /* 0x00000014084c723c */ /* 0x000fe20000041878 */
[----:B------:R1:W-:Y:S01]  /*6290*/  MUFU.EX2 R97, R5 ;  /* 0x0000000500617308 */ /* 0x0003e20000000800 */
[----:B------:R-:W2:Y:S01]  /*62a0*/  LDSM.16.MT88.4 R20, [R189+0x1800] ;  /* 0x00180000bd14783b */ /* 0x000ea20000004200 */
[----:B------:R-:W-:Y:S01]  /*62b0*/  FFMA.FTZ R26, R153, c[0x0][0x2d0], -R4 ;  /* 0x0000b400991a7a23 */ /* 0x000fe20000010804 */
[----:B------:R-:W-:-:S04]  /*62c0*/  F2FP.BF16.PACK_AB R153, R24, R25 ;  /* 0x000000191899723e */ /* 0x000fc800000010ff */
[C---:B------:R-:W-:Y:S01]  /*62d0*/  HMMA.16816.F32.BF16 R60, R8.reuse, R16, R60 ;  /* 0x00000010083c723c */ /* 0x040fe2000004183c */
[----:B------:R-:W-:Y:S07]  /*62e0*/  MUFU.EX2 R26, R26 ;  /* 0x0000001a001a7308 */ /* 0x000fee0000000800 */
[----:B------:R-:W-:Y:S01]  /*62f0*/  HMMA.16816.F32.BF16 R36, R8, R18, R28 ;  /* 0x000000120824723c */ /* 0x000fe2000004181c */
[----:B-1----:R-:W-:Y:S01]  /*6300*/  FFMA.FTZ R5, R135, c[0x0][0x2d0], -R3 ;  /* 0x0000b40087057a23 */ /* 0x002fe20000010803 */
[----:B------:R-:W1:Y:S01]  /*6310*/  LDSM.16.MT88.4 R16, [R193+0x1800] ;  /* 0x00180000c110783b */ /* 0x000e620000004200 */
[----:B------:R-:W5:Y:S03]  /*6320*/  MUFU.EX2 R27, R27 ;  /* 0x0000001b001b7308 */ /* 0x000f660000000800 */
[----:B------:R-:W1:Y:S01]  /*6330*/  LDSM.16.MT88.4 R8, [R192+0x1800] ;  /* 0x00180000c008783b */ /* 0x000e620000004200 */
[----:B------:R-:W-:-:S02]  /*6340*/  FFMA.FTZ R30, R156, c[0x0][0x2d0], -R4 ;  /* 0x0000b4009c1e7a23 */ /* 0x000fc40000010804 */
[--C-:B------:R-:W-:Y:S02]  /*6350*/  FFMA.FTZ R29, R155, c[0x0][0x2d0], -R4.reuse ;  /* 0x0000b4009b1d7a23 */ /* 0x100fe40000010804 */
[----:B------:R2:W-:Y:S01]  /*6360*/  MUFU.EX2 R101, R5 ;  /* 0x0000000500657308 */ /* 0x0005e20000000800 */
[----:B------:R-:W-:Y:S01]  /*6370*/  FFMA.FTZ R28, R154, c[0x0][0x2d0], -R4 ;  /* 0x0000b4009a1c7a23 */ /* 0x000fe20000010804 */
[----:B------:R-:W-:Y:S01]  /*6380*/  F2FP.BF16.PACK_AB R4, R166, R165 ;  /* 0x000000a5a604723e */ /* 0x000fe200000010ff */
[----:B------:R-:W-:-:S05]  /*6390*/  FFMA.FTZ R31, R164, c[0x0][0x2d0], -R2 ;  /* 0x0000b400a41f7a23 */ /* 0x000fca0000010802 */
[----:B------:R-:W-:Y:S01]  /*63a0*/  MUFU.EX2 R30, R30 ;  /* 0x0000001e001e7308 */ /* 0x000fe20000000800 */
[----:B-----5:R-:W-:Y:S01]  /*63b0*/  F2FP.BF16.PACK_AB R155, R52, R27 ;  /* 0x0000001b349b723e */ /* 0x020fe200000010ff */
[----:B--2---:R-:W-:-:S06]  /*63c0*/  FFMA.FTZ R5, R134, c[0x0][0x2d0], -R3 ;  /* 0x0000b40086057a23 */ /* 0x004fcc0000010803 */
[----:B------:R-:W-:Y:S08]  /*63d0*/  MUFU.EX2 R29, R29 ;  /* 0x0000001d001d7308 */ /* 0x000ff00000000800 */
[----:B------:R2:W-:Y:S08]  /*63e0*/  MUFU.EX2 R102, R5 ;  /* 0x0000000500667308 */ /* 0x0005f00000000800 */
[----:B------:R-:W5:Y:S01]  /*63f0*/  MUFU.EX2 R28, R28 ;  /* 0x0000001c001c7308 */ /* 0x000f620000000800 */
[----:B--2---:R-:W-:-:S07]  /*6400*/  FFMA.FTZ R5, R141, c[0x0][0x2d0], -R3 ;  /* 0x0000b4008d057a23 */ /* 0x004fce0000010803 */
[----:B------:R-:W-:Y:S01]  /*6410*/  MUFU.EX2 R31, R31 ;  /* 0x0000001f001f7308 */ /* 0x000fe20000000800 */
[----:B------:R-:W-:Y:S01]  /*6420*/  FFMA.FTZ R3, R161, c[0x0][0x2d0], -R2 ;  /* 0x0000b400a1037a23 */ /* 0x000fe20000010802 */
[----:B-----5:R-:W-:-:S06]  /*6430*/  F2FP.BF16.PACK_AB R154, R26, R28 ;  /* 0x0000001c1a9a723e */ /* 0x020fcc00000010ff */
[----:B------:R2:W5:Y:S08]  /*6440*/  MUFU.EX2 R103, R5 ;  /* 0x0000000500677308 */ /* 0x0005700000000800 */
[----:B------:R1:W-:Y:S01]  /*6450*/  MUFU.EX2 R54, R3 ;  /* 0x0000000300367308 */ /* 0x0003e20000000800 */
[----:B--2---:R-:W-:Y:S02]  /*6460*/  F2FP.BF16.PACK_AB R5, R101, R97 ;  /* 0x000000616505723e */ /* 0x004fe400000010ff */
[----:B-----5:R-:W-:Y:S01]  /*6470*/  F2FP.BF16.PACK_AB R7, R103, R102 ;  /* 0x000000666707723e */ /* 0x020fe200000010ff */
[----:B-1----:R-:W-:-:S06]  /*6480*/  FFMA.FTZ R3, R160, c[0x0][0x2d0], -R2 ;  /* 0x0000b400a0037a23 */ /* 0x002fcc0000010802 */
[C---:B----4-:R-:W-:Y:S01]  /*6490*/  HMMA.16816.F32.BF16 R148, R4.reuse, R14, R40 ;  /* 0x0000000e0494723c */ /* 0x050fe20000041828 */
[----:B------:R1:W2:Y:S06]  /*64a0*/  MUFU.EX2 R69, R3 ;  /* 0x0000000300457308 */ /* 0x0002ac0000000800 */
[--C-:B------:R-:W-:Y:S01]  /*64b0*/  FFMA.FTZ R40, R137, c[0x0][0x2d0], -R0.reuse ;  /* 0x0000b40089287a23 */ /* 0x100fe20000010800 */
[----:B------:R-:W-:Y:S01]  /*64c0*/  HMMA.16816.F32.BF16 R84, R4, R20, R84 ;  /* 0x000000140454723c */ /* 0x000fe20000041854 */
[--C-:B------:R-:W-:Y:S02]  /*64d0*/  FFMA.FTZ R41, R136, c[0x0][0x2d0], -R0.reuse ;  /* 0x0000b40088297a23 */ /* 0x100fe40000010800 */
[----:B------:R-:W-:-:S02]  /*64e0*/  FFMA.FTZ R42, R133, c[0x0][0x2d0], -R0 ;  /* 0x0000b400852a7a23 */ /* 0x000fc40000010800 */
[----:B------:R-:W-:Y:S03]  /*64f0*/  MUFU.EX2 R40, R40 ;  /* 0x0000002800287308 */ /* 0x000fe60000000800 */
[----:B------:R-:W-:Y:S01]  /*6500*/  HMMA.16816.F32.BF16 R80, R4, R22, R80 ;  /* 0x000000160450723c */ /* 0x000fe20000041850 */
[----:B-1----:R-:W-:-:S04]  /*6510*/  FFMA.FTZ R3, R159, c[0x0][0x2d0], -R2 ;  /* 0x0000b4009f037a23 */ /* 0x002fc80000010802 */
[----:B------:R-:W-:Y:S03]  /*6520*/  MUFU.EX2 R41, R41 ;  /* 0x0000002900297308 */ /* 0x000fe60000000800 */
[C---:B------:R-:W-:Y:S05]  /*6530*/  HMMA.16816.F32.BF16 R56, R4.reuse, R16, R56 ;  /* 0x000000100438723c */ /* 0x040fea0000041838 */
[----:B------:R1:W-:Y:S03]  /*6540*/  MUFU.EX2 R71, R3 ;  /* 0x0000000300477308 */ /* 0x0003e60000000800 */
[C---:B------:R-:W-:Y:S05]  /*6550*/  HMMA.16816.F32.BF16 R48, R4.reuse, R18, R48 ;  /* 0x000000120430723c */ /* 0x040fea0000041830 */
[----:B------:R-:W-:Y:S03]  /*6560*/  MUFU.EX2 R42, R42 ;  /* 0x0000002a002a7308 */ /* 0x000fe60000000800 */
[----:B------:R-:W-:Y:S01]  /*6570*/  HMMA.16816.F32.BF16 R44, R4, R12, R44 ;  /* 0x0000000c042c723c */ /* 0x000fe2000004182c */
[----:B-1----:R-:W-:-:S07]  /*6580*/  FFMA.FTZ R3, R158, c[0x0][0x2d0], -R2 ;  /* 0x0000b4009e037a23 */ /* 0x002fce0000010802 */
[C---:B------:R-:W-:Y:S01]  /*6590*/  HMMA.16816.F32.BF16 R64, R4.reuse, R8, R64 ;  /* 0x000000080440723c */ /* 0x040fe20000041840 */
[----:B------:R-:W1:Y:S07]  /*65a0*/  MUFU.EX2 R96, R3 ;  /* 0x0000000300607308 */ /* 0x000e6e0000000800 */
[----:B------:R-:W-:Y:S07]  /*65b0*/  HMMA.16816.F32.BF16 R92, R4, R10, R32 ;  /* 0x0000000a045c723c */ /* 0x000fee0000041820 */
[----:B--2---:R-:W-:Y:S01]  /*65c0*/  F2FP.BF16.PACK_AB R4, R69, R54 ;  /* 0x000000364504723e */ /* 0x004fe200000010ff */
[----:B------:R-:W-:Y:S01]  /*65d0*/  FFMA.FTZ R32, R163, c[0x0][0x2d0], -R2 ;  /* 0x0000b400a3207a23 */ /* 0x000fe20000010802 */
[----:B-1----:R-:W-:Y:S01]  /*65e0*/  F2FP.BF16.PACK_AB R6, R96, R71 ;  /* 0x000000476006723e */ /* 0x002fe200000010ff */
[----:B------:R-:W-:Y:S01]  /*65f0*/  FFMA.FTZ R3, R152, c[0x0][0x2d0], -R0 ;  /* 0x0000b40098037a23 */ /* 0x000fe20000010800 */
[----:B------:R-:W-:Y:S01]  /*6600*/  F2FP.BF16.PACK_AB R152, R29, R30 ;  /* 0x0000001e1d98723e */ /* 0x000fe200000010ff */
[----:B------:R-:W-:-:S02]  /*6610*/  FFMA.FTZ R33, R162, c[0x0][0x2d0], -R2 ;  /* 0x0000b400a2217a23 */ /* 0x000fc40000010802 */
[----:B------:R1:W-:Y:S01]  /*6620*/  MUFU.EX2 R43, R3 ;  /* 0x00000003002b7308 */ /* 0x0003e20000000800 */
[----:B------:R-:W-:Y:S02]  /*6630*/  FFMA.FTZ R34, R157, c[0x0][0x2d0], -R2 ;  /* 0x0000b4009d227a23 */ /* 0x000fe40000010802 */
[----:B------:R-:W-:Y:S01]  /*6640*/  FADD.FTZ R2, R178, R176 ;  /* 0x000000b0b2027221 */ /* 0x000fe20000010000 */
[----:B------:R-:W-:Y:S01]  /*6650*/  HMMA.16816.F32.BF16 R104, R152, R112, R84 ;  /* 0x000000709868723c */ /* 0x000fe20000041854 */
[----:B------:R-:W-:Y:S02]  /*6660*/  FFMA.FTZ R35, R139, c[0x0][0x2d0], -R0 ;  /* 0x0000b4008b237a23 */ /* 0x000fe40000010800 */
[----:B------:R-:W-:Y:S01]  /*6670*/  FADD.FTZ R2, R216, R2 ;  /* 0x00000002d8027221 */ /* 0x000fe20000010000 */
[----:B------:R-:W-:Y:S03]  /*6680*/  MUFU.EX2 R32, R32 ;  /* 0x0000002000207308 */ /* 0x000fe60000000800 */
[----:B------:R-:W-:-:S04]  /*6690*/  FADD.FTZ R2, R217, R2 ;  /* 0x00000002d9027221 */ /* 0x000fc80000010000 */
[----:B------:R-:W-:Y:S01]  /*66a0*/  FADD.FTZ R2, R224, R2 ;  /* 0x00000002e0027221 */ /* 0x000fe20000010000 */
[----:B------:R-:W-:Y:S01]  /*66b0*/  MUFU.EX2 R33, R33 ;  /* 0x0000002100217308 */ /* 0x000fe20000000800 */
[----:B-1----:R-:W-:-:S07]  /*66c0*/  FFMA.FTZ R3, R147, c[0x0][0x2d0], -R0 ;  /* 0x0000b40093037a23 */ /* 0x002fce0000010800 */
[----:B------:R1:W2:Y:S08]  /*66d0*/  MUFU.EX2 R53, R3 ;  /* 0x0000000300357308 */ /* 0x0002b00000000800 */
[----:B------:R-:W-:Y:S01]  /*66e0*/  MUFU.EX2 R34, R34 ;  /* 0x0000002200227308 */ /* 0x000fe20000000800 */
[--C-:B-1----:R-:W-:Y:S01]  /*66f0*/  FFMA.FTZ R3, R146, c[0x0][0x2d0], -R0.reuse ;  /* 0x0000b40092037a23 */ /* 0x102fe20000010800 */
[----:B--2---:R-:W-:Y:S01]  /*6700*/  F2FP.BF16.PACK_AB R5, R53, R43 ;  /* 0x0000002b3505723e */ /* 0x004fe200000010ff */
[----:B------:R-:W1:Y:S05]  /*6710*/  LDSM.16.MT88.4 R144, [R190+0x2000] ;  /* 0x00200000be90783b */ /* 0x000e6a0000004200 */
[----:B------:R-:W-:Y:S08]  /*6720*/  MUFU.EX2 R35, R35 ;  /* 0x0000002300237308 */ /* 0x000ff00000000800 */
[----:B------:R2:W-:Y:S02]  /*6730*/  MUFU.EX2 R55, R3 ;  /* 0x0000000300377308 */ /* 0x0005e40000000800 */
[----:B--2---:R-:W-:-:S02]  /*6740*/  FFMA.FTZ R3, R138, c[0x0][0x2d0], -R0 ;  /* 0x0000b4008a037a23 */ /* 0x004fc40000010800 */
[----:B------:R-:W-:-:S04]  /*6750*/  FADD.FTZ R0, R213, R212 ;  /* 0x000000d4d5007221 */ /* 0x000fc80000010000 */
[----:B------:R-:W2:Y:S01]  /*6760*/  MUFU.EX2 R70, R3 ;  /* 0x0000000300467308 */ /* 0x000ea20000000800 */
[----:B------:R-:W-:-:S04]  /*6770*/  FADD.FTZ R0, R214, R0 ;  /* 0x00000000d6007221 */ /* 0x000fc80000010000 */
[----:B------:R-:W-:-:S04]  /*6780*/  FADD.FTZ R0, R215, R0 ;  /* 0x00000000d7007221 */ /* 0x000fc80000010000 */
[----:B------:R-:W-:Y:S01]  /*6790*/  FADD.FTZ R0, R223, R0 ;  /* 0x00000000df007221 */ /* 0x000fe20000010000 */
[----:B-1----:R-:W-:Y:S01]  /*67a0*/  HMMA.16816.F32.BF16 R136, R152, R144, R44 ;  /* 0x000000909888723c */ /* 0x002fe2000004182c */
[----:B--2---:R-:W-:Y:S01]  /*67b0*/  F2FP.BF16.PACK_AB R7, R70, R55 ;  /* 0x000000374607723e */ /* 0x004fe200000010ff */
[----:B------:R-:W-:-:S06]  /*67c0*/  FADD.FTZ R3, R206, R187 ;  /* 0x000000bbce037221 */ /* 0x000fcc0000010000 */
[----:B------:R-:W-:Y:S01]  /*67d0*/  HMMA.16816.F32.BF16 R148, R152, R146, R148 ;  /* 0x000000929894723c */ /* 0x000fe20000041894 */
[----:B------:R-:W-:-:S04]  /*67e0*/  FADD.FTZ R3, R218, R3 ;  /* 0x00000003da037221 */ /* 0x000fc80000010000 */
[----:B------:R-:W-:-:S03]  /*67f0*/  FADD.FTZ R3, R221, R3 ;  /* 0x00000003dd037221 */ /* 0x000fc60000010000 */
[----:B------:R-:W-:Y:S01]  /*6800*/  HMMA.16816.F32.BF16 R108, R4, R20, R128 ;  /* 0x00000014046c723c */ /* 0x000fe20000041880 */
[----:B------:R-:W1:Y:S01]  /*6810*/  LDSM.16.MT88.4 R128, [R193+0x2000] ;  /* 0x00200000c180783b */ /* 0x000e620000004200 */
[----:B------:R-:W-:-:S06]  /*6820*/  FADD.FTZ R3, R227, R3 ;  /* 0x00000003e3037221 */ /* 0x000fcc0000010000 */
[C---:B------:R-:W-:Y:S08]  /*6830*/  HMMA.16816.F32.BF16 R20, R4.reuse, R22, R116 ;  /* 0x000000160414723c */ /* 0x040ff00000041874 */
[C---:B------:R-:W-:Y:S08]  /*6840*/  HMMA.16816.F32.BF16 R124, R4.reuse, R16, R124 ;  /* 0x00000010047c723c */ /* 0x040ff0000004187c */
[C---:B------:R-:W-:Y:S08]  /*6850*/  HMMA.16816.F32.BF16 R88, R4.reuse, R18, R88 ;  /* 0x000000120458723c */ /* 0x040ff00000041858 */
[C---:B------:R-:W-:Y:S08]  /*6860*/  HMMA.16816.F32.BF16 R76, R4.reuse, R12, R76 ;  /* 0x0000000c044c723c */ /* 0x040ff0000004184c */
[C---:B------:R-:W-:Y:S08]  /*6870*/  HMMA.16816.F32.BF16 R72, R4.reuse, R14, R72 ;  /* 0x0000000e0448723c */ /* 0x040ff00000041848 */
[C---:B------:R-:W-:Y:S07]  /*6880*/  HMMA.16816.F32.BF16 R60, R4.reuse, R8, R60 ;  /* 0x00000008043c723c */ /* 0x040fee000004183c */
[----:B------:R-:W-:Y:S01]  /*6890*/  FADD.FTZ R8, R208, R207 ;  /* 0x000000cfd0087221 */ /* 0x000fe20000010000 */
[----:B------:R-:W-:Y:S01]  /*68a0*/  HMMA.16816.F32.BF16 R36, R4, R10, R36 ;  /* 0x0000000a0424723c */ /* 0x000fe20000041824 */
[----:B------:R-:W2:Y:S01]  /*68b0*/  LDSM.16.MT88.4 R4, [R192+0x2000] ;  /* 0x00200000c004783b */ /* 0x000ea20000004200 */
[----:B------:R-:W-:-:S02]  /*68c0*/  FADD.FTZ R9, R231, R3 ;  /* 0x00000003e7097221 */ /* 0x000fc40000010000 */
[----:B------:R-:W-:Y:S02]  /*68d0*/  FADD.FTZ R8, R219, R8 ;  /* 0x00000008db087221 */ /* 0x000fe40000010000 */
[----:B------:R-:W-:Y:S02]  /*68e0*/  FADD.FTZ R3, R225, R2 ;  /* 0x00000002e1037221 */ /* 0x000fe40000010000 */
[----:B------:R-:W-:Y:S01]  /*68f0*/  @P5 IMAD.HI.U32 R2, R240, c[0x0][0x2c8], RZ ;  /* 0x0000b200f0025a27 */ /* 0x000fe200078e00ff */
[C---:B------:R-:W-:Y:S03]  /*6900*/  HMMA.16816.F32.BF16 R116, R152.reuse, R114, R80 ;  /* 0x000000729874723c */ /* 0x040fe60000041850 */
[----:B------:R-:W-:Y:S02]  /*6910*/  FADD.FTZ R10, R220, R8 ;  /* 0x00000008dc0a7221 */ /* 0x000fe40000010000 */
[----:B------:R-:W-:Y:S01]  /*6920*/  FADD.FTZ R8, R222, R0 ;  /* 0x00000000de087221 */ /* 0x000fe20000010000 */
[----:B------:R-:W-:Y:S01]  /*6930*/  MOV R0, R240 ;  /* 0x000000f000007202 */ /* 0x000fe20000000f00 */
[----:B------:R-:W-:Y:S01]  /*6940*/  FADD.FTZ R3, R234, R3 ;  /* 0x00000003ea037221 */ /* 0x000fe20000010000 */
[----:B------:R-:W-:Y:S01]  /*6950*/  @P5 SHF.R.U32.HI R0, RZ, c[0x0][0x2cc], R2 ;  /* 0x0000b300ff005a19 */ /* 0x000fe20000011602 */
[----:B-1----:R-:W-:Y:S02]  /*6960*/  HMMA.16816.F32.BF16 R120, R152, R128, R56 ;  /* 0x000000809878723c */ /* 0x002fe40000041838 */
[----:B------:R-:W-:Y:S01]  /*6970*/  FADD.FTZ R3, R235, R3 ;  /* 0x00000003eb037221 */ /* 0x000fe20000010000 */
[----:B---3--:R-:W-:-:S03]  /*6980*/  IADD3 R0, R0, R238, -R239 ;  /* 0x000000ee00007210 */ /* 0x008fc60007ffe8ef */
[----:B------:R-:W-:Y:S02]  /*6990*/  FADD.FTZ R3, R179, R3 ;  /* 0x00000003b3037221 */ /* 0x000fe40000010000 */
[----:B------:R-:W-:Y:S01]  /*69a0*/  IMAD.HI R0, R0, 0x66666667, RZ ;  /* 0x6666666700007827 */ /* 0x000fe200078e02ff */
[----:B------:R-:W-:Y:S03]  /*69b0*/  HMMA.16816.F32.BF16 R132, R152, R130, R48 ;  /* 0x000000829884723c */ /* 0x000fe60000041830 */
[----:B------:R-:W-:Y:S01]  /*69c0*/  FADD.FTZ R3, R180, R3 ;  /* 0x00000003b4037221 */ /* 0x000fe20000010000 */
[----:B------:R-:W-:-:S03]  /*69d0*/  SHF.R.U32.HI R2, RZ, 0x1f, R0 ;  /* 0x0000001fff027819 */ /* 0x000fc60000011600 */
[----:B------:R-:W-:Y:S01]  /*69e0*/  FADD.FTZ R3, R181, R3 ;  /* 0x00000003b5037221 */ /* 0x000fe20000010000 */
[----:B------:R-:W-:Y:S01]  /*69f0*/  LEA.HI.SX32 R11, R0, R2, 0x1b ;  /* 0x00000002000b7211 */ /* 0x000fe200078fdaff */
[----:B------:R-:W-:Y:S02]  /*6a00*/  FADD.FTZ R0, R226, R10 ;  /* 0x0000000ae2007221 */ /* 0x000fe40000010000 */
[----:B------:R-:W-:Y:S01]  /*6a10*/  FADD.FTZ R2, R236, R9 ;  /* 0x00000009ec027221 */ /* 0x000fe20000010000 */
[----:B------:R-:W-:Y:S01]  /*6a20*/  IMNMX R250, R249, R11, !PT ;  /* 0x0000000bf9fa7217 */ /* 0x000fe20007800200 */
[----:B------:R-:W-:Y:S01]  /*6a30*/  FADD.FTZ R3, R182, R3 ;  /* 0x00000003b6037221 */ /* 0x000fe20000010000 */
[----:B--2---:R-:W-:Y:S02]  /*6a40*/  HMMA.16816.F32.BF16 R84, R152, R4, R64 ;  /* 0x000000049854723c */ /* 0x004fe40000041840 */
[----:B------:R-:W-:Y:S01]  /*6a50*/  ISETP.GE.AND P0, PT, R205, R250, PT ;  /* 0x000000facd00720c */ /* 0x000fe20003f06270 */
[----:B------:R-:W-:-:S04]  /*6a60*/  FADD.FTZ R3, R97, R3 ;  /* 0x0000000361037221 */ /* 0x000fc80000010000 */
[----:B------:R-:W-:Y:S01]  /*6a70*/  FADD.FTZ R3, R101, R3 ;  /* 0x0000000365037221 */ /* 0x000fe20000010000 */
[----:B------:R-:W-:Y:S07]  /*6a80*/  HMMA.16816.F32.BF16 R152, R152, R6, R92 ;  /* 0x000000069898723c */ /* 0x000fee000004185c */
[----:B------:R-:W-:Y:S02]  /*6a90*/  F2FP.BF16.PACK_AB R92, R32, R31 ;  /* 0x0000001f205c723e */ /* 0x000fe400000010ff */
[----:B------:R-:W-:-:S02]  /*6aa0*/  F2FP.BF16.PACK_AB R94, R34, R33 ;  /* 0x00000021225e723e */ /* 0x000fc400000010ff */
[----:B------:R-:W-:Y:S02]  /*6ab0*/  F2FP.BF16.PACK_AB R93, R40, R35 ;  /* 0x00000023285d723e */ /* 0x000fe400000010ff */
[----:B------:R-:W-:-:S07]  /*6ac0*/  F2FP.BF16.PACK_AB R95, R42, R41 ;  /* 0x000000292a5f723e */ /* 0x000fce00000010ff */
[C---:B------:R-:W-:Y:S08]  /*6ad0*/  HMMA.16816.F32.BF16 R124, R92.reuse, R128, R124 ;  /* 0x000000805c7c723c */ /* 0x040ff0000004187c */
[C---:B------:R-:W-:Y:S08]  /*6ae0*/  HMMA.16816.F32.BF16 R128, R92.reuse, R130, R88 ;  /* 0x000000825c80723c */ /* 0x040ff00000041858 */
[C---:B------:R-:W-:Y:S07]  /*6af0*/  HMMA.16816.F32.BF16 R88, R92.reuse, R4, R60 ;  /* 0x000000045c58723c */ /* 0x040fee000004183c */
        /* <DEDUP_REMOVED lines=53> */
[----:B------:R-:W-:Y:S05]  /*6e50*/  @!P0 BRA `(.L_x_1460) ;  /* 0x00003f0000008947 */ /* 0x000fea0003800000 */
[----:B------:R-:W-:Y:S01]  /*6e60*/  MOV R101, R99 ;  /* 0x0000006300657202 */ /* 0x000fe20000000f00 */
[----:B------:R-:W-:Y:S01]  /*6e70*/  IMAD.MOV.U32 R103, RZ, RZ, R68 ;  /* 0x000000ffff677224 */ /* 0x000fe200078e0044 */
[----:B------:R-:W-:Y:S01]  /*6e80*/  MOV R97, R100 ;  /* 0x0000006400617202 */ /* 0x000fe20000000f00 */
[----:B------:R-:W-:Y:S01]  /*6e90*/  IMAD.MOV.U32 R212, RZ, RZ, R205 ;  /* 0x000000ffffd47224 */ /* 0x000fe200078e00cd */
[----:B------:R-:W-:-:S02]  /*6ea0*/  MOV R102, R98 ;  /* 0x0000006200667202 */ /* 0x000fc40000000f00 */
.L_x_1471:
[----:B------:R-:W-:Y:S04]  /*6eb0*/  DEPBAR.LE SB0, 0x0 ;  /* 0x000080000000791a */ /* 0x000fe80000000000 */
[----:B------:R-:W-:Y:S01]  /*6ec0*/  WARPSYNC 0xffffffff ;  /* 0xffffffff00007948 */ /* 0x000fe20003800000 */
[----:B------:R-:W-:Y:S01]  /*6ed0*/  BAR.SYNC.DEFER_BLOCKING 0x0 ;  /* 0x0000000000007b1d */ /* 0x000fe20000010000 */
[----:B------:R-:W-:Y:S05]  /*6ee0*/  ISETP.GT.AND P0, PT, R249, R212, PT ;  /* 0x000000d4f900720c */ /* 0x000fea0003f04270 */
[----:B------:R1:W2:Y:S01]  /*6ef0*/  LDSM.16.M88.4 R80, [R195] ;  /* 0x00000000c350783b */ /* 0x0002a20000000200 */
[----:B------:R-:W-:Y:S03]  /*6f00*/  BSSY B0, `(.L_x_1461) ;  /* 0x0000044000007945 */ /* 0x000fe60003800000 */
[----:B------:R1:W3:Y:S04]  /*6f10*/  LDSM.16.M88.4 R76, [R195+0x2000] ;  /* 0x00200000c34c783b */ /* 0x0002e80000000200 */
[----:B------:R1:W4:Y:S04]  /*6f20*/  LDSM.16.M88.4 R16, [R188] ;  /* 0x00000000bc10783b */ /* 0x0003280000000200 */
        /* <DEDUP_REMOVED lines=11> */
[----:B------:R-:W-:-:S05]  /*6fe0*/  @P0 BRA `(.L_x_1462) ;  /* 0x0000035000000947 */ /* 0x000fca0003800000 */
[C---:B--234-:R-:W-:Y:S01]  /*6ff0*/  IMAD.WIDE.U32 R2, R211.reuse, c[0x0][0x208], RZ ;  /* 0x00008200d3027a25 */ /* 0x05cfe200078e00ff */
        /* <DEDUP_REMOVED lines=8> */
[----:B------:R-:W-:Y:S04]  /*7080*/  IMAD.WIDE.U32 R2, R210, c[0x0][0x218], R2 ;  /* 0x00008600d2027a25 */ /* 0x000fe800078e0002 */
        /* <DEDUP_REMOVED lines=9> */
[----:B------:R2:W3:Y:S02]  /*7120*/  SHFL.IDX PT, R7, R4, RZ, 0x181f ;  /* 0x00181fff04077589 */ /* 0x0004e400000e0000 */
.L_x_1570:
[----:B------:R-:W-:-:S05]  /*7130*/  BRA.DIV ~URZ, `(.L_x_1464) ;  /* 0x0000d9727f007947 */ /* 0x000fca000b800000 */
[----:B------:R-:W4:Y:S01]  /*7140*/  SHFL.IDX PT, R2, R0, RZ, 0x181f ;  /* 0x00181fff00027589 */ /* 0x000f2200000e0000 */
[----:B------:R-:W-:Y:S03]  /*7150*/  ISETP.GE.AND P0, PT, R204, c[0x0][0x1d4], PT ;  /* 0x00007500cc007a0c */ /* 0x000fe60003f06270 */
[----:B------:R-:W5:Y:S04]  /*7160*/  SHFL.IDX PT, R3, R0, 0x1, 0x181f ;  /* 0x00381f0000037f89 */ /* 0x000f6800000e0000 */
[----:B------:R-:W2:Y:S04]  /*7170*/  SHFL.IDX PT, R6, R0, 0x2, 0x181f ;  /* 0x00581f0000067f89 */ /* 0x000ea800000e0000 */
[----:B------:R-:W3:Y:S04]  /*7180*/  SHFL.IDX PT, R9, R0, 0x3, 0x181f ;  /* 0x00781f0000097f89 */ /* 0x000ee800000e0000 */
[----:B------:R-:W1:Y:S04]  /*7190*/  SHFL.IDX PT, R14, R4, 0x1, 0x181f ;  /* 0x00381f00040e7f89 */ /* 0x000e6800000e0000 */
[----:B------:R-:W1:Y:S04]  /*71a0*/  SHFL.IDX PT, R13, R4, 0x2, 0x181f ;  /* 0x00581f00040d7f89 */ /* 0x000e6800000e0000 */
[----:B------:R-:W1:Y:S04]  /*71b0*/  SHFL.IDX PT, R12, R4, 0x3, 0x181f ;  /* 0x00781f00040c7f89 */ /* 0x000e6800000e0000 */
[----:B------:R-:W1:Y:S04]  /*71c0*/  SHFL.IDX PT, R0, R0, 0x4, 0x181f ;  /* 0x00981f0000007f89 */ /* 0x000e6800000e0000 */
[----:B--2---:R-:W2:Y:S01]  /*71d0*/  SHFL.IDX PT, R4, R4, 0x4, 0x181f ;  /* 0x00981f0004047f89 */ /* 0x004ea200000e0000 */
[-C--:B----4-:R-:W-:Y:S02]  /*71e0*/  IADD3 R10, P1, R2, R15.reuse, RZ ;  /* 0x0000000f020a7210 */ /* 0x090fe40007f3e0ff */
[-C--:B-----5:R-:W-:Y:S02]  /*71f0*/  IADD3 R8, P6, R3, R15.reuse, RZ ;  /* 0x0000000f03087210 */ /* 0x0a0fe40007fde0ff */
[-C--:B------:R-:W-:Y:S01]  /*7200*/  IADD3 R6, P2, R6, R15.reuse, RZ ;  /* 0x0000000f06067210 */ /* 0x080fe20007f5e0ff */
[--C-:B---3--:R-:W-:Y:S01]  /*7210*/  IMAD.X R11, R7, 0x1, R5.reuse, P1 ;  /* 0x00000001070b7824 */ /* 0x108fe200008e0605 */
[----:B------:R-:W-:Y:S01]  /*7220*/  IADD3 R2, P1, R9, R15, RZ ;  /* 0x0000000f09027210 */ /* 0x000fe20007f3e0ff */
[--C-:B-1----:R-:W-:Y:S03]  /*7230*/  IMAD.X R9, R14, 0x1, R5.reuse, P6 ;  /* 0x000000010e097824 */ /* 0x102fe600030e0605 */
[----:B------:R1:W-:Y:S01]  /*7240*/  LDGSTS.E.BYPASS.LTC128B.128 [R209+0x100], [R10.64], !P0 ;  /* 0x001000000ad17fae */ /* 0x0003e2000c101d46 */
[--C-:B------:R-:W-:Y:S03]  /*7250*/  IMAD.X R7, R13, 0x1, R5.reuse, P2 ;  /* 0x000000010d077824 */ /* 0x100fe600010e0605 */
[----:B------:R1:W-:Y:S01]  /*7260*/  LDGSTS.E.BYPASS.LTC128B.128 [R209+0x900], [R8.64], !P0 ;  /* 0x0090000008d17fae */ /* 0x0003e2000c101d46 */
[----:B------:R-:W-:Y:S03]  /*7270*/  IMAD.X R3, R12, 0x1, R5, P1 ;  /* 0x000000010c037824 */ /* 0x000fe600008e0605 */
[----:B------:R3:W-:Y:S04]  /*7280*/  LDGSTS.E.BYPASS.LTC128B.128 [R209+0x1100], [R6.64], !P0 ;  /* 0x0110000006d17fae */ /* 0x0007e8000c101d46 */
[----:B------:R1:W-:Y:S01]  /*7290*/  LDGSTS.E.BYPASS.LTC128B.128 [R209+0x1900], [R2.64], !P0 ;  /* 0x0190000002d17fae */ /* 0x0003e2000c101d46 */
[----:B---3--:R-:W-:Y:S04]  /*72a0*/  SEL R6, RZ, 0x10, P0 ;  /* 0x00000010ff067807 */ /* 0x008fe80000000000 */
.L_x_1571:
[C---:B-12---:R-:W-:Y:S02]  /*72b0*/  IADD3 R2, -R6.reuse, 0x10, RZ ;  /* 0x0000001006027810 */ /* 0x046fe40007ffe1ff */
[----:B------:R-:W-:Y:S02]  /*72c0*/  ISETP.NE.U32.AND P2, PT, R6, RZ, PT ;  /* 0x000000ff0600720c */ /* 0x000fe40003f45070 */
[----:B------:R-:W-:Y:S04]  /*72d0*/  LOP3.LUT R2, R2, 0xf, RZ, 0xc0, !PT ;  /* 0x0000000f02027812 */ /* 0x000fe800078ec0ff */
[----:B------:R-:W-:Y:S04]  /*72e0*/  IADD3 R2, P1, P0, R2, R0, R15 ;  /* 0x0000000002027210 */ /* 0x000fe8000783e00f */
[----:B------:R-:W-:Y:S05]  /*72f0*/  IADD3.X R3, RZ, R4, R5, P1, P0 ;  /* 0x00000004ff037210 */ /* 0x000fea0000fe0405 */
[----:B------:R-:W-:Y:S01]  /*7300*/  @!PT LDS RZ, [RZ] ;  /* 0x00000000fffff984 */ /* 0x000fe20000000800 */
[----:B------:R-:W-:Y:S01]  /*7310*/  @!PT LDS RZ, [RZ] ;  /* 0x00000000fffff984 */ /* 0x000fe20000000800 */
[----:B------:R-:W-:Y:S01]  /*7320*/  @!PT LDS RZ, [RZ] ;  /* 0x00000000fffff984 */ /* 0x000fe20000000800 */
[----:B------:R1:W-:Y:S04]  /*7330*/  LDGSTS.E.BYPASS.LTC128B.128.ZFILL [R209+0x2100], [R2.64], P2 ;  /* 0x0210000002d17fae */ /* 0x0003e80009141d46 */
.L_x_1462:
[----:B--234-:R-:W-:Y:S05]  /*7340*/  BSYNC B0 ;  /* 0x0000000000007941 */ /* 0x01cfea0003800000 */
.L_x_1461:
[----:B------:R-:W0:Y:S01]  /*7350*/  LDGDEPBAR ;  /* 0x00000000000079af */ /* 0x000e220000000000 */
[----:B------:R-:W-:Y:S01]  /*7360*/  WARPSYNC 0xffffffff ;  /* 0xffffffff00007948 */ /* 0x000fe20003800000 */
[-C--:B------:R-:W-:Y:S01]  /*7370*/  HMMA.16816.F32.BF16 R4, R80, R16.reuse, RZ ;  /* 0x000000105004723c */ /* 0x080fe200000418ff */
[----:B------:R-:W-:Y:S02]  /*7380*/  BSSY B0, `(.L_x_1465) ;  /* 0x00000a6000007945 */ /* 0x000fe40003800000 */
[----:B------:R-:W-:Y:S05]  /*7390*/  ISETP.GT.AND P0, PT, R212, R249, PT ;  /* 0x000000f9d400720c */ /* 0x000fea0003f04270 */
[C---:B------:R-:W-:Y:S08]  /*73a0*/  HMMA.16816.F32.BF16 R8, R76.reuse, R16, RZ ;  /* 0x000000104c08723c */ /* 0x040ff000000418ff */
[-C--:B------:R-:W-:Y:S08]  /*73b0*/  HMMA.16816.F32.BF16 R12, R76, R18.reuse, RZ ;  /* 0x000000124c0c723c */ /* 0x080ff000000418ff */
[C---:B------:R-:W-:Y:S08]  /*73c0*/  HMMA.16816.F32.BF16 R16, R80.reuse, R18, RZ ;  /* 0x000000125010723c */ /* 0x040ff000000418ff */
[-C--:B-1----:R-:W-:Y:S08]  /*73d0*/  HMMA.16816.F32.BF16 R20, R80, R32.reuse, RZ ;  /* 0x000000205014723c */ /* 0x082ff000000418ff */
        /* <DEDUP_REMOVED lines=39> */
[----:B------:R-:W4:Y:S07]  /*7650*/  LDSM.16.M88.4 R168, [R194+0x1000] ;  /* 0x00100000c2a8783b */ /* 0x000f2e0000000200 */
[----:B------:R-:W-:Y:S01]  /*7660*/  HMMA.16816.F32.BF16 R80, R160, R186, R80 ;  /* 0x000000baa050723c */ /* 0x000fe20000041850 */
[----:B------:R-:W5:Y:S07]  /*7670*/  LDSM.16.M88.4 R160, [R194+0x1800] ;  /* 0x00180000c2a0783b */ /* 0x000f6e0000000200 */
        /* <DEDUP_REMOVED lines=51> */
[----:B------:R-:W-:Y:S01]  /*79b0*/  IMAD R2, R212, 0x50, R251 ;  /* 0x00000050d4027824 */ /* 0x000fe200078e02fb */
[----:B------:R-:W2:Y:S01]  /*79c0*/  LDL.64 R98, [R1+0x8] ;  /* 0x0000080001627983 */ /* 0x000ea20000100a00 */
[----:B------:R-:W-:Y:S01]  /*79d0*/  IMAD.MOV.U32 R210, RZ, RZ, RZ ;  /* 0x000000ffffd27224 */ /* 0x000fe200078e00ff */
[----:B------:R-:W-:Y:S01]  /*79e0*/  SHF.R.S32.HI R100, RZ, 0x1f, R204 ;  /* 0x0000001fff647819 */ /* 0x000fe200000114cc */
[----:B------:R-:W-:Y:S01]  /*79f0*/  IMAD.SHL.U32 R164, R204, 0x2, RZ ;  /* 0x00000002cca47824 */ /* 0x000fe200078e00ff */
[----:B------:R-:W-:Y:S02]  /*7a00*/  IADD3 R2, R2, -0x50, R248 ;  /* 0xffffffb002027810 */ /* 0x000fe40007ffe0f8 */
[----:B------:R-:W3:Y:S03]  /*7a10*/  LDL R96, [R1+0x18] ;  /* 0x0000180001607983 */ /* 0x000ee60000100800 */
[----:B------:R-:W-:Y:S01]  /*7a20*/  @P4 IMAD.HI.U32 R3, R2, c[0x0][0x2bc], RZ ;  /* 0x0000af0002034a27 */ /* 0x000fe200078e00ff */
[----:B------:R-:W4:Y:S03]  /*7a30*/  LDL.64 R206, [R1] ;  /* 0x0000000001ce7983 */ /* 0x000f260000100a00 */
[----:B------:R-:W-:Y:S01]  /*7a40*/  IMAD.MOV.U32 R0, RZ, RZ, R2 ;  /* 0x000000ffff007224 */ /* 0x000fe200078e0002 */
[----:B------:R-:W-:Y:S04]  /*7a50*/  @P4 SHF.R.U32.HI R0, RZ, c[0x0][0x2c0], R3 ;  /* 0x0000b000ff004a19 */ /* 0x000fe80000011603 */
[C---:B--2---:R-:W-:Y:S04]  /*7a60*/  @!P3 IADD3 R3, P0, R0.reuse, R98, RZ ;  /* 0x000000620003b210 */ /* 0x044fe80007f1e0ff */
[----:B---3--:R-:W-:Y:S01]  /*7a70*/  @!P3 LEA.HI.X.SX32 R96, R0, R96, 0x1, P0 ;  /* 0x000000600060b211 */ /* 0x008fe200000f0eff */
[----:B------:R-:W-:Y:S01]  /*7a80*/  IMAD.MOV R0, RZ, RZ, -R0 ;  /* 0x000000ffff007224 */ /* 0x000fe200078e0a00 */
[C---:B------:R-:W-:Y:S03]  /*7a90*/  @!P3 LEA R98, P0, R3.reuse, c[0x0][0x2a0], 0x2 ;  /* 0x0000a8000362ba11 */ /* 0x040fe600078010ff */
[----:B------:R-:W-:Y:S01]  /*7aa0*/  IMAD R211, R0, c[0x0][0x2b8], R2 ;  /* 0x0000ae0000d37a24 */ /* 0x000fe200078e0202 */
[----:B------:R-:W-:Y:S03]  /*7ab0*/  @!P3 LEA.HI.X R99, R3, c[0x0][0x2a4], R96, 0x2, P0 ;  /* 0x0000a9000363ba11 */ /* 0x000fe600000f1460 */
[C---:B------:R-:W-:Y:S01]  /*7ac0*/  IMAD.WIDE.U32 R2, R211.reuse, c[0x0][0x1e0], RZ ;  /* 0x00007800d3027a25 */ /* 0x040fe200078e00ff */
[----:B------:R-:W-:Y:S01]  /*7ad0*/  SHF.R.S32.HI R0, RZ, 0x1f, R211 ;  /* 0x0000001fff007819 */ /* 0x000fe200000114d3 */
[----:B------:R1:W2:Y:S04]  /*7ae0*/  @!P3 LDG.E R210, [R98.64] ;  /* 0x0000000662d2b981 */ /* 0x0002a8000c1e1900 */
[----:B------:R-:W-:Y:S04]  /*7af0*/  IMAD R0, R0, c[0x0][0x1e0], RZ ;  /* 0x0000780000007a24 */ /* 0x000fe800078e02ff */
[----:B------:R-:W-:Y:S04]  /*7b00*/  IMAD R0, R211, c[0x0][0x1e4], R0 ;  /* 0x00007900d3007a24 */ /* 0x000fe800078e0200 */
[----:B------:R-:W-:Y:S01]  /*7b10*/  IMAD.IADD R3, R3, 0x1, R0 ;  /* 0x0000000103037824 */ /* 0x000fe200078e0200 */
[----:B-1----:R-:W-:Y:S02]  /*7b20*/  SHF.L.U64.HI R98, R204, 0x1, R100 ;  /* 0x00000001cc627819 */ /* 0x002fe40000010264 */
[----:B--2---:R-:W-:Y:S01]  /*7b30*/  SHF.R.S32.HI R0, RZ, 0x1f, R210 ;  /* 0x0000001fff007819 */ /* 0x004fe200000114d2 */
[----:B------:R-:W-:Y:S04]  /*7b40*/  IMAD.WIDE.U32 R2, R210, c[0x0][0x1f0], R2 ;  /* 0x00007c00d2027a25 */ /* 0x000fe800078e0002 */
[----:B------:R-:W-:Y:S01]  /*7b50*/  IMAD R0, R0, c[0x0][0x1f0], RZ ;  /* 0x00007c0000007a24 */ /* 0x000fe200078e02ff */
[----:B----4-:R-:W-:Y:S03]  /*7b60*/  IADD3 R2, P1, R206, R2, RZ ;  /* 0x00000002ce027210 */ /* 0x010fe60007f3e0ff */
[----:B------:R-:W-:Y:S01]  /*7b70*/  IMAD R96, R210, c[0x0][0x1f4], R0 ;  /* 0x00007d00d2607a24 */ /* 0x000fe200078e0200 */
[----:B------:R-:W-:Y:S04]  /*7b80*/  LEA R0, P0, R2, c[0x0][0x1c8], 0x1 ;  /* 0x0000720002007a11 */ /* 0x000fe800078008ff */
[----:B------:R-:W-:Y:S04]  /*7b90*/  IADD3.X R3, R252, R3, R96, P1, !PT ;  /* 0x00000003fc037210 */ /* 0x000fe80000ffe460 */
[----:B------:R-:W-:Y:S01]  /*7ba0*/  LEA.HI.X R96, R2, c[0x0][0x1cc], R3, 0x1, P0 ;  /* 0x0000730002607a11 */ /* 0x000fe200000f0c03 */
[----:B------:R-:W-:-:S05]  /*7bb0*/  BRA.DIV ~URZ, `(.L_x_1467) ;  /* 0x0000d4527f007947 */ /* 0x000fca000b800000 */
[----:B------:R1:W2:Y:S02]  /*7bc0*/  SHFL.IDX PT, R100, R96, RZ, 0x181f ;  /* 0x00181fff60647589 */ /* 0x0002a400000e0000 */
.L_x_1572:
        /* <DEDUP_REMOVED lines=14> */
[--C-:B--2---:R-:W-:Y:S01]  /*7cb0*/  IMAD.X R161, R100, 0x1, R98.reuse, P1 ;  /* 0x0000000164a17824 */ /* 0x104fe200008e0662 */
[----:B------:R-:W-:Y:S01]  /*7cc0*/  SEL R99, RZ, 0x10, P0 ;  /* 0x00000010ff637807 */ /* 0x000fe20000000000 */
        /* <DEDUP_REMOVED lines=8> */
.L_x_1573:
[C---:B--2---:R-:W-:Y:S02]  /*7d50*/  IADD3 R2, -R99.reuse, 0x10, RZ ;  /* 0x0000001063027810 */ /* 0x044fe40007ffe1ff */
[----:B------:R-:W-:Y:S02]  /*7d60*/  ISETP.NE.U32.AND P2, PT, R99, RZ, PT ;  /* 0x000000ff6300720c */ /* 0x000fe40003f45070 */
[----:B------:R-:W-:Y:S04]  /*7d70*/  LOP3.LUT R2, R2, 0xf, RZ, 0xc0, !PT ;  /* 0x0000000f02027812 */ /* 0x000fe800078ec0ff */
[----:B------:R-:W-:Y:S04]  /*7d80*/  IADD3 R2, P1, P0, R2, R0, R164 ;  /* 0x0000000002027210 */ /* 0x000fe8000783e0a4 */
[----:B-1----:R-:W-:Y:S05]  /*7d90*/  IADD3.X R3, RZ, R96, R98, P1, P0 ;  /* 0x00000060ff037210 */ /* 0x002fea0000fe0462 */
[----:B------:R-:W-:Y:S01]  /*7da0*/  @!PT LDS RZ, [RZ] ;  /* 0x00000000fffff984 */ /* 0x000fe20000000800 */
[----:B------:R-:W-:Y:S01]  /*7db0*/  @!PT LDS RZ, [RZ] ;  /* 0x00000000fffff984 */ /* 0x000fe20000000800 */
[----:B------:R-:W-:Y:S01]  /*7dc0*/  @!PT LDS RZ, [RZ] ;  /* 0x00000000fffff984 */ /* 0x000fe20000000800 */
[----:B------:R1:W-:Y:S04]  /*7dd0*/  LDGSTS.E.BYPASS.LTC128B.128.ZFILL [R209+0x4900], [R2.64], P2 ;  /* 0x0490000002d17fae */ /* 0x0003e80009141d46 */
.L_x_1466:
[----:B------:R-:W-:Y:S05]  /*7de0*/  BSYNC B0 ;  /* 0x0000000000007941 */ /* 0x000fea0003800000 */
.L_x_1465:
[----:B-1----:R-:W2:Y:S04]  /*7df0*/  LDL R2, [R1+0x28] ;  /* 0x0000280001027983 */ /* 0x002ea80000100800 */
[----:B------:R-:W2:Y:S04]  /*7e00*/  LDL R0, [R1+0x40] ;  /* 0x0000400001007983 */ /* 0x000ea80000100800 */
[----:B------:R-:W3:Y:S04]  /*7e10*/  LDL R99, [R1+0x2c] ;  /* 0x00002c0001637983 */ /* 0x000ee80000100800 */
[----:B------:R-:W4:Y:S04]  /*7e20*/  LDL R98, [R1+0x24] ;  /* 0x0000240001627983 */ /* 0x000f280000100800 */
[----:B------:R-:W4:Y:S04]  /*7e30*/  LDL R3, [R1+0x20] ;  /* 0x0000200001037983 */ /* 0x000f280000100800 */
[----:B------:R-:W0:Y:S01]  /*7e40*/  LDGDEPBAR ;  /* 0x00000000000079af */ /* 0x000e220000000000 */
[----:B--2---:R-:W-:Y:S01]  /*7e50*/  IADD3 R96, R0, R2, RZ ;  /* 0x0000000200607210 */ /* 0x004fe20007ffe0ff */
[----:B------:R-:W-:Y:S04]  /*7e60*/  IMAD R0, R212, -0x50, RZ ;  /* 0xffffffb0d4007824 */ /* 0x000fe800078e02ff */
[----:B------:R-:W-:Y:S01]  /*7e70*/  @P5 IMAD.HI.U32 R2, R96, c[0x0][0x2c8], RZ ;  /* 0x0000b20060025a27 */ /* 0x000fe200078e00ff */
[----:B---3--:R-:W-:Y:S04]  /*7e80*/  IADD3 R0, -R99, 0x1, R0 ;  /* 0x0000000163007810 */ /* 0x008fe80007ffe100 */
[----:B------:R-:W-:Y:S02]  /*7e90*/  @P5 SHF.R.U32.HI R96, RZ, c[0x0][0x2cc], R2 ;  /* 0x0000b300ff605a19 */ /* 0x000fe40000011602 */
[----:B----4-:R-:W-:Y:S01]  /*7ea0*/  IADD3 R98, -R3, R0, R98 ;  /* 0x0000000003627210 */ /* 0x010fe20007ffe162 */
[----:B------:R-:W-:-:S05]  /*7eb0*/  BRA.DIV ~URZ, `(.L_x_1469) ;  /* 0x0000d7227f007947 */ /* 0x000fca000b800000 */
[----:B------:R1:W2:Y:S02]  /*7ec0*/  SHFL.IDX PT, R0, R96, RZ, 0x1c1f ;  /* 0x001c1fff60007589 */ /* 0x0002a400000e0000 */
.L_x_1574:
        /* <DEDUP_REMOVED lines=43> */
[----:B------:R-:W-:Y:S08]  /*8180*/  SHFL.IDX PT, R2, R96, 0x2, 0x1c1f ;  /* 0x005c1f0060027f89 */ /* 0x000ff000000e0000 */
[----:B------:R-:W-:Y:S08]  /*8190*/  SHFL.IDX PT, R3, R96, 0x1, 0x1c1f ;  /* 0x003c1f0060037f89 */ /* 0x000ff000000e0000 */
[----:B------:R-:W2:Y:S02]  /*81a0*/  SHFL.IDX PT, R0, R96, 0x3, 0x1c1f ;  /* 0x007c1f0060007f89 */ /* 0x000ea400000e0000 */
[C---:B--2---:R-:W-:Y:S02]  /*81b0*/  IMAD.IADD R0, R98.reuse, 0x1, R0 ;  /* 0x0000000162007824 */ /* 0x044fe400078e0200 */
[C---:B------:R-:W-:Y:S02]  /*81c0*/  IMAD.IADD R2, R98.reuse, 0x1, R2 ;  /* 0x0000000162027824 */ /* 0x040fe400078e0202 */
[----:B------:R-:W-:Y:S03]  /*81d0*/  IMAD.IADD R3, R98, 0x1, R3 ;  /* 0x0000000162037824 */ /* 0x000fe600078e0203 */
[C---:B------:R-:W-:Y:S02]  /*81e0*/  ISETP.GT.AND P6, PT, R2.reuse, RZ, PT ;  /* 0x000000ff0200720c */ /* 0x040fe40003fc4270 */
[----:B------:R-:W-:Y:S02]  /*81f0*/  ISETP.GT.AND P2, PT, R2, 0x1, PT ;  /* 0x000000010200780c */ /* 0x000fe40003f44270 */
[----:B------:R-:W-:Y:S02]  /*8200*/  FSEL R21, R8, -INF , P6 ;  /* 0xff80000008157808 */ /* 0x000fe40003000000 */
[----:B------:R-:W-:Y:S02]  /*8210*/  ISETP.GT.AND P6, PT, R3, 0x8, PT ;  /* 0x000000080300780c */ /* 0x000fe40003fc4270 */
[----:B------:R-:W-:Y:S02]  /*8220*/  FSEL R48, R9, -INF , P2 ;  /* 0xff80000009307808 */ /* 0x000fe40001000000 */
[----:B------:R-:W-:Y:S02]  /*8230*/  ISETP.GT.AND P2, PT, R3, 0x9, PT ;  /* 0x000000090300780c */ /* 0x000fe40003f44270 */
[----:B------:R-:W-:Y:S02]  /*8240*/  FSEL R33, R18, -INF , P6 ;  /* 0xff80000012217808 */ /* 0x000fe40003000000 */
[----:B------:R-:W-:Y:S02]  /*8250*/  FSEL R36, R19, -INF , P2 ;  /* 0xff80000013247808 */ /* 0x000fe40001000000 */
[C---:B------:R-:W-:Y:S02]  /*8260*/  ISETP.GT.AND P6, PT, R2.reuse, 0x8, PT ;  /* 0x000000080200780c */ /* 0x040fe40003fc4270 */
        /* <DEDUP_REMOVED lines=12> */
[C---:B------:R-:W-:Y:S02]  /*8330*/  ISETP.GT.AND P2, PT, R3.reuse, 0x19, PT ;  /* 0x000000190300780c */ /* 0x040fe40003f44270 */
[C---:B------:R-:W-:Y:S02]  /*8340*/  ISETP.GT.AND P1, PT, R3.reuse, RZ, PT ;  /* 0x000000ff0300720c */ /* 0x040fe40003f24270 */
[----:B------:R-:W-:Y:S02]  /*8350*/  ISETP.GT.AND P0, PT, R3, 0x1, PT ;  /* 0x000000010300780c */ /* 0x000fe40003f04270 */
[----:B------:R-:W-:Y:S02]  /*8360*/  FSEL R168, R34, -INF , P6 ;  /* 0xff80000022a87808 */ /* 0x000fe40003000000 */
[----:B------:R-:W-:Y:S02]  /*8370*/  FSEL R166, R35, -INF , P2 ;  /* 0xff80000023a67808 */ /* 0x000fe40001000000 */
[C---:B------:R-:W-:Y:S02]  /*8380*/  ISETP.GT.AND P6, PT, R2.reuse, 0x18, PT ;  /* 0x000000180200780c */ /* 0x040fe40003fc4270 */
[----:B------:R-:W-:Y:S02]  /*8390*/  ISETP.GT.AND P2, PT, R2, 0x19, PT ;  /* 0x000000190200780c */ /* 0x000fe40003f44270 */
[----:B------:R-:W-:Y:S02]  /*83a0*/  FSEL R20, R6, -INF , P1 ;  /* 0xff80000006147808 */ /* 0x000fe40000800000 */
[----:B------:R-:W-:Y:S02]  /*83b0*/  FSEL R32, R7, -INF , P0 ;  /* 0xff80000007207808 */ /* 0x000fe40000000000 */
        /* <DEDUP_REMOVED lines=78> */
[----:B------:R-:W-:Y:S02]  /*88a0*/  FMNMX.FTZ R3, R172, R4, !PT ;  /* 0x00000004ac037209 */ /* 0x000fe40007810000 */
[----:B------:R-:W-:Y:S02]  /*88b0*/  FSEL R13, R74, -INF , P6 ;  /* 0xff8000004a0d7808 */ /* 0x000fe40003000000 */
[----:B------:R-:W-:Y:S02]  /*88c0*/  FSEL R12, R75, -INF , P2 ;  /* 0xff8000004b0c7808 */ /* 0x000fe40001000000 */
[C---:B------:R-:W-:Y:S02]  /*88d0*/  ISETP.GT.AND P6, PT, R2.reuse, 0x48, PT ;  /* 0x000000480200780c */ /* 0x040fe40003fc4270 */
[----:B------:R-:W-:Y:S02]  /*88e0*/  ISETP.GT.AND P2, PT, R2, 0x49, PT ;  /* 0x000000490200780c */ /* 0x000fe40003f44270 */
[----:B------:R-:W-:Y:S02]  /*88f0*/  FSEL R23, R82, -INF , P1 ;  /* 0xff80000052177808 */ /* 0x000fe40000800000 */
[----:B------:R-:W-:Y:S02]  /*8900*/  FSEL R22, R83, -INF , P0 ;  /* 0xff80000053167808 */ /* 0x000fe40000000000 */
[----:B------:R-:W-:Y:S02]  /*8910*/  FMNMX.FTZ R3, R175, R3, !PT ;  /* 0x00000003af037209 */ /* 0x000fe40007810000 */
[C---:B------:R-:W-:Y:S02]  /*8920*/  ISETP.GT.AND P1, PT, R0.reuse, 0x48, PT ;  /* 0x000000480000780c */ /* 0x040fe40003f24270 */
[----:B------:R-:W-:Y:S02]  /*8930*/  ISETP.GT.AND P0, PT, R0, 0x49, PT ;  /* 0x000000490000780c */ /* 0x000fe40003f04270 */
        /* <DEDUP_REMOVED lines=69> */
[----:B------:R-:W-:Y:S02]  /*8d90*/  FSEL R16, R77, -INF , P2 ;  /* 0xff8000004d107808 */ /* 0x000fe40001000000 */
[----:B------:R-:W-:Y:S02]  /*8da0*/  FSEL R11, R78, -INF , P1 ;  /* 0xff8000004e0b7808 */ /* 0x000fe40000800000 */
        /* <DEDUP_REMOVED lines=8> */
[----:B------:R-:W-:Y:S02]  /*8e30*/  FSEL R10, R79, -INF , P0 ;  /* 0xff8000004f0a7808 */ /* 0x000fe40000000000 */
[----:B------:R-:W-:Y:S04]  /*8e40*/  FMNMX.FTZ R0, R11, R6, !PT ;  /* 0x000000060b007209 */ /* 0x000fe80007810000 */
[----:B------:R-:W-:Y:S01]  /*8e50*/  FMNMX.FTZ R0, R10, R0, !PT ;  /* 0x000000000a007209 */ /* 0x000fe20007810000 */
[----:B------:R-:W3:Y:S08]  /*8e60*/  SHFL.BFLY PT, R6, R4, 0x2, 0x1f ;  /* 0x0c401f0004067f89 */ /* 0x000ef000000e0000 */
[----:B------:R-:W4:Y:S08]  /*8e70*/  SHFL.BFLY PT, R7, R3, 0x2, 0x1f ;  /* 0x0c401f0003077f89 */ /* 0x000f3000000e0000 */
[----:B------:R-:W5:Y:S01]  /*8e80*/  SHFL.BFLY PT, R9, R0, 0x2, 0x1f ;  /* 0x0c401f0000097f89 */ /* 0x000f6200000e0000 */
[----:B--2---:R-:W-:Y:S02]  /*8e90*/  FMNMX.FTZ R5, R5, R2, !PT ;  /* 0x0000000205057209 */ /* 0x004fe40007810000 */
[----:B---3--:R-:W-:Y:S05]  /*8ea0*/  FMNMX.FTZ R2, R4, R6, !PT ;  /* 0x0000000604027209 */ /* 0x008fea0007810000 */
[----:B------:R-:W2:Y:S01]  /*8eb0*/  SHFL.BFLY PT, R6, R5, 0x1, 0x1f ;  /* 0x0c201f0005067f89 */ /* 0x000ea200000e0000 */
[----:B----4-:R-:W-:Y:S07]  /*8ec0*/  FMNMX.FTZ R3, R3, R7, !PT ;  /* 0x0000000703037209 */ /* 0x010fee0007810000 */
[----:B------:R-:W3:Y:S01]  /*8ed0*/  SHFL.BFLY PT, R7, R2, 0x1, 0x1f ;  /* 0x0c201f0002077f89 */ /* 0x000ee200000e0000 */
[----:B-----5:R-:W-:Y:S07]  /*8ee0*/  FMNMX.FTZ R4, R0, R9, !PT ;  /* 0x0000000900047209 */ /* 0x020fee0007810000 */
[----:B------:R-:W4:Y:S08]  /*8ef0*/  SHFL.BFLY PT, R8, R3, 0x1, 0x1f ;  /* 0x0c201f0003087f89 */ /* 0x000f3000000e0000 */
[----:B------:R1:W1:Y:S01]  /*8f00*/  SHFL.BFLY PT, R0, R4, 0x1, 0x1f ;  /* 0x0c201f0004007f89 */ /* 0x00026200000e0000 */
[----:B--2---:R-:W-:Y:S02]  /*8f10*/  FMNMX.FTZ R100, R5, R6, !PT ;  /* 0x0000000605647209 */ /* 0x004fe40007810000 */
[----:B---3--:R-:W-:Y:S02]  /*8f20*/  FMNMX.FTZ R99, R2, R7, !PT ;  /* 0x0000000702637209 */ /* 0x008fe40007810000 */
[----:B----4-:R-:W-:Y:S03]  /*8f30*/  FMNMX.FTZ R98, R3, R8, !PT ;  /* 0x0000000803627209 */ /* 0x010fe60007810000 */
.L_x_1575:
[C---:B------:R-:W-:Y:S01]  /*8f40*/  FMUL.FTZ R2, R100.reuse, c[0x0][0x2d0] ;  /* 0x0000b40064027a20 */ /* 0x040fe20000410000 */
[----:B------:R-:W-:Y:S01]  /*8f50*/  FSETP.NEU.FTZ.AND P2, PT, R100, -INF , PT ;  /* 0xff8000006400780b */ /* 0x000fe20003f5d000 */
[----:B------:R-:W-:Y:S01]  /*8f60*/  WARPSYNC 0xffffffff ;  /* 0xffffffff00007948 */ /* 0x000fe20003800000 */
[----:B------:R-:W-:Y:S02]  /*8f70*/  FSETP.NEU.FTZ.AND P1, PT, R99, -INF , PT ;  /* 0xff8000006300780b */ /* 0x000fe40003f3d000 */
[----:B------:R-:W-:Y:S02]  /*8f80*/  FSEL R6, R2, RZ, P2 ;  /* 0x000000ff02067208 */ /* 0x000fe40001000000 */
[----:B------:R-:W-:Y:S02]  /*8f90*/  FSETP.NEU.FTZ.AND P0, PT, R98, -INF , PT ;  /* 0xff8000006200780b */ /* 0x000fe40003f1d000 */
[----:B-1----:R-:W-:Y:S01]  /*8fa0*/  FMNMX.FTZ R68, R0, R4, !PT ;  /* 0x0000000400447209 */ /* 0x002fe20007810000 */
[--C-:B------:R-:W-:Y:S01]  /*8fb0*/  FFMA.FTZ R2, R156, c[0x0][0x2d0], -R6.reuse ;  /* 0x0000b4009c027a23 */ /* 0x100fe20000010806 */
[----:B------:R-:W-:Y:S01]  /*8fc0*/  FSEL R5, R98, RZ, P0 ;  /* 0x000000ff62057208 */ /* 0x000fe20000000000 */
[--C-:B------:R-:W-:Y:S02]  /*8fd0*/  FFMA.FTZ R3, R172, c[0x0][0x2d0], -R6.reuse ;  /* 0x0000b400ac037a23 */ /* 0x100fe40000010806 */
[----:B------:R1:W-:Y:S01]  /*8fe0*/  MUFU.EX2 R42, R2 ;  /* 0x00000002002a7308 */ /* 0x0003e20000000800 */
[----:B------:R-:W-:Y:S02]  /*8ff0*/  FMUL.FTZ R4, R68, c[0x0][0x2d0] ;  /* 0x0000b40044047a20 */ /* 0x000fe40000410000 */
        /* <DEDUP_REMOVED lines=13> */
[----:B-1----:R-:W-:Y:S05]  /*90d0*/  FMUL.FTZ R2, R99, c[0x0][0x2d0] ;  /* 0x0000b40063027a20 */ /* 0x002fea0000410000 */
[----:B------:R-:W-:Y:S01]  /*90e0*/  MUFU.EX2 R246, R186 ;  /* 0x000000ba00f67308 */ /* 0x000fe20000000800 */
[----:B------:R-:W-:Y:S01]  /*90f0*/  FSEL R7, R2, RZ, P1 ;  /* 0x000000ff02077208 */ /* 0x000fe20000800000 */
[--C-:B--2---:R-:W-:Y:S04]  /*9100*/  FFMA.FTZ R3, R175, c[0x0][0x2d0], -R6.reuse ;  /* 0x0000b400af037a23 */ /* 0x104fe80000010806 */
        /* <DEDUP_REMOVED lines=17> */
[--C-:B-1----:R-:W-:Y:S02]  /*9220*/  FFMA.FTZ R2, R32, c[0x0][0x2d0], -R7.reuse ;  /* 0x0000b40020027a23 */ /* 0x102fe40000010807 */
[--C-:B------:R-:W-:Y:S02]  /*9230*/  FFMA.FTZ R177, R50, c[0x0][0x2d0], -R7.reuse ;  /* 0x0000b40032b17a23 */ /* 0x100fe40000010807 */
[--C-:B------:R-:W-:Y:S01]  /*9240*/  FFMA.FTZ R156, R161, c[0x0][0x2d0], -R7.reuse ;  /* 0x0000b400a19c7a23 */ /* 0x100fe20000010807 */
[----:B------:R1:W-:Y:S01]  /*9250*/  MUFU.EX2 R227, R2 ;  /* 0x0000000200e37308 */ /* 0x0003e20000000800 */
[--C-:B------:R-:W-:Y:S02]  /*9260*/  FFMA.FTZ R159, R159, c[0x0][0x2d0], -R7.reuse ;  /* 0x0000b4009f9f7a23 */ /* 0x100fe40000010807 */
[--C-:B--2---:R-:W-:Y:S07]  /*9270*/  FFMA.FTZ R3, R36, c[0x0][0x2d0], -R7.reuse ;  /* 0x0000b40024037a23 */ /* 0x104fee0000010807 */
[----:B------:R2:W-:Y:S10]  /*9280*/  MUFU.EX2 R237, R3 ;  /* 0x0000000300ed7308 */ /* 0x0005f40000000800 */
[----:B------:R-:W-:Y:S01]  /*9290*/  MUFU.EX2 R245, R184 ;  /* 0x000000b800f57308 */ /* 0x000fe20000000800 */
[--C-:B-1----:R-:W-:Y:S02]  /*92a0*/  FFMA.FTZ R2, R174, c[0x0][0x2d0], -R6.reuse ;  /* 0x0000b400ae027a23 */ /* 0x102fe40000010806 */
[----:B------:R-:W-:Y:S02]  /*92b0*/  FFMA.FTZ R174, R207, c[0x0][0x2d0], -R6 ;  /* 0x0000b400cfae7a23 */ /* 0x000fe40000010806 */
[--C-:B------:R-:W-:Y:S05]  /*92c0*/  FFMA.FTZ R207, R23, c[0x0][0x2d0], -R7.reuse ;  /* 0x0000b40017cf7a23 */ /* 0x100fea0000010807 */
[----:B------:R1:W-:Y:S01]  /*92d0*/  MUFU.EX2 R236, R2 ;  /* 0x0000000200ec7308 */ /* 0x0003e20000000800 */
[----:B--2---:R-:W-:Y:S09]  /*92e0*/  FSEL R3, R99, RZ, P1 ;  /* 0x000000ff63037208 */ /* 0x004ff20000800000 */
[----:B------:R-:W-:Y:S10]  /*92f0*/  MUFU.EX2 R239, R159 ;  /* 0x0000009f00ef7308 */ /* 0x000ff40000000800 */
[----:B------:R-:W-:Y:S01]  /*9300*/  MUFU.EX2 R186, R168 ;  /* 0x000000a800ba7308 */ /* 0x000fe20000000800 */
[----:B-1----:R-:W-:Y:S09]  /*9310*/  FFMA.FTZ R2, R33, c[0x0][0x2d0], -R7 ;  /* 0x0000b40021027a23 */ /* 0x002ff20000010807 */
[----:B------:R1:W-:Y:S10]  /*9320*/  MUFU.EX2 R233, R2 ;  /* 0x0000000200e97308 */ /* 0x0003f40000000800 */
[----:B------:R-:W-:Y:S10]  /*9330*/  MUFU.EX2 R170, R170 ;  /* 0x000000aa00aa7308 */ /* 0x000ff40000000800 */
[----:B------:R-:W-:Y:S01]  /*9340*/  MUFU.EX2 R181, R181 ;  /* 0x000000b500b57308 */ /* 0x000fe20000000800 */
[----:B-1----:R-:W-:Y:S05]  /*9350*/  FMUL.FTZ R2, R98, c[0x0][0x2d0] ;  /* 0x0000b40062027a20 */ /* 0x002fea0000410000 */
[----:B------:R-:W-:Y:S04]  /*9360*/  FSEL R8, R2, RZ, P0 ;  /* 0x000000ff02087208 */ /* 0x000fe80000000000 */
[----:B------:R-:W-:Y:S01]  /*9370*/  MUFU.EX2 R179, R179 ;  /* 0x000000b300b37308 */ /* 0x000fe20000000800 */
[----:B------:R-:W-:Y:S01]  /*9380*/  FSETP.NEU.FTZ.AND P0, PT, R68, -INF , PT ;  /* 0xff8000004400780b */ /* 0x000fe20003f1d000 */
[--C-:B------:R-:W-:Y:S03]  /*9390*/  FFMA.FTZ R2, R48, c[0x0][0x2d0], -R8.reuse ;  /* 0x0000b40030027a23 */ /* 0x100fe60000010808 */
[----:B------:R-:W-:Y:S01]  /*93a0*/  FSEL R4, R4, RZ, P0 ;  /* 0x000000ff04047208 */ /* 0x000fe20000000000 */
[--C-:B------:R-:W-:Y:S02]  /*93b0*/  FFMA.FTZ R9, R21, c[0x0][0x2d0], -R8.reuse ;  /* 0x0000b40015097a23 */ /* 0x100fe40000010808 */
[----:B------:R-:W1:Y:S01]  /*93c0*/  LDSM.16.MT88.4 R20, [R189] ;  /* 0x00000000bd14783b */ /* 0x000e620000004200 */
[----:B------:R-:W-:Y:S01]  /*93d0*/  FFMA.FTZ R165, R38, c[0x0][0x2d0], -R8 ;  /* 0x0000b40026a57a23 */ /* 0x000fe20000010808 */
[----:B------:R2:W-:Y:S01]  /*93e0*/  MUFU.EX2 R225, R2 ;  /* 0x0000000200e17308 */ /* 0x0005e20000000800 */
[----:B------:R-:W-:Y:S02]  /*93f0*/  FFMA.FTZ R66, R81, c[0x0][0x2d0], -R4 ;  /* 0x0000b40051427a23 */ /* 0x000fe40000010804 */
[--C-:B------:R-:W-:Y:S02]  /*9400*/  FFMA.FTZ R59, R173, c[0x0][0x2d0], -R8.reuse ;  /* 0x0000b400ad3b7a23 */ /* 0x100fe40000010808 */
[--C-:B------:R-:W-:Y:S01]  /*9410*/  FFMA.FTZ R58, R171, c[0x0][0x2d0], -R8.reuse ;  /* 0x0000b400ab3a7a23 */ /* 0x100fe20000010808 */
[----:B------:R-:W-:Y:S01]  /*9420*/  LDSM.16.MT88.4 R80, [R192] ;  /* 0x00000000c050783b */ /* 0x000fe20000004200 */
[----:B------:R-:W-:Y:S02]  /*9430*/  FFMA.FTZ R71, R64, c[0x0][0x2d0], -R8 ;  /* 0x0000b40040477a23 */ /* 0x000fe40000010808 */
        /* <DEDUP_REMOVED lines=10> */
[--C-:B--2---:R-:W-:Y:S02]  /*94e0*/  FFMA.FTZ R2, R37, c[0x0][0x2d0], -R8.reuse ;  /* 0x0000b40025027a23 */ /* 0x104fe40000010808 */
[--C-:B------:R-:W-:Y:S02]  /*94f0*/  FFMA.FTZ R57, R164, c[0x0][0x2d0], -R8.reuse ;  /* 0x0000b400a4397a23 */ /* 0x100fe40000010808 */
[----:B------:R-:W-:Y:S01]  /*9500*/  FFMA.FTZ R56, R160, c[0x0][0x2d0], -R8 ;  /* 0x0000b400a0387a23 */ /* 0x000fe20000010808 */
[----:B------:R2:W-:Y:S01]  /*9510*/  MUFU.EX2 R232, R2 ;  /* 0x0000000200e87308 */ /* 0x0005e20000000800 */
[--C-:B------:R-:W-:Y:S02]  /*9520*/  FFMA.FTZ R222, R11, c[0x0][0x2d0], -R4.reuse ;  /* 0x0000b4000bde7a23 */ /* 0x100fe40000010804 */
[----:B------:R-:W-:Y:S02]  /*9530*/  FFMA.FTZ R223, R10, c[0x0][0x2d0], -R4 ;  /* 0x0000b4000adf7a23 */ /* 0x000fe40000010804 */
[--C-:B---3--:R-:W-:Y:S02]  /*9540*/  FFMA.FTZ R9, R49, c[0x0][0x2d0], -R8.reuse ;  /* 0x0000b40031097a23 */ /* 0x108fe40000010808 */
        /* <DEDUP_REMOVED lines=9> */
[----:B--2---:R-:W-:Y:S05]  /*95e0*/  FSEL R2, R100, RZ, P2 ;  /* 0x000000ff64027208 */ /* 0x004fea0001000000 */
[----:B------:R-:W-:Y:S04]  /*95f0*/  FADD.FTZ R0, -R2, R97 ;  /* 0x0000006102007221 */ /* 0x000fe80000010100 */
[----:B------:R-:W-:Y:S01]  /*9600*/  MUFU.EX2 R185, R161 ;  /* 0x000000a100b97308 */ /* 0x000fe20000000800 */
[----:B------:R-:W-:Y:S02]  /*9610*/  FADD.FTZ R2, -R3, R101 ;  /* 0x0000006503027221 */ /* 0x000fe40000010100 */
[----:B------:R-:W-:Y:S02]  /*9620*/  FMUL.FTZ R0, R0, c[0x0][0x2d0] ;  /* 0x0000b40000007a20 */ /* 0x000fe40000410000 */
[----:B------:R-:W-:Y:S02]  /*9630*/  FADD.FTZ R3, -R5, R102 ;  /* 0x0000006605037221 */ /* 0x000fe40000010100 */
[--C-:B------:R-:W-:Y:S02]  /*9640*/  FFMA.FTZ R102, R206, c[0x0][0x2d0], -R6.reuse ;  /* 0x0000b400ce667a23 */ /* 0x100fe40000010806 */
[----:B------:R-:W-:Y:S01]  /*9650*/  FFMA.FTZ R97, R205, c[0x0][0x2d0], -R6 ;  /* 0x0000b400cd617a23 */ /* 0x000fe20000010806 */
[----:B------:R2:W-:Y:S01]  /*9660*/  MUFU.EX2 R65, R0 ;  /* 0x0000000000417308 */ /* 0x0005e20000000800 */
[--C-:B------:R-:W-:Y:S02]  /*9670*/  FFMA.FTZ R205, R15, c[0x0][0x2d0], -R4.reuse ;  /* 0x0000b4000fcd7a23 */ /* 0x100fe40000010804 */
[----:B------:R-:W-:Y:S02]  /*9680*/  FFMA.FTZ R206, R14, c[0x0][0x2d0], -R4 ;  /* 0x0000b4000ece7a23 */ /* 0x000fe40000010804 */
[----:B------:R-:W-:Y:S02]  /*9690*/  FFMA.FTZ R101, R157, c[0x0][0x2d0], -R7 ;  /* 0x0000b4009d657a23 */ /* 0x000fe40000010807 */
[----:B------:R-:W-:Y:S03]  /*96a0*/  FFMA.FTZ R157, R41, c[0x0][0x2d0], -R8 ;  /* 0x0000b400299d7a23 */ /* 0x000fe60000010808 */
[----:B------:R-:W-:Y:S10]  /*96b0*/  MUFU.EX2 R244, R101 ;  /* 0x0000006500f47308 */ /* 0x000ff40000000800 */
[----:B------:R-:W-:Y:S01]  /*96c0*/  MUFU.EX2 R184, R157 ;  /* 0x0000009d00b87308 */ /* 0x000fe20000000800 */
[----:B--2---:R-:W-:Y:S09]  /*96d0*/  FMUL.FTZ R0, R2, c[0x0][0x2d0] ;  /* 0x0000b40002007a20 */ /* 0x004ff20000410000 */
[----:B------:R2:W-:Y:S10]  /*96e0*/  MUFU.EX2 R67, R0 ;  /* 0x0000000000437308 */ /* 0x0005f40000000800 */
[----:B------:R-:W-:Y:S10]  /*96f0*/  MUFU.EX2 R159, R173 ;  /* 0x000000ad009f7308 */ /* 0x000ff40000000800 */
[----:B------:R-:W-:Y:S01]  /*9700*/  MUFU.EX2 R158, R187 ;  /* 0x000000bb009e7308 */ /* 0x000fe20000000800 */
[----:B--2---:R-:W-:Y:S02]  /*9710*/  FMUL.FTZ R0, R3, c[0x0][0x2d0] ;  /* 0x0000b40003007a20 */ /* 0x004fe40000410000 */
[--C-:B------:R-:W-:Y:S02]  /*9720*/  FFMA.FTZ R3, R167, c[0x0][0x2d0], -R4.reuse ;  /* 0x0000b400a7037a23 */ /* 0x100fe40000010804 */
[--C-:B------:R-:W-:Y:S05]  /*9730*/  FFMA.FTZ R167, R26, c[0x0][0x2d0], -R4.reuse ;  /* 0x0000b4001aa77a23 */ /* 0x100fea0000010804 */
[----:B------:R2:W-:Y:S10]  /*9740*/  MUFU.EX2 R2, R0 ;  /* 0x0000000000027308 */ /* 0x0005f40000000800 */
[----:B------:R3:W-:Y:S10]  /*9750*/  MUFU.EX2 R238, R3 ;  /* 0x0000000300ee7308 */ /* 0x0007f40000000800 */
[----:B------:R-:W-:Y:S01]  /*9760*/  MUFU.EX2 R167, R167 ;  /* 0x000000a700a77308 */ /* 0x000fe20000000800 */
[--C-:B--2---:R-:W-:Y:S02]  /*9770*/  FFMA.FTZ R0, R53, c[0x0][0x2d0], -R4.reuse ;  /* 0x0000b40035007a23 */ /* 0x104fe40000010804 */
[----:B------:R-:W-:Y:S07]  /*9780*/  LDSM.16.MT88.4 R52, [R190] ;  /* 0x00000000be34783b */ /* 0x000fee0000004200 */
[----:B------:R2:W-:Y:S01]  /*9790*/  MUFU.EX2 R216, R0 ;  /* 0x0000000000d87308 */ /* 0x0005e20000000800 */
[--C-:B---3--:R-:W-:Y:S09]  /*97a0*/  FFMA.FTZ R3, R31, c[0x0][0x2d0], -R4.reuse ;  /* 0x0000b4001f037a23 */ /* 0x108ff20000010804 */
[----:B------:R-:W-:Y:S10]  /*97b0*/  MUFU.EX2 R178, R178 ;  /* 0x000000b200b27308 */ /* 0x000ff40000000800 */
[----:B------:R-:W-:Y:S01]  /*97c0*/  MUFU.EX2 R161, R213 ;  /* 0x000000d500a17308 */ /* 0x000fe20000000800 */
[----:B--2---:R-:W-:Y:S02]  /*97d0*/  FFMA.FTZ R0, R163, c[0x0][0x2d0], -R4 ;  /* 0x0000b400a3007a23 */ /* 0x004fe40000010804 */
[----:B------:R-:W-:Y:S02]  /*97e0*/  FFMA.FTZ R163, R39, c[0x0][0x2d0], -R8 ;  /* 0x0000b40027a37a23 */ /* 0x000fe40000010808 */
[----:B------:R-:W2:Y:S05]  /*97f0*/  LDSM.16.MT88.4 R36, [R193] ;  /* 0x00000000c124783b */ /* 0x000eaa0000004200 */
[----:B------:R3:W-:Y:S10]  /*9800*/  MUFU.EX2 R230, R0 ;  /* 0x0000000000e67308 */ /* 0x0007f40000000800 */
[----:B------:R-:W-:Y:S10]  /*9810*/  MUFU.EX2 R172, R163 ;  /* 0x000000a300ac7308 */ /* 0x000ff40000000800 */
[----:B------:R-:W-:Y:S01]  /*9820*/  MUFU.EX2 R163, R208 ;  /* 0x000000d000a37308 */ /* 0x000fe20000000800 */
[----:B---3--:R-:W-:Y:S02]  /*9830*/  FFMA.FTZ R0, R162, c[0x0][0x2d0], -R4 ;  /* 0x0000b400a2007a23 */ /* 0x008fe40000010804 */
[----:B------:R-:W-:Y:S07]  /*9840*/  FFMA.FTZ R162, R34, c[0x0][0x2d0], -R8 ;  /* 0x0000b40022a27a23 */ /* 0x000fee0000010808 */
[----:B------:R3:W-:Y:S10]  /*9850*/  MUFU.EX2 R229, R0 ;  /* 0x0000000000e57308 */ /* 0x0007f40000000800 */
[----:B------:R-:W-:Y:S10]  /*9860*/  MUFU.EX2 R157, R215 ;  /* 0x000000d7009d7308 */ /* 0x000ff40000000800 */
[----:B------:R-:W-:Y:S01]  /*9870*/  MUFU.EX2 R101, R217 ;  /* 0x000000d900657308 */ /* 0x000fe20000000800 */
[----:B---3--:R-:W-:Y:S02]  /*9880*/  FSEL R0, R68, RZ, P0 ;  /* 0x000000ff44007208 */ /* 0x008fe40000000000 */
[----:B------:R-:W-:Y:S03]  /*9890*/  ISETP.GT.AND P0, PT, R212, R250, PT ;  /* 0x000000fad400720c */ /* 0x000fe60003f04270 */
[----:B------:R-:W-:Y:S02]  /*98a0*/  FADD.FTZ R0, -R0, R103 ;  /* 0x0000006700007221 */ /* 0x000fe40000010100 */
[----:B------:R-:W-:Y:S02]  /*98b0*/  FFMA.FTZ R103, R30, c[0x0][0x2d0], -R4 ;  /* 0x0000b4001e677a23 */ /* 0x000fe40000010804 */
[----:B------:R-:W-:Y:S06]  /*98c0*/  FMUL.FTZ R0, R0, c[0x0][0x2d0] ;  /* 0x0000b40000007a20 */ /* 0x000fec0000410000 */
[----:B------:R-:W3:Y:S02]  /*98d0*/  MUFU.EX2 R0, R0 ;  /* 0x0000000000007308 */ /* 0x000ee40000000800 */
[----:B---3--:R-:W-:Y:S01]  /*98e0*/  FMUL.FTZ R10, R0, R110 ;  /* 0x0000006e000a7220 */ /* 0x008fe20000410000 */
[----:B------:R-:W-:Y:S01]  /*98f0*/  F2FP.BF16.PACK_AB R72, R228, R42 ;  /* 0x0000002ae448723e */ /* 0x000fe200000010ff */
[----:B------:R-:W-:Y:S01]  /*9900*/  FMUL.FTZ R4, R65, R104 ;  /* 0x0000006841047220 */ /* 0x000fe20000410000 */
[----:B------:R-:W-:Y:S01]  /*9910*/  F2FP.BF16.PACK_AB R73, R227, R226 ;  /* 0x000000e2e349723e */ /* 0x000fe200000010ff */
[----:B------:R-:W-:Y:S01]  /*9920*/  FMUL.FTZ R5, R65, R105 ;  /* 0x0000006941057220 */ /* 0x000fe20000410000 */
[----:B------:R-:W-:Y:S01]  /*9930*/  F2FP.BF16.PACK_AB R74, R236, R235 ;  /* 0x000000ebec4a723e */ /* 0x000fe200000010ff */
        /* <DEDUP_REMOVED lines=8> */
[C---:B------:R-:W-:Y:S01]  /*99c0*/  FMUL.FTZ R18, R67.reuse, R118 ;  /* 0x0000007643127220 */ /* 0x040fe20000410000 */
[-C--:B-1----:R-:W-:Y:S01]  /*99d0*/  HMMA.16816.F32.BF16 R4, R72, R20.reuse, R4 ;  /* 0x000000144804723c */ /* 0x082fe20000041804 */
[----:B------:R-:W-:Y:S04]  /*99e0*/  MUFU.EX2 R110, R57 ;  /* 0x00000039006e7308 */ /* 0x000fe80000000800 */
[----:B------:R-:W-:Y:S01]  /*99f0*/  F2FP.BF16.PACK_AB R79, R238, R229 ;  /* 0x000000e5ee4f723e */ /* 0x000fe200000010ff */
[C---:B------:R-:W-:Y:S02]  /*9a00*/  FMUL.FTZ R8, R2.reuse, R108 ;  /* 0x0000006c02087220 */ /* 0x040fe40000410000 */
[----:B------:R-:W-:Y:S03]  /*9a10*/  FMUL.FTZ R9, R2, R109 ;  /* 0x0000006d02097220 */ /* 0x000fe60000410000 */
[----:B------:R-:W-:Y:S01]  /*9a20*/  MUFU.EX2 R104, R63 ;  /* 0x0000003f00687308 */ /* 0x000fe20000000800 */
[----:B------:R-:W-:Y:S02]  /*9a30*/  FMUL.FTZ R11, R0, R111 ;  /* 0x0000006f000b7220 */ /* 0x000fe40000410000 */
[----:B------:R-:W-:Y:S02]  /*9a40*/  FMUL.FTZ R19, R67, R119 ;  /* 0x0000007743137220 */ /* 0x000fe40000410000 */
[----:B------:R-:W-:Y:S01]  /*9a50*/  LDSM.16.MT88.4 R116, [R189+0x2000] ;  /* 0x00200000bd74783b */ /* 0x000fe20000004200 */
[C---:B------:R-:W-:Y:S02]  /*9a60*/  FMUL.FTZ R32, R65.reuse, R132 ;  /* 0x0000008441207220 */ /* 0x040fe40000410000 */
[C---:B------:R-:W-:Y:S02]  /*9a70*/  HMMA.16816.F32.BF16 R8, R76.reuse, R20, R8 ;  /* 0x000000144c08723c */ /* 0x040fe40000041808 */
[----:B------:R-:W-:Y:S02]  /*9a80*/  MUFU.EX2 R107, R62 ;  /* 0x0000003e006b7308 */ /* 0x000fe40000000800 */
[C---:B------:R-:W-:Y:S02]  /*9a90*/  FMUL.FTZ R12, R2.reuse, R112 ;  /* 0x00000070020c7220 */ /* 0x040fe40000410000 */
[----:B------:R-:W-:Y:S02]  /*9aa0*/  FMUL.FTZ R13, R2, R113 ;  /* 0x00000071020d7220 */ /* 0x000fe40000410000 */
[C---:B------:R-:W-:Y:S04]  /*9ab0*/  FMUL.FTZ R14, R0.reuse, R114 ;  /* 0x00000072000e7220 */ /* 0x040fe80000410000 */
[----:B------:R-:W-:Y:S01]  /*9ac0*/  FMUL.FTZ R15, R0, R115 ;  /* 0x00000073000f7220 */ /* 0x000fe20000410000 */
[----:B------:R1:W-:Y:S01]  /*9ad0*/  MUFU.EX2 R114, R56 ;  /* 0x0000003800727308 */ /* 0x0003e20000000800 */
[----:B------:R-:W-:Y:S02]  /*9ae0*/  FMUL.FTZ R33, R65, R133 ;  /* 0x0000008541217220 */ /* 0x000fe40000410000 */
[C---:B------:R-:W-:Y:S02]  /*9af0*/  FMUL.FTZ R34, R67.reuse, R134 ;  /* 0x0000008643227220 */ /* 0x040fe40000410000 */
[----:B------:R-:W-:Y:S01]  /*9b00*/  FMUL.FTZ R35, R67, R135 ;  /* 0x0000008743237220 */ /* 0x000fe20000410000 */
[-C--:B------:R-:W-:Y:S01]  /*9b10*/  HMMA.16816.F32.BF16 R12, R76, R22.reuse, R12 ;  /* 0x000000164c0c723c */ /* 0x080fe2000004180c */
[----:B------:R-:W-:Y:S02]  /*9b20*/  LDSM.16.MT88.4 R132, [R193+0x2000] ;  /* 0x00200000c184783b */ /* 0x000fe40000004200 */
[C---:B------:R-:W-:Y:S01]  /*9b30*/  FMUL.FTZ R48, R65.reuse, R148 ;  /* 0x0000009441307220 */ /* 0x040fe20000410000 */
[----:B------:R3:W-:Y:S01]  /*9b40*/  MUFU.EX2 R111, R61 ;  /* 0x0000003d006f7308 */ /* 0x0007e20000000800 */
[----:B------:R-:W-:Y:S02]  /*9b50*/  FMUL.FTZ R49, R65, R149 ;  /* 0x0000009541317220 */ /* 0x000fe40000410000 */
[----:B------:R-:W-:Y:S01]  /*9b60*/  FMUL.FTZ R50, R67, R150 ;  /* 0x0000009643327220 */ /* 0x000fe20000410000 */
[C---:B------:R-:W-:Y:S04]  /*9b70*/  HMMA.16816.F32.BF16 R16, R72.reuse, R22, R16 ;  /* 0x000000164810723c */ /* 0x040fe80000041810 */
[C---:B------:R-:W-:Y:S02]  /*9b80*/  FMUL.FTZ R20, R65.reuse, R120 ;  /* 0x0000007841147220 */ /* 0x040fe40000410000 */
[----:B------:R-:W-:Y:S01]  /*9b90*/  FMUL.FTZ R21, R65, R121 ;  /* 0x0000007941157220 */ /* 0x000fe20000410000 */
[----:B------:R-:W-:Y:S01]  /*9ba0*/  MUFU.EX2 R112, R102 ;  /* 0x0000006600707308 */ /* 0x000fe20000000800 */
[C---:B------:R-:W-:Y:S04]  /*9bb0*/  FMUL.FTZ R22, R67.reuse, R122 ;  /* 0x0000007a43167220 */ /* 0x040fe80000410000 */
[C---:B------:R-:W-:Y:S02]  /*9bc0*/  FMUL.FTZ R23, R67.reuse, R123 ;  /* 0x0000007b43177220 */ /* 0x040fe40000410000 */
[----:B------:R-:W-:Y:S02]  /*9bd0*/  FMUL.FTZ R51, R67, R151 ;  /* 0x0000009743337220 */ /* 0x000fe40000410000 */
[----:B------:R-:W-:Y:S01]  /*9be0*/  LDSM.16.MT88.4 R148, [R190+0x2000] ;  /* 0x00200000be94783b */ /* 0x000fe20000004200 */
[C---:B-1----:R-:W-:Y:S01]  /*9bf0*/  FMUL.FTZ R56, R2.reuse, R88 ;  /* 0x0000005802387220 */ /* 0x042fe20000410000 */
[----:B------:R1:W-:Y:S01]  /*9c00*/  MUFU.EX2 R102, R58 ;  /* 0x0000003a00667308 */ /* 0x0003e20000000800 */
[-C--:B--2---:R-:W-:Y:S03]  /*9c10*/  HMMA.16816.F32.BF16 R20, R72, R36.reuse, R20 ;  /* 0x000000244814723c */ /* 0x084fe60000041814 */
[C---:B------:R-:W-:Y:S02]  /*9c20*/  FMUL.FTZ R24, R2.reuse, R124 ;  /* 0x0000007c02187220 */ /* 0x040fe40000410000 */
[----:B------:R-:W-:Y:S02]  /*9c30*/  FMUL.FTZ R25, R2, R125 ;  /* 0x0000007d02197220 */ /* 0x000fe40000410000 */
[C---:B------:R-:W-:Y:S02]  /*9c40*/  FMUL.FTZ R26, R0.reuse, R126 ;  /* 0x0000007e001a7220 */ /* 0x040fe40000410000 */
[----:B------:R-:W-:Y:S01]  /*9c50*/  FMUL.FTZ R27, R0, R127 ;  /* 0x0000007f001b7220 */ /* 0x000fe20000410000 */
[----:B------:R2:W-:Y:S02]  /*9c60*/  MUFU.EX2 R115, R60 ;  /* 0x0000003c00737308 */ /* 0x0005e40000000800 */
[C---:B------:R-:W-:Y:S02]  /*9c70*/  FMUL.FTZ R57, R2.reuse, R89 ;  /* 0x0000005902397220 */ /* 0x040fe40000410000 */
[C---:B---3--:R-:W-:Y:S02]  /*9c80*/  FMUL.FTZ R61, R2.reuse, R93 ;  /* 0x0000005d023d7220 */ /* 0x048fe40000410000 */
[C---:B------:R-:W-:Y:S04]  /*9c90*/  HMMA.16816.F32.BF16 R24, R76.reuse, R36, R24 ;  /* 0x000000244c18723c */ /* 0x040fe80000041818 */
[C---:B------:R-:W-:Y:S01]  /*9ca0*/  FMUL.FTZ R28, R2.reuse, R128 ;  /* 0x00000080021c7220 */ /* 0x040fe20000410000 */
[----:B------:R-:W-:Y:S01]  /*9cb0*/  MUFU.EX2 R113, R97 ;  /* 0x0000006100717308 */ /* 0x000fe20000000800 */
[----:B------:R-:W-:Y:S02]  /*9cc0*/  FMUL.FTZ R29, R2, R129 ;  /* 0x00000081021d7220 */ /* 0x000fe40000410000 */
[C---:B------:R-:W-:Y:S04]  /*9cd0*/  FMUL.FTZ R30, R0.reuse, R130 ;  /* 0x00000082001e7220 */ /* 0x040fe80000410000 */
[C---:B------:R-:W-:Y:S02]  /*9ce0*/  FMUL.FTZ R31, R0.reuse, R131 ;  /* 0x00000083001f7220 */ /* 0x040fe40000410000 */
[C---:B-1----:R-:W-:Y:S01]  /*9cf0*/  FMUL.FTZ R58, R0.reuse, R90 ;  /* 0x0000005a003a7220 */ /* 0x042fe20000410000 */
[----:B------:R1:W3:Y:S01]  /*9d00*/  MUFU.EX2 R97, R59 ;  /* 0x0000003b00617308 */ /* 0x0002e20000000800 */
[----:B------:R-:W-:Y:S02]  /*9d10*/  FMUL.FTZ R62, R0, R94 ;  /* 0x0000005e003e7220 */ /* 0x000fe40000410000 */
[----:B--2---:R-:W-:Y:S01]  /*9d20*/  FMUL.FTZ R60, R2, R92 ;  /* 0x0000005c023c7220 */ /* 0x004fe20000410000 */
[-C--:B------:R-:W-:Y:S03]  /*9d30*/  HMMA.16816.F32.BF16 R28, R76, R38.reuse, R28 ;  /* 0x000000264c1c723c */ /* 0x080fe6000004181c */
[----:B------:R-:W-:Y:S02]  /*9d40*/  FMUL.FTZ R63, R0, R95 ;  /* 0x0000005f003f7220 */ /* 0x000fe40000410000 */
[----:B------:R-:W-:Y:S01]  /*9d50*/  LDSM.16.MT88.4 R92, [R192+0x1000] ;  /* 0x00100000c05c783b */ /* 0x000fe20000004200 */
[----:B------:R-:W-:Y:S01]  /*9d60*/  FMUL.FTZ R40, R2, R140 ;  /* 0x0000008c02287220 */ /* 0x000fe20000410000 */
[----:B------:R-:W-:Y:S01]  /*9d70*/  MUFU.EX2 R108, R66 ;  /* 0x00000042006c7308 */ /* 0x000fe20000000800 */
[C---:B------:R-:W-:Y:S04]  /*9d80*/  HMMA.16816.F32.BF16 R32, R72.reuse, R38, R32 ;  /* 0x000000264820723c */ /* 0x040fe80000041820 */
[C---:B------:R-:W-:Y:S02]  /*9d90*/  FMUL.FTZ R36, R65.reuse, R136 ;  /* 0x0000008841247220 */ /* 0x040fe40000410000 */
[----:B------:R-:W-:Y:S02]  /*9da0*/  FMUL.FTZ R37, R65, R137 ;  /* 0x0000008941257220 */ /* 0x000fe40000410000 */
[C---:B------:R-:W-:Y:S01]  /*9db0*/  FMUL.FTZ R38, R67.reuse, R138 ;  /* 0x0000008a43267220 */ /* 0x040fe20000410000 */
[----:B------:R2:W-:Y:S03]  /*9dc0*/  MUFU.EX2 R109, R64 ;  /* 0x00000040006d7308 */ /* 0x0005e60000000800 */
[----:B------:R-:W-:Y:S02]  /*9dd0*/  FMUL.FTZ R39, R67, R139 ;  /* 0x0000008b43277220 */ /* 0x000fe40000410000 */
[----:B-1----:R-:W-:Y:S02]  /*9de0*/  FMUL.FTZ R59, R0, R91 ;  /* 0x0000005b003b7220 */ /* 0x002fe40000410000 */
[----:B------:R-:W-:Y:S01]  /*9df0*/  LDSM.16.MT88.4 R88, [R190+0x800] ;  /* 0x00080000be58783b */ /* 0x000fe20000004200 */
[----:B------:R-:W-:Y:S02]  /*9e00*/  FMUL.FTZ R41, R2, R141 ;  /* 0x0000008d02297220 */ /* 0x000fe40000410000 */
[-C--:B------:R-:W-:Y:S01]  /*9e10*/  HMMA.16816.F32.BF16 R36, R72, R52.reuse, R36 ;  /* 0x000000344824723c */ /* 0x080fe20000041824 */
[----:B------:R-:W-:Y:S02]  /*9e20*/  MUFU.EX2 R105, R175 ;  /* 0x000000af00697308 */ /* 0x000fe40000000800 */
[C---:B------:R-:W-:Y:S02]  /*9e30*/  FMUL.FTZ R43, R0.reuse, R143 ;  /* 0x0000008f002b7220 */ /* 0x040fe40000410000 */
[C---:B------:R-:W-:Y:S02]  /*9e40*/  FFMA.FTZ R70, R65.reuse, R231, R42 ;  /* 0x000000e741467223 */ /* 0x040fe4000001002a */
[----:B------:R-:W-:Y:S02]  /*9e50*/  FMUL.FTZ R42, R0, R142 ;  /* 0x0000008e002a7220 */ /* 0x000fe40000410000 */
[C---:B------:R-:W-:Y:S02]  /*9e60*/  FMUL.FTZ R44, R2.reuse, R144 ;  /* 0x00000090022c7220 */ /* 0x040fe40000410000 */
[----:B------:R-:W-:Y:S01]  /*9e70*/  MUFU.EX2 R106, R174 ;  /* 0x000000ae006a7308 */ /* 0x000fe20000000800 */
[----:B------:R-:W-:Y:S02]  /*9e80*/  FMUL.FTZ R45, R2, R145 ;  /* 0x00000091022d7220 */ /* 0x000fe40000410000 */
[C---:B------:R-:W-:Y:S04]  /*9e90*/  HMMA.16816.F32.BF16 R40, R76.reuse, R52, R40 ;  /* 0x000000344c28723c */ /* 0x040fe80000041828 */
[C---:B------:R-:W-:Y:S02]  /*9ea0*/  FMUL.FTZ R46, R0.reuse, R146 ;  /* 0x00000092002e7220 */ /* 0x040fe40000410000 */
[----:B------:R-:W-:Y:S01]  /*9eb0*/  FMUL.FTZ R47, R0, R147 ;  /* 0x00000093002f7220 */ /* 0x000fe20000410000 */
[----:B------:R1:W-:Y:S01]  /*9ec0*/  MUFU.EX2 R146, R3 ;  /* 0x0000000300927308 */ /* 0x0003e20000000800 */
[C---:B------:R-:W-:Y:S04]  /*9ed0*/  FMUL.FTZ R52, R65.reuse, R84 ;  /* 0x0000005441347220 */ /* 0x040fe80000410000 */
[C---:B------:R-:W-:Y:S01]  /*9ee0*/  FMUL.FTZ R53, R65.reuse, R85 ;  /* 0x0000005541357220 */ /* 0x040fe20000410000 */
[-C--:B------:R-:W-:Y:S03]  /*9ef0*/  HMMA.16816.F32.BF16 R44, R76, R54.reuse, R44 ;  /* 0x000000364c2c723c */ /* 0x080fe6000004182c */
[C---:B--2---:R-:W-:Y:S01]  /*9f00*/  FMUL.FTZ R64, R65.reuse, R152 ;  /* 0x0000009841407220 */ /* 0x044fe20000410000 */
[----:B------:R-:W-:Y:S01]  /*9f10*/  MUFU.EX2 R174, R183 ;  /* 0x000000b700ae7308 */ /* 0x000fe20000000800 */
[----:B------:R-:W-:Y:S01]  /*9f20*/  FMUL.FTZ R65, R65, R153 ;  /* 0x0000009941417220 */ /* 0x000fe20000410000 */
[----:B------:R-:W-:Y:S01]  /*9f30*/  F2FP.BF16.PACK_AB R152, R178, R179 ;  /* 0x000000b3b298723e */ /* 0x000fe200000010ff */
[----:B------:R-:W-:Y:S01]  /*9f40*/  FMUL.FTZ R66, R67, R154 ;  /* 0x0000009a43427220 */ /* 0x000fe20000410000 */
[C---:B------:R-:W-:Y:S04]  /*9f50*/  HMMA.16816.F32.BF16 R48, R72.reuse, R54, R48 ;  /* 0x000000364830723c */ /* 0x040fe80000041830 */
[----:B------:R-:W-:Y:S01]  /*9f60*/  FFMA.FTZ R2, R2, R243, R224 ;  /* 0x000000f302027223 */ /* 0x000fe200000100e0 */
[----:B------:R-:W-:Y:S01]  /*9f70*/  F2FP.BF16.PACK_AB R154, R161, R163 ;  /* 0x000000a3a19a723e */ /* 0x000fe200000010ff */
[----:B------:R-:W-:Y:S01]  /*9f80*/  MUFU.EX2 R147, R96 ;  /* 0x0000006000937308 */ /* 0x000fe20000000800 */
[C---:B------:R-:W-:Y:S02]  /*9f90*/  FMUL.FTZ R54, R67.reuse, R86 ;  /* 0x0000005643367220 */ /* 0x040fe40000410000 */
[C---:B------:R-:W-:Y:S02]  /*9fa0*/  FMUL.FTZ R55, R67.reuse, R87 ;  /* 0x0000005743377220 */ /* 0x040fe40000410000 */
[----:B------:R-:W-:Y:S01]  /*9fb0*/  LDSM.16.MT88.4 R84, [R193+0x800] ;  /* 0x00080000c154783b */ /* 0x000fe20000004200 */
[----:B------:R-:W-:Y:S02]  /*9fc0*/  FFMA.FTZ R0, R0, R242, R216 ;  /* 0x000000f200007223 */ /* 0x000fe400000100d8 */
[C---:B-1----:R-:W-:Y:S02]  /*9fd0*/  FFMA.FTZ R3, R67.reuse, R241, R226 ;  /* 0x000000f143037223 */ /* 0x042fe400000100e2 */
[-C--:B------:R-:W-:Y:S01]  /*9fe0*/  HMMA.16816.F32.BF16 R52, R72, R80.reuse, R52 ;  /* 0x000000504834723c */ /* 0x080fe20000041834 */
[----:B------:R-:W1:Y:S02]  /*9ff0*/  MUFU.EX2 R96, R69 ;  /* 0x0000004500607308 */ /* 0x000e640000000800 */
[----:B------:R-:W-:Y:S02]  /*a000*/  FMUL.FTZ R67, R67, R155 ;  /* 0x0000009b43437220 */ /* 0x000fe40000410000 */
[----:B------:R-:W-:Y:S02]  /*a010*/  FADD.FTZ R3, R227, R3 ;  /* 0x00000003e3037221 */ /* 0x000fe40000010000 */
[----:B------:R-:W-:Y:S01]  /*a020*/  FADD.FTZ R2, R225, R2 ;  /* 0x00000002e1027221 */ /* 0x000fe20000010000 */
[C---:B------:R-:W-:Y:S03]  /*a030*/  HMMA.16816.F32.BF16 R56, R76.reuse, R80, R56 ;  /* 0x000000504c38723c */ /* 0x040fe60000041838 */
[----:B------:R-:W-:Y:S01]  /*a040*/  MUFU.EX2 R224, R180 ;  /* 0x000000b400e07308 */ /* 0x000fe20000000800 */
[----:B------:R-:W-:Y:S02]  /*a050*/  FADD.FTZ R70, R228, R70 ;  /* 0x00000046e4467221 */ /* 0x000fe40000010000 */
[----:B------:R-:W-:Y:S01]  /*a060*/  FADD.FTZ R3, R233, R3 ;  /* 0x00000003e9037221 */ /* 0x000fe20000010000 */
[----:B---3--:R-:W-:Y:S01]  /*a070*/  F2FP.BF16.PACK_AB R80, R102, R97 ;  /* 0x000000616650723e */ /* 0x008fe200000010ff */
[-C--:B------:R-:W-:Y:S01]  /*a080*/  HMMA.16816.F32.BF16 R60, R76, R82.reuse, R60 ;  /* 0x000000524c3c723c */ /* 0x080fe2000004183c */
[----:B------:R-:W2:Y:S03]  /*a090*/  LDSM.16.MT88.4 R76, [R189+0x800] ;  /* 0x00080000bd4c783b */ /* 0x000ea60000004200 */
[----:B------:R-:W-:Y:S01]  /*a0a0*/  FADD.FTZ R2, R232, R2 ;  /* 0x00000002e8027221 */ /* 0x000fe20000010000 */
[----:B------:R-:W-:Y:S03]  /*a0b0*/  MUFU.EX2 R183, R182 ;  /* 0x000000b600b77308 */ /* 0x000fe60000000800 */
[----:B------:R-:W-:Y:S04]  /*a0c0*/  HMMA.16816.F32.BF16 R64, R72, R82, R64 ;  /* 0x000000524840723c */ /* 0x000fe80000041840 */
[----:B-1----:R-:W-:Y:S01]  /*a0d0*/  F2FP.BF16.PACK_AB R81, R108, R96 ;  /* 0x000000606c51723e */ /* 0x002fe200000010ff */
[----:B------:R-:W-:Y:S02]  /*a0e0*/  FADD.FTZ R69, R230, R0 ;  /* 0x00000000e6457221 */ /* 0x000fe40000010000 */
[----:B------:R-:W-:Y:S01]  /*a0f0*/  F2FP.BF16.PACK_AB R72, R106, R105 ;  /* 0x000000696a48723e */ /* 0x000fe200000010ff */
[----:B------:R-:W-:Y:S01]  /*a100*/  MUFU.EX2 R182, R169 ;  /* 0x000000a900b67308 */ /* 0x000fe20000000800 */
[----:B------:R-:W-:Y:S03]  /*a110*/  F2FP.BF16.PACK_AB R73, R107, R104 ;  /* 0x000000686b49723e */ /* 0x000fe600000010ff */
        /* <DEDUP_REMOVED lines=8> */
[----:B------:R-:W-:Y:S02]  /*a1a0*/  FADD.FTZ R3, R234, R2 ;  /* 0x00000002ea037221 */ /* 0x000fe40000010000 */
[----:B------:R-:W-:Y:S02]  /*a1b0*/  FADD.FTZ R2, R238, R70 ;  /* 0x00000046ee027221 */ /* 0x000fe40000010000 */
[----:B------:R-:W-:Y:S02]  /*a1c0*/  FADD.FTZ R3, R97, R3 ;  /* 0x0000000361037221 */ /* 0x000fe40000010000 */
[----:B------:R-:W-:Y:S02]  /*a1d0*/  FADD.FTZ R2, R96, R2 ;  /* 0x0000000260027221 */ /* 0x000fe40000010000 */
[----:B------:R-:W-:Y:S01]  /*a1e0*/  FADD.FTZ R3, R102, R3 ;  /* 0x0000000366037221 */ /* 0x000fe20000010000 */
[----:B------:R-:W1:Y:S01]  /*a1f0*/  MUFU.EX2 R231, R156 ;  /* 0x0000009c00e77308 */ /* 0x000e620000000800 */
[----:B------:R-:W-:Y:S02]  /*a200*/  FADD.FTZ R0, R236, R0 ;  /* 0x00000000ec007221 */ /* 0x000fe40000010000 */
[----:B------:R-:W-:Y:S01]  /*a210*/  FADD.FTZ R69, R104, R69 ;  /* 0x0000004568457221 */ /* 0x000fe20000010000 */
[-C--:B--2---:R-:W-:Y:S03]  /*a220*/  HMMA.16816.F32.BF16 R4, R72, R76.reuse, R4 ;  /* 0x0000004c4804723c */ /* 0x084fe60000041804 */
[----:B------:R-:W-:Y:S02]  /*a230*/  FADD.FTZ R0, R105, R0 ;  /* 0x0000000069007221 */ /* 0x000fe40000010000 */
[----:B------:R-:W-:Y:S01]  /*a240*/  FADD.FTZ R69, R107, R69 ;  /* 0x000000456b457221 */ /* 0x000fe20000010000 */
[----:B------:R2:W3:Y:S01]  /*a250*/  MUFU.EX2 R145, R71 ;  /* 0x0000004700917308 */ /* 0x0004e20000000800 */
[----:B------:R-:W-:Y:S01]  /*a260*/  FADD.FTZ R0, R106, R0 ;  /* 0x000000006a007221 */ /* 0x000fe20000010000 */
[C---:B------:R-:W-:Y:S04]  /*a270*/  HMMA.16816.F32.BF16 R8, R80.reuse, R76, R8 ;  /* 0x0000004c5008723c */ /* 0x040fe80000041808 */
[----:B------:R-:W-:Y:S02]  /*a280*/  FADD.FTZ R2, R108, R2 ;  /* 0x000000026c027221 */ /* 0x000fe40000010000 */
[----:B------:R-:W-:Y:S02]  /*a290*/  FADD.FTZ R69, R111, R69 ;  /* 0x000000456f457221 */ /* 0x000fe40000010000 */
[-C--:B------:R-:W-:Y:S01]  /*a2a0*/  HMMA.16816.F32.BF16 R12, R80, R78.reuse, R12 ;  /* 0x0000004e500c723c */ /* 0x080fe2000004180c */
[----:B------:R-:W-:Y:S03]  /*a2b0*/  MUFU.EX2 R175, R160 ;  /* 0x000000a000af7308 */ /* 0x000fe60000000800 */
[----:B------:R-:W-:Y:S02]  /*a2c0*/  FADD.FTZ R3, R110, R3 ;  /* 0x000000036e037221 */ /* 0x000fe40000010000 */
[----:B------:R-:W-:Y:S02]  /*a2d0*/  FADD.FTZ R0, R112, R0 ;  /* 0x0000000070007221 */ /* 0x000fe40000010000 */
[C---:B------:R-:W-:Y:S01]  /*a2e0*/  HMMA.16816.F32.BF16 R16, R72.reuse, R78, R16 ;  /* 0x0000004e4810723c */ /* 0x040fe20000041810 */
[----:B------:R-:W4:Y:S02]  /*a2f0*/  LDSM.16.MT88.4 R76, [R192+0x800] ;  /* 0x00080000c04c783b */ /* 0x000f240000004200 */
[----:B------:R-:W5:Y:S01]  /*a300*/  MUFU.EX2 R144, R103 ;  /* 0x0000006700907308 */ /* 0x000f620000000800 */
[----:B------:R-:W-:Y:S02]  /*a310*/  FADD.FTZ R70, R113, R0 ;  /* 0x0000000071467221 */ /* 0x000fe40000010000 */
[----:B--2---:R-:W-:Y:S02]  /*a320*/  FADD.FTZ R71, R109, R2 ;  /* 0x000000026d477221 */ /* 0x004fe40000010000 */
        /* <DEDUP_REMOVED lines=10> */
[----:B-1----:R-:W-:Y:S02]  /*a3d0*/  FADD.FTZ R2, R231, R2 ;  /* 0x00000002e7027221 */ /* 0x002fe40000010000 */
[C---:B------:R-:W-:Y:S01]  /*a3e0*/  HMMA.16816.F32.BF16 R32, R72.reuse, R86, R32 ;  /* 0x000000564820723c */ /* 0x040fe20000041820 */
[----:B------:R-:W1:Y:S01]  /*a3f0*/  LDSM.16.MT88.4 R84, [R189+0x1000] ;  /* 0x00100000bd54783b */ /* 0x000e620000004200 */
[----:B------:R-:W-:Y:S02]  /*a400*/  MUFU.EX2 R169, R164 ;  /* 0x000000a400a97308 */ /* 0x000fe40000000800 */
[----:B------:R-:W-:Y:S04]  /*a410*/  FADD.FTZ R3, R246, R3 ;  /* 0x00000003f6037221 */ /* 0x000fe80000010000 */
[-C--:B------:R-:W-:Y:S04]  /*a420*/  HMMA.16816.F32.BF16 R36, R72, R88.reuse, R36 ;  /* 0x000000584824723c */ /* 0x080fe80000041824 */
[----:B------:R2:W-:Y:S04]  /*a430*/  MUFU.EX2 R156, R205 ;  /* 0x000000cd009c7308 */ /* 0x0005e80000000800 */
[C---:B------:R-:W-:Y:S06]  /*a440*/  HMMA.16816.F32.BF16 R40, R80.reuse, R88, R40 ;  /* 0x000000585028723c */ /* 0x040fec0000041828 */
[----:B------:R-:W-:Y:S02]  /*a450*/  MUFU.EX2 R103, R206 ;  /* 0x000000ce00677308 */ /* 0x000fe40000000800 */
[-C--:B------:R-:W-:Y:S08]  /*a460*/  HMMA.16816.F32.BF16 R44, R80, R90.reuse, R44 ;  /* 0x0000005a502c723c */ /* 0x080ff0000004182c */
[C---:B------:R-:W-:Y:S01]  /*a470*/  HMMA.16816.F32.BF16 R48, R72.reuse, R90, R48 ;  /* 0x0000005a4830723c */ /* 0x040fe20000041830 */
[----:B------:R-:W1:Y:S01]  /*a480*/  LDSM.16.MT88.4 R88, [R193+0x1000] ;  /* 0x00100000c158783b */ /* 0x000e620000004200 */
[----:B------:R-:W-:Y:S02]  /*a490*/  MUFU.EX2 R166, R176 ;  /* 0x000000b000a67308 */ /* 0x000fe40000000800 */
[----:B--2---:R-:W-:Y:S04]  /*a4a0*/  IADD3 R205, R212, -0x1, RZ ;  /* 0xffffffffd4cd7810 */ /* 0x004fe80007ffe0ff */
[-C--:B----4-:R-:W-:Y:S04]  /*a4b0*/  HMMA.16816.F32.BF16 R52, R72, R76.reuse, R52 ;  /* 0x0000004c4834723c */ /* 0x090fe80000041834 */
[----:B------:R-:W2:Y:S01]  /*a4c0*/  MUFU.EX2 R164, R177 ;  /* 0x000000b100a47308 */ /* 0x000ea20000000800 */
[----:B------:R-:W-:Y:S03]  /*a4d0*/  MOV R212, R205 ;  /* 0x000000cd00d47202 */ /* 0x000fe60000000f00 */
[C---:B------:R-:W-:Y:S06]  /*a4e0*/  HMMA.16816.F32.BF16 R56, R80.reuse, R76, R56 ;  /* 0x0000004c5038723c */ /* 0x040fec0000041838 */
[----:B------:R-:W4:Y:S01]  /*a4f0*/  MUFU.EX2 R160, R207 ;  /* 0x000000cf00a07308 */ /* 0x000f220000000800 */
[----:B---3--:R-:W-:Y:S01]  /*a500*/  F2FP.BF16.PACK_AB R76, R184, R145 ;  /* 0x00000091b84c723e */ /* 0x008fe200000010ff */
[-C--:B------:R-:W-:Y:S01]  /*a510*/  HMMA.16816.F32.BF16 R60, R80, R78.reuse, R60 ;  /* 0x0000004e503c723c */ /* 0x080fe2000004183c */
[----:B------:R-:W3:Y:S03]  /*a520*/  LDSM.16.MT88.4 R80, [R190+0x1000] ;  /* 0x00100000be50783b */ /* 0x000ee60000004200 */
[----:B-----5:R-:W-:Y:S04]  /*a530*/  F2FP.BF16.PACK_AB R77, R165, R144 ;  /* 0x00000090a54d723e */ /* 0x020fe800000010ff */
[----:B------:R-:W-:Y:S01]  /*a540*/  HMMA.16816.F32.BF16 R64, R72, R78, R64 ;  /* 0x0000004e4840723c */ /* 0x000fe20000041840 */
[----:B------:R-:W5:Y:S03]  /*a550*/  MUFU.EX2 R102, R214 ;  /* 0x000000d600667308 */ /* 0x000f660000000800 */
[----:B--2---:R-:W-:Y:S03]  /*a560*/  F2FP.BF16.PACK_AB R153, R164, R166 ;  /* 0x000000a6a499723e */ /* 0x004fe600000010ff */
[----:B------:R-:W-:Y:S02]  /*a570*/  F2FP.BF16.PACK_AB R72, R246, R247 ;  /* 0x000000f7f648723e */ /* 0x000fe400000010ff */
[----:B------:R-:W-:Y:S02]  /*a580*/  F2FP.BF16.PACK_AB R73, R231, R147 ;  /* 0x00000093e749723e */ /* 0x000fe400000010ff */
[----:B------:R-:W-:Y:S01]  /*a590*/  MUFU.EX2 R97, R218 ;  /* 0x000000da00617308 */ /* 0x000fe20000000800 */
[----:B------:R-:W-:Y:S02]  /*a5a0*/  F2FP.BF16.PACK_AB R74, R245, R240 ;  /* 0x000000f0f54a723e */ /* 0x000fe400000010ff */
[----:B------:R-:W-:Y:S02]  /*a5b0*/  F2FP.BF16.PACK_AB R75, R244, R239 ;  /* 0x000000eff44b723e */ /* 0x000fe400000010ff */
[----:B------:R-:W-:Y:S02]  /*a5c0*/  F2FP.BF16.PACK_AB R78, R172, R175 ;  /* 0x000000afac4e723e */ /* 0x000fe400000010ff */
[----:B------:R-:W-:Y:S02]  /*a5d0*/  F2FP.BF16.PACK_AB R79, R162, R167 ;  /* 0x000000a7a24f723e */ /* 0x000fe400000010ff */
[----:B----4-:R-:W-:Y:S01]  /*a5e0*/  F2FP.BF16.PACK_AB R155, R157, R160 ;  /* 0x000000a09d9b723e */ /* 0x010fe200000010ff */
[-C--:B-1----:R-:W-:Y:S01]  /*a5f0*/  HMMA.16816.F32.BF16 R4, R72, R84.reuse, R4 ;  /* 0x000000544804723c */ /* 0x082fe20000041804 */
[----:B------:R-:W-:Y:S07]  /*a600*/  MUFU.EX2 R96, R220 ;  /* 0x000000dc00607308 */ /* 0x000fee0000000800 */
[C---:B------:R-:W-:Y:S08]  /*a610*/  HMMA.16816.F32.BF16 R8, R76.reuse, R84, R8 ;  /* 0x000000544c08723c */ /* 0x040ff00000041808 */
[-C--:B------:R-:W-:Y:S08]  /*a620*/  HMMA.16816.F32.BF16 R12, R76, R86.reuse, R12 ;  /* 0x000000564c0c723c */ /* 0x080ff0000004180c */
[C---:B------:R-:W-:Y:S01]  /*a630*/  HMMA.16816.F32.BF16 R16, R72.reuse, R86, R16 ;  /* 0x000000564810723c */ /* 0x040fe20000041810 */
[----:B------:R-:W1:Y:S07]  /*a640*/  LDSM.16.MT88.4 R84, [R189+0x1800] ;  /* 0x00180000bd54783b */ /* 0x000e6e0000004200 */
[-C--:B------:R-:W-:Y:S08]  /*a650*/  HMMA.16816.F32.BF16 R20, R72, R88.reuse, R20 ;  /* 0x000000584814723c */ /* 0x080ff00000041814 */
[C---:B------:R-:W-:Y:S08]  /*a660*/  HMMA.16816.F32.BF16 R24, R76.reuse, R88, R24 ;  /* 0x000000584c18723c */ /* 0x040ff00000041818 */
[-C--:B------:R-:W-:Y:S08]  /*a670*/  HMMA.16816.F32.BF16 R28, R76, R90.reuse, R28 ;  /* 0x0000005a4c1c723c */ /* 0x080ff0000004181c */
[C---:B------:R-:W-:Y:S01]  /*a680*/  HMMA.16816.F32.BF16 R32, R72.reuse, R90, R32 ;  /* 0x0000005a4820723c */ /* 0x040fe20000041820 */
[----:B------:R-:W-:Y:S07]  /*a690*/  LDSM.16.MT88.4 R88, [R190+0x1800] ;  /* 0x00180000be58783b */ /* 0x000fee0000004200 */
[-C--:B---3--:R-:W-:Y:S08]  /*a6a0*/  HMMA.16816.F32.BF16 R36, R72, R80.reuse, R36 ;  /* 0x000000504824723c */ /* 0x088ff00000041824 */
[C---:B------:R-:W-:Y:S08]  /*a6b0*/  HMMA.16816.F32.BF16 R40, R76.reuse, R80, R40 ;  /* 0x000000504c28723c */ /* 0x040ff00000041828 */
[-C--:B------:R-:W-:Y:S08]  /*a6c0*/  HMMA.16816.F32.BF16 R44, R76, R82.reuse, R44 ;  /* 0x000000524c2c723c */ /* 0x080ff0000004182c */
[C---:B------:R-:W-:Y:S01]  /*a6d0*/  HMMA.16816.F32.BF16 R48, R72.reuse, R82, R48 ;  /* 0x000000524830723c */ /* 0x040fe20000041830 */
[----:B------:R-:W2:Y:S07]  /*a6e0*/  LDSM.16.MT88.4 R80, [R193+0x1800] ;  /* 0x00180000c150783b */ /* 0x000eae0000004200 */
[-C--:B------:R-:W-:Y:S08]  /*a6f0*/  HMMA.16816.F32.BF16 R52, R72, R92.reuse, R52 ;  /* 0x0000005c4834723c */ /* 0x080ff00000041834 */
        /* <DEDUP_REMOVED lines=13> */
[C---:B------:R-:W-:Y:S08]  /*a7d0*/  HMMA.16816.F32.BF16 R8, R76.reuse, R84, R8 ;  /* 0x000000544c08723c */ /* 0x040ff00000041808 */
[-C--:B------:R-:W-:Y:S08]  /*a7e0*/  HMMA.16816.F32.BF16 R12, R76, R86.reuse, R12 ;  /* 0x000000564c0c723c */ /* 0x080ff0000004180c */
[C---:B------:R-:W-:Y:S08]  /*a7f0*/  HMMA.16816.F32.BF16 R16, R72.reuse, R86, R16 ;  /* 0x000000564810723c */ /* 0x040ff00000041810 */
[-C--:B--2---:R-:W-:Y:S08]  /*a800*/  HMMA.16816.F32.BF16 R20, R72, R80.reuse, R20 ;  /* 0x000000504814723c */ /* 0x084ff00000041814 */
[C---:B------:R-:W-:Y:S01]  /*a810*/  HMMA.16816.F32.BF16 R24, R76.reuse, R80, R24 ;  /* 0x000000504c18723c */ /* 0x040fe20000041818 */
[----:B------:R-:W-:Y:S07]  /*a820*/  MUFU.EX2 R81, R222 ;  /* 0x000000de00517308 */ /* 0x000fee0000000800 */
[-C--:B------:R-:W-:Y:S03]  /*a830*/  HMMA.16816.F32.BF16 R28, R76, R82.reuse, R28 ;  /* 0x000000524c1c723c */ /* 0x080fe6000004181c */
[----:B------:R-:W-:Y:S05]  /*a840*/  MUFU.EX2 R80, R223 ;  /* 0x000000df00507308 */ /* 0x000fea0000000800 */
[C---:B------:R-:W-:Y:S05]  /*a850*/  HMMA.16816.F32.BF16 R32, R72.reuse, R82, R32 ;  /* 0x000000524820723c */ /* 0x040fea0000041820 */
[----:B------:R-:W-:Y:S03]  /*a860*/  MUFU.EX2 R82, R219 ;  /* 0x000000db00527308 */ /* 0x000fe60000000800 */
[-C--:B------:R-:W-:Y:S07]  /*a870*/  HMMA.16816.F32.BF16 R36, R72, R88.reuse, R36 ;  /* 0x000000584824723c */ /* 0x080fee0000041824 */
[----:B------:R-:W1:Y:S01]  /*a880*/  MUFU.EX2 R83, R221 ;  /* 0x000000dd00537308 */ /* 0x000e620000000800 */
[C---:B------:R-:W-:Y:S08]  /*a890*/  HMMA.16816.F32.BF16 R40, R76.reuse, R88, R40 ;  /* 0x000000584c28723c */ /* 0x040ff00000041828 */
[-C--:B------:R-:W-:Y:S08]  /*a8a0*/  HMMA.16816.F32.BF16 R44, R76, R90.reuse, R44 ;  /* 0x0000005a4c2c723c */ /* 0x080ff0000004182c */
[C---:B------:R-:W-:Y:S08]  /*a8b0*/  HMMA.16816.F32.BF16 R48, R72.reuse, R90, R48 ;  /* 0x0000005a4830723c */ /* 0x040ff00000041830 */
[-C--:B---3--:R-:W-:Y:S08]  /*a8c0*/  HMMA.16816.F32.BF16 R52, R72, R92.reuse, R52 ;  /* 0x0000005c4834723c */ /* 0x088ff00000041834 */
[C---:B------:R-:W-:Y:S07]  /*a8d0*/  HMMA.16816.F32.BF16 R56, R76.reuse, R92, R56 ;  /* 0x0000005c4c38723c */ /* 0x040fee0000041838 */
[----:B-----5:R-:W-:Y:S01]  /*a8e0*/  F2FP.BF16.PACK_AB R92, R101, R102 ;  /* 0x00000066655c723e */ /* 0x020fe200000010ff */
[-C--:B------:R-:W-:Y:S04]  /*a8f0*/  HMMA.16816.F32.BF16 R60, R76, R94.reuse, R60 ;  /* 0x0000005e4c3c723c */ /* 0x080fe8000004183c */
[----:B-1----:R-:W-:Y:S04]  /*a900*/  F2FP.BF16.PACK_AB R93, R83, R82 ;  /* 0x00000052535d723e */ /* 0x002fe800000010ff */
[----:B------:R-:W-:Y:S01]  /*a910*/  HMMA.16816.F32.BF16 R64, R72, R94, R64 ;  /* 0x0000005e4840723c */ /* 0x000fe20000041840 */
[----:B------:R-:W1:Y:S06]  /*a920*/  LDSM.16.MT88.4 R72, [R192+0x2000] ;  /* 0x00200000c048783b */ /* 0x000e6c0000004200 */
[----:B------:R-:W-:Y:S01]  /*a930*/  F2FP.BF16.PACK_AB R94, R96, R97 ;  /* 0x00000061605e723e */ /* 0x000fe200000010ff */
[-C--:B------:R-:W-:Y:S05]  /*a940*/  HMMA.16816.F32.BF16 R104, R152, R116.reuse, R4 ;  /* 0x000000749868723c */ /* 0x080fea0000041804 */
[----:B------:R-:W-:Y:S02]  /*a950*/  F2FP.BF16.PACK_AB R95, R80, R81 ;  /* 0x00000051505f723e */ /* 0x000fe400000010ff */
[----:B------:R-:W-:Y:S02]  /*a960*/  FADD.FTZ R5, R145, R69 ;  /* 0x0000004591057221 */ /* 0x000fe40000010000 */
[----:B------:R-:W-:Y:S03]  /*a970*/  FADD.FTZ R4, R144, R0 ;  /* 0x0000000090047221 */ /* 0x000fe60000010000 */
        /* <DEDUP_REMOVED lines=37> */
[----:B------:R-:W-:Y:S01]  /*abd0*/  FADD.FTZ R5, R103, R0 ;  /* 0x0000000067057221 */ /* 0x000fe20000010000 */
[----:B------:R-:W-:Y:S01]  /*abe0*/  MOV R103, R68 ;  /* 0x0000004400677202 */ /* 0x000fe20000000f00 */
[----:B------:R-:W-:Y:S01]  /*abf0*/  FADD.FTZ R3, R179, R7 ;  /* 0x00000007b3037221 */ /* 0x000fe20000010000 */
[C---:B------:R-:W-:Y:S04]  /*ac00*/  HMMA.16816.F32.BF16 R88, R92.reuse, R72, R56 ;  /* 0x000000485c58723c */ /* 0x040fe80000041838 */
[----:B------:R-:W-:Y:S02]  /*ac10*/  FADD.FTZ R2, R166, R6 ;  /* 0x00000006a6027221 */ /* 0x000fe40000010000 */
[----:B------:R-:W-:Y:S01]  /*ac20*/  FADD.FTZ R0, R102, R4 ;  /* 0x0000000466007221 */ /* 0x000fe20000010000 */
[----:B------:R-:W-:Y:S01]  /*ac30*/  MOV R102, R98 ;  /* 0x0000006200667202 */ /* 0x000fe20000000f00 */
[----:B------:R-:W-:Y:S01]  /*ac40*/  FADD.FTZ R5, R82, R5 ;  /* 0x0000000552057221 */ /* 0x000fe20000010000 */
[-C--:B------:R-:W-:Y:S03]  /*ac50*/  HMMA.16816.F32.BF16 R92, R92, R74.reuse, R60 ;  /* 0x0000004a5c5c723c */ /* 0x080fe6000004183c */
[----:B------:R-:W-:Y:S02]  /*ac60*/  FADD.FTZ R4, R178, R3 ;  /* 0x00000003b2047221 */ /* 0x000fe40000010000 */
[----:B------:R-:W-:Y:S02]  /*ac70*/  FADD.FTZ R3, R164, R2 ;  /* 0x00000002a4037221 */ /* 0x000fe40000010000 */
[----:B------:R-:W-:Y:S01]  /*ac80*/  FADD.FTZ R2, R101, R0 ;  /* 0x0000000065027221 */ /* 0x000fe20000010000 */
[----:B------:R-:W-:Y:S04]  /*ac90*/  HMMA.16816.F32.BF16 R152, R152, R74, R64 ;  /* 0x0000004a9898723c */ /* 0x000fe80000041840 */
[----:B------:R-:W-:Y:S01]  /*aca0*/  FADD.FTZ R0, R83, R5 ;  /* 0x0000000553007221 */ /* 0x000fe20000010000 */
[----:B------:R-:W-:Y:S01]  /*acb0*/  MOV R101, R99 ;  /* 0x0000006300657202 */ /* 0x000fe20000000f00 */
[----:B------:R-:W-:Y:S02]  /*acc0*/  FADD.FTZ R4, R163, R4 ;  /* 0x00000004a3047221 */ /* 0x000fe40000010000 */
[----:B------:R-:W-:Y:S04]  /*acd0*/  FADD.FTZ R3, R160, R3 ;  /* 0x00000003a0037221 */ /* 0x000fe80000010000 */
[----:B------:R-:W-:Y:S01]  /*ace0*/  FADD.FTZ R2, R97, R2 ;  /* 0x0000000261027221 */ /* 0x000fe20000010000 */
[----:B------:R-:W-:Y:S01]  /*acf0*/  MOV R97, R100 ;  /* 0x0000006400617202 */ /* 0x000fe20000000f00 */
[----:B------:R-:W-:Y:S02]  /*ad00*/  FADD.FTZ R0, R81, R0 ;  /* 0x0000000051007221 */ /* 0x000fe40000010000 */
[----:B------:R-:W-:Y:S02]  /*ad10*/  FADD.FTZ R231, R161, R4 ;  /* 0x00000004a1e77221 */ /* 0x000fe40000010000 */
[----:B------:R-:W-:Y:S02]  /*ad20*/  FADD.FTZ R241, R157, R3 ;  /* 0x000000039df17221 */ /* 0x000fe40000010000 */
[----:B------:R-:W-:Y:S02]  /*ad30*/  FADD.FTZ R243, R96, R2 ;  /* 0x0000000260f37221 */ /* 0x000fe40000010000 */
[----:B------:R-:W-:Y:S01]  /*ad40*/  FADD.FTZ R242, R80, R0 ;  /* 0x0000000050f27221 */ /* 0x000fe20000010000 */
[----:B------:R-:W-:-:S05]  /*ad50*/  @P0 BRA `(.L_x_1471) ;  /* 0xffffc15000000947 */ /* 0x000fca000383ffff */
.L_x_1460:
[----:B------:R-:W-:-:S13]  /*ad60*/  ISETP.GE.AND P0, PT, R205, R249, PT ;  /* 0x000000f9cd00720c */ /* 0x000fda0003f06270 */
[----:B------:R-:W-:Y:S05]  /*ad70*/  @!P0 BRA `(.L_x_1472) ;  /* 0x0000328000008947 */ /* 0x000fea0003800000 */
[----:B------:R-:W-:Y:S01]  /*ad80*/  IMAD.MOV.U32 R101, RZ, RZ, R99 ;  /* 0x000000ffff657224 */ /* 0x000fe200078e0063 */
[----:B------:R-:W-:Y:S01]  /*ad90*/  MOV R103, R68 ;  /* 0x0000004400677202 */ /* 0x000fe20000000f00 */
[----:B------:R-:W-:Y:S01]  /*ada0*/  IMAD.MOV.U32 R97, RZ, RZ, R100 ;  /* 0x000000ffff617224 */ /* 0x000fe200078e0064 */
[----:B------:R-:W-:Y:S02]  /*adb0*/  MOV R102, R98 ;  /* 0x0000006200667202 */ /* 0x000fe40000000f00 */
.L_x_1479:
[----:B------:R-:W2:Y:S01]  /*adc0*/  LDL.64 R6, [R1+0x10] ;  /* 0x0000100001067983 */ /* 0x000ea20000100a00 */
[----:B------:R-:W-:Y:S04]  /*add0*/  DEPBAR.LE SB0, 0x0 ;  /* 0x000080000000791a */ /* 0x000fe80000000000 */
[----:B------:R-:W3:Y:S01]  /*ade0*/  LDL R5, [R1+0x1c] ;  /* 0x00001c0001057983 */ /* 0x000ee20000100800 */
[----:B------:R-:W-:Y:S01]  /*adf0*/  WARPSYNC 0xffffffff ;  /* 0xffffffff00007948 */ /* 0x000fe20003800000 */
[----:B------:R-:W-:Y:S01]  /*ae00*/  SHF.R.S32.HI R0, RZ, 0x1f, R211 ;  /* 0x0000001fff007819 */ /* 0x000fe200000114d3 */
[C---:B------:R-:W-:Y:S01]  /*ae10*/  IMAD.WIDE.U32 R2, R211.reuse, c[0x0][0x208], RZ ;  /* 0x00008200d3027a25 */ /* 0x040fe200078e00ff */
        /* <DEDUP_REMOVED lines=31> */
.L_x_1576:
[-C--:B------:R-:W-:Y:S01]  /*b010*/  HMMA.16816.F32.BF16 R4, R80, R16.reuse, RZ ;  /* 0x000000105004723c */ /* 0x080fe200000418ff */
[----:B------:R-:W3:Y:S01]  /*b020*/  SHFL.IDX PT, R2, R0, RZ, 0x181f ;  /* 0x00181fff00027589 */ /* 0x000ee200000e0000 */
[----:B------:R-:W-:Y:S01]  /*b030*/  BSSY B0, `(.L_x_1474) ;  /* 0x00000c4000007945 */ /* 0x000fe20003800000 */
[----:B------:R-:W-:Y:S04]  /*b040*/  ISETP.GE.AND P0, PT, R204, c[0x0][0x1d4], PT ;  /* 0x00007500cc007a0c */ /* 0x000fe80003f06270 */
[----:B------:R-:W-:Y:S01]  /*b050*/  SEL R100, RZ, 0x10, P0 ;  /* 0x00000010ff647807 */ /* 0x000fe20000000000 */
[C---:B------:R-:W-:Y:S01]  /*b060*/  HMMA.16816.F32.BF16 R8, R76.reuse, R16, RZ ;  /* 0x000000104c08723c */ /* 0x040fe200000418ff */
[----:B------:R-:W4:Y:S07]  /*b070*/  SHFL.IDX PT, R3, R0, 0x1, 0x181f ;  /* 0x00381f0000037f89 */ /* 0x000f2e00000e0000 */
[-C--:B------:R-:W-:Y:S01]  /*b080*/  HMMA.16816.F32.BF16 R12, R76, R18.reuse, RZ ;  /* 0x000000124c0c723c */ /* 0x080fe200000418ff */
[----:B------:R-:W5:Y:S07]  /*b090*/  SHFL.IDX PT, R52, R0, 0x2, 0x181f ;  /* 0x00581f0000347f89 */ /* 0x000f6e00000e0000 */
[C---:B------:R-:W-:Y:S01]  /*b0a0*/  HMMA.16816.F32.BF16 R16, R80.reuse, R18, RZ ;  /* 0x000000125010723c */ /* 0x040fe200000418ff */
[----:B------:R-:W-:Y:S07]  /*b0b0*/  SHFL.IDX PT, R53, R0, 0x3, 0x181f ;  /* 0x00781f0000357f89 */ /* 0x000fee00000e0000 */
[-C--:B------:R-:W-:Y:S01]  /*b0c0*/  HMMA.16816.F32.BF16 R20, R80, R32.reuse, RZ ;  /* 0x000000205014723c */ /* 0x080fe200000418ff */
[----:B------:R1:W-:Y:S07]  /*b0d0*/  SHFL.IDX PT, R54, R0, 0x4, 0x181f ;  /* 0x00981f0000367f89 */ /* 0x0003ee00000e0000 */
[C---:B------:R-:W-:Y:S01]  /*b0e0*/  HMMA.16816.F32.BF16 R24, R76.reuse, R32, RZ ;  /* 0x000000204c18723c */ /* 0x040fe200000418ff */
[----:B------:R-:W2:Y:S07]  /*b0f0*/  SHFL.IDX PT, R55, R56, 0x1, 0x181f ;  /* 0x00381f0038377f89 */ /* 0x000eae00000e0000 */
[-C--:B------:R-:W-:Y:S01]  /*b100*/  HMMA.16816.F32.BF16 R28, R76, R34.reuse, RZ ;  /* 0x000000224c1c723c */ /* 0x080fe200000418ff */
[----:B------:R-:W2:Y:S07]  /*b110*/  SHFL.IDX PT, R61, R56, 0x2, 0x181f ;  /* 0x00581f00383d7f89 */ /* 0x000eae00000e0000 */
[C---:B------:R-:W-:Y:S01]  /*b120*/  HMMA.16816.F32.BF16 R32, R80.reuse, R34, RZ ;  /* 0x000000225020723c */ /* 0x040fe200000418ff */
[----:B------:R-:W2:Y:S03]  /*b130*/  SHFL.IDX PT, R69, R56, 0x3, 0x181f ;  /* 0x00781f0038457f89 */ /* 0x000ea600000e0000 */
[----:B-1----:R-:W-:Y:S04]  /*b140*/  IADD3 R0, -R100, 0x10, RZ ;  /* 0x0000001064007810 */ /* 0x002fe80007ffe1ff */
[-C--:B------:R-:W-:Y:S01]  /*b150*/  HMMA.16816.F32.BF16 R36, R80, R48.reuse, RZ ;  /* 0x000000305024723c */ /* 0x080fe200000418ff */
[----:B------:R-:W-:Y:S07]  /*b160*/  LOP3.LUT R0, R0, 0xf, RZ, 0xc0, !PT ;  /* 0x0000000f00007812 */ /* 0x000fee00078ec0ff */
[C---:B------:R-:W-:Y:S08]  /*b170*/  HMMA.16816.F32.BF16 R40, R76.reuse, R48, RZ ;  /* 0x000000304c28723c */ /* 0x040ff000000418ff */
[-C--:B------:R-:W-:Y:S01]  /*b180*/  HMMA.16816.F32.BF16 R44, R76, R50.reuse, RZ ;  /* 0x000000324c2c723c */ /* 0x080fe200000418ff */
[-C--:B---3--:R-:W-:Y:S03]  /*b190*/  IADD3 R2, P2, R2, R58.reuse, RZ ;  /* 0x0000003a02027210 */ /* 0x088fe60007f5e0ff */
[-C--:B----4-:R-:W-:Y:S02]  /*b1a0*/  IADD3 R62, P1, R3, R58.reuse, RZ ;  /* 0x0000003a033e7210 */ /* 0x090fe40007f3e0ff */
[--C-:B--2---:R-:W-:Y:S01]  /*b1b0*/  IMAD.X R3, R57, 0x1, R68.reuse, P2 ;  /* 0x0000000139037824 */ /* 0x104fe200010e0644 */
[----:B-----5:R-:W-:Y:S01]  /*b1c0*/  IADD3 R60, P6, R52, R58, RZ ;  /* 0x0000003a343c7210 */ /* 0x020fe20007fde0ff */
[C---:B------:R-:W-:Y:S03]  /*b1d0*/  HMMA.16816.F32.BF16 R48, R80.reuse, R50, RZ ;  /* 0x000000325030723c */ /* 0x040fe600000418ff */
[----:B------:R1:W-:Y:S01]  /*b1e0*/  LDGSTS.E.BYPASS.LTC128B.128 [R209+0x100], [R2.64], !P0 ;  /* 0x0010000002d17fae */ /* 0x0003e2000c101d46 */
[----:B------:R-:W-:Y:S01]  /*b1f0*/  IMAD.X R63, R55, 0x1, R68, P1 ;  /* 0x00000001373f7824 */ /* 0x000fe200008e0644 */
[----:B------:R-:W-:Y:S01]  /*b200*/  IADD3 R72, P2, P1, R0, R54, R58 ;  /* 0x0000003600487210 */ /* 0x000fe2000795e03a */
[--C-:B------:R-:W-:Y:S01]  /*b210*/  IMAD.X R61, R61, 0x1, R68.reuse, P6 ;  /* 0x000000013d3d7824 */ /* 0x100fe200030e0644 */
[----:B------:R-:W-:Y:S02]  /*b220*/  IADD3 R70, P5, R53, R58, RZ ;  /* 0x0000003a35467210 */ /* 0x000fe40007fbe0ff */
[-C--:B------:R-:W-:Y:S02]  /*b230*/  HMMA.16816.F32.BF16 R52, R80, R64.reuse, RZ ;  /* 0x000000405034723c */ /* 0x080fe400000418ff */
[----:B------:R2:W-:Y:S01]  /*b240*/  LDGSTS.E.BYPASS.LTC128B.128 [R209+0x900], [R62.64], !P0 ;  /* 0x009000003ed17fae */ /* 0x0005e2000c101d46 */
[--C-:B------:R-:W-:Y:S01]  /*b250*/  IMAD.X R71, R69, 0x1, R68.reuse, P5 ;  /* 0x0000000145477824 */ /* 0x100fe200028e0644 */
[----:B------:R-:W-:Y:S06]  /*b260*/  ISETP.NE.U32.AND P5, PT, R100, RZ, PT ;  /* 0x000000ff6400720c */ /* 0x000fec0003fa5070 */
[----:B------:R3:W4:Y:S08]  /*b270*/  SHFL.IDX PT, R0, R56, 0x4, 0x181f ;  /* 0x00981f0038007f89 */ /* 0x00073000000e0000 */
[----:B------:R2:W-:Y:S08]  /*b280*/  LDGSTS.E.BYPASS.LTC128B.128 [R209+0x1100], [R60.64], !P0 ;  /* 0x011000003cd17fae */ /* 0x0005f0000c101d46 */
[----:B------:R5:W-:Y:S01]  /*b290*/  LDGSTS.E.BYPASS.LTC128B.128 [R209+0x1900], [R70.64], !P0 ;  /* 0x0190000046d17fae */ /* 0x000be2000c101d46 */
[----:B------:R-:W-:Y:S01]  /*b2a0*/  ISETP.GT.AND P0, PT, R205, R249, PT ;  /* 0x000000f9cd00720c */ /* 0x000fe20003f04270 */
[C---:B---3--:R-:W-:Y:S02]  /*b2b0*/  HMMA.16816.F32.BF16 R56, R76.reuse, R64, RZ ;  /* 0x000000404c38723c */ /* 0x048fe400000418ff */
[----:B----4-:R-:W-:Y:S05]  /*b2c0*/  IADD3.X R73, RZ, R0, R68, P2, P1 ;  /* 0x00000000ff497210 */ /* 0x010fea00017e2444 */
[----:B------:R3:W-:Y:S01]  /*b2d0*/  LDGSTS.E.BYPASS.LTC128B.128.ZFILL [R209+0x2100], [R72.64], P5 ;  /* 0x0210000048d17fae */ /* 0x0007e2000a941d46 */
[-C--:B--2---:R-:W-:Y:S07]  /*b2e0*/  HMMA.16816.F32.BF16 R60, R76, R66.reuse, RZ ;  /* 0x000000424c3c723c */ /* 0x084fee00000418ff */
[----:B------:R-:W0:Y:S01]  /*b2f0*/  LDGDEPBAR ;  /* 0x00000000000079af */ /* 0x000e220000000000 */
[C---:B------:R-:W-:Y:S08]  /*b300*/  HMMA.16816.F32.BF16 R64, R80.reuse, R66, RZ ;  /* 0x000000425040723c */ /* 0x040ff000000418ff */
[-C--:B-----5:R-:W-:Y:S08]  /*b310*/  HMMA.16816.F32.BF16 R68, R80, R156.reuse, RZ ;  /* 0x0000009c5044723c */ /* 0x0a0ff000000418ff */
[C---:B---3--:R-:W-:Y:S08]  /*b320*/  HMMA.16816.F32.BF16 R72, R76.reuse, R156, RZ ;  /* 0x0000009c4c48723c */ /* 0x048ff000000418ff */
        /* <DEDUP_REMOVED lines=28> */
[----:B------:R-:W1:Y:S07]  /*b4f0*/  LDSM.16.M88.4 R160, [R194+0x1800] ;  /* 0x00180000c2a0783b */ /* 0x000e6e0000000200 */
        /* <DEDUP_REMOVED lines=53> */
[----:B------:R-:W-:Y:S02]  /*b850*/  IMAD.MOV.U32 R210, RZ, RZ, RZ ;  /* 0x000000ffffd27224 */ /* 0x000fe400078e00ff */
        /* <DEDUP_REMOVED lines=15> */
[----:B------:R-:W2:Y:S04]  /*b950*/  @!P3 LDG.E R210, [R98.64] ;  /* 0x0000000662d2b981 */ /* 0x000ea8000c1e1900 */
[----:B------:R-:W-:Y:S04]  /*b960*/  IMAD R0, R0, c[0x0][0x1e0], RZ ;  /* 0x0000780000007a24 */ /* 0x000fe800078e02ff */
[----:B------:R-:W-:Y:S04]  /*b970*/  IMAD R0, R211, c[0x0][0x1e4], R0 ;  /* 0x00007900d3007a24 */ /* 0x000fe800078e0200 */
[----:B------:R-:W-:Y:S01]  /*b980*/  IMAD.IADD R3, R3, 0x1, R0 ;  /* 0x0000000103037824 */ /* 0x000fe200078e0200 */
[----:B--2---:R-:W-:Y:S03]  /*b990*/  SHF.R.S32.HI R0, RZ, 0x1f, R210 ;  /* 0x0000001fff007819 */ /* 0x004fe600000114d2 */
[----:B------:R-:W-:Y:S04]  /*b9a0*/  IMAD.WIDE.U32 R2, R210, c[0x0][0x1f0], R2 ;  /* 0x00007c00d2027a25 */ /* 0x000fe800078e0002 */
[----:B------:R-:W-:Y:S01]  /*b9b0*/  IMAD R0, R0, c[0x0][0x1f0], RZ ;  /* 0x00007c0000007a24 */ /* 0x000fe200078e02ff */
[----:B----4-:R-:W-:Y:S02]  /*b9c0*/  IADD3 R2, P1, R206, R2, RZ ;  /* 0x00000002ce027210 */ /* 0x010fe40007f3e0ff */
[----:B------:R-:W-:Y:S01]  /*b9d0*/  SHF.R.S32.HI R206, RZ, 0x1f, R204 ;  /* 0x0000001fffce7819 */ /* 0x000fe200000114cc */
[----:B------:R-:W-:Y:S01]  /*b9e0*/  IMAD R96, R210, c[0x0][0x1f4], R0 ;  /* 0x00007d00d2607a24 */ /* 0x000fe200078e0200 */
[----:B------:R-:W-:Y:S02]  /*b9f0*/  LEA R0, P0, R2, c[0x0][0x1c8], 0x1 ;  /* 0x0000720002007a11 */ /* 0x000fe400078008ff */
[----:B------:R-:W-:Y:S02]  /*ba00*/  SHF.L.U64.HI R98, R204, 0x1, R206 ;  /* 0x00000001cc627819 */ /* 0x000fe400000102ce */
[----:B------:R-:W-:Y:S04]  /*ba10*/  IADD3.X R3, R252, R3, R96, P1, !PT ;  /* 0x00000003fc037210 */ /* 0x000fe80000ffe460 */
[----:B------:R-:W-:Y:S01]  /*ba20*/  LEA.HI.X R96, R2, c[0x0][0x1cc], R3, 0x1, P0 ;  /* 0x0000730002607a11 */ /* 0x000fe200000f0c03 */
[----:B------:R-:W-:-:S05]  /*ba30*/  BRA.DIV ~URZ, `(.L_x_1476) ;  /* 0x0000ac627f007947 */ /* 0x000fca000b800000 */
[----:B------:R1:W2:Y:S02]  /*ba40*/  SHFL.IDX PT, R157, R96, RZ, 0x181f ;  /* 0x00181fff609d7589 */ /* 0x0002a400000e0000 */
.L_x_1577:
        /* <DEDUP_REMOVED lines=25> */
.L_x_1578:
        /* <DEDUP_REMOVED lines=9> */
.L_x_1475:
[----:B------:R-:W-:Y:S05]  /*bc70*/  BSYNC B0 ;  /* 0x0000000000007941 */ /* 0x000fea0003800000 */
.L_x_1474:
        /* <DEDUP_REMOVED lines=96> */
[----:B---3--:R-:W-:Y:S03]  /*c280*/  FMNMX.FTZ R98, R98, R158, !PT ;  /* 0x0000009e62627209 */ /* 0x008fe60007810000 */
.L_x_1579:
[----:B------:R-:W-:Y:S01]  /*c290*/  FADD.FTZ R2, -R100, R97 ;  /* 0x0000006164027221 */ /* 0x000fe20000010100 */
[----:B------:R-:W-:Y:S01]  /*c2a0*/  WARPSYNC 0xffffffff ;  /* 0xffffffff00007948 */ /* 0x000fe20003800000 */
[----:B------:R-:W-:Y:S01]  /*c2b0*/  FMUL.FTZ R165, R98, c[0x0][0x2d0] ;  /* 0x0000b40062a57a20 */ /* 0x000fe20000410000 */
[----:B----4-:R-:W-:Y:S01]  /*c2c0*/  FMNMX.FTZ R96, R0, R96, !PT ;  /* 0x0000006000607209 */ /* 0x010fe20007810000 */
[----:B------:R-:W-:Y:S01]  /*c2d0*/  FMUL.FTZ R2, R2, c[0x0][0x2d0] ;  /* 0x0000b40002027a20 */ /* 0x000fe20000410000 */
[----:B------:R-:W-:Y:S01]  /*c2e0*/  ISETP.GT.AND P0, PT, R205, R249, PT ;  /* 0x000000f9cd00720c */ /* 0x000fe20003f04270 */
[--C-:B------:R-:W-:Y:S02]  /*c2f0*/  FFMA.FTZ R0, R13, c[0x0][0x2d0], -R165.reuse ;  /* 0x0000b4000d007a23 */ /* 0x100fe400000108a5 */
[----:B------:R1:W2:Y:S01]  /*c300*/  MUFU.EX2 R97, R2 ;  /* 0x0000000200617308 */ /* 0x0002a20000000800 */
[----:B------:R-:W-:Y:S02]  /*c310*/  FMUL.FTZ R164, R96, c[0x0][0x2d0] ;  /* 0x0000b40060a47a20 */ /* 0x000fe40000410000 */
[--C-:B------:R-:W-:Y:S02]  /*c320*/  FFMA.FTZ R41, R41, c[0x0][0x2d0], -R165.reuse ;  /* 0x0000b40029297a23 */ /* 0x100fe400000108a5 */
[--C-:B------:R-:W-:Y:S02]  /*c330*/  FFMA.FTZ R24, R24, c[0x0][0x2d0], -R165.reuse ;  /* 0x0000b40018187a23 */ /* 0x100fe400000108a5 */
[----:B------:R-:W-:Y:S02]  /*c340*/  FFMA.FTZ R25, R25, c[0x0][0x2d0], -R165 ;  /* 0x0000b40019197a23 */ /* 0x000fe400000108a5 */
[--C-:B------:R-:W-:Y:S01]  /*c350*/  FFMA.FTZ R26, R26, c[0x0][0x2d0], -R164.reuse ;  /* 0x0000b4001a1a7a23 */ /* 0x100fe200000108a4 */
[----:B------:R3:W-:Y:S01]  /*c360*/  MUFU.EX2 R229, R0 ;  /* 0x0000000000e57308 */ /* 0x0007e20000000800 */
[----:B------:R-:W-:Y:S02]  /*c370*/  FFMA.FTZ R27, R27, c[0x0][0x2d0], -R164 ;  /* 0x0000b4001b1b7a23 */ /* 0x000fe400000108a4 */
[----:B-1----:R-:W-:Y:S02]  /*c380*/  FADD.FTZ R2, -R99, R101 ;  /* 0x0000006563027221 */ /* 0x002fe40000010100 */
[----:B------:R-:W-:Y:S02]  /*c390*/  FMUL.FTZ R101, R100, c[0x0][0x2d0] ;  /* 0x0000b40064657a20 */ /* 0x000fe40000410000 */
[----:B------:R-:W-:Y:S02]  /*c3a0*/  FMUL.FTZ R2, R2, c[0x0][0x2d0] ;  /* 0x0000b40002027a20 */ /* 0x000fe40000410000 */
[--C-:B------:R-:W-:Y:S02]  /*c3b0*/  FFMA.FTZ R156, R5, c[0x0][0x2d0], -R101.reuse ;  /* 0x0000b400059c7a23 */ /* 0x100fe40000010865 */
[----:B------:R1:W-:Y:S01]  /*c3c0*/  MUFU.EX2 R3, R2 ;  /* 0x0000000200037308 */ /* 0x0003e20000000800 */
[--C-:B------:R-:W-:Y:S02]  /*c3d0*/  FFMA.FTZ R5, R16, c[0x0][0x2d0], -R101.reuse ;  /* 0x0000b40010057a23 */ /* 0x100fe40000010865 */
[--C-:B------:R-:W-:Y:S02]  /*c3e0*/  FFMA.FTZ R185, R52, c[0x0][0x2d0], -R101.reuse ;  /* 0x0000b40034b97a23 */ /* 0x100fe40000010865 */
[--C-:B------:R-:W-:Y:S02]  /*c3f0*/  FFMA.FTZ R184, R53, c[0x0][0x2d0], -R101.reuse ;  /* 0x0000b40035b87a23 */ /* 0x100fe40000010865 */
[----:B------:R-:W-:Y:S02]  /*c400*/  FFMA.FTZ R173, R49, c[0x0][0x2d0], -R101 ;  /* 0x0000b40031ad7a23 */ /* 0x000fe40000010865 */
[----:B---3--:R-:W-:Y:S01]  /*c410*/  FADD.FTZ R0, -R96, R103 ;  /* 0x0000006760007221 */ /* 0x008fe20000010100 */
[----:B------:R3:W-:Y:S01]  /*c420*/  MUFU.EX2 R223, R5 ;  /* 0x0000000500df7308 */ /* 0x0007e20000000800 */
[--C-:B------:R-:W-:Y:S02]  /*c430*/  FFMA.FTZ R103, R20, c[0x0][0x2d0], -R101.reuse ;  /* 0x0000b40014677a23 */ /* 0x100fe40000010865 */
[----:B------:R-:W-:Y:S02]  /*c440*/  FMUL.FTZ R0, R0, c[0x0][0x2d0] ;  /* 0x0000b40000007a20 */ /* 0x000fe40000410000 */
[--C-:B------:R-:W-:Y:S02]  /*c450*/  FFMA.FTZ R183, R64, c[0x0][0x2d0], -R101.reuse ;  /* 0x0000b40040b77a23 */ /* 0x100fe40000010865 */
[--C-:B------:R-:W-:Y:S02]  /*c460*/  FFMA.FTZ R182, R65, c[0x0][0x2d0], -R101.reuse ;  /* 0x0000b40041b67a23 */ /* 0x100fe40000010865 */
[--C-:B------:R-:W-:Y:S01]  /*c470*/  FFMA.FTZ R208, R80, c[0x0][0x2d0], -R101.reuse ;  /* 0x0000b40050d07a23 */ /* 0x100fe20000010865 */
[----:B------:R4:W-:Y:S01]  /*c480*/  MUFU.EX2 R224, R156 ;  /* 0x0000009c00e07308 */ /* 0x0009e20000000800 */
[--C-:B------:R-:W-:Y:S02]  /*c490*/  FFMA.FTZ R166, R32, c[0x0][0x2d0], -R101.reuse ;  /* 0x0000b40020a67a23 */ /* 0x100fe40000010865 */
[--C-:B------:R-:W-:Y:S02]  /*c4a0*/  FFMA.FTZ R168, R33, c[0x0][0x2d0], -R101.reuse ;  /* 0x0000b40021a87a23 */ /* 0x100fe40000010865 */
[--C-:B-1----:R-:W-:Y:S02]  /*c4b0*/  FFMA.FTZ R2, R4, c[0x0][0x2d0], -R101.reuse ;  /* 0x0000b40004027a23 */ /* 0x102fe40000010865 */
[----:B------:R-:W-:Y:S02]  /*c4c0*/  FMUL.FTZ R4, R99, c[0x0][0x2d0] ;  /* 0x0000b40063047a20 */ /* 0x000fe40000410000 */
[----:B------:R-:W-:Y:S01]  /*c4d0*/  FFMA.FTZ R176, R36, c[0x0][0x2d0], -R101 ;  /* 0x0000b40024b07a23 */ /* 0x000fe20000010865 */
[----:B------:R1:W5:Y:S01]  /*c4e0*/  MUFU.EX2 R216, R2 ;  /* 0x0000000200d87308 */ /* 0x0003620000000800 */
[--C-:B------:R-:W-:Y:S02]  /*c4f0*/  FFMA.FTZ R180, R54, c[0x0][0x2d0], -R4.reuse ;  /* 0x0000b40036b47a23 */ /* 0x100fe40000010804 */
[--C-:B------:R-:W-:Y:S02]  /*c500*/  FFMA.FTZ R179, R55, c[0x0][0x2d0], -R4.reuse ;  /* 0x0000b40037b37a23 */ /* 0x100fe40000010804 */
[--C-:B---3--:R-:W-:Y:S01]  /*c510*/  FFMA.FTZ R5, R8, c[0x0][0x2d0], -R165.reuse ;  /* 0x0000b40008057a23 */ /* 0x108fe200000108a5 */
[----:B------:R-:W-:Y:S01]  /*c520*/  LDSM.16.MT88.4 R52, [R193] ;  /* 0x00000000c134783b */ /* 0x000fe20000004200 */
[--C-:B------:R-:W-:Y:S02]  /*c530*/  FFMA.FTZ R65, R22, c[0x0][0x2d0], -R4.reuse ;  /* 0x0000b40016417a23 */ /* 0x100fe40000010804 */
[--C-:B------:R-:W-:Y:S01]  /*c540*/  FFMA.FTZ R80, R34, c[0x0][0x2d0], -R4.reuse ;  /* 0x0000b40022507a23 */ /* 0x100fe20000010804 */
[----:B------:R3:W-:Y:S01]  /*c550*/  MUFU.EX2 R214, R5 ;  /* 0x0000000500d67308 */ /* 0x0007e20000000800 */
[--C-:B------:R-:W-:Y:S02]  /*c560*/  FFMA.FTZ R6, R6, c[0x0][0x2d0], -R4.reuse ;  /* 0x0000b40006067a23 */ /* 0x100fe40000010804 */
[--C-:B------:R-:W-:Y:S01]  /*c570*/  FFMA.FTZ R167, R35, c[0x0][0x2d0], -R4.reuse ;  /* 0x0000b40023a77a23 */ /* 0x100fe20000010804 */
[----:B----4-:R-:W4:Y:S01]  /*c580*/  LDSM.16.MT88.4 R156, [R189] ;  /* 0x00000000bd9c783b */ /* 0x010f220000004200 */
[--C-:B------:R-:W-:Y:S02]  /*c590*/  FFMA.FTZ R169, R39, c[0x0][0x2d0], -R4.reuse ;  /* 0x0000b40027a97a23 */ /* 0x100fe40000010804 */
[--C-:B------:R-:W-:Y:S02]  /*c5a0*/  FFMA.FTZ R171, R50, c[0x0][0x2d0], -R4.reuse ;  /* 0x0000b40032ab7a23 */ /* 0x100fe40000010804 */
[--C-:B------:R-:W-:Y:S01]  /*c5b0*/  FFMA.FTZ R172, R51, c[0x0][0x2d0], -R4.reuse ;  /* 0x0000b40033ac7a23 */ /* 0x100fe20000010804 */
[----:B------:R2:W-:Y:S01]  /*c5c0*/  MUFU.EX2 R215, R6 ;  /* 0x0000000600d77308 */ /* 0x0005e20000000800 */
[--C-:B------:R-:W-:Y:S02]  /*c5d0*/  FFMA.FTZ R207, R82, c[0x0][0x2d0], -R4.reuse ;  /* 0x0000b40052cf7a23 */ /* 0x100fe40000010804 */
[--C-:B------:R-:W-:Y:S02]  /*c5e0*/  FFMA.FTZ R212, R83, c[0x0][0x2d0], -R4.reuse ;  /* 0x0000b40053d47a23 */ /* 0x100fe40000010804 */
[--C-:B-1----:R-:W-:Y:S02]  /*c5f0*/  FFMA.FTZ R2, R7, c[0x0][0x2d0], -R4.reuse ;  /* 0x0000b40007027a23 */ /* 0x102fe40000010804 */
[--C-:B------:R-:W-:Y:S02]  /*c600*/  FFMA.FTZ R64, R23, c[0x0][0x2d0], -R4.reuse ;  /* 0x0000b40017407a23 */ /* 0x100fe40000010804 */
[--C-:B------:R-:W-:Y:S01]  /*c610*/  FFMA.FTZ R178, R66, c[0x0][0x2d0], -R4.reuse ;  /* 0x0000b40042b27a23 */ /* 0x100fe20000010804 */
[----:B------:R1:W1:Y:S01]  /*c620*/  MUFU.EX2 R221, R2 ;  /* 0x0000000200dd7308 */ /* 0x0002620000000800 */
[--C-:B------:R-:W-:Y:S02]  /*c630*/  FFMA.FTZ R177, R67, c[0x0][0x2d0], -R4.reuse ;  /* 0x0000b40043b17a23 */ /* 0x100fe40000010804 */
[--C-:B------:R-:W-:Y:S02]  /*c640*/  FFMA.FTZ R187, R70, c[0x0][0x2d0], -R4.reuse ;  /* 0x0000b40046bb7a23 */ /* 0x100fe40000010804 */
[----:B---3--:R-:W-:Y:S02]  /*c650*/  FFMA.FTZ R5, R9, c[0x0][0x2d0], -R165 ;  /* 0x0000b40009057a23 */ /* 0x008fe400000108a5 */
[----:B------:R-:W-:Y:S02]  /*c660*/  FFMA.FTZ R206, R71, c[0x0][0x2d0], -R4 ;  /* 0x0000b40047ce7a23 */ /* 0x000fe40000010804 */
[--C-:B------:R-:W-:Y:S01]  /*c670*/  FFMA.FTZ R175, R37, c[0x0][0x2d0], -R101.reuse ;  /* 0x0000b40025af7a23 */ /* 0x100fe20000010865 */
[----:B------:R3:W-:Y:S01]  /*c680*/  MUFU.EX2 R219, R5 ;  /* 0x0000000500db7308 */ /* 0x0007e20000000800 */
[--C-:B------:R-:W-:Y:S02]  /*c690*/  FFMA.FTZ R174, R48, c[0x0][0x2d0], -R101.reuse ;  /* 0x0000b40030ae7a23 */ /* 0x100fe40000010865 */
[--C-:B------:R-:W-:Y:S02]  /*c6a0*/  FFMA.FTZ R181, R68, c[0x0][0x2d0], -R101.reuse ;  /* 0x0000b40044b57a23 */ /* 0x100fe40000010865 */
[----:B--2---:R-:W-:Y:S02]  /*c6b0*/  FFMA.FTZ R6, R10, c[0x0][0x2d0], -R164 ;  /* 0x0000b4000a067a23 */ /* 0x004fe400000108a4 */
[--C-:B------:R-:W-:Y:S02]  /*c6c0*/  FFMA.FTZ R186, R69, c[0x0][0x2d0], -R101.reuse ;  /* 0x0000b40045ba7a23 */ /* 0x100fe40000010865 */
[--C-:B------:R-:W-:Y:S01]  /*c6d0*/  FFMA.FTZ R170, R38, c[0x0][0x2d0], -R4.reuse ;  /* 0x0000b40026aa7a23 */ /* 0x100fe20000010804 */
[----:B------:R-:W-:Y:S01]  /*c6e0*/  MUFU.EX2 R213, R6 ;  /* 0x0000000600d57308 */ /* 0x000fe20000000800 */
[----:B-1----:R-:W-:Y:S09]  /*c6f0*/  FFMA.FTZ R2, R17, c[0x0][0x2d0], -R101 ;  /* 0x0000b40011027a23 */ /* 0x002ff20000010865 */
[----:B------:R1:W2:Y:S01]  /*c700*/  MUFU.EX2 R236, R2 ;  /* 0x0000000200ec7308 */ /* 0x0002a20000000800 */
[----:B---3--:R-:W-:Y:S09]  /*c710*/  FFMA.FTZ R5, R12, c[0x0][0x2d0], -R165 ;  /* 0x0000b4000c057a23 */ /* 0x008ff200000108a5 */
[----:B------:R3:W-:Y:S10]  /*c720*/  MUFU.EX2 R222, R5 ;  /* 0x0000000500de7308 */ /* 0x0007f40000000800 */
[----:B------:R-:W-:Y:S01]  /*c730*/  MUFU.EX2 R0, R0 ;  /* 0x0000000000007308 */ /* 0x000fe20000000800 */
[----:B-1----:R-:W-:Y:S09]  /*c740*/  FFMA.FTZ R2, R18, c[0x0][0x2d0], -R4 ;  /* 0x0000b40012027a23 */ /* 0x002ff20000010804 */
[----:B------:R1:W-:Y:S01]  /*c750*/  MUFU.EX2 R220, R2 ;  /* 0x0000000200dc7308 */ /* 0x0003e20000000800 */
[----:B---3--:R-:W-:Y:S09]  /*c760*/  FFMA.FTZ R5, R11, c[0x0][0x2d0], -R164 ;  /* 0x0000b4000b057a23 */ /* 0x008ff200000108a4 */
[----:B------:R3:W-:Y:S10]  /*c770*/  MUFU.EX2 R217, R5 ;  /* 0x0000000500d97308 */ /* 0x0007f40000000800 */
[----:B------:R-:W-:Y:S01]  /*c780*/  MUFU.EX2 R227, R64 ;  /* 0x0000004000e37308 */ /* 0x000fe20000000800 */
[----:B-1----:R-:W-:Y:S09]  /*c790*/  FFMA.FTZ R2, R19, c[0x0][0x2d0], -R4 ;  /* 0x0000b40013027a23 */ /* 0x002ff20000010804 */
[----:B------:R1:W1:Y:S01]  /*c7a0*/  MUFU.EX2 R237, R2 ;  /* 0x0000000200ed7308 */ /* 0x0002620000000800 */
[----:B---3--:R-:W-:Y:S09]  /*c7b0*/  FFMA.FTZ R5, R14, c[0x0][0x2d0], -R164 ;  /* 0x0000b4000e057a23 */ /* 0x008ff200000108a4 */
[----:B------:R3:W-:Y:S10]  /*c7c0*/  MUFU.EX2 R218, R5 ;  /* 0x0000000500da7308 */ /* 0x0007f40000000800 */
[----:B------:R-:W-:Y:S01]  /*c7d0*/  MUFU.EX2 R226, R166 ;  /* 0x000000a600e27308 */ /* 0x000fe20000000800 */
[----:B-1----:R-:W-:Y:S02]  /*c7e0*/  FADD.FTZ R2, -R98, R102 ;  /* 0x0000006662027221 */ /* 0x002fe40000010100 */
[--C-:B------:R-:W-:Y:S02]  /*c7f0*/  FFMA.FTZ R102, R21, c[0x0][0x2d0], -R101.reuse ;  /* 0x0000b40015667a23 */ /* 0x100fe40000010865 */
[----:B------:R-:W-:Y:S05]  /*c800*/  FMUL.FTZ R2, R2, c[0x0][0x2d0] ;  /* 0x0000b40002027a20 */ /* 0x000fea0000410000 */
[----:B------:R1:W-:Y:S01]  /*c810*/  MUFU.EX2 R228, R102 ;  /* 0x0000006600e47308 */ /* 0x0003e20000000800 */
[----:B------:R-:W-:Y:S02]  /*c820*/  FFMA.FTZ R101, R81, c[0x0][0x2d0], -R101 ;  /* 0x0000b40051657a23 */ /* 0x000fe40000010865 */
[--C-:B---3--:R-:W-:Y:S07]  /*c830*/  FFMA.FTZ R5, R15, c[0x0][0x2d0], -R164.reuse ;  /* 0x0000b4000f057a23 */ /* 0x108fee00000108a4 */
[----:B------:R3:W-:Y:S10]  /*c840*/  MUFU.EX2 R225, R5 ;  /* 0x0000000500e17308 */ /* 0x0007f40000000800 */
[----:B------:R-:W2:Y:S01]  /*c850*/  MUFU.EX2 R2, R2 ;  /* 0x0000000200027308 */ /* 0x000ea20000000800 */
[--C-:B-1----:R-:W-:Y:S09]  /*c860*/  FFMA.FTZ R102, R44, c[0x0][0x2d0], -R165.reuse ;  /* 0x0000b4002c667a23 */ /* 0x102ff200000108a5 */
        /* <DEDUP_REMOVED lines=21> */
[C---:B------:R-:W-:Y:S01]  /*c9c0*/  FMUL.FTZ R4, R97.reuse, R104 ;  /* 0x0000006861047220 */ /* 0x040fe20000410000 */
[----:B-----5:R-:W-:Y:S01]  /*c9d0*/  F2FP.BF16.PACK_AB R104, R224, R216 ;  /* 0x000000d8e068723e */ /* 0x020fe200000010ff */
[----:B---3--:R-:W-:Y:S01]  /*c9e0*/  FMUL.FTZ R5, R97, R105 ;  /* 0x0000006961057220 */ /* 0x008fe20000410000 */
[----:B------:R-:W-:Y:S01]  /*c9f0*/  F2FP.BF16.PACK_AB R105, R221, R215 ;  /* 0x000000d7dd69723e */ /* 0x000fe200000010ff */
[C---:B------:R-:W-:Y:S01]  /*ca00*/  FMUL.FTZ R6, R3.reuse, R106 ;  /* 0x0000006a03067220 */ /* 0x040fe20000410000 */
[----:B--2---:R-:W-:Y:S01]  /*ca10*/  F2FP.BF16.PACK_AB R106, R236, R223 ;  /* 0x000000dfec6a723e */ /* 0x004fe200000010ff */
[----:B------:R-:W-:Y:S01]  /*ca20*/  FMUL.FTZ R7, R3, R107 ;  /* 0x0000006b03077220 */ /* 0x000fe20000410000 */
[----:B------:R-:W-:Y:S01]  /*ca30*/  F2FP.BF16.PACK_AB R107, R237, R220 ;  /* 0x000000dced6b723e */ /* 0x000fe200000010ff */
[C---:B------:R-:W-:Y:S01]  /*ca40*/  FMUL.FTZ R8, R2.reuse, R108 ;  /* 0x0000006c02087220 */ /* 0x040fe20000410000 */
[----:B------:R-:W-:Y:S01]  /*ca50*/  F2FP.BF16.PACK_AB R160, R219, R214 ;  /* 0x000000d6dba0723e */ /* 0x000fe200000010ff */
[----:B------:R-:W-:Y:S01]  /*ca60*/  FMUL.FTZ R9, R2, R109 ;  /* 0x0000006d02097220 */ /* 0x000fe20000410000 */
[----:B------:R-:W-:Y:S01]  /*ca70*/  F2FP.BF16.PACK_AB R162, R229, R222 ;  /* 0x000000dee5a2723e */ /* 0x000fe200000010ff */
[C---:B------:R-:W-:Y:S01]  /*ca80*/  FMUL.FTZ R10, R0.reuse, R110 ;  /* 0x0000006e000a7220 */ /* 0x040fe20000410000 */
[----:B------:R-:W-:Y:S01]  /*ca90*/  F2FP.BF16.PACK_AB R161, R217, R213 ;  /* 0x000000d5d9a1723e */ /* 0x000fe200000010ff */
[-C--:B----4-:R-:W-:Y:S05]  /*caa0*/  HMMA.16816.F32.BF16 R4, R104, R156.reuse, R4 ;  /* 0x0000009c6804723c */ /* 0x090fea0000041804 */
[----:B------:R-:W-:Y:S01]  /*cab0*/  FMUL.FTZ R11, R0, R111 ;  /* 0x0000006f000b7220 */ /* 0x000fe20000410000 */
[----:B------:R-:W-:Y:S01]  /*cac0*/  F2FP.BF16.PACK_AB R163, R225, R218 ;  /* 0x000000dae1a3723e */ /* 0x000fe200000010ff */
[----:B------:R-:W1:Y:S01]  /*cad0*/  LDSM.16.MT88.4 R108, [R190] ;  /* 0x00000000be6c783b */ /* 0x000e620000004200 */
[C---:B------:R-:W-:Y:S04]  /*cae0*/  FMUL.FTZ R12, R2.reuse, R112 ;  /* 0x00000070020c7220 */ /* 0x040fe80000410000 */
[----:B------:R-:W-:Y:S01]  /*caf0*/  FMUL.FTZ R13, R2, R113 ;  /* 0x00000071020d7220 */ /* 0x000fe20000410000 */
[C---:B------:R-:W-:Y:S01]  /*cb00*/  HMMA.16816.F32.BF16 R8, R160.reuse, R156, R8 ;  /* 0x0000009ca008723c */ /* 0x040fe20000041808 */
[----:B------:R-:W-:Y:S03]  /*cb10*/  MUFU.EX2 R156, R212 ;  /* 0x000000d4009c7308 */ /* 0x000fe60000000800 */
[C---:B------:R-:W-:Y:S02]  /*cb20*/  FMUL.FTZ R14, R0.reuse, R114 ;  /* 0x00000072000e7220 */ /* 0x040fe40000410000 */
[----:B------:R-:W-:Y:S02]  /*cb30*/  FMUL.FTZ R15, R0, R115 ;  /* 0x00000073000f7220 */ /* 0x000fe40000410000 */
[----:B------:R-:W-:Y:S01]  /*cb40*/  LDSM.16.MT88.4 R112, [R189+0x800] ;  /* 0x00080000bd70783b */ /* 0x000fe20000004200 */
[C---:B------:R-:W-:Y:S03]  /*cb50*/  FMUL.FTZ R50, R3.reuse, R134 ;  /* 0x0000008603327220 */ /* 0x040fe60000410000 */
[----:B------:R-:W-:Y:S01]  /*cb60*/  FMUL.FTZ R51, R3, R135 ;  /* 0x0000008703337220 */ /* 0x000fe20000410000 */
[-C--:B------:R-:W-:Y:S03]  /*cb70*/  HMMA.16816.F32.BF16 R12, R160, R158.reuse, R12 ;  /* 0x0000009ea00c723c */ /* 0x080fe6000004180c */
[C---:B------:R-:W-:Y:S02]  /*cb80*/  FMUL.FTZ R16, R97.reuse, R116 ;  /* 0x0000007461107220 */ /* 0x040fe40000410000 */
[----:B------:R-:W-:Y:S02]  /*cb90*/  FMUL.FTZ R17, R97, R117 ;  /* 0x0000007561117220 */ /* 0x000fe40000410000 */
[C---:B------:R-:W-:Y:S02]  /*cba0*/  FMUL.FTZ R18, R3.reuse, R118 ;  /* 0x0000007603127220 */ /* 0x040fe40000410000 */
[----:B------:R-:W-:Y:S03]  /*cbb0*/  FMUL.FTZ R19, R3, R119 ;  /* 0x0000007703137220 */ /* 0x000fe60000410000 */
[----:B------:R-:W-:Y:S02]  /*cbc0*/  FMUL.FTZ R81, R97, R149 ;  /* 0x0000009561517220 */ /* 0x000fe40000410000 */
[----:B------:R-:W-:Y:S02]  /*cbd0*/  FMUL.FTZ R82, R3, R150 ;  /* 0x0000009603527220 */ /* 0x000fe40000410000 */
[C---:B------:R-:W-:Y:S01]  /*cbe0*/  HMMA.16816.F32.BF16 R16, R104.reuse, R158, R16 ;  /* 0x0000009e6810723c */ /* 0x040fe20000041810 */
[----:B------:R-:W-:Y:S03]  /*cbf0*/  MUFU.EX2 R159, R207 ;  /* 0x000000cf009f7308 */ /* 0x000fe60000000800 */
[C---:B------:R-:W-:Y:S02]  /*cc00*/  FMUL.FTZ R20, R97.reuse, R120 ;  /* 0x0000007861147220 */ /* 0x040fe40000410000 */
[----:B------:R-:W-:Y:S02]  /*cc10*/  FMUL.FTZ R21, R97, R121 ;  /* 0x0000007961157220 */ /* 0x000fe40000410000 */
[C---:B------:R-:W-:Y:S04]  /*cc20*/  FMUL.FTZ R22, R3.reuse, R122 ;  /* 0x0000007a03167220 */ /* 0x040fe80000410000 */
[C---:B------:R-:W-:Y:S02]  /*cc30*/  FMUL.FTZ R23, R3.reuse, R123 ;  /* 0x0000007b03177220 */ /* 0x040fe40000410000 */
[----:B------:R-:W-:Y:S02]  /*cc40*/  FMUL.FTZ R83, R3, R151 ;  /* 0x0000009703537220 */ /* 0x000fe40000410000 */
[--C-:B------:R-:W-:Y:S02]  /*cc50*/  FFMA.FTZ R117, R56, c[0x0][0x2d0], -R165.reuse ;  /* 0x0000b40038757a23 */ /* 0x100fe400000108a5 */
[--C-:B------:R-:W-:Y:S01]  /*cc60*/  FFMA.FTZ R116, R57, c[0x0][0x2d0], -R165.reuse ;  /* 0x0000b40039747a23 */ /* 0x100fe200000108a5 */
[-C--:B------:R-:W-:Y:S01]  /*cc70*/  HMMA.16816.F32.BF16 R20, R104, R52.reuse, R20 ;  /* 0x000000346814723c */ /* 0x080fe20000041814 */
[----:B------:R-:W-:Y:S02]  /*cc80*/  MUFU.EX2 R169, R117 ;  /* 0x0000007500a97308 */ /* 0x000fe40000000800 */
[----:B------:R-:W-:Y:S02]  /*cc90*/  FMUL.FTZ R35, R0, R127 ;  /* 0x0000007f00237220 */ /* 0x000fe40000410000 */
[C---:B------:R-:W-:Y:S02]  /*cca0*/  FMUL.FTZ R32, R2.reuse, R124 ;  /* 0x0000007c02207220 */ /* 0x040fe40000410000 */
[----:B------:R-:W-:Y:S02]  /*ccb0*/  FMUL.FTZ R33, R2, R125 ;  /* 0x0000007d02217220 */ /* 0x000fe40000410000 */
[----:B------:R-:W-:Y:S02]  /*ccc0*/  FMUL.FTZ R34, R0, R126 ;  /* 0x0000007e00227220 */ /* 0x000fe40000410000 */
[----:B------:R-:W-:Y:S01]  /*ccd0*/  MUFU.EX2 R173, R116 ;  /* 0x0000007400ad7308 */ /* 0x000fe20000000800 */
[--C-:B------:R-:W-:Y:S02]  /*cce0*/  FFMA.FTZ R118, R46, c[0x0][0x2d0], -R164.reuse ;  /* 0x0000b4002e767a23 */ /* 0x100fe400000108a4 */
[--C-:B------:R-:W-:Y:S02]  /*ccf0*/  FFMA.FTZ R119, R47, c[0x0][0x2d0], -R164.reuse ;  /* 0x0000b4002f777a23 */ /* 0x100fe400000108a4 */
[C---:B------:R-:W-:Y:S04]  /*cd00*/  HMMA.16816.F32.BF16 R32, R160.reuse, R52, R32 ;  /* 0x00000034a020723c */ /* 0x040fe80000041820 */
[C---:B------:R-:W-:Y:S02]  /*cd10*/  FMUL.FTZ R36, R2.reuse, R128 ;  /* 0x0000008002247220 */ /* 0x040fe40000410000 */
[----:B------:R-:W-:Y:S02]  /*cd20*/  FMUL.FTZ R37, R2, R129 ;  /* 0x0000008102257220 */ /* 0x000fe40000410000 */
[C---:B------:R-:W-:Y:S02]  /*cd30*/  FMUL.FTZ R38, R0.reuse, R130 ;  /* 0x0000008200267220 */ /* 0x040fe40000410000 */
[----:B------:R-:W-:Y:S02]  /*cd40*/  MUFU.EX2 R130, R26 ;  /* 0x0000001a00827308 */ /* 0x000fe40000000800 */
[----:B------:R-:W-:Y:S02]  /*cd50*/  FMUL.FTZ R39, R0, R131 ;  /* 0x0000008300277220 */ /* 0x000fe40000410000 */
[----:B------:R-:W-:Y:S02]  /*cd60*/  FMUL.FTZ R49, R97, R133 ;  /* 0x0000008561317220 */ /* 0x000fe40000410000 */
[--C-:B------:R-:W-:Y:S02]  /*cd70*/  FFMA.FTZ R120, R58, c[0x0][0x2d0], -R164.reuse ;  /* 0x0000b4003a787a23 */ /* 0x100fe400000108a4 */
[--C-:B------:R-:W-:Y:S01]  /*cd80*/  FFMA.FTZ R121, R59, c[0x0][0x2d0], -R164.reuse ;  /* 0x0000b4003b797a23 */ /* 0x100fe200000108a4 */
[-C--:B------:R-:W-:Y:S01]  /*cd90*/  HMMA.16816.F32.BF16 R36, R160, R54.reuse, R36 ;  /* 0x00000036a024723c */ /* 0x080fe20000041824 */
[----:B------:R2:W-:Y:S01]  /*cda0*/  MUFU.EX2 R133, R65 ;  /* 0x0000004100857308 */ /* 0x0005e20000000800 */
[----:B------:R-:W-:Y:S01]  /*cdb0*/  LDSM.16.MT88.4 R56, [R190+0x800] ;  /* 0x00080000be38783b */ /* 0x000fe20000004200 */
[----:B------:R-:W-:Y:S02]  /*cdc0*/  FMUL.FTZ R48, R97, R132 ;  /* 0x0000008461307220 */ /* 0x000fe40000410000 */
[--C-:B------:R-:W-:Y:S02]  /*cdd0*/  FFMA.FTZ R122, R62, c[0x0][0x2d0], -R164.reuse ;  /* 0x0000b4003e7a7a23 */ /* 0x100fe400000108a4 */
[--C-:B------:R-:W-:Y:S02]  /*cde0*/  FFMA.FTZ R123, R63, c[0x0][0x2d0], -R164.reuse ;  /* 0x0000b4003f7b7a23 */ /* 0x100fe400000108a4 */
[--C-:B------:R-:W-:Y:S01]  /*cdf0*/  FFMA.FTZ R127, R74, c[0x0][0x2d0], -R164.reuse ;  /* 0x0000b4004a7f7a23 */ /* 0x100fe200000108a4 */
[C---:B------:R-:W-:Y:S01]  /*ce00*/  HMMA.16816.F32.BF16 R48, R104.reuse, R54, R48 ;  /* 0x000000366830723c */ /* 0x040fe20000041830 */
[----:B------:R3:W-:Y:S03]  /*ce10*/  MUFU.EX2 R131, R24 ;  /* 0x0000001800837308 */ /* 0x0007e60000000800 */
[C---:B------:R-:W-:Y:S02]  /*ce20*/  FMUL.FTZ R64, R2.reuse, R140 ;  /* 0x0000008c02407220 */ /* 0x040fe40000410000 */
[C---:B------:R-:W-:Y:S02]  /*ce30*/  FMUL.FTZ R52, R97.reuse, R136 ;  /* 0x0000008861347220 */ /* 0x040fe40000410000 */
[----:B------:R-:W-:Y:S03]  /*ce40*/  FMUL.FTZ R53, R97, R137 ;  /* 0x0000008961357220 */ /* 0x000fe60000410000 */
[----:B------:R4:W-:Y:S01]  /*ce50*/  MUFU.EX2 R140, R80 ;  /* 0x00000050008c7308 */ /* 0x0009e20000000800 */
[C---:B------:R-:W-:Y:S02]  /*ce60*/  FMUL.FTZ R54, R3.reuse, R138 ;  /* 0x0000008a03367220 */ /* 0x040fe40000410000 */
[----:B------:R-:W-:Y:S02]  /*ce70*/  FMUL.FTZ R55, R3, R139 ;  /* 0x0000008b03377220 */ /* 0x000fe40000410000 */
[--C-:B------:R-:W-:Y:S02]  /*ce80*/  FFMA.FTZ R128, R75, c[0x0][0x2d0], -R164.reuse ;  /* 0x0000b4004b807a23 */ /* 0x100fe400000108a4 */
[----:B--2---:R-:W-:Y:S02]  /*ce90*/  FMUL.FTZ R65, R2, R141 ;  /* 0x0000008d02417220 */ /* 0x004fe40000410000 */
[C---:B------:R-:W-:Y:S01]  /*cea0*/  FMUL.FTZ R66, R0.reuse, R142 ;  /* 0x0000008e00427220 */ /* 0x040fe20000410000 */
[-C--:B-1----:R-:W-:Y:S01]  /*ceb0*/  HMMA.16816.F32.BF16 R52, R104, R108.reuse, R52 ;  /* 0x0000006c6834723c */ /* 0x082fe20000041834 */
[----:B------:R-:W1:Y:S02]  /*cec0*/  MUFU.EX2 R138, R25 ;  /* 0x00000019008a7308 */ /* 0x000e640000000800 */
[----:B------:R-:W-:Y:S02]  /*ced0*/  FMUL.FTZ R67, R0, R143 ;  /* 0x0000008f00437220 */ /* 0x000fe40000410000 */
[--C-:B---3--:R-:W-:Y:S02]  /*cee0*/  FFMA.FTZ R24, R28, c[0x0][0x2d0], -R165.reuse ;  /* 0x0000b4001c187a23 */ /* 0x108fe400000108a5 */
[C---:B------:R-:W-:Y:S02]  /*cef0*/  FMUL.FTZ R68, R2.reuse, R144 ;  /* 0x0000009002447220 */ /* 0x040fe40000410000 */
[----:B------:R-:W-:Y:S01]  /*cf00*/  FMUL.FTZ R69, R2, R145 ;  /* 0x0000009102457220 */ /* 0x000fe20000410000 */
[C---:B------:R-:W-:Y:S01]  /*cf10*/  HMMA.16816.F32.BF16 R64, R160.reuse, R108, R64 ;  /* 0x0000006ca040723c */ /* 0x040fe20000041840 */
[----:B------:R2:W-:Y:S03]  /*cf20*/  MUFU.EX2 R139, R24 ;  /* 0x00000018008b7308 */ /* 0x0005e60000000800 */
[C---:B------:R-:W-:Y:S02]  /*cf30*/  FMUL.FTZ R70, R0.reuse, R146 ;  /* 0x0000009200467220 */ /* 0x040fe40000410000 */
[----:B------:R-:W-:Y:S02]  /*cf40*/  FMUL.FTZ R71, R0, R147 ;  /* 0x0000009300477220 */ /* 0x000fe40000410000 */
[----:B----4-:R-:W-:Y:S02]  /*cf50*/  FMUL.FTZ R80, R97, R148 ;  /* 0x0000009461507220 */ /* 0x010fe40000410000 */
[----:B------:R-:W-:Y:S01]  /*cf60*/  LDSM.16.MT88.4 R148, [R190+0x2000] ;  /* 0x00200000be94783b */ /* 0x000fe20000004200 */
[----:B------:R3:W-:Y:S01]  /*cf70*/  MUFU.EX2 R132, R103 ;  /* 0x0000006700847308 */ /* 0x0007e20000000800 */
[--C-:B------:R-:W-:Y:S01]  /*cf80*/  FFMA.FTZ R28, R40, c[0x0][0x2d0], -R165.reuse ;  /* 0x0000b400281c7a23 */ /* 0x100fe200000108a5 */
[-C--:B------:R-:W-:Y:S03]  /*cf90*/  HMMA.16816.F32.BF16 R68, R160, R110.reuse, R68 ;  /* 0x0000006ea044723c */ /* 0x080fe60000041844 */
[--C-:B------:R-:W-:Y:S01]  /*cfa0*/  FFMA.FTZ R124, R72, c[0x0][0x2d0], -R165.reuse ;  /* 0x0000b400487c7a23 */ /* 0x100fe200000108a5 */
[----:B-1----:R-:W-:Y:S01]  /*cfb0*/  F2FP.BF16.PACK_AB R40, R138, R131 ;  /* 0x000000838a28723e */ /* 0x002fe200000010ff */
[--C-:B------:R-:W-:Y:S02]  /*cfc0*/  FFMA.FTZ R72, R42, c[0x0][0x2d0], -R164.reuse ;  /* 0x0000b4002a487a23 */ /* 0x100fe400000108a4 */
[--C-:B------:R-:W-:Y:S01]  /*cfd0*/  FFMA.FTZ R125, R73, c[0x0][0x2d0], -R165.reuse ;  /* 0x0000b400497d7a23 */ /* 0x100fe200000108a5 */
[C---:B------:R-:W-:Y:S01]  /*cfe0*/  HMMA.16816.F32.BF16 R80, R104.reuse, R110, R80 ;  /* 0x0000006e6850723c */ /* 0x040fe20000041850 */
[----:B------:R-:W1:Y:S01]  /*cff0*/  LDSM.16.MT88.4 R108, [R192] ;  /* 0x00000000c06c783b */ /* 0x000e620000004200 */
[----:B------:R4:W-:Y:S02]  /*d000*/  MUFU.EX2 R136, R27 ;  /* 0x0000001b00887308 */ /* 0x0009e40000000800 */
[--C-:B--2---:R-:W-:Y:S01]  /*d010*/  FFMA.FTZ R24, R29, c[0x0][0x2d0], -R165.reuse ;  /* 0x0000b4001d187a23 */ /* 0x104fe200000108a5 */
[----:B------:R-:W-:Y:S01]  /*d020*/  F2FP.BF16.PACK_AB R29, R227, R133 ;  /* 0x00000085e31d723e */ /* 0x000fe200000010ff */
[C---:B------:R-:W-:Y:S02]  /*d030*/  FMUL.FTZ R84, R97.reuse, R84 ;  /* 0x0000005461547220 */ /* 0x040fe40000410000 */
[----:B------:R-:W-:Y:S04]  /*d040*/  FMUL.FTZ R85, R97, R85 ;  /* 0x0000005561557220 */ /* 0x000fe80000410000 */
[----:B------:R-:W2:Y:S01]  /*d050*/  MUFU.EX2 R147, R24 ;  /* 0x0000001800937308 */ /* 0x000ea20000000800 */
[C---:B------:R-:W-:Y:S02]  /*d060*/  FMUL.FTZ R86, R3.reuse, R86 ;  /* 0x0000005603567220 */ /* 0x040fe40000410000 */
[----:B------:R-:W-:Y:S02]  /*d070*/  FMUL.FTZ R87, R3, R87 ;  /* 0x0000005703577220 */ /* 0x000fe40000410000 */
[--C-:B------:R-:W-:Y:S02]  /*d080*/  FFMA.FTZ R25, R30, c[0x0][0x2d0], -R164.reuse ;  /* 0x0000b4001e197a23 */ /* 0x100fe400000108a4 */
[--C-:B---3--:R-:W-:Y:S02]  /*d090*/  FFMA.FTZ R103, R61, c[0x0][0x2d0], -R165.reuse ;  /* 0x0000b4003d677a23 */ /* 0x108fe400000108a5 */
[--C-:B------:R-:W-:Y:S01]  /*d0a0*/  FFMA.FTZ R73, R43, c[0x0][0x2d0], -R164.reuse ;  /* 0x0000b4002b497a23 */ /* 0x100fe200000108a4 */
[----:B------:R-:W-:Y:S01]  /*d0b0*/  MUFU.EX2 R144, R72 ;  /* 0x0000004800907308 */ /* 0x000fe20000000800 */
[C---:B------:R-:W-:Y:S02]  /*d0c0*/  FMUL.FTZ R88, R2.reuse, R88 ;  /* 0x0000005802587220 */ /* 0x040fe40000410000 */
[----:B------:R-:W-:Y:S02]  /*d0d0*/  FMUL.FTZ R89, R2, R89 ;  /* 0x0000005902597220 */ /* 0x000fe40000410000 */
[C---:B------:R-:W-:Y:S02]  /*d0e0*/  FMUL.FTZ R90, R0.reuse, R90 ;  /* 0x0000005a005a7220 */ /* 0x040fe40000410000 */
[----:B------:R-:W-:Y:S02]  /*d0f0*/  FMUL.FTZ R91, R0, R91 ;  /* 0x0000005b005b7220 */ /* 0x000fe40000410000 */
[C---:B------:R-:W-:Y:S01]  /*d100*/  FMUL.FTZ R26, R3.reuse, R154 ;  /* 0x0000009a031a7220 */ /* 0x040fe20000410000 */
[----:B------:R3:W-:Y:S01]  /*d110*/  MUFU.EX2 R167, R73 ;  /* 0x0000004900a77308 */ /* 0x0007e20000000800 */
[----:B----4-:R-:W-:Y:S01]  /*d120*/  FMUL.FTZ R27, R3, R155 ;  /* 0x0000009b031b7220 */ /* 0x010fe20000410000 */
[----:B------:R-:W-:Y:S01]  /*d130*/  F2FP.BF16.PACK_AB R155, R156, R159 ;  /* 0x0000009f9c9b723e */ /* 0x000fe200000010ff */
[----:B------:R-:W-:Y:S01]  /*d140*/  FMUL.FTZ R92, R2, R92 ;  /* 0x0000005c025c7220 */ /* 0x000fe20000410000 */
[----:B--2---:R-:W-:Y:S01]  /*d150*/  F2FP.BF16.PACK_AB R42, R147, R139 ;  /* 0x0000008b932a723e */ /* 0x004fe200000010ff */
[--C-:B------:R-:W-:Y:S01]  /*d160*/  FFMA.FTZ R24, R31, c[0x0][0x2d0], -R164.reuse ;  /* 0x0000b4001f187a23 */ /* 0x100fe200000108a4 */
[----:B------:R-:W-:Y:S01]  /*d170*/  F2FP.BF16.PACK_AB R31, R240, R140 ;  /* 0x0000008cf01f723e */ /* 0x000fe200000010ff */
[----:B------:R-:W-:Y:S01]  /*d180*/  FMUL.FTZ R93, R2, R93 ;  /* 0x0000005d025d7220 */ /* 0x000fe20000410000 */
[-C--:B-1----:R-:W-:Y:S02]  /*d190*/  HMMA.16816.F32.BF16 R84, R104, R108.reuse, R84 ;  /* 0x0000006c6854723c */ /* 0x082fe40000041854 */
[----:B------:R1:W-:Y:S01]  /*d1a0*/  MUFU.EX2 R137, R25 ;  /* 0x0000001900897308 */ /* 0x0003e20000000800 */
[C---:B------:R-:W-:Y:S02]  /*d1b0*/  FMUL.FTZ R94, R0.reuse, R94 ;  /* 0x0000005e005e7220 */ /* 0x040fe40000410000 */
[----:B------:R-:W-:Y:S02]  /*d1c0*/  FMUL.FTZ R95, R0, R95 ;  /* 0x0000005f005f7220 */ /* 0x000fe40000410000 */
[----:B------:R-:W-:Y:S01]  /*d1d0*/  FFMA.FTZ R129, R78, c[0x0][0x2d0], -R164 ;  /* 0x0000b4004e817a23 */ /* 0x000fe200000108a4 */
[C---:B------:R-:W-:Y:S04]  /*d1e0*/  HMMA.16816.F32.BF16 R88, R160.reuse, R108, R88 ;  /* 0x0000006ca058723c */ /* 0x040fe80000041858 */
[----:B------:R-:W2:Y:S01]  /*d1f0*/  MUFU.EX2 R146, R24 ;  /* 0x0000001800927308 */ /* 0x000ea20000000800 */
[--C-:B------:R-:W-:Y:S02]  /*d200*/  FFMA.FTZ R126, R76, c[0x0][0x2d0], -R165.reuse ;  /* 0x0000b4004c7e7a23 */ /* 0x100fe400000108a5 */
[----:B------:R-:W-:Y:S01]  /*d210*/  FFMA.FTZ R78, R97, R231, R216 ;  /* 0x000000e7614e7223 */ /* 0x000fe200000100d8 */
[----:B---3--:R-:W-:Y:S01]  /*d220*/  LDSM.16.MT88.4 R72, [R190+0x1000] ;  /* 0x00100000be48783b */ /* 0x008fe20000004200 */
[-C--:B------:R-:W-:Y:S03]  /*d230*/  HMMA.16816.F32.BF16 R92, R160, R110.reuse, R92 ;  /* 0x0000006ea05c723c */ /* 0x080fe6000004185c */
[--C-:B------:R-:W-:Y:S02]  /*d240*/  FFMA.FTZ R109, R45, c[0x0][0x2d0], -R165.reuse ;  /* 0x0000b4002d6d7a23 */ /* 0x100fe400000108a5 */
[----:B------:R3:W-:Y:S01]  /*d250*/  MUFU.EX2 R145, R28 ;  /* 0x0000001c00917308 */ /* 0x0007e20000000800 */
[--C-:B------:R-:W-:Y:S01]  /*d260*/  FFMA.FTZ R108, R60, c[0x0][0x2d0], -R165.reuse ;  /* 0x0000b4003c6c7a23 */ /* 0x100fe200000108a5 */
[----:B------:R-:W4:Y:S01]  /*d270*/  LDSM.16.MT88.4 R44, [R193+0x800] ;  /* 0x00080000c12c783b */ /* 0x000f220000004200 */
[----:B------:R-:W-:Y:S04]  /*d280*/  FFMA.FTZ R165, R77, c[0x0][0x2d0], -R165 ;  /* 0x0000b4004da57a23 */ /* 0x000fe800000108a5 */
[----:B------:R-:W-:Y:S02]  /*d290*/  FFMA.FTZ R77, R3, R241, R215 ;  /* 0x000000f1034d7223 */ /* 0x000fe400000100d7 */
[----:B------:R-:W-:Y:S01]  /*d2a0*/  FFMA.FTZ R3, R0, R242, R213 ;  /* 0x000000f200037223 */ /* 0x000fe200000100d5 */
[----:B------:R-:W5:Y:S01]  /*d2b0*/  MUFU.EX2 R141, R168 ;  /* 0x000000a8008d7308 */ /* 0x000f620000000800 */
[----:B-1----:R-:W-:Y:S01]  /*d2c0*/  FMUL.FTZ R25, R97, R153 ;  /* 0x0000009961197220 */ /* 0x002fe20000410000 */
[----:B------:R-:W1:Y:S01]  /*d2d0*/  LDSM.16.MT88.4 R60, [R192+0x800] ;  /* 0x00080000c03c783b */ /* 0x000e620000004200 */
[----:B------:R-:W-:Y:S01]  /*d2e0*/  FADD.FTZ R0, R221, R77 ;  /* 0x0000004ddd007221 */ /* 0x000fe20000010000 */
[----:B--2---:R-:W-:Y:S01]  /*d2f0*/  F2FP.BF16.PACK_AB R43, R146, R137 ;  /* 0x00000089922b723e */ /* 0x004fe200000010ff */
[----:B------:R-:W-:Y:S01]  /*d300*/  FMUL.FTZ R24, R97, R152 ;  /* 0x0000009861187220 */ /* 0x000fe20000410000 */
[----:B------:R-:W-:Y:S01]  /*d310*/  F2FP.BF16.PACK_AB R152, R178, R181 ;  /* 0x000000b5b298723e */ /* 0x000fe200000010ff */
[----:B------:R-:W-:Y:S02]  /*d320*/  FFMA.FTZ R76, R2, R243, R214 ;  /* 0x000000f3024c7223 */ /* 0x000fe400000100d6 */
[----:B------:R-:W-:Y:S01]  /*d330*/  FADD.FTZ R2, R224, R78 ;  /* 0x0000004ee0027221 */ /* 0x000fe20000010000 */
[----:B------:R2:W-:Y:S01]  /*d340*/  MUFU.EX2 R213, R41 ;  /* 0x0000002900d57308 */ /* 0x0005e20000000800 */
[----:B------:R-:W-:Y:S01]  /*d350*/  FADD.FTZ R0, R220, R0 ;  /* 0x00000000dc007221 */ /* 0x000fe20000010000 */
[----:B------:R-:W-:Y:S04]  /*d360*/  HMMA.16816.F32.BF16 R24, R104, R110, R24 ;  /* 0x0000006e6818723c */ /* 0x000fe80000041818 */
[----:B---3--:R-:W-:Y:S01]  /*d370*/  F2FP.BF16.PACK_AB R28, R228, R132 ;  /* 0x00000084e41c723e */ /* 0x008fe200000010ff */
[----:B------:R-:W-:Y:S02]  /*d380*/  FADD.FTZ R0, R237, R0 ;  /* 0x00000000ed007221 */ /* 0x000fe40000010000 */
[----:B------:R-:W-:Y:S01]  /*d390*/  FADD.FTZ R2, R223, R2 ;  /* 0x00000002df027221 */ /* 0x000fe20000010000 */
[----:B------:R-:W-:Y:S01]  /*d3a0*/  MUFU.EX2 R163, R118 ;  /* 0x0000007600a37308 */ /* 0x000fe20000000800 */
[----:B------:R-:W-:Y:S03]  /*d3b0*/  FADD.FTZ R77, R133, R0 ;  /* 0x00000000854d7221 */ /* 0x000fe60000010000 */
[----:B-----5:R-:W-:Y:S01]  /*d3c0*/  F2FP.BF16.PACK_AB R30, R141, R226 ;  /* 0x000000e28d1e723e */ /* 0x020fe200000010ff */
[----:B------:R-:W-:Y:S02]  /*d3d0*/  FADD.FTZ R2, R236, R2 ;  /* 0x00000002ec027221 */ /* 0x000fe40000010000 */
[----:B------:R-:W-:Y:S02]  /*d3e0*/  FFMA.FTZ R164, R79, c[0x0][0x2d0], -R164 ;  /* 0x0000b4004fa47a23 */ /* 0x000fe400000108a4 */
[----:B------:R-:W-:Y:S01]  /*d3f0*/  FADD.FTZ R78, R132, R2 ;  /* 0x00000002844e7221 */ /* 0x000fe20000010000 */
[----:B------:R3:W-:Y:S01]  /*d400*/  MUFU.EX2 R161, R119 ;  /* 0x0000007700a17308 */ /* 0x0007e20000000800 */
[-C--:B------:R-:W-:Y:S01]  /*d410*/  HMMA.16816.F32.BF16 R4, R28, R112.reuse, R4 ;  /* 0x000000701c04723c */ /* 0x080fe20000041804 */
[----:B------:R-:W-:Y:S04]  /*d420*/  LDSM.16.MT88.4 R132, [R193+0x2000] ;  /* 0x00200000c184783b */ /* 0x000fe80000004200 */
[----:B--2---:R-:W-:Y:S01]  /*d430*/  F2FP.BF16.PACK_AB R41, R136, R130 ;  /* 0x000000828829723e */ /* 0x004fe200000010ff */
[----:B------:R-:W-:Y:S02]  /*d440*/  FADD.FTZ R3, R217, R3 ;  /* 0x00000003d9037221 */ /* 0x000fe40000010000 */
[----:B------:R-:W-:Y:S01]  /*d450*/  FADD.FTZ R0, R228, R78 ;  /* 0x0000004ee4007221 */ /* 0x000fe20000010000 */
[----:B------:R-:W-:Y:S03]  /*d460*/  MUFU.EX2 R170, R109 ;  /* 0x0000006d00aa7308 */ /* 0x000fe60000000800 */
[C---:B------:R-:W-:Y:S04]  /*d470*/  HMMA.16816.F32.BF16 R8, R40.reuse, R112, R8 ;  /* 0x000000702808723c */ /* 0x040fe80000041808 */
[----:B------:R-:W-:Y:S03]  /*d480*/  FADD.FTZ R3, R218, R3 ;  /* 0x00000003da037221 */ /* 0x000fe60000010000 */
[----:B------:R-:W2:Y:S01]  /*d490*/  MUFU.EX2 R168, R187 ;  /* 0x000000bb00a87308 */ /* 0x000ea20000000800 */
[-C--:B------:R-:W-:Y:S01]  /*d4a0*/  HMMA.16816.F32.BF16 R12, R40, R114.reuse, R12 ;  /* 0x00000072280c723c */ /* 0x080fe2000004180c */
[----:B---3--:R-:W-:Y:S03]  /*d4b0*/  LDSM.16.MT88.4 R116, [R189+0x2000] ;  /* 0x00200000bd74783b */ /* 0x008fe60000004200 */
[----:B------:R-:W-:Y:S04]  /*d4c0*/  FADD.FTZ R3, R225, R3 ;  /* 0x00000003e1037221 */ /* 0x000fe80000010000 */
[C---:B------:R-:W-:Y:S01]  /*d4d0*/  HMMA.16816.F32.BF16 R16, R28.reuse, R114, R16 ;  /* 0x000000721c10723c */ /* 0x040fe20000041810 */
[----:B------:R-:W-:Y:S03]  /*d4e0*/  MUFU.EX2 R162, R208 ;  /* 0x000000d000a27308 */ /* 0x000fe60000000800 */
[----:B------:R-:W-:Y:S04]  /*d4f0*/  FADD.FTZ R2, R130, R3 ;  /* 0x0000000382027221 */ /* 0x000fe80000010000 */
[-C--:B----4-:R-:W-:Y:S03]  /*d500*/  HMMA.16816.F32.BF16 R20, R28, R44.reuse, R20 ;  /* 0x0000002c1c14723c */ /* 0x090fe60000041814 */
[----:B------:R-:W3:Y:S01]  /*d510*/  MUFU.EX2 R160, R101 ;  /* 0x0000006500a07308 */ /* 0x000ee20000000800 */
[----:B------:R-:W-:Y:S01]  /*d520*/  FADD.FTZ R2, R136, R2 ;  /* 0x0000000288027221 */ /* 0x000fe20000010000 */
[----:B--2---:R-:W-:Y:S03]  /*d530*/  F2FP.BF16.PACK_AB R153, R166, R168 ;  /* 0x000000a8a699723e */ /* 0x004fe600000010ff */
[C---:B------:R-:W-:Y:S05]  /*d540*/  HMMA.16816.F32.BF16 R32, R40.reuse, R44, R32 ;  /* 0x0000002c2820723c */ /* 0x040fea0000041820 */
[----:B------:R-:W-:Y:S03]  /*d550*/  MUFU.EX2 R177, R108 ;  /* 0x0000006c00b17308 */ /* 0x000fe60000000800 */
[-C--:B------:R-:W-:Y:S07]  /*d560*/  HMMA.16816.F32.BF16 R36, R40, R46.reuse, R36 ;  /* 0x0000002e2824723c */ /* 0x080fee0000041824 */
[----:B------:R-:W2:Y:S01]  /*d570*/  MUFU.EX2 R180, R103 ;  /* 0x0000006700b47308 */ /* 0x000ea20000000800 */
[C---:B------:R-:W-:Y:S01]  /*d580*/  HMMA.16816.F32.BF16 R48, R28.reuse, R46, R48 ;  /* 0x0000002e1c30723c */ /* 0x040fe20000041830 */
[----:B------:R-:W4:Y:S03]  /*d590*/  LDSM.16.MT88.4 R44, [R189+0x1000] ;  /* 0x00100000bd2c783b */ /* 0x000f260000004200 */
[----:B---3--:R-:W-:Y:S04]  /*d5a0*/  F2FP.BF16.PACK_AB R154, R160, R162 ;  /* 0x000000a2a09a723e */ /* 0x008fe800000010ff */
[-C--:B------:R-:W-:Y:S01]  /*d5b0*/  HMMA.16816.F32.BF16 R52, R28, R56.reuse, R52 ;  /* 0x000000381c34723c */ /* 0x080fe20000041834 */
[----:B------:R-:W-:Y:S07]  /*d5c0*/  MUFU.EX2 R158, R120 ;  /* 0x00000078009e7308 */ /* 0x000fee0000000800 */
[C---:B------:R-:W-:Y:S03]  /*d5d0*/  HMMA.16816.F32.BF16 R64, R40.reuse, R56, R64 ;  /* 0x000000382840723c */ /* 0x040fe60000041840 */
[----:B------:R-:W3:Y:S05]  /*d5e0*/  MUFU.EX2 R157, R121 ;  /* 0x00000079009d7308 */ /* 0x000eea0000000800 */
[-C--:B------:R-:W-:Y:S05]  /*d5f0*/  HMMA.16816.F32.BF16 R68, R40, R58.reuse, R68 ;  /* 0x0000003a2844723c */ /* 0x080fea0000041844 */
[----:B------:R-:W-:Y:S03]  /*d600*/  MUFU.EX2 R103, R122 ;  /* 0x0000007a00677308 */ /* 0x000fe60000000800 */
[C---:B------:R-:W-:Y:S01]  /*d610*/  HMMA.16816.F32.BF16 R80, R28.reuse, R58, R80 ;  /* 0x0000003a1c50723c */ /* 0x040fe20000041850 */
[----:B------:R-:W5:Y:S06]  /*d620*/  LDSM.16.MT88.4 R56, [R193+0x1000] ;  /* 0x00100000c138783b */ /* 0x000f6c0000004200 */
[----:B------:R-:W2:Y:S01]  /*d630*/  MUFU.EX2 R102, R123 ;  /* 0x0000007b00667308 */ /* 0x000ea20000000800 */
[-C--:B-1----:R-:W-:Y:S08]  /*d640*/  HMMA.16816.F32.BF16 R84, R28, R60.reuse, R84 ;  /* 0x0000003c1c54723c */ /* 0x082ff00000041854 */
[C---:B------:R-:W-:Y:S01]  /*d650*/  HMMA.16816.F32.BF16 R88, R40.reuse, R60, R88 ;  /* 0x0000003c2858723c */ /* 0x040fe20000041858 */
[----:B------:R-:W-:Y:S07]  /*d660*/  MUFU.EX2 R101, R124 ;  /* 0x0000007c00657308 */ /* 0x000fee0000000800 */
[-C--:B------:R-:W-:Y:S03]  /*d670*/  HMMA.16816.F32.BF16 R92, R40, R62.reuse, R92 ;  /* 0x0000003e285c723c */ /* 0x080fe6000004185c */
[----:B------:R-:W1:Y:S04]  /*d680*/  MUFU.EX2 R97, R125 ;  /* 0x0000007d00617308 */ /* 0x000e680000000800 */
[----:B------:R-:W-:Y:S01]  /*d690*/  F2FP.BF16.PACK_AB R42, R170, R174 ;  /* 0x000000aeaa2a723e */ /* 0x000fe200000010ff */
[----:B------:R-:W-:Y:S01]  /*d6a0*/  HMMA.16816.F32.BF16 R24, R28, R62, R24 ;  /* 0x0000003e1c18723c */ /* 0x000fe20000041818 */
[----:B------:R-:W1:Y:S03]  /*d6b0*/  LDSM.16.MT88.4 R60, [R192+0x1000] ;  /* 0x00100000c03c783b */ /* 0x000e660000004200 */
[----:B------:R-:W-:Y:S01]  /*d6c0*/  FADD.FTZ R40, R219, R76 ;  /* 0x0000004cdb287221 */ /* 0x000fe20000010000 */
[----:B------:R-:W-:Y:S01]  /*d6d0*/  F2FP.BF16.PACK_AB R41, R167, R144 ;  /* 0x00000090a729723e */ /* 0x000fe200000010ff */
[----:B------:R-:W-:Y:S01]  /*d6e0*/  MUFU.EX2 R79, R126 ;  /* 0x0000007e004f7308 */ /* 0x000fe20000000800 */
[----:B------:R-:W-:Y:S01]  /*d6f0*/  F2FP.BF16.PACK_AB R28, R238, R232 ;  /* 0x000000e8ee1c723e */ /* 0x000fe200000010ff */
[----:B------:R-:W-:Y:S01]  /*d700*/  FADD.FTZ R76, R222, R40 ;  /* 0x00000028de4c7221 */ /* 0x000fe20000010000 */
[----:B------:R-:W-:Y:S03]  /*d710*/  F2FP.BF16.PACK_AB R29, R235, R230 ;  /* 0x000000e6eb1d723e */ /* 0x000fe600000010ff */
[----:B------:R-:W-:Y:S02]  /*d720*/  F2FP.BF16.PACK_AB R30, R244, R239 ;  /* 0x000000eff41e723e */ /* 0x000fe400000010ff */
[----:B------:R-:W-:Y:S02]  /*d730*/  F2FP.BF16.PACK_AB R31, R233, R234 ;  /* 0x000000eae91f723e */ /* 0x000fe400000010ff */
[----:B------:R-:W-:Y:S02]  /*d740*/  F2FP.BF16.PACK_AB R40, R213, R145 ;  /* 0x00000091d528723e */ /* 0x000fe400000010ff */
[----:B------:R-:W-:Y:S03]  /*d750*/  F2FP.BF16.PACK_AB R43, R161, R163 ;  /* 0x000000a3a12b723e */ /* 0x000fe600000010ff */
[-C--:B----4-:R-:W-:Y:S08]  /*d760*/  HMMA.16816.F32.BF16 R4, R28, R44.reuse, R4 ;  /* 0x0000002c1c04723c */ /* 0x090ff00000041804 */
[C---:B------:R-:W-:Y:S08]  /*d770*/  HMMA.16816.F32.BF16 R8, R40.reuse, R44, R8 ;  /* 0x0000002c2808723c */ /* 0x040ff00000041808 */
[-C--:B------:R-:W-:Y:S08]  /*d780*/  HMMA.16816.F32.BF16 R12, R40, R46.reuse, R12 ;  /* 0x0000002e280c723c */ /* 0x080ff0000004180c */
[C---:B------:R-:W-:Y:S01]  /*d790*/  HMMA.16816.F32.BF16 R16, R28.reuse, R46, R16 ;  /* 0x0000002e1c10723c */ /* 0x040fe20000041810 */
[----:B------:R-:W4:Y:S07]  /*d7a0*/  LDSM.16.MT88.4 R44, [R189+0x1800] ;  /* 0x00180000bd2c783b */ /* 0x000f2e0000004200 */
[-C--:B-----5:R-:W-:Y:S08]  /*d7b0*/  HMMA.16816.F32.BF16 R20, R28, R56.reuse, R20 ;  /* 0x000000381c14723c */ /* 0x0a0ff00000041814 */
[C---:B------:R-:W-:Y:S08]  /*d7c0*/  HMMA.16816.F32.BF16 R32, R40.reuse, R56, R32 ;  /* 0x000000382820723c */ /* 0x040ff00000041820 */
[-C--:B------:R-:W-:Y:S08]  /*d7d0*/  HMMA.16816.F32.BF16 R36, R40, R58.reuse, R36 ;  /* 0x0000003a2824723c */ /* 0x080ff00000041824 */
[C---:B------:R-:W-:Y:S01]  /*d7e0*/  HMMA.16816.F32.BF16 R48, R28.reuse, R58, R48 ;  /* 0x0000003a1c30723c */ /* 0x040fe20000041830 */
[----:B------:R-:W5:Y:S07]  /*d7f0*/  LDSM.16.MT88.4 R56, [R193+0x1800] ;  /* 0x00180000c138783b */ /* 0x000f6e0000004200 */
        /* <DEDUP_REMOVED lines=8> */
[----:B--2---:R-:W-:Y:S01]  /*d880*/  F2FP.BF16.PACK_AB R42, R180, R177 ;  /* 0x000000b1b42a723e */ /* 0x004fe200000010ff */
[----:B------:R-:W-:Y:S01]  /*d890*/  HMMA.16816.F32.BF16 R24, R28, R62, R24 ;  /* 0x0000003e1c18723c */ /* 0x000fe20000041818 */
[----:B------:R-:W1:Y:S03]  /*d8a0*/  LDSM.16.MT88.4 R60, [R192+0x1800] ;  /* 0x00180000c03c783b */ /* 0x000e660000004200 */
[----:B------:R-:W-:Y:S01]  /*d8b0*/  FADD.FTZ R40, R229, R76 ;  /* 0x0000004ce5287221 */ /* 0x000fe20000010000 */
[----:B---3--:R-:W-:Y:S02]  /*d8c0*/  F2FP.BF16.PACK_AB R41, R157, R158 ;  /* 0x0000009e9d29723e */ /* 0x008fe400000010ff */
[----:B------:R-:W-:Y:S01]  /*d8d0*/  F2FP.BF16.PACK_AB R28, R176, R172 ;  /* 0x000000acb01c723e */ /* 0x000fe200000010ff */
[----:B------:R-:W-:Y:S01]  /*d8e0*/  FADD.FTZ R76, R131, R40 ;  /* 0x00000028834c7221 */ /* 0x000fe20000010000 */
[----:B------:R-:W-:Y:S03]  /*d8f0*/  F2FP.BF16.PACK_AB R29, R175, R171 ;  /* 0x000000abaf1d723e */ /* 0x000fe600000010ff */
[----:B------:R-:W-:Y:S01]  /*d900*/  F2FP.BF16.PACK_AB R30, R184, R179 ;  /* 0x000000b3b81e723e */ /* 0x000fe200000010ff */
[----:B------:R-:W-:Y:S01]  /*d910*/  FADD.FTZ R3, R138, R76 ;  /* 0x0000004c8a037221 */ /* 0x000fe20000010000 */
[----:B------:R-:W-:Y:S02]  /*d920*/  F2FP.BF16.PACK_AB R31, R183, R182 ;  /* 0x000000b6b71f723e */ /* 0x000fe400000010ff */
[----:B------:R-:W-:Y:S02]  /*d930*/  F2FP.BF16.PACK_AB R40, R173, R169 ;  /* 0x000000a9ad28723e */ /* 0x000fe400000010ff */
[----:B------:R-:W-:Y:S03]  /*d940*/  F2FP.BF16.PACK_AB R43, R102, R103 ;  /* 0x00000067662b723e */ /* 0x000fe600000010ff */
[-C--:B----4-:R-:W-:Y:S08]  /*d950*/  HMMA.16816.F32.BF16 R4, R28, R44.reuse, R4 ;  /* 0x0000002c1c04723c */ /* 0x090ff00000041804 */
[C---:B------:R-:W-:Y:S01]  /*d960*/  HMMA.16816.F32.BF16 R8, R40.reuse, R44, R8 ;  /* 0x0000002c2808723c */ /* 0x040fe20000041808 */
[----:B------:R-:W-:Y:S07]  /*d970*/  MUFU.EX2 R45, R129 ;  /* 0x00000081002d7308 */ /* 0x000fee0000000800 */
[-C--:B------:R-:W-:Y:S03]  /*d980*/  HMMA.16816.F32.BF16 R12, R40, R46.reuse, R12 ;  /* 0x0000002e280c723c */ /* 0x080fe6000004180c */
[----:B------:R-:W-:Y:S05]  /*d990*/  MUFU.EX2 R44, R164 ;  /* 0x000000a4002c7308 */ /* 0x000fea0000000800 */
[C---:B------:R-:W-:Y:S05]  /*d9a0*/  HMMA.16816.F32.BF16 R16, R28.reuse, R46, R16 ;  /* 0x0000002e1c10723c */ /* 0x040fea0000041810 */
[----:B------:R-:W-:Y:S03]  /*d9b0*/  MUFU.EX2 R47, R127 ;  /* 0x0000007f002f7308 */ /* 0x000fe60000000800 */
[-C--:B-----5:R-:W-:Y:S07]  /*d9c0*/  HMMA.16816.F32.BF16 R20, R28, R56.reuse, R20 ;  /* 0x000000381c14723c */ /* 0x0a0fee0000041814 */
[----:B------:R-:W-:Y:S01]  /*d9d0*/  MUFU.EX2 R46, R128 ;  /* 0x00000080002e7308 */ /* 0x000fe20000000800 */
[C---:B------:R-:W-:Y:S08]  /*d9e0*/  HMMA.16816.F32.BF16 R32, R40.reuse, R56, R32 ;  /* 0x000000382820723c */ /* 0x040ff00000041820 */
[-C--:B------:R-:W-:Y:S01]  /*d9f0*/  HMMA.16816.F32.BF16 R36, R40, R58.reuse, R36 ;  /* 0x0000003a2824723c */ /* 0x080fe20000041824 */
[----:B------:R-:W2:Y:S07]  /*da00*/  MUFU.EX2 R56, R165 ;  /* 0x000000a500387308 */ /* 0x000eae0000000800 */
[C---:B------:R-:W-:Y:S08]  /*da10*/  HMMA.16816.F32.BF16 R48, R28.reuse, R58, R48 ;  /* 0x0000003a1c30723c */ /* 0x040ff00000041830 */
[-C--:B------:R-:W-:Y:S08]  /*da20*/  HMMA.16816.F32.BF16 R52, R28, R72.reuse, R52 ;  /* 0x000000481c34723c */ /* 0x080ff00000041834 */
[C---:B------:R-:W-:Y:S08]  /*da30*/  HMMA.16816.F32.BF16 R64, R40.reuse, R72, R64 ;  /* 0x000000482840723c */ /* 0x040ff00000041840 */
[-C--:B------:R-:W-:Y:S08]  /*da40*/  HMMA.16816.F32.BF16 R68, R40, R74.reuse, R68 ;  /* 0x0000004a2844723c */ /* 0x080ff00000041844 */
[C---:B------:R-:W-:Y:S08]  /*da50*/  HMMA.16816.F32.BF16 R80, R28.reuse, R74, R80 ;  /* 0x0000004a1c50723c */ /* 0x040ff00000041850 */
[-C--:B-1----:R-:W-:Y:S08]  /*da60*/  HMMA.16816.F32.BF16 R84, R28, R60.reuse, R84 ;  /* 0x0000003c1c54723c */ /* 0x082ff00000041854 */
[C---:B------:R-:W-:Y:S08]  /*da70*/  HMMA.16816.F32.BF16 R88, R40.reuse, R60, R88 ;  /* 0x0000003c2858723c */ /* 0x040ff00000041858 */
[-C--:B------:R-:W-:Y:S07]  /*da80*/  HMMA.16816.F32.BF16 R92, R40, R62.reuse, R92 ;  /* 0x0000003e285c723c */ /* 0x080fee000004185c */
[----:B------:R-:W-:Y:S01]  /*da90*/  FADD.FTZ R40, R227, R77 ;  /* 0x0000004de3287221 */ /* 0x000fe20000010000 */
[----:B------:R-:W-:Y:S04]  /*daa0*/  HMMA.16816.F32.BF16 R24, R28, R62, R24 ;  /* 0x0000003e1c18723c */ /* 0x000fe80000041818 */
[----:B------:R-:W-:Y:S02]  /*dab0*/  FADD.FTZ R42, R226, R0 ;  /* 0x00000000e22a7221 */ /* 0x000fe40000010000 */
[----:B------:R-:W-:Y:S01]  /*dac0*/  FADD.FTZ R41, R140, R40 ;  /* 0x000000288c297221 */ /* 0x000fe20000010000 */
[----:B------:R-:W-:Y:S01]  /*dad0*/  F2FP.BF16.PACK_AB R28, R97, R101 ;  /* 0x00000065611c723e */ /* 0x000fe200000010ff */
[-C--:B------:R-:W-:Y:S01]  /*dae0*/  HMMA.16816.F32.BF16 R104, R152, R116.reuse, R4 ;  /* 0x000000749868723c */ /* 0x080fe20000041804 */
[----:B------:R-:W1:Y:S04]  /*daf0*/  LDSM.16.MT88.4 R4, [R192+0x2000] ;  /* 0x00200000c004783b */ /* 0x000e680000004200 */
[----:B--2---:R-:W-:Y:S01]  /*db00*/  F2FP.BF16.PACK_AB R30, R56, R79 ;  /* 0x0000004f381e723e */ /* 0x004fe200000010ff */
[----:B------:R-:W-:Y:S01]  /*db10*/  FADD.FTZ R40, R139, R3 ;  /* 0x000000038b287221 */ /* 0x000fe20000010000 */
[----:B------:R-:W-:Y:S01]  /*db20*/  F2FP.BF16.PACK_AB R29, R46, R47 ;  /* 0x0000002f2e1d723e */ /* 0x000fe200000010ff */
[----:B------:R-:W-:Y:S01]  /*db30*/  FADD.FTZ R0, R137, R2 ;  /* 0x0000000289007221 */ /* 0x000fe20000010000 */
[----:B------:R-:W-:Y:S03]  /*db40*/  F2FP.BF16.PACK_AB R31, R44, R45 ;  /* 0x0000002d2c1f723e */ /* 0x000fe600000010ff */
[----:B------:R-:W-:Y:S02]  /*db50*/  FADD.FTZ R2, R147, R40 ;  /* 0x0000002893027221 */ /* 0x000fe40000010000 */
[----:B------:R-:W-:Y:S02]  /*db60*/  FADD.FTZ R0, R146, R0 ;  /* 0x0000000092007221 */ /* 0x000fe40000010000 */
[C---:B------:R-:W-:Y:S04]  /*db70*/  HMMA.16816.F32.BF16 R108, R28.reuse, R116, R8 ;  /* 0x000000741c6c723c */ /* 0x040fe80000041808 */
[----:B------:R-:W-:Y:S03]  /*db80*/  FADD.FTZ R3, R240, R41 ;  /* 0x00000029f0037221 */ /* 0x000fe60000010000 */
        /* <DEDUP_REMOVED lines=34> */
[----:B------:R-:W-:Y:S01]  /*ddb0*/  FADD.FTZ R9, R157, R2 ;  /* 0x000000029d097221 */ /* 0x000fe20000010000 */
[-C--:B------:R-:W-:Y:S01]  /*ddc0*/  MOV R68, R96.reuse ;  /* 0x0000006000447202 */ /* 0x080fe20000000f00 */
        /* <DEDUP_REMOVED lines=28> */
[----:B------:R-:W-:Y:S01]  /*df90*/  IADD3 R0, R205, -0x1, RZ ;  /* 0xffffffffcd007810 */ /* 0x000fe20007ffe0ff */
[----:B------:R-:W-:Y:S02]  /*dfa0*/  FADD.FTZ R231, R160, R3 ;  /* 0x00000003a0e77221 */ /* 0x000fe40000010000 */
[----:B------:R-:W-:Y:S01]  /*dfb0*/  FADD.FTZ R241, R156, R5 ;  /* 0x000000059cf17221 */ /* 0x000fe20000010000 */
[----:B------:R-:W-:Y:S01]  /*dfc0*/  MOV R205, R0 ;  /* 0x0000000000cd7202 */ /* 0x000fe20000000f00 */
[----:B------:R-:W-:Y:S02]  /*dfd0*/  FADD.FTZ R243, R56, R4 ;  /* 0x0000000438f37221 */ /* 0x000fe40000010000 */
[----:B------:R-:W-:Y:S01]  /*dfe0*/  FADD.FTZ R242, R44, R2 ;  /* 0x000000022cf27221 */ /* 0x000fe20000010000 */
[----:B------:R-:W-:-:S05]  /*dff0*/  @P0 BRA `(.L_x_1479) ;  /* 0xffffcdc000000947 */ /* 0x000fca000383ffff */
.L_x_1472:
[----:B------:R-:W-:Y:S05]  /*e000*/  BRA.DIV ~URZ, `(.L_x_1480) ;  /* 0x00008ea27f007947 */ /* 0x000fea000b800000 */
[----:B------:R1:W2:Y:S02]  /*e010*/  SHFL.BFLY PT, R0, R231, 0x2, 0x1f ;  /* 0x0c401f00e7007f89 */ /* 0x0002a400000e0000 */
.L_x_1580:
        /* <DEDUP_REMOVED lines=15> */
.L_x_1581:
        /* <DEDUP_REMOVED lines=24> */
[----:B----4-:R1:W2:Y:S01]  /*e290*/  @P2 MUFU.LG2 R7, R5 ;  /* 0x0000000500072308 */ /* 0x0102a20000000c00 */
        /* <DEDUP_REMOVED lines=77> */
.L_x_1427:
[----:B------:R2:W5:Y:S04]  /*e770*/  LDL R6, [R1+0x30] ;  /* 0x0000300001067983 */ /* 0x0005680000100800 */
[----:B------:R-:W3:Y:S01]  /*e780*/  S2R R2, SR_TID.X ;  /* 0x0000000000027919 */ /* 0x000ee20000002100 */
[----:B------:R-:W-:Y:S01]  /*e790*/  BSSY B0, `(.L_x_1482) ;  /* 0x0000011000007945 */ /* 0x000fe20003800000 */
[----:B---3--:R-:W-:-:S13]  /*e7a0*/  LOP3.LUT P0, RZ, R2, 0x7f, RZ, 0xc0, !PT ;  /* 0x0000007f02ff7812 */ /* 0x008fda000780c0ff */
[----:B------:R-:W-:Y:S05]  /*e7b0*/  @P0 BRA `(.L_x_1483) ;  /* 0x000000e000000947 */ /* 0x000fea0003800000 */
[----:B--2---:R-:W2:Y:S01]  /*e7c0*/  S2R R4, SR_LANEID ;  /* 0x0000000000047919 */ /* 0x004ea20000000000 */
[----:B------:R-:W-:Y:S01]  /*e7d0*/  VOTEU.ANY UR4, UPT, PT ;  /* 0x0000000000047886 */ /* 0x000fe200038e0100 */
[----:B-1----:R-:W-:Y:S01]  /*e7e0*/  IMAD.MOV.U32 R5, RZ, RZ, c[0x0][0x564] ;  /* 0x00015900ff057624 */ /* 0x002fe200078e00ff */
[----:B------:R-:W2:Y:S08]  /*e7f0*/  FLO.U32 R3, UR4 ;  /* 0x0000000400037d00 */ /* 0x000eb000080e0000 */
[----:B------:R-:W1:Y:S01]  /*e800*/  POPC R2, UR4 ;  /* 0x0000000400027d09 */ /* 0x000e620008000000 */
[----:B--2---:R-:W-:Y:S01]  /*e810*/  ISETP.EQ.U32.AND P0, PT, R3, R4, PT ;  /* 0x000000040300720c */ /* 0x004fe20003f02070 */
[----:B------:R-:W-:-:S12]  /*e820*/  IMAD.MOV.U32 R4, RZ, RZ, c[0x0][0x560] ;  /* 0x00015800ff047624 */ /* 0x000fd800078e00ff */
[----:B-1----:R1:W2:Y:S04]  /*e830*/  @P0 ATOMG.E.ADD.STRONG.GPU PT, R2, [R4.64], R2 ;  /* 0x00000002040209a8 */ /* 0x0022a800081ee1c6 */
[----:B-1----:R-:W1:Y:S04]  /*e840*/  S2R R4, SR_LTMASK ;  /* 0x0000000000047919 */ /* 0x002e680000003900 */
[----:B--2---:R1:W2:Y:S02]  /*e850*/  SHFL.IDX PT, R3, R2, R3, 0x1f ;  /* 0x00001f0302037589 */ /* 0x0042a400000e0000 */
[----:B-1----:R-:W-:-:S06]  /*e860*/  LOP3.LUT R2, R4, UR4, RZ, 0xc0, !PT ;  /* 0x0000000404027c12 */ /* 0x002fcc000f8ec0ff */
[----:B------:R-:W2:Y:S02]  /*e870*/  POPC R2, R2 ;  /* 0x0000000200027309 */ /* 0x000ea40000000000 */
[----:B--2--5:R-:W-:-:S05]  /*e880*/  IADD3 R6, R3, c[0x0][0xc], R2 ;  /* 0x0000030003067a10 */ /* 0x024fca0007ffe002 */
[----:B------:R1:W-:Y:S02]  /*e890*/  STL [R1+0x30], R6 ;  /* 0x0000300601007387 */ /* 0x0003e40000100800 */
.L_x_1483:
[----:B--2---:R-:W-:Y:S05]  /*e8a0*/  BSYNC B0 ;  /* 0x0000000000007941 */ /* 0x004fea0003800000 */
.L_x_1482:
[----:B------:R-:W-:Y:S01]  /*e8b0*/  PRMT R0, R0, 0x9910, RZ ;  /* 0x0000991000007816 */ /* 0x000fe200000000ff */
[----:B------:R-:W-:Y:S01]  /*e8c0*/  BSSY B1, `(.L_x_1484) ;  /* 0x00002f7000017945 */ /* 0x000fe20003800000 */
[----:B-----5:R-:W-:Y:S02]  /*e8d0*/  IMAD.MOV.U32 R68, RZ, RZ, R6 ;  /* 0x000000ffff447224 */ /* 0x020fe400078e0006 */
[----:B------:R-:W-:-:S13]  /*e8e0*/  ISETP.NE.AND P0, PT, R0, RZ, PT ;  /* 0x000000ff0000720c */ /* 0x000fda0003f05270 */
[----:B------:R-:W-:Y:S05]  /*e8f0*/  @!P0 BRA `(.L_x_1485) ;  /* 0x000022c000008947 */ /* 0x000fea0003800000 */
[----:B-1----:R-:W2:Y:S04]  /*e900*/  LDL R6, [R1+0x74] ;  /* 0x0000740001067983 */ /* 0x002ea80000100800 */
        /* <DEDUP_REMOVED lines=97> */
.L_x_1486:
[----:B------:R-:W2:Y:S04]  /*ef20*/  LDL.LU R2, [R1+0x44] ;  /* 0x0000440001027983 */ /* 0x000ea80000300800 */
[----:B-1----:R-:W3:Y:S04]  /*ef30*/  LDL R5, [R1+0x40] ;  /* 0x0000400001057983 */ /* 0x002ee80000100800 */
[----:B------:R-:W4:Y:S04]  /*ef40*/  LDL.LU R6, [R1+0x70] ;  /* 0x0000700001067983 */ /* 0x000f280000300800 */
[----:B------:R-:W3:Y:S04]  /*ef50*/  LDL.LU R4, [R1+0x38] ;  /* 0x0000380001047983 */ /* 0x000ee80000300800 */
[----:B------:R-:W3:Y:S04]  /*ef60*/  LDL R69, [R1+0x28] ;  /* 0x0000280001457983 */ /* 0x000ee80000100800 */
[----:B------:R-:W3:Y:S04]  /*ef70*/  LDL R16, [R1+0x6c] ;  /* 0x00006c0001107983 */ /* 0x000ee80000100800 */
[----:B------:R-:W3:Y:S01]  /*ef80*/  LDL R86, [R1+0xbc] ;  /* 0x0000bc0001567983 */ /* 0x000ee20000100800 */
[----:B------:R-:W-:Y:S01]  /*ef90*/  ISETP.GT.AND P3, PT, R0, 0x1, PT ;  /* 0x000000010000780c */ /* 0x000fe20003f64270 */
[----:B------:R-:W-:-:S05]  /*efa0*/  IMAD.MOV.U32 R0, RZ, RZ, 0x368 ;  /* 0x00000368ff007424 */ /* 0x000fca00078e00ff */
[----:B------:R-:W-:-:S04]  /*efb0*/  SEL R0, R0, 0x328, P3 ;  /* 0x0000032800007807 */ /* 0x000fc80001800000 */
[----:B------:R1:W2:Y:S08]  /*efc0*/  LDC.64 R8, c[0x0][R0+0x170] ;  /* 0x00005c0000087b82 */ /* 0x0002b00000000a00 */
[----:B------:R1:W2:Y:S08]  /*efd0*/  LDC.64 R14, c[0x0][R0+0x168] ;  /* 0x00005a00000e7b82 */ /* 0x0002b00000000a00 */
[----:B------:R1:W2:Y:S08]  /*efe0*/  LDC.64 R18, c[0x0][R0+0x178] ;  /* 0x00005e0000127b82 */ /* 0x0002b00000000a00 */
[----:B------:R1:W2:Y:S01]  /*eff0*/  LDC.64 R20, c[0x0][R0+0x160] ;  /* 0x0000580000147b82 */ /* 0x0002a20000000a00 */
[----:B------:R-:W-:-:S04]  /*f000*/  ISETP.NE.U32.AND P0, PT, RZ, c[0x0][0x500], PT ;  /* 0x00014000ff007a0c */ /* 0x000fc80003f05070 */
[----:B------:R-:W-:Y:S01]  /*f010*/  ISETP.NE.AND.EX P0, PT, RZ, c[0x0][0x504], PT, P0 ;  /* 0x00014100ff007a0c */ /* 0x000fe20003f05300 */
[----:B-1----:R-:W-:-:S05]  /*f020*/  IMAD.MOV.U32 R0, RZ, RZ, c[0x0][0x4e8] ;  /* 0x00013a00ff007624 */ /* 0x002fca00078e00ff */
[----:B------:R-:W-:Y:S01]  /*f030*/  ISETP.NE.AND P2, PT, R0, 0x1, PT ;  /* 0x000000010000780c */ /* 0x000fe20003f45270 */
[----:B------:R-:W1:Y:S01]  /*f040*/  S2R R87, SR_TID.X ;  /* 0x0000000000577919 */ /* 0x000e620000002100 */
[----:B-----5:R-:W-:Y:S02]  /*f050*/  SHF.R.S32.HI R17, RZ, 0x1f, R3 ;  /* 0x0000001fff117819 */ /* 0x020fe40000011403 */
[----:B--2---:R-:W-:-:S05]  /*f060*/  SEL R2, R2, RZ, !P0 ;  /* 0x000000ff02027207 */ /* 0x004fca0004000000 */
[----:B------:R-:W-:Y:S01]  /*f070*/  IMAD R0, R9, R2, RZ ;  /* 0x0000000209007224 */ /* 0x000fe200078e02ff */
[----:B----4-:R-:W-:Y:S02]  /*f080*/  SEL R6, R6, RZ, !P0 ;  /* 0x000000ff06067207 */ /* 0x010fe40004000000 */
[----:B---3--:R-:W-:Y:S01]  /*f090*/  LOP3.LUT R4, R4, 0xffff, RZ, 0xc0, !PT ;  /* 0x0000ffff04047812 */ /* 0x008fe200078ec0ff */
[----:B------:R-:W-:Y:S02]  /*f0a0*/  IMAD.IADD R5, R5, 0x1, R69 ;  /* 0x0000000105057824 */ /* 0x000fe400078e0245 */
        /* <DEDUP_REMOVED lines=9> */
[----:B------:R-:W-:Y:S01]  /*f140*/  IADD3 R14, P1, P0, R6, R8, R3 ;  /* 0x00000008060e7210 */ /* 0x000fe2000783e003 */
[----:B------:R-:W-:Y:S02]  /*f150*/  IMAD.IADD R6, R9, 0x1, R12 ;  /* 0x0000000109067824 */ /* 0x000fe400078e020c */
        /* <DEDUP_REMOVED lines=16> */
[----:B-1----:R-:W-:Y:S01]  /*f260*/  SHF.R.S32.HI R16, RZ, 0x1f, R87 ;  /* 0x0000001fff107819 */ /* 0x002fe20000011457 */
[----:B------:R-:W-:Y:S01]  /*f270*/  IMAD.IADD R0, R7, 0x1, R0 ;  /* 0x0000000107007824 */ /* 0x000fe200078e0200 */
[----:B------:R-:W-:Y:S02]  /*f280*/  LEA R7, P0, R6, R8, 0x2 ;  /* 0x0000000806077211 */ /* 0x000fe400078010ff */
[----:B------:R-:W-:Y:S02]  /*f290*/  SEL R9, R9, c[0x0][0x454], P3 ;  /* 0x0001150009097a07 */ /* 0x000fe40001800000 */
[----:B------:R-:W-:Y:S02]  /*f2a0*/  LEA.HI R16, R16, R87, RZ, 0x5 ;  /* 0x0000005710107211 */ /* 0x000fe400078f28ff */
[----:B------:R-:W-:Y:S02]  /*f2b0*/  LEA.HI.X R6, R6, R9, R0, 0x2, P0 ;  /* 0x0000000906067211 */ /* 0x000fe400000f1400 */
[----:B------:R-:W-:Y:S01]  /*f2c0*/  LOP3.LUT R16, R16, 0xffffffe0, RZ, 0xc0, !PT ;  /* 0xffffffe010107812 */ /* 0x000fe200078ec0ff */
[----:B------:R-:W-:Y:S01]  /*f2d0*/  SHFL.IDX PT, R14, R7, RZ, 0x1c1f ;  /* 0x001c1fff070e7589 */ /* 0x000fe200000e0000 */
[----:B------:R-:W-:-:S03]  /*f2e0*/  IMAD R0, R11, c[0x0][0x4e8], RZ ;  /* 0x00013a000b007a24 */ /* 0x000fc600078e02ff */
[----:B------:R-:W1:Y:S01]  /*f2f0*/  SHFL.IDX PT, R15, R6, RZ, 0x1c1f ;  /* 0x001c1fff060f7589 */ /* 0x000e6200000e0000 */
[----:B------:R-:W-:-:S03]  /*f300*/  IMAD.IADD R16, R87, 0x1, -R16 ;  /* 0x0000000157107824 */ /* 0x000fc600078e0a10 */
[----:B------:R-:W-:Y:S04]  /*f310*/  SHFL.IDX PT, R12, R7, 0x1, 0x1c1f ;  /* 0x003c1f00070c7f89 */ /* 0x000fe800000e0000 */
[----:B------:R-:W2:Y:S04]  /*f320*/  SHFL.IDX PT, R13, R6, 0x1, 0x1c1f ;  /* 0x003c1f00060d7f89 */ /* 0x000ea800000e0000 */
[----:B------:R-:W-:Y:S04]  /*f330*/  SHFL.IDX PT, R10, R7, 0x2, 0x1c1f ;  /* 0x005c1f00070a7f89 */ /* 0x000fe800000e0000 */
[----:B------:R-:W3:Y:S04]  /*f340*/  SHFL.IDX PT, R11, R6, 0x2, 0x1c1f ;  /* 0x005c1f00060b7f89 */ /* 0x000ee800000e0000 */
[----:B------:R4:W-:Y:S04]  /*f350*/  SHFL.IDX PT, R9, R6, 0x3, 0x1c1f ;  /* 0x007c1f0006097f89 */ /* 0x0009e800000e0000 */
[----:B------:R1:W1:Y:S01]  /*f360*/  SHFL.IDX PT, R8, R7, 0x3, 0x1c1f ;  /* 0x007c1f0007087f89 */ /* 0x00026200000e0000 */
[----:B------:R-:W-:Y:S01]  /*f370*/  LOP3.LUT P0, RZ, R16, 0x3, RZ, 0xc0, !PT ;  /* 0x0000000310ff7812 */ /* 0x000fe2000780c0ff */
[----:B----4-:R-:W-:-:S05]  /*f380*/  IMAD.IADD R6, R86, 0x1, R69 ;  /* 0x0000000156067824 */ /* 0x010fca00078e0245 */
[C---:B------:R-:W-:Y:S02]  /*f390*/  IADD3 R18, R6.reuse, 0x8, RZ ;  /* 0x0000000806127810 */ /* 0x040fe40007ffe0ff */
[C---:B------:R-:W-:Y:S02]  /*f3a0*/  IADD3 R16, R6.reuse, 0x40, RZ ;  /* 0x0000004006107810 */ /* 0x040fe40007ffe0ff */
[C---:B-1----:R-:W-:Y:S02]  /*f3b0*/  IADD3 R7, R6.reuse, 0x48, RZ ;  /* 0x0000004806077810 */ /* 0x042fe40007ffe0ff */
[-C--:B------:R-:W-:Y:S02]  /*f3c0*/  ISETP.GE.OR P5, PT, R6, R0.reuse, P0 ;  /* 0x000000000600720c */ /* 0x080fe400007a6670 */
[-C--:B------:R-:W-:Y:S02]  /*f3d0*/  ISETP.GE.OR P4, PT, R18, R0.reuse, P0 ;  /* 0x000000001200720c */ /* 0x080fe40000786670 */
[----:B------:R-:W-:-:S02]  /*f3e0*/  ISETP.GE.OR P1, PT, R16, R0, P0 ;  /* 0x000000001000720c */ /* 0x000fc40000726670 */
[----:B------:R-:W-:-:S07]  /*f3f0*/  ISETP.GE.OR P0, PT, R7, R0, P0 ;  /* 0x000000000700720c */ /* 0x000fce0000706670 */
[----:B------:R1:W-:Y:S01]  /*f400*/  @!P5 ST.E [R14.64], R23 ;  /* 0x000000170e00d985 */ /* 0x0003e2000c101906 */
        /* <DEDUP_REMOVED lines=9> */
[----:B-1----:R-:W-:Y:S01]  /*f4a0*/  IADD3 R8, R248, R69, RZ ;  /* 0x00000045f8087210 */ /* 0x002fe20007ffe0ff */
[C---:B------:R-:W-:Y:S01]  /*f4b0*/  IMAD.WIDE.U32 R6, R3.reuse, c[0x0][0x3a0], RZ ;  /* 0x0000e80003067a25 */ /* 0x040fe200078e00ff */
[----:B------:R-:W-:Y:S01]  /*f4c0*/  SHF.R.S32.HI R9, RZ, 0x1f, R2 ;  /* 0x0000001fff097819 */ /* 0x000fe20000011402 */
[----:B------:R1:W2:Y:S02]  /*f4d0*/  LDS.128 R12, [R209+0x80] ;  /* 0x00008000d10c7984 */ /* 0x0002a40000000c00 */
[----:B------:R-:W-:Y:S02]  /*f4e0*/  IMAD R3, R3, c[0x0][0x3a4], R17 ;  /* 0x0000e90003037a24 */ /* 0x000fe400078e0211 */
[----:B------:R-:W-:Y:S01]  /*f4f0*/  @P2 IMAD.HI.U32 R10, R8, c[0x0][0x4ec], RZ ;  /* 0x00013b00080a2a27 */ /* 0x000fe200078e00ff */
[----:B------:R1:W3:Y:S02]  /*f500*/  LDS.128 R16, [R209+0x880] ;  /* 0x00088000d1107984 */ /* 0x0002e40000000c00 */
[----:B------:R-:W-:Y:S01]  /*f510*/  IADD3 R7, R7, R3, RZ ;  /* 0x0000000307077210 */ /* 0x000fe20007ffe0ff */
[----:B------:R-:W-:Y:S01]  /*f520*/  IMAD R9, R9, c[0x0][0x3f0], RZ ;  /* 0x0000fc0009097a24 */ /* 0x000fe200078e02ff */
[----:B------:R1:W4:Y:S01]  /*f530*/  LDS.128 R20, [R209+0x1080] ;  /* 0x00108000d1147984 */ /* 0x0003220000000c00 */
[----:B------:R-:W-:-:S02]  /*f540*/  MOV R3, R8 ;  /* 0x0000000800037202 */ /* 0x000fc40000000f00 */
[C---:B------:R-:W-:Y:S01]  /*f550*/  IMAD.WIDE.U32 R6, R4.reuse, c[0x0][0x3e8], R6 ;  /* 0x0000fa0004067a25 */ /* 0x040fe200078e0006 */
[----:B------:R1:W1:Y:S01]  /*f560*/  LDS.128 R24, [R209+0x1880] ;  /* 0x00188000d1187984 */ /* 0x0002620000000c00 */
[----:B------:R-:W-:Y:S02]  /*f570*/  @P2 SHF.R.U32.HI R3, RZ, c[0x0][0x4f0], R10 ;  /* 0x00013c00ff032a19 */ /* 0x000fe4000001160a */
[----:B------:R-:W-:Y:S01]  /*f580*/  IMAD R5, R4, c[0x0][0x3ec], R7 ;  /* 0x0000fb0004057a24 */ /* 0x000fe200078e0207 */
[----:B------:R1:W1:Y:S01]  /*f590*/  LDS.128 R28, [R209+0x2080] ;  /* 0x00208000d11c7984 */ /* 0x0002620000000c00 */
[----:B------:R-:W-:Y:S01]  /*f5a0*/  MOV R4, R6 ;  /* 0x0000000600047202 */ /* 0x000fe20000000f00 */
[----:B------:R-:W-:Y:S01]  /*f5b0*/  IMAD R7, R2, c[0x0][0x3f4], R9 ;  /* 0x0000fd0002077a24 */ /* 0x000fe200078e0209 */
[----:B------:R-:W-:Y:S01]  /*f5c0*/  SHF.R.S32.HI R6, RZ, 0x1f, R3 ;  /* 0x0000001fff067819 */ /* 0x000fe20000011403 */
[----:B------:R1:W1:Y:S01]  /*f5d0*/  LDS.128 R32, [R209+0x2880] ;  /* 0x00288000d1207984 */ /* 0x0002620000000c00 */
[----:B------:R-:W-:Y:S01]  /*f5e0*/  ISETP.GE.AND P2, PT, R204, c[0x0][0x3c8], PT ;  /* 0x0000f200cc007a0c */ /* 0x000fe20003f46270 */
[----:B------:R-:W-:Y:S01]  /*f5f0*/  IMAD.WIDE.U32 R4, R2, c[0x0][0x3f0], R4 ;  /* 0x0000fc0002047a25 */ /* 0x000fe200078e0004 */
[----:B------:R-:W-:Y:S01]  /*f600*/  IADD3 R2, -R3, RZ, RZ ;  /* 0x000000ff03027210 */ /* 0x000fe20007ffe1ff */
[----:B------:R1:W1:Y:S03]  /*f610*/  LDS.128 R36, [R209+0x3080] ;  /* 0x00308000d1247984 */ /* 0x0002660000000c00 */
[----:B------:R-:W-:Y:S01]  /*f620*/  IADD3 R5, R5, R7, RZ ;  /* 0x0000000705057210 */ /* 0x000fe20007ffe0ff */
[----:B------:R1:W1:Y:S01]  /*f630*/  LDS.128 R40, [R209+0x3880] ;  /* 0x00388000d1287984 */ /* 0x0002620000000c00 */
        /* <DEDUP_REMOVED lines=14> */
.L_x_1582:
[----:B------:R-:W-:Y:S05]  /*f720*/  BRA.DIV ~URZ, `(.L_x_1489) ;  /* 0x00007a827f007947 */ /* 0x000fea000b800000 */
[----:B------:R4:W2:Y:S02]  /*f730*/  SHFL.IDX PT, R2, R6, RZ, 0x181f ;  /* 0x00181fff06027589 */ /* 0x0008a400000e0000 */
.L_x_1583:
[----:B------:R-:W5:Y:S04]  /*f740*/  LDL.LU R4, [R1+0x28] ;  /* 0x0000280001047983 */ /* 0x000f680000300800 */
[----:B------:R-:W4:Y:S02]  /*f750*/  S2R R8, SR_TID.X ;  /* 0x0000000000087919 */ /* 0x000f240000002100 */
[----:B----4-:R-:W-:-:S04]  /*f760*/  SHF.R.S32.HI R3, RZ, 0x1f, R8 ;  /* 0x0000001fff037819 */ /* 0x010fc80000011408 */
[----:B------:R-:W-:-:S04]  /*f770*/  LEA.HI R3, R3, R8, RZ, 0x3 ;  /* 0x0000000803037211 */ /* 0x000fc800078f18ff */
[----:B------:R-:W-:Y:S02]  /*f780*/  SHF.R.S32.HI R3, RZ, 0x3, R3 ;  /* 0x00000003ff037819 */ /* 0x000fe40000011403 */
[----:B------:R-:W-:-:S03]  /*f790*/  SHF.R.S32.HI R8, RZ, 0x1f, R204 ;  /* 0x0000001fff087819 */ /* 0x000fc600000114cc */
[----:B-----5:R-:W-:-:S05]  /*f7a0*/  IMAD.IADD R4, R3, 0x1, R4 ;  /* 0x0000000103047824 */ /* 0x020fca00078e0204 */
[----:B------:R-:W-:-:S13]  /*f7b0*/  ISETP.GE.OR P1, PT, R4, R0, P2 ;  /* 0x000000000400720c */ /* 0x000fda0001726670 */
[----:B--2---:R-:W-:-:S04]  /*f7c0*/  @!P1 LEA R2, P0, R204, R2, 0x1 ;  /* 0x00000002cc029211 */ /* 0x004fc800078008ff */
[----:B---3--:R-:W-:-:S05]  /*f7d0*/  @!P1 LEA.HI.X R3, R204, R7, R8, 0x1, P0 ;  /* 0x00000007cc039211 */ /* 0x008fca00000f0c08 */
[----:B------:R2:W-:Y:S01]  /*f7e0*/  @!P1 ST.E.128 [R2.64], R12 ;  /* 0x0000000c02009985 */ /* 0x0005e2000c101d06 */
[----:B------:R-:W-:Y:S05]  /*f7f0*/  BRA.DIV ~URZ, `(.L_x_1490) ;  /* 0x00007a227f007947 */ /* 0x000fea000b800000 */
[----:B------:R3:W4:Y:S04]  /*f800*/  SHFL.IDX PT, R7, R5, 0x1, 0x181f ;  /* 0x00381f0005077f89 */ /* 0x00072800000e0000 */
[----:B--2---:R3:W2:Y:S02]  /*f810*/  SHFL.IDX PT, R2, R6, 0x1, 0x181f ;  /* 0x00381f0006027f89 */ /* 0x0046a400000e0000 */
.L_x_1584:
[----:B------:R-:W-:Y:S02]  /*f820*/  IADD3 R3, R4, 0x10, RZ ;  /* 0x0000001004037810 */ /* 0x000fe40007ffe0ff */
[----:B------:R-:W-:Y:S02]  /*f830*/  SHF.R.S32.HI R8, RZ, 0x1f, R204 ;  /* 0x0000001fff087819 */ /* 0x000fe400000114cc */
[----:B------:R-:W-:-:S13]  /*f840*/  ISETP.GE.OR P1, PT, R3, R0, P2 ;  /* 0x000000000300720c */ /* 0x000fda0001726670 */
[----:B--2---:R-:W-:-:S04]  /*f850*/  @!P1 LEA R2, P0, R204, R2, 0x1 ;  /* 0x00000002cc029211 */ /* 0x004fc800078008ff */
[----:B----4-:R-:W-:-:S05]  /*f860*/  @!P1 LEA.HI.X R3, R204, R7, R8, 0x1, P0 ;  /* 0x00000007cc039211 */ /* 0x010fca00000f0c08 */
[----:B------:R2:W-:Y:S01]  /*f870*/  @!P1 ST.E.128 [R2.64], R16 ;  /* 0x0000001002009985 */ /* 0x0005e2000c101d06 */
[----:B------:R-:W-:Y:S05]  /*f880*/  BRA.DIV ~URZ, `(.L_x_1491) ;  /* 0x00007a627f007947 */ /* 0x000fea000b800000 */
[----:B------:R4:W2:Y:S02]  /*f890*/  SHFL.IDX PT, R7, R5, 0x2, 0x181f ;  /* 0x00581f0005077f89 */ /* 0x0008a400000e0000 */
.L_x_1585:
[----:B------:R-:W-:Y:S05]  /*f8a0*/  BRA.DIV ~URZ, `(.L_x_1492) ;  /* 0x00007ab27f007947 */ /* 0x000fea000b800000 */
[----:B--2---:R2:W3:Y:S02]  /*f8b0*/  SHFL.IDX PT, R2, R6, 0x2, 0x181f ;  /* 0x00581f0006027f89 */ /* 0x0044e400000e0000 */
.L_x_1586:
[----:B------:R-:W-:Y:S02]  /*f8c0*/  IADD3 R3, R4, 0x20, RZ ;  /* 0x0000002004037810 */ /* 0x000fe40007ffe0ff */
[----:B------:R-:W-:Y:S02]  /*f8d0*/  SHF.R.S32.HI R8, RZ, 0x1f, R204 ;  /* 0x0000001fff087819 */ /* 0x000fe400000114cc */
[----:B------:R-:W-:-:S13]  /*f8e0*/  ISETP.GE.OR P1, PT, R3, R0, P2 ;  /* 0x000000000300720c */ /* 0x000fda0001726670 */
[----:B---3--:R-:W-:-:S04]  /*f8f0*/  @!P1 LEA R2, P0, R204, R2, 0x1 ;  /* 0x00000002cc029211 */ /* 0x008fc800078008ff */
[----:B------:R-:W-:-:S05]  /*f900*/  @!P1 LEA.HI.X R3, R204, R7, R8, 0x1, P0 ;  /* 0x00000007cc039211 */ /* 0x000fca00000f0c08 */
[----:B------:R3:W-:Y:S01]  /*f910*/  @!P1 ST.E.128 [R2.64], R20 ;  /* 0x0000001402009985 */ /* 0x0007e2000c101d06 */
[----:B------:R-:W-:Y:S05]  /*f920*/  BRA.DIV ~URZ, `(.L_x_1493) ;  /* 0x00007aa27f007947 */ /* 0x000fea000b800000 */
[----:B------:R2:W3:Y:S04]  /*f930*/  SHFL.IDX PT, R7, R5, 0x3, 0x181f ;  /* 0x00781f0005077f89 */ /* 0x0004e800000e0000 */
[----:B---3--:R2:W3:Y:S02]  /*f940*/  SHFL.IDX PT, R2, R6, 0x3, 0x181f ;  /* 0x00781f0006027f89 */ /* 0x0084e400000e0000 */
.L_x_1587:
[----:B------:R-:W-:Y:S02]  /*f950*/  IADD3 R3, R4, 0x30, RZ ;  /* 0x0000003004037810 */ /* 0x000fe40007ffe0ff */
[----:B------:R-:W-:Y:S02]  /*f960*/  SHF.R.S32.HI R8, RZ, 0x1f, R204 ;  /* 0x0000001fff087819 */ /* 0x000fe400000114cc */
[----:B------:R-:W-:-:S13]  /*f970*/  ISETP.GE.OR P1, PT, R3, R0, P2 ;  /* 0x000000000300720c */ /* 0x000fda0001726670 */
[----:B---3--:R-:W-:-:S04]  /*f980*/  @!P1 LEA R2, P0, R204, R2, 0x1 ;  /* 0x00000002cc029211 */ /* 0x008fc800078008ff */
[----:B------:R-:W-:-:S05]  /*f990*/  @!P1 LEA.HI.X R3, R204, R7, R8, 0x1, P0 ;  /* 0x00000007cc039211 */ /* 0x000fca00000f0c08 */
[----:B-1----:R1:W-:Y:S01]  /*f9a0*/  @!P1 ST.E.128 [R2.64], R24 ;  /* 0x0000001802009985 */ /* 0x0023e2000c101d06 */
[----:B------:R-:W-:Y:S05]  /*f9b0*/  BRA.DIV ~URZ, `(.L_x_1494) ;  /* 0x00007ae27f007947 */ /* 0x000fea000b800000 */
[----:B------:R3:W1:Y:S02]  /*f9c0*/  SHFL.IDX PT, R7, R5, 0x4, 0x181f ;  /* 0x00981f0005077f89 */ /* 0x00066400000e0000 */
.L_x_1588:
[----:B------:R-:W-:Y:S05]  /*f9d0*/  BRA.DIV ~URZ, `(.L_x_1495) ;  /* 0x00007b327f007947 */ /* 0x000fea000b800000 */
[----:B-1----:R1:W2:Y:S02]  /*f9e0*/  SHFL.IDX PT, R2, R6, 0x4, 0x181f ;  /* 0x00981f0006027f89 */ /* 0x0022a400000e0000 */
.L_x_1589:
        /* <DEDUP_REMOVED lines=9> */
.L_x_1590:
        /* <DEDUP_REMOVED lines=8> */
.L_x_1591:
[----:B------:R-:W-:Y:S05]  /*fb00*/  BRA.DIV ~URZ, `(.L_x_1498) ;  /* 0x00007bb27f007947 */ /* 0x000fea000b800000 */
[----:B--2---:R2:W1:Y:S02]  /*fb10*/  SHFL.IDX PT, R2, R6, 0x6, 0x181f ;  /* 0x00d81f0006027f89 */ /* 0x00446400000e0000 */
.L_x_1592:
[----:B------:R-:W-:Y:S02]  /*fb20*/  IADD3 R3, R4, 0x60, RZ ;  /* 0x0000006004037810 */ /* 0x000fe40007ffe0ff */
[----:B------:R-:W-:Y:S02]  /*fb30*/  SHF.R.S32.HI R8, RZ, 0x1f, R204 ;  /* 0x0000001fff087819 */ /* 0x000fe400000114cc */
[----:B------:R-:W-:-:S13]  /*fb40*/  ISETP.GE.OR P1, PT, R3, R0, P2 ;  /* 0x000000000300720c */ /* 0x000fda0001726670 */
[----:B-1----:R-:W-:-:S04]  /*fb50*/  @!P1 LEA R2, P0, R204, R2, 0x1 ;  /* 0x00000002cc029211 */ /* 0x002fc800078008ff */
[----:B------:R-:W-:-:S05]  /*fb60*/  @!P1 LEA.HI.X R3, R204, R7, R8, 0x1, P0 ;  /* 0x00000007cc039211 */ /* 0x000fca00000f0c08 */
[----:B------:R1:W-:Y:S01]  /*fb70*/  @!P1 ST.E.128 [R2.64], R36 ;  /* 0x0000002402009985 */ /* 0x0003e2000c101d06 */
[----:B------:R-:W-:Y:S05]  /*fb80*/  BRA.DIV ~URZ, `(.L_x_1499) ;  /* 0x00007ba27f007947 */ /* 0x000fea000b800000 */
[----:B---34-:R-:W3:Y:S04]  /*fb90*/  SHFL.IDX PT, R5, R5, 0x7, 0x181f ;  /* 0x00f81f0005057f89 */ /* 0x018ee800000e0000 */
[----:B-1----:R1:W4:Y:S02]  /*fba0*/  SHFL.IDX PT, R3, R6, 0x7, 0x181f ;  /* 0x00f81f0006037f89 */ /* 0x00232400000e0000 */
.L_x_1593:
        /* <DEDUP_REMOVED lines=8> */
.L_x_1487:
        /* <DEDUP_REMOVED lines=33> */
.L_x_1594:
[----:B------:R-:W-:Y:S05]  /*fe40*/  BRA.DIV ~URZ, `(.L_x_1502) ;  /* 0x00007a227f007947 */ /* 0x000fea000b800000 */
[----:B------:R3:W4:Y:S02]  /*fe50*/  SHFL.IDX PT, R0, R12, RZ, 0x1c1f ;  /* 0x001c1fff0c007589 */ /* 0x00072400000e0000 */
.L_x_1595:
        /* <DEDUP_REMOVED lines=39> */
[----:B------:R-:W-:-:S03]  /*100d0*/  ISETP.GE.AND P2, PT, R10, c[0x0][0x3c8], PT ;  /* 0x0000f2000a007a0c */ /* 0x000fc60003f46270 */
[----:B------:R2:W-:Y:S01]  /*100e0*/  @!P1 ST.E.64 [R2.64], R62 ;  /* 0x0000003e02009985 */ /* 0x0005e2000c101b06 */
[----:B------:R-:W-:-:S04]  /*100f0*/  @!P6 LEA R8, P1, R15, R0, 0x2 ;  /* 0x000000000f08e211 */ /* 0x000fc800078210ff */
[----:B------:R-:W-:Y:S02]  /*10100*/  @!P6 LEA.HI.X R9, R15, R4, R16, 0x2, P1 ;  /* 0x000000040f09e211 */ /* 0x000fe400008f1410 */
[----:B---3--:R-:W-:-:S04]  /*10110*/  @!P3 LEA R6, P1, R13, R0, 0x2 ;  /* 0x000000000d06b211 */ /* 0x008fc800078210ff */
[----:B------:R-:W-:Y:S01]  /*10120*/  @!P3 LEA.HI.X R7, R13, R4, R14, 0x2, P1 ;  /* 0x000000040d07b211 */ /* 0x000fe200008f140e */
[----:B------:R3:W-:Y:S04]  /*10130*/  @!P6 ST.E.64 [R8.64], R96 ;  /* 0x000000600800e985 */ /* 0x0007e8000c101b06 */
[----:B------:R3:W-:Y:S01]  /*10140*/  @!P3 ST.E.64 [R6.64], R74 ;  /* 0x0000004a0600b985 */ /* 0x0007e2000c101b06 */
[----:B--2---:R-:W-:-:S04]  /*10150*/  @!P2 LEA R2, P1, R10, R0, 0x2 ;  /* 0x000000000a02a211 */ /* 0x004fc800078210ff */
[----:B------:R-:W-:-:S05]  /*10160*/  @!P2 LEA.HI.X R3, R10, R4, R11, 0x2, P1 ;  /* 0x000000040a03a211 */ /* 0x000fca00008f140b */
[----:B------:R3:W-:Y:S04]  /*10170*/  @!P2 ST.E.64 [R2.64], R58 ;  /* 0x0000003a0200a985 */ /* 0x0007e8000c101b06 */
.L_x_1504:
[----:B------:R-:W-:Y:S05]  /*10180*/  BSYNC B0 ;  /* 0x0000000000007941 */ /* 0x000fea0003800000 */
.L_x_1503:
[----:B------:R-:W-:Y:S05]  /*10190*/  BRA.DIV ~URZ, `(.L_x_1505) ;  /* 0x000077427f007947 */ /* 0x000fea000b800000 */
[----:B--2---:R2:W1:Y:S04]  /*101a0*/  SHFL.IDX PT, R4, R5, 0x1, 0x1c1f ;  /* 0x003c1f0005047f89 */ /* 0x00446800000e0000 */
[----:B----4-:R2:W4:Y:S02]  /*101b0*/  SHFL.IDX PT, R0, R12, 0x1, 0x1c1f ;  /* 0x003c1f000c007f89 */ /* 0x01052400000e0000 */
.L_x_1596:
        /* <DEDUP_REMOVED lines=40> */
[----:B--2---:R-:W-:-:S04]  /*10440*/  @!P2 LEA R8, P6, R17, R0, 0x2 ;  /* 0x000000001108a211 */ /* 0x004fc800078c10ff */
[----:B------:R-:W-:Y:S02]  /*10450*/  @!P2 LEA.HI.X R9, R17, R4, R18, 0x2, P6 ;  /* 0x000000041109a211 */ /* 0x000fe400030f1412 */
[----:B---3--:R-:W-:-:S04]  /*10460*/  @!P1 LEA R6, P6, R15, R0, 0x2 ;  /* 0x000000000f069211 */ /* 0x008fc800078c10ff */
[----:B------:R-:W-:Y:S01]  /*10470*/  @!P1 LEA.HI.X R7, R15, R4, R16, 0x2, P6 ;  /* 0x000000040f079211 */ /* 0x000fe200030f1410 */
[----:B------:R2:W-:Y:S04]  /*10480*/  @!P3 ST.E.64 [R10.64], R104 ;  /* 0x000000680a00b985 */ /* 0x0005e8000c101b06 */
[----:B------:R2:W-:Y:S01]  /*10490*/  @!P2 ST.E.64 [R8.64], R102 ;  /* 0x000000660800a985 */ /* 0x0005e2000c101b06 */
[----:B-1----:R-:W-:-:S04]  /*104a0*/  @!P0 LEA R2, P6, R13, R0, 0x2 ;  /* 0x000000000d028211 */ /* 0x002fc800078c10ff */
[----:B------:R-:W-:Y:S01]  /*104b0*/  @!P0 LEA.HI.X R3, R13, R4, R14, 0x2, P6 ;  /* 0x000000040d038211 */ /* 0x000fe200030f140e */
[----:B------:R2:W-:Y:S04]  /*104c0*/  @!P1 ST.E.64 [R6.64], R76 ;  /* 0x0000004c06009985 */ /* 0x0005e8000c101b06 */
[----:B------:R2:W-:Y:S04]  /*104d0*/  @!P0 ST.E.64 [R2.64], R60 ;  /* 0x0000003c02008985 */ /* 0x0005e8000c101b06 */
.L_x_1507:
[----:B------:R-:W-:Y:S05]  /*104e0*/  BSYNC B0 ;  /* 0x0000000000007941 */ /* 0x000fea0003800000 */
.L_x_1506:
[----:B------:R-:W-:Y:S05]  /*104f0*/  BRA.DIV ~URZ, `(.L_x_1508) ;  /* 0x000074b27f007947 */ /* 0x000fea000b800000 */
[----:B-1----:R1:W2:Y:S02]  /*10500*/  SHFL.IDX PT, R4, R5, 0x2, 0x1c1f ;  /* 0x005c1f0005047f89 */ /* 0x0022a400000e0000 */
.L_x_1597:
[----:B------:R-:W-:Y:S05]  /*10510*/  BRA.DIV ~URZ, `(.L_x_1509) ;  /* 0x000075027f007947 */ /* 0x000fea000b800000 */
[----:B----4-:R4:W1:Y:S02]  /*10520*/  SHFL.IDX PT, R0, R12, 0x2, 0x1c1f ;  /* 0x005c1f000c007f89 */ /* 0x01086400000e0000 */
.L_x_1598:
[----:B------:R-:W-:Y:S01]  /*10530*/  BSSY B0, `(.L_x_1510) ;  /* 0x0000032000007945 */ /* 0x000fe20003800000 */
        /* <DEDUP_REMOVED lines=19> */
[----:B-----5:R-:W-:Y:S02]  /*10670*/  ISETP.GE.AND P0, PT, R21, c[0x0][0x3c8], PT ;  /* 0x0000f20015007a0c */ /* 0x020fe40003f06270 */
[----:B----4-:R-:W-:-:S07]  /*10680*/  ISETP.GE.AND P4, PT, R10, c[0x0][0x3c8], PT ;  /* 0x0000f2000a007a0c */ /* 0x010fce0003f86270 */
[CC--:B-1----:R-:W-:Y:S02]  /*10690*/  @!P3 LEA R6, P2, R8.reuse, R0.reuse, 0x2 ;  /* 0x000000000806b211 */ /* 0x0c2fe400078410ff */
[----:B------:R-:W-:Y:S02]  /*106a0*/  @!P1 LEA R2, P6, R23, R0, 0x2 ;  /* 0x0000000017029211 */ /* 0x000fe400078c10ff */
[----:B------:R-:W-:Y:S02]  /*106b0*/  @!P3 LEA.HI.X R7, R8, R4, R9, 0x2, P2 ;  /* 0x000000040807b211 */ /* 0x000fe400010f1409 */
[----:B------:R-:W-:Y:S02]  /*106c0*/  @!P0 LEA R8, P2, R21, R0, 0x2 ;  /* 0x0000000015088211 */ /* 0x000fe400078410ff */
[-C--:B------:R-:W-:Y:S01]  /*106d0*/  @!P1 LEA.HI.X R3, R23, R4.reuse, R24, 0x2, P6 ;  /* 0x0000000417039211 */ /* 0x080fe200030f1418 */
[----:B------:R-:W-:Y:S01]  /*106e0*/  @!P3 ST.E.64 [R6.64], R48 ;  /* 0x000000300600b985 */ /* 0x000fe2000c101b06 */
[----:B------:R-:W-:-:S02]  /*106f0*/  @!P0 LEA.HI.X R9, R21, R4, R22, 0x2, P2 ;  /* 0x0000000415098211 */ /* 0x000fc400010f1416 */
[----:B------:R-:W-:Y:S01]  /*10700*/  ISETP.GE.AND P3, PT, R19, c[0x0][0x3c8], PT ;  /* 0x0000f20013007a0c */ /* 0x000fe20003f66270 */
[----:B------:R1:W-:Y:S01]  /*10710*/  @!P1 ST.E.64 [R2.64], R34 ;  /* 0x0000002202009985 */ /* 0x0003e2000c101b06 */
[----:B------:R-:W-:-:S03]  /*10720*/  ISETP.GE.AND P2, PT, R17, c[0x0][0x3c8], PT ;  /* 0x0000f20011007a0c */ /* 0x000fc60003f46270 */
[----:B------:R2:W-:Y:S01]  /*10730*/  @!P0 ST.E.64 [R8.64], R38 ;  /* 0x0000002608008985 */ /* 0x0005e2000c101b06 */
[----:B------:R-:W-:Y:S02]  /*10740*/  ISETP.GE.AND P1, PT, R15, c[0x0][0x3c8], PT ;  /* 0x0000f2000f007a0c */ /* 0x000fe40003f26270 */
[----:B------:R-:W-:Y:S02]  /*10750*/  ISETP.GE.AND P0, PT, R13, c[0x0][0x3c8], PT ;  /* 0x0000f2000d007a0c */ /* 0x000fe40003f06270 */
[----:B-1----:R-:W-:-:S04]  /*10760*/  @!P4 LEA R2, P6, R10, R0, 0x2 ;  /* 0x000000000a02c211 */ /* 0x002fc800078c10ff */
[----:B------:R-:W-:Y:S02]  /*10770*/  @!P4 LEA.HI.X R3, R10, R4, R11, 0x2, P6 ;  /* 0x000000040a03c211 */ /* 0x000fe400030f140b */
[----:B------:R-:W-:-:S03]  /*10780*/  @!P3 LEA R10, P6, R19, R0, 0x2 ;  /* 0x00000000130ab211 */ /* 0x000fc600078c10ff */
[----:B------:R1:W-:Y:S01]  /*10790*/  @!P4 ST.E.64 [R2.64], R42 ;  /* 0x0000002a0200c985 */ /* 0x0003e2000c101b06 */
[----:B--2---:R-:W-:Y:S02]  /*107a0*/  @!P2 LEA R8, P4, R17, R0, 0x2 ;  /* 0x000000001108a211 */ /* 0x004fe400078810ff */
[----:B------:R-:W-:Y:S02]  /*107b0*/  @!P3 LEA.HI.X R11, R19, R4, R20, 0x2, P6 ;  /* 0x00000004130bb211 */ /* 0x000fe400030f1414 */
[----:B------:R-:W-:Y:S02]  /*107c0*/  @!P1 LEA R6, P6, R15, R0, 0x2 ;  /* 0x000000000f069211 */ /* 0x000fe400078c10ff */
        /* <DEDUP_REMOVED lines=8> */
.L_x_1511:
[----:B------:R-:W-:Y:S05]  /*10850*/  BSYNC B0 ;  /* 0x0000000000007941 */ /* 0x000fea0003800000 */
.L_x_1510:
[----:B------:R-:W-:Y:S05]  /*10860*/  BRA.DIV ~URZ, `(.L_x_1512) ;  /* 0x000072227f007947 */ /* 0x000fea000b800000 */
[----:B--2---:R2:W3:Y:S04]  /*10870*/  SHFL.IDX PT, R4, R5, 0x3, 0x1c1f ;  /* 0x007c1f0005047f89 */ /* 0x0044e800000e0000 */
[----:B-1----:R2:W1:Y:S02]  /*10880*/  SHFL.IDX PT, R0, R12, 0x3, 0x1c1f ;  /* 0x007c1f000c007f89 */ /* 0x00246400000e0000 */
.L_x_1599:
[----:B------:R-:W-:Y:S05]  /*10890*/  @P5 BRA `(.L_x_1500) ;  /* 0x00000f9000005947 */ /* 0x000fea0003800000 */
[----:B---3--:R-:W3:Y:S04]  /*108a0*/  LDL R6, [R1+0x2c] ;  /* 0x00002c0001067983 */ /* 0x008ee80000100800 */
[----:B------:R-:W5:Y:S04]  /*108b0*/  LDL R10, [R1+0x60] ;  /* 0x00006000010a7983 */ /* 0x000f680000100800 */
[----:B--2---:R-:W2:Y:S04]  /*108c0*/  LDL R7, [R1+0xac] ;  /* 0x0000ac0001077983 */ /* 0x004ea80000100800 */
[----:B----4-:R-:W4:Y:S04]  /*108d0*/  LDL R8, [R1+0x5c] ;  /* 0x00005c0001087983 */ /* 0x010f280000100800 */
        /* <DEDUP_REMOVED lines=12> */
[----:B-----5:R-:W-:-:S11]  /*109a0*/  ISETP.GE.AND P4, PT, R10, c[0x0][0x3c8], PT ;  /* 0x0000f2000a007a0c */ /* 0x020fd60003f86270 */
[----:B-1----:R-:W-:Y:S02]  /*109b0*/  @!P0 LEA R2, P1, R6, R0, 0x2 ;  /* 0x0000000006028211 */ /* 0x002fe400078210ff */
[----:B----4-:R-:W-:Y:S02]  /*109c0*/  ISETP.GE.AND P5, PT, R8, c[0x0][0x3c8], PT ;  /* 0x0000f20008007a0c */ /* 0x010fe40003fa6270 */
[----:B--2---:R-:W-:Y:S02]  /*109d0*/  @!P0 LEA.HI.X R3, R6, R4, R7, 0x2, P1 ;  /* 0x0000000406038211 */ /* 0x004fe400008f1407 */
[----:B------:R-:W-:-:S03]  /*109e0*/  ISETP.GE.AND P3, PT, R18, c[0x0][0x3c8], PT ;  /* 0x0000f20012007a0c */ /* 0x000fc60003f66270 */
[----:B------:R1:W-:Y:S01]  /*109f0*/  @!P0 ST.E.64 [R2.64], R30 ;  /* 0x0000001e02008985 */ /* 0x0003e2000c101b06 */
[----:B------:R-:W-:Y:S02]  /*10a00*/  @!P4 LEA R6, P0, R10, R0, 0x2 ;  /* 0x000000000a06c211 */ /* 0x000fe400078010ff */
[----:B------:R-:W-:Y:S02]  /*10a10*/  ISETP.GE.AND P2, PT, R16, c[0x0][0x3c8], PT ;  /* 0x0000f20010007a0c */ /* 0x000fe40003f46270 */
[----:B------:R-:W-:Y:S02]  /*10a20*/  @!P4 LEA.HI.X R7, R10, R4, R11, 0x2, P0 ;  /* 0x000000040a07c211 */ /* 0x000fe400000f140b */
[----:B------:R-:W-:Y:S02]  /*10a30*/  ISETP.GE.AND P1, PT, R14, c[0x0][0x3c8], PT ;  /* 0x0000f2000e007a0c */ /* 0x000fe40003f26270 */
[----:B------:R-:W-:Y:S01]  /*10a40*/  ISETP.GE.AND P0, PT, R12, c[0x0][0x3c8], PT ;  /* 0x0000f2000c007a0c */ /* 0x000fe20003f06270 */
        /* <DEDUP_REMOVED lines=23> */
.L_x_1485:
[----:B------:R-:W2:Y:S04]  /*10bc0*/  LDL.LU R0, [R1+0x64] ;  /* 0x0000640001007983 */ /* 0x000ea80000300800 */
[----:B------:R-:W3:Y:S01]  /*10bd0*/  LDL.LU R7, [R1+0x68] ;  /* 0x0000680001077983 */ /* 0x000ee20000300800 */
[----:B------:R-:W-:Y:S02]  /*10be0*/  ISETP.NE.U32.AND P1, PT, RZ, c[0x0][0x508], PT ;  /* 0x00014200ff007a0c */ /* 0x000fe40003f25070 */
[----:B------:R-:W-:Y:S01]  /*10bf0*/  ISETP.NE.U32.AND P3, PT, RZ, c[0x0][0x500], PT ;  /* 0x00014000ff007a0c */ /* 0x000fe20003f65070 */
[----:B-1----:R-:W4:Y:S01]  /*10c00*/  LDL.LU R6, [R1+0x34] ;  /* 0x0000340001067983 */ /* 0x002f220000300800 */
[----:B------:R-:W-:Y:S01]  /*10c10*/  ISETP.NE.AND.EX P1, PT, RZ, c[0x0][0x50c], PT, P1 ;  /* 0x00014300ff007a0c */ /* 0x000fe20003f25310 */
[----:B------:R-:W-:Y:S01]  /*10c20*/  IMAD.MOV.U32 R19, RZ, RZ, c[0x0][0x388] ;  /* 0x0000e200ff137624 */ /* 0x000fe200078e00ff */
[----:B------:R-:W-:-:S02]  /*10c30*/  ISETP.NE.AND.EX P3, PT, RZ, c[0x0][0x504], PT, P3 ;  /* 0x00014100ff007a0c */ /* 0x000fc40003f65330 */
[----:B--2---:R-:W-:-:S09]  /*10c40*/  IADD3 R2, P2, R0, c[0x0][0x500], RZ ;  /* 0x0001400000027a10 */ /* 0x004fd20007f5e0ff */
[----:B------:R-:W-:Y:S01]  /*10c50*/  @P1 IADD3 R4, P0, R0, c[0x0][0x508], RZ ;  /* 0x0001420000041a10 */ /* 0x000fe20007f1e0ff */
[----:B------:R-:W-:Y:S01]  /*10c60*/  IMAD.MOV.U32 R0, RZ, RZ, RZ ;  /* 0x000000ffff007224 */ /* 0x000fe200078e00ff */
        /* <DEDUP_REMOVED lines=8> */
[----:B-1----:R1:W2:Y:S04]  /*10cf0*/  LDG.E R4, [R2.64] ;  /* 0x0000000602047981 */ /* 0x0022a8000c1e1900 */
[----:B-1----:R-:W2:Y:S02]  /*10d00*/  LDG.E R2, [R2.64+0x4] ;  /* 0x0000040602027981 */ /* 0x002ea4000c1e1900 */
[----:B--2--5:R-:W-:Y:S02]  /*10d10*/  IADD3 R19, -R4, R2, RZ ;  /* 0x0000000204137210 */ /* 0x024fe40007ffe1ff */
.L_x_1513:
        /* <DEDUP_REMOVED lines=60> */
.L_x_1515:
[----:B------:R-:W-:Y:S05]  /*110e0*/  BSYNC B0 ;  /* 0x0000000000007941 */ /* 0x000fea0003800000 */
.L_x_1514:
[----:B------:R-:W-:-:S13]  /*110f0*/  ISETP.GT.AND P0, PT, R20, 0x1, PT ;  /* 0x000000011400780c */ /* 0x000fda0003f04270 */
[----:B------:R-:W-:Y:S05]  /*11100*/  @P0 BRA `(.L_x_1500) ;  /* 0x0000072000000947 */ /* 0x000fea0003800000 */
[----:B-1----:R-:W2:Y:S01]  /*11110*/  LDL R5, [R1+0x28] ;  /* 0x0000280001057983 */ /* 0x002ea20000100800 */
[----:B------:R-:W-:Y:S01]  /*11120*/  MOV R2, c[0x0][0x4e8] ;  /* 0x00013a0000027a02 */ /* 0x000fe20000000f00 */
[----:B------:R-:W-:-:S03]  /*11130*/  IMAD R4, R18, c[0x0][0x3a0], RZ ;  /* 0x0000e80012047a24 */ /* 0x000fc600078e02ff */
        /* <DEDUP_REMOVED lines=31> */
.L_x_1600:
[----:B------:R-:W-:Y:S05]  /*11330*/  BRA.DIV ~URZ, `(.L_x_1517) ;  /* 0x000068927f007947 */ /* 0x000fea000b800000 */
[----:B------:R3:W4:Y:S02]  /*11340*/  SHFL.IDX PT, R2, R6, RZ, 0x181f ;  /* 0x00181fff06027589 */ /* 0x00072400000e0000 */
.L_x_1601:
        /* <DEDUP_REMOVED lines=15> */
.L_x_1602:
        /* <DEDUP_REMOVED lines=8> */
.L_x_1603:
[----:B------:R-:W-:Y:S05]  /*114c0*/  BRA.DIV ~URZ, `(.L_x_1520) ;  /* 0x000068b27f007947 */ /* 0x000fea000b800000 */
[----:B-1----:R1:W2:Y:S02]  /*114d0*/  SHFL.IDX PT, R2, R6, 0x2, 0x181f ;  /* 0x00581f0006027f89 */ /* 0x0022a400000e0000 */
.L_x_1604:
        /* <DEDUP_REMOVED lines=9> */
.L_x_1605:
        /* <DEDUP_REMOVED lines=8> */
.L_x_1606:
[----:B------:R-:W-:Y:S05]  /*115f0*/  BRA.DIV ~URZ, `(.L_x_1523) ;  /* 0x000069327f007947 */ /* 0x000fea000b800000 */
[----:B--2---:R2:W1:Y:S02]  /*11600*/  SHFL.IDX PT, R2, R6, 0x4, 0x181f ;  /* 0x00981f0006027f89 */ /* 0x00446400000e0000 */
.L_x_1607:
        /* <DEDUP_REMOVED lines=9> */
.L_x_1608:
        /* <DEDUP_REMOVED lines=8> */
.L_x_1609:
[----:B------:R-:W-:Y:S05]  /*11720*/  BRA.DIV ~URZ, `(.L_x_1526) ;  /* 0x000069b27f007947 */ /* 0x000fea000b800000 */
[----:B--2---:R2:W3:Y:S02]  /*11730*/  SHFL.IDX PT, R2, R6, 0x6, 0x181f ;  /* 0x00d81f0006027f89 */ /* 0x0044e400000e0000 */
.L_x_1610:
        /* <DEDUP_REMOVED lines=9> */
.L_x_1611:
[----:B------:R-:W-:Y:S02]  /*117d0*/  IADD3 R0, R0, 0x70, RZ ;  /* 0x0000007000007810 */ /* 0x000fe40007ffe0ff */
[----:B-12---:R-:W-:Y:S02]  /*117e0*/  SHF.R.S32.HI R6, RZ, 0x1f, R204 ;  /* 0x0000001fff067819 */ /* 0x006fe400000114cc */
[----:B------:R-:W-:-:S13]  /*117f0*/  ISETP.GE.OR P1, PT, R0, R4, P0 ;  /* 0x000000040000720c */ /* 0x000fda0000726670 */
[----:B----4-:R-:W-:-:S04]  /*11800*/  @!P1 LEA R2, P0, R204, R2, 0x1 ;  /* 0x00000002cc029211 */ /* 0x010fc800078008ff */
[----:B---3--:R-:W-:-:S05]  /*11810*/  @!P1 LEA.HI.X R3, R204, R5, R6, 0x1, P0 ;  /* 0x00000005cc039211 */ /* 0x008fca00000f0c06 */
[----:B------:R1:W-:Y:S04]  /*11820*/  @!P1 ST.E.128 [R2.64], RZ ;  /* 0x000000ff02009985 */ /* 0x0003e8000c101d06 */
.L_x_1500:
[----:B------:R-:W-:Y:S05]  /*11830*/  BSYNC B1 ;  /* 0x0000000000017941 */ /* 0x000fea0003800000 */
.L_x_1484:
        /* <DEDUP_REMOVED lines=15> */
.L_x_1612:
[----:B------:R-:W-:Y:S05]  /*11930*/  BRA.DIV ~URZ, `(.L_x_1530) ;  /* 0x000069527f007947 */ /* 0x000fea000b800000 */
[----:B------:R3:W4:Y:S02]  /*11940*/  SHFL.IDX PT, R8, R68, 0x1, 0x1f ;  /* 0x00201f0044087f89 */ /* 0x00072400000e0000 */
.L_x_1613:
        /* <DEDUP_REMOVED lines=19> */
.L_x_1614:
        /* <DEDUP_REMOVED lines=16> */
.L_x_1615:
[----:B---3--:R-:W-:Y:S01]  /*11b80*/  IMAD R0, R0, c[0x0][0x538], RZ ;  /* 0x00014e0000007a24 */ /* 0x008fe200078e02ff */
[----:B------:R-:W-:Y:S04]  /*11b90*/  BSSY B1, `(.L_x_1533) ;  /* 0x00000ce000017945 */ /* 0x000fe80003800000 */
[----:B----4-:R-:W-:-:S04]  /*11ba0*/  IADD3 R8, R0, R8, RZ ;  /* 0x0000000800087210 */ /* 0x010fc80007ffe0ff */
[----:B--2---:R-:W-:-:S13]  /*11bb0*/  ISETP.GT.AND P6, PT, R8, R9, PT ;  /* 0x000000090800720c */ /* 0x004fda0003fc4270 */
[----:B------:R-:W-:Y:S05]  /*11bc0*/  @P6 BRA `(.L_x_1534) ;  /* 0x0000025000006947 */ /* 0x000fea0003800000 */
.L_x_1538:
        /* <DEDUP_REMOVED lines=17> */
.L_x_1616:
        /* <DEDUP_REMOVED lines=16> */
.L_x_1617:
[----:B--2---:R-:W-:-:S05]  /*11de0*/  IMAD R0, R0, c[0x0][0x538], RZ ;  /* 0x00014e0000007a24 */ /* 0x004fca00078e02ff */
[----:B------:R-:W-:-:S04]  /*11df0*/  IADD3 R8, R0, R8, RZ ;  /* 0x0000000800087210 */ /* 0x000fc80007ffe0ff */
[----:B------:R-:W-:-:S13]  /*11e00*/  ISETP.GT.AND P6, PT, R8, R9, PT ;  /* 0x000000090800720c */ /* 0x000fda0003fc4270 */
[----:B-1----:R-:W-:Y:S05]  /*11e10*/  @!P6 BRA `(.L_x_1538) ;  /* 0xfffffdb00000e947 */ /* 0x002fea000383ffff */
.L_x_1534:
[----:B------:R-:W-:-:S05]  /*11e20*/  IADD3 R5, -R0, R8, RZ ;  /* 0x0000000800057210 */ /* 0x000fca0007ffe1ff */
[----:B------:R-:W-:-:S05]  /*11e30*/  IMAD R0, R4, c[0x0][0x538], R5 ;  /* 0x00014e0004007a24 */ /* 0x000fca00078e0205 */
[----:B------:R-:W-:Y:S01]  /*11e40*/  ISETP.GT.AND P0, PT, R0, R9, PT ;  /* 0x000000090000720c */ /* 0x000fe20003f04270 */
[----:B------:R-:W-:-:S12]  /*11e50*/  BRA.DIV ~URZ, `(.L_x_1539) ;  /* 0x000068927f007947 */ /* 0x000fd8000b800000 */
[----:B------:R-:W-:-:S03]  /*11e60*/  VOTE.ANY R10, PT, !P0 ;  /* 0x00000000000a7806 */ /* 0x000fc600040e0100 */
.L_x_1618:
[----:B------:R-:W2:Y:S01]  /*11e70*/  LDL.LU R2, [R1+0x3c] ;  /* 0x00003c0001027983 */ /* 0x000ea20000300800 */
[----:B------:R-:W2:Y:S02]  /*11e80*/  POPC R0, R10 ;  /* 0x0000000a00007309 */ /* 0x000ea40000000000 */
[----:B--2---:R-:W-:-:S05]  /*11e90*/  IADD3 R2, R0, R2, RZ ;  /* 0x0000000200027210 */ /* 0x004fca0007ffe0ff */
[----:B------:R2:W-:Y:S01]  /*11ea0*/  STL [R1+0x3c], R2 ;  /* 0x00003c0201007387 */ /* 0x0005e20000100800 */
[----:B------:R-:W-:Y:S05]  /*11eb0*/  BRA.DIV ~URZ, `(.L_x_1540) ;  /* 0x000068827f007947 */ /* 0x000fea000b800000 */
[----:B------:R3:W4:Y:S04]  /*11ec0*/  SHFL.IDX PT, R8, R6, R0, 0x1f ;  /* 0x00001f0006087589 */ /* 0x00072800000e0000 */
[----:B------:R3:W1:Y:S02]  /*11ed0*/  SHFL.IDX PT, R7, R7, R0, 0x1f ;  /* 0x00001f0007077589 */ /* 0x00066400000e0000 */
.L_x_1619:
[----:B------:R-:W-:Y:S01]  /*11ee0*/  ISETP.NE.AND P0, PT, R10, RZ, PT ;  /* 0x000000ff0a00720c */ /* 0x000fe20003f05270 */
[----:B------:R-:W-:-:S12]  /*11ef0*/  BSSY B0, `(.L_x_1541) ;  /* 0x0000005000007945 */ /* 0x000fd80003800000 */
[----:B------:R-:W-:Y:S05]  /*11f00*/  @!P0 BRA `(.L_x_1542) ;  /* 0x0000003000008947 */ /* 0x000fea0003800000 */
[----:B---3--:R-:W-:Y:S01]  /*11f10*/  IADD3 R0, R0, -0x1, RZ ;  /* 0xffffffff00007810 */ /* 0x008fe20007ffe0ff */
[----:B------:R-:W-:Y:S05]  /*11f20*/  BRA.DIV ~URZ, `(.L_x_1543) ;  /* 0x000068e27f007947 */ /* 0x000fea000b800000 */
[----:B------:R3:W2:Y:S02]  /*11f30*/  SHFL.IDX PT, R11, R4, R0, 0x1f ;  /* 0x00001f00040b7589 */ /* 0x0006a400000e0000 */
.L_x_1542:
[----:B------:R-:W-:Y:S05]  /*11f40*/  BSYNC B0 ;  /* 0x0000000000007941 */ /* 0x000fea0003800000 */
.L_x_1541:
        /* <DEDUP_REMOVED lines=68> */
.L_x_1545:
        /* <DEDUP_REMOVED lines=68> */
.L_x_1546:
[----:B------:R-:W-:Y:S05]  /*127d0*/  BSYNC B0 ;  /* 0x0000000000007941 */ /* 0x000fea0003800000 */
.L_x_1544:
[----:B------:R-:W-:-:S04]  /*127e0*/  LOP3.LUT R2, RZ, R2, RZ, 0x33, !PT ;  /* 0x00000002ff027212 */ /* 0x000fc800078e33ff */
[----:B-1----:R-:W-:-:S05]  /*127f0*/  IADD3 R0, R2, R8, RZ ;  /* 0x0000000802007210 */ /* 0x002fca0007ffe0ff */
[----:B------:R1:W-:Y:S01]  /*12800*/  STL [R1+0x34], R0 ;  /* 0x0000340001007387 */ /* 0x0003e20000100800 */
[----:B------:R-:W-:Y:S05]  /*12810*/  BRA `(.L_x_1547) ;  /* 0x0000005000007947 */ /* 0x000fea0003800000 */
.L_x_1535:
[----:B------:R-:W-:Y:S01]  /*12820*/  MOV R0, c[0x0][0x53c] ;  /* 0x00014f0000007a02 */ /* 0x000fe20000000f00 */
[----:B------:R2:W-:Y:S04]  /*12830*/  STL [R1+0x30], R9 ;  /* 0x0000300901007387 */ /* 0x0005e80000100800 */
[----:B------:R2:W-:Y:S04]  /*12840*/  STL [R1+0x34], RZ ;  /* 0x000034ff01007387 */ /* 0x0005e80000100800 */
[----:B------:R2:W-:Y:S04]  /*12850*/  STL [R1+0x38], RZ ;  /* 0x000038ff01007387 */ /* 0x0005e80000100800 */
[----:B------:R2:W-:Y:S02]  /*12860*/  STL [R1+0x3c], R0 ;  /* 0x00003c0001007387 */ /* 0x0005e40000100800 */
.L_x_1547:
[----:B------:R-:W-:Y:S05]  /*12870*/  BSYNC B1 ;  /* 0x0000000000017941 */ /* 0x000fea0003800000 */
.L_x_1533:
        /* <DEDUP_REMOVED lines=9> */
.L_x_1528:
[----:B--2---:R-:W2:Y:S02]  /*12910*/  LDL R0, [R1+0x3c] ;  /* 0x00003c0001007983 */ /* 0x004ea40000100800 */
[----:B--2---:R-:W-:-:S13]  /*12920*/  ISETP.GE.AND P0, PT, R0, c[0x0][0x53c], PT ;  /* 0x00014f0000007a0c */ /* 0x004fda0003f06270 */
[----:B-1--4-:R-:W-:Y:S01]  /*12930*/  @P0 CALL.REL.NOINC `(.L_x_1548) ;  /* 0x0000001000000944 */ /* 0x012fe20003c00000 */
[----:B------:R-:W-:Y:S05]  /*12940*/  BRA `(.L_x_1549) ;  /* 0xfffef21000007947 */ /* 0x000fea000383ffff */
.L_x_1548:
[----:B------:R-:W-:Y:S05]  /*12950*/  EXIT ;  /* 0x000000000000794d */ /* 0x000fea0003800000 */
.L_x_1410:
[----:B------:R-:W-:Y:S01]  /*12960*/  IMAD.MOV.U32 R0, RZ, RZ, R5 ;  /* 0x000000ffff007224 */ /* 0x000fe200078e0005 */
[----:B------:R-:W-:Y:S02]  /*12970*/  MOV R2, 0x1 ;  /* 0x0000000100027802 */ /* 0x000fe40000000f00 */
[----:B------:R-:W-:Y:S02]  /*12980*/  MOV R3, 0x129a0 ;  /* 0x000129a000037802 */ /* 0x000fe40000000f00 */
[----:B------:R-:W-:Y:S05]  /*12990*/  CALL.REL.NOINC `($__internal_20_$__cuda_sm70_shflsync_up_p) ;  /* 0x00005fa000007944 */ /* 0x000fea0003c00000 */
[----:B------:R-:W-:Y:S01]  /*129a0*/  MOV R0, R4 ;  /* 0x0000000400007202 */ /* 0x000fe20000000f00 */
[----:B------:R-:W-:Y:S05]  /*129b0*/  BRA `(.L_x_1550) ;  /* 0xfffedaa000007947 */ /* 0x000fea000383ffff */
.L_x_1411:
[----:B------:R-:W-:Y:S01]  /*129c0*/  IMAD.MOV.U32 R0, RZ, RZ, R5 ;  /* 0x000000ffff007224 */ /* 0x000fe200078e0005 */
[----:B------:R-:W-:Y:S02]  /*129d0*/  MOV R2, 0x2 ;  /* 0x0000000200027802 */ /* 0x000fe40000000f00 */
[----:B------:R-:W-:Y:S02]  /*129e0*/  MOV R3, 0x12a00 ;  /* 0x00012a0000037802 */ /* 0x000fe40000000f00 */
[----:B------:R-:W-:Y:S05]  /*129f0*/  CALL.REL.NOINC `($__internal_20_$__cuda_sm70_shflsync_up_p) ;  /* 0x00005f4000007944 */ /* 0x000fea0003c00000 */
[----:B------:R-:W-:Y:S01]  /*12a00*/  SEL R0, R4, RZ, P4 ;  /* 0x000000ff04007207 */ /* 0x000fe20002000000 */
[----:B------:R-:W-:Y:S01]  /*12a10*/  IMAD.MOV.U32 R2, RZ, RZ, 0x4 ;  /* 0x00000004ff027424 */ /* 0x000fe200078e00ff */
[----:B------:R-:W-:-:S03]  /*12a20*/  MOV R3, 0x12a50 ;  /* 0x00012a5000037802 */ /* 0x000fc60000000f00 */
[----:B------:R-:W-:Y:S02]  /*12a30*/  IMAD.IADD R0, R5, 0x1, R0 ;  /* 0x0000000105007824 */ /* 0x000fe400078e0200 */
        /* <DEDUP_REMOVED lines=13> */
[----:B------:R-:W-:Y:S02]  /*12b10*/  MOV R214, 0x1f ;  /* 0x0000001f00d67802 */ /* 0x000fe40000000f00 */
[----:B------:R-:W-:Y:S01]  /*12b20*/  MOV R3, 0x12b60 ;  /* 0x00012b6000037802 */ /* 0x000fe20000000f00 */
[----:B------:R-:W-:-:S04]  /*12b30*/  IMAD.IADD R4, R0, 0x1, R4 ;  /* 0x0000000100047824 */ /* 0x000fc800078e0204 */
[----:B------:R-:W-:Y:S02]  /*12b40*/  IMAD.MOV.U32 R213, RZ, RZ, R4 ;  /* 0x000000ffffd57224 */ /* 0x000fe400078e0004 */
[----:B------:R-:W-:Y:S05]  /*12b50*/  CALL.REL.NOINC `($__internal_19_$__cuda_sm70_shflsync_idx_p) ;  /* 0x00005d8000007944 */ /* 0x000fea0003c00000 */
[----:B------:R-:W-:Y:S01]  /*12b60*/  MOV R0, R213 ;  /* 0x000000d500007202 */ /* 0x000fe20000000f00 */
[----:B------:R-:W-:Y:S05]  /*12b70*/  BRA `(.L_x_1551) ;  /* 0xfffed9e000007947 */ /* 0x000fea000383ffff */
.L_x_1413:
[----:B------:R-:W-:Y:S02]  /*12b80*/  SEL R0, RZ, 0x1, P0 ;  /* 0x00000001ff007807 */ /* 0x000fe40000000000 */
[----:B------:R-:W-:Y:S02]  /*12b90*/  MOV R2, 0x12bb0 ;  /* 0x00012bb000027802 */ /* 0x000fe40000000f00 */
[----:B------:R-:W-:Y:S05]  /*12ba0*/  CALL.REL.NOINC `($__internal_21_$__cuda_sm70_votesync_ballot) ;  /* 0x00005e0000007944 */ /* 0x000fea0003c00000 */
[----:B------:R-:W-:Y:S01]  /*12bb0*/  MOV R7, R0 ;  /* 0x0000000000077202 */ /* 0x000fe20000000f00 */
[----:B------:R-:W-:Y:S05]  /*12bc0*/  BRA `(.L_x_1552) ;  /* 0xfffeda2000007947 */ /* 0x000fea000383ffff */
.L_x_1414:
[----:B------:R-:W-:Y:S01]  /*12bd0*/  IMAD.MOV.U32 R213, RZ, RZ, R9 ;  /* 0x000000ffffd57224 */ /* 0x000fe200078e0009 */
[----:B-1----:R-:W-:Y:S01]  /*12be0*/  MOV R2, R0 ;  /* 0x0000000000027202 */ /* 0x002fe20000000f00 */
[----:B------:R-:W-:Y:S01]  /*12bf0*/  IMAD.MOV.U32 R214, RZ, RZ, 0x1f ;  /* 0x0000001fffd67424 */ /* 0x000fe200078e00ff */
[----:B------:R-:W-:Y:S02]  /*12c00*/  MOV R3, 0x12c20 ;  /* 0x00012c2000037802 */ /* 0x000fe40000000f00 */
[----:B------:R-:W-:Y:S05]  /*12c10*/  CALL.REL.NOINC `($__internal_19_$__cuda_sm70_shflsync_idx_p) ;  /* 0x00005cc000007944 */ /* 0x000fea0003c00000 */
[----:B------:R-:W-:Y:S01]  /*12c20*/  IMAD.MOV.U32 R12, RZ, RZ, R213 ;  /* 0x000000ffff0c7224 */ /* 0x000fe200078e00d5 */
[----:B------:R-:W-:Y:S01]  /*12c30*/  MOV R213, R8 ;  /* 0x0000000800d57202 */ /* 0x000fe20000000f00 */
[----:B------:R-:W-:Y:S01]  /*12c40*/  IMAD.MOV.U32 R5, RZ, RZ, RZ ;  /* 0x000000ffff057224 */ /* 0x000fe200078e00ff */
[----:B------:R-:W-:Y:S01]  /*12c50*/  MOV R2, R0 ;  /* 0x0000000000027202 */ /* 0x000fe20000000f00 */
[----:B------:R-:W-:Y:S01]  /*12c60*/  IMAD.MOV.U32 R214, RZ, RZ, 0x1f ;  /* 0x0000001fffd67424 */ /* 0x000fe200078e00ff */
[----:B------:R-:W-:-:S02]  /*12c70*/  MOV R3, 0x12c90 ;  /* 0x00012c9000037802 */ /* 0x000fc40000000f00 */
[----:B------:R-:W-:Y:S05]  /*12c80*/  CALL.REL.NOINC `($__internal_19_$__cuda_sm70_shflsync_idx_p) ;  /* 0x00005c5000007944 */ /* 0x000fea0003c00000 */
[----:B------:R-:W-:Y:S01]  /*12c90*/  MOV R9, R213 ;  /* 0x000000d500097202 */ /* 0x000fe20000000f00 */
[----:B------:R-:W-:Y:S05]  /*12ca0*/  BRA `(.L_x_1553) ;  /* 0xfffed9b000007947 */ /* 0x000fea000383ffff */
.L_x_1417:
[----:B------:R-:W-:Y:S01]  /*12cb0*/  IMAD.MOV.U32 R213, RZ, RZ, R4 ;  /* 0x000000ffffd57224 */ /* 0x000fe200078e0004 */
[----:B-1----:R-:W-:Y:S01]  /*12cc0*/  MOV R2, R0 ;  /* 0x0000000000027202 */ /* 0x002fe20000000f00 */
[----:B------:R-:W-:Y:S01]  /*12cd0*/  IMAD.MOV.U32 R214, RZ, RZ, 0x1f ;  /* 0x0000001fffd67424 */ /* 0x000fe200078e00ff */
[----:B------:R-:W-:-:S02]  /*12ce0*/  MOV R3, 0x12d00 ;  /* 0x00012d0000037802 */ /* 0x000fc40000000f00 */
[----:B---34-:R-:W-:Y:S05]  /*12cf0*/  CALL.REL.NOINC `($__internal_19_$__cuda_sm70_shflsync_idx_p) ;  /* 0x00005be000007944 */ /* 0x018fea0003c00000 */
[----:B------:R-:W-:Y:S01]  /*12d00*/  MOV R5, R213 ;  /* 0x000000d500057202 */ /* 0x000fe20000000f00 */
[----:B------:R-:W-:Y:S05]  /*12d10*/  BRA `(.L_x_1416) ;  /* 0xfffed9a000007947 */ /* 0x000fea000383ffff */
.L_x_1428:
[----:B------:R-:W-:Y:S01]  /*12d20*/  IMAD.MOV.U32 R213, RZ, RZ, R5 ;  /* 0x000000ffffd57224 */ /* 0x000fe200078e0005 */
[----:B------:R-:W-:Y:S01]  /*12d30*/  MOV R2, RZ ;  /* 0x000000ff00027202 */ /* 0x000fe20000000f00 */
[----:B------:R-:W-:Y:S01]  /*12d40*/  IMAD.MOV.U32 R214, RZ, RZ, 0x181f ;  /* 0x0000181fffd67424 */ /* 0x000fe200078e00ff */
[----:B------:R-:W-:-:S02]  /*12d50*/  MOV R3, 0x12d70 ;  /* 0x00012d7000037802 */ /* 0x000fc40000000f00 */
[----:B-----5:R-:W-:Y:S05]  /*12d60*/  CALL.REL.NOINC `($__internal_19_$__cuda_sm70_shflsync_idx_p) ;  /* 0x00005b7000007944 */ /* 0x020fea0003c00000 */
[----:B------:R-:W-:Y:S01]  /*12d70*/  MOV R7, R213 ;  /* 0x000000d500077202 */ /* 0x000fe20000000f00 */
[----:B------:R-:W-:Y:S05]  /*12d80*/  BRA `(.L_x_1554) ;  /* 0xfffefa7000007947 */ /* 0x000fea000383ffff */
.L_x_1429:
[----:B------:R-:W-:Y:S01]  /*12d90*/  IMAD.MOV.U32 R213, RZ, RZ, R6 ;  /* 0x000000ffffd57224 */ /* 0x000fe200078e0006 */
[----:B------:R-:W-:Y:S01]  /*12da0*/  MOV R2, RZ ;  /* 0x000000ff00027202 */ /* 0x000fe20000000f00 */
[----:B------:R-:W-:Y:S01]  /*12db0*/  IMAD.MOV.U32 R214, RZ, RZ, 0x181f ;  /* 0x0000181fffd67424 */ /* 0x000fe200078e00ff */
[----:B------:R-:W-:-:S02]  /*12dc0*/  MOV R3, 0x12de0 ;  /* 0x00012de000037802 */ /* 0x000fc40000000f00 */
[----:B-12--5:R-:W-:Y:S05]  /*12dd0*/  CALL.REL.NOINC `($__internal_19_$__cuda_sm70_shflsync_idx_p) ;  /* 0x00005b0000007944 */ /* 0x026fea0003c00000 */
[----:B------:R-:W-:Y:S01]  /*12de0*/  MOV R2, R213 ;  /* 0x000000d500027202 */ /* 0x000fe20000000f00 */
[----:B------:R-:W-:Y:S05]  /*12df0*/  BRA `(.L_x_1555) ;  /* 0xfffefa2000007947 */ /* 0x000fea000383ffff */
.L_x_1432:
[----:B------:R-:W-:Y:S01]  /*12e00*/  IMAD.MOV.U32 R213, RZ, RZ, R5 ;  /* 0x000000ffffd57224 */ /* 0x000fe200078e0005 */
[----:B-1----:R-:W-:Y:S01]  /*12e10*/  MOV R2, 0x1 ;  /* 0x0000000100027802 */ /* 0x002fe20000000f00 */
[----:B------:R-:W-:Y:S01]  /*12e20*/  IMAD.MOV.U32 R214, RZ, RZ, 0x181f ;  /* 0x0000181fffd67424 */ /* 0x000fe200078e00ff */
[----:B------:R-:W-:-:S02]  /*12e30*/  MOV R3, 0x12e50 ;  /* 0x00012e5000037802 */ /* 0x000fc40000000f00 */
[----:B--2--5:R-:W-:Y:S05]  /*12e40*/  CALL.REL.NOINC `($__internal_19_$__cuda_sm70_shflsync_idx_p) ;  /* 0x00005a9000007944 */ /* 0x024fea0003c00000 */
[----:B------:R-:W-:Y:S01]  /*12e50*/  IMAD.MOV.U32 R7, RZ, RZ, R213 ;  /* 0x000000ffff077224 */ /* 0x000fe200078e00d5 */
[----:B------:R-:W-:Y:S01]  /*12e60*/  MOV R2, 0x1 ;  /* 0x0000000100027802 */ /* 0x000fe20000000f00 */
[----:B------:R-:W-:Y:S01]  /*12e70*/  IMAD.MOV.U32 R213, RZ, RZ, R6 ;  /* 0x000000ffffd57224 */ /* 0x000fe200078e0006 */
[----:B------:R-:W-:-:S02]  /*12e80*/  MOV R214, 0x181f ;  /* 0x0000181f00d67802 */ /* 0x000fc40000000f00 */
[----:B------:R-:W-:Y:S02]  /*12e90*/  MOV R3, 0x12eb0 ;  /* 0x00012eb000037802 */ /* 0x000fe40000000f00 */
[----:B------:R-:W-:Y:S05]  /*12ea0*/  CALL.REL.NOINC `($__internal_19_$__cuda_sm70_shflsync_idx_p) ;  /* 0x00005a3000007944 */ /* 0x000fea0003c00000 */
[----:B------:R-:W-:Y:S01]  /*12eb0*/  MOV R2, R213 ;  /* 0x000000d500027202 */ /* 0x000fe20000000f00 */
[----:B------:R-:W-:Y:S05]  /*12ec0*/  BRA `(.L_x_1556) ;  /* 0xfffefab000007947 */ /* 0x000fea000383ffff */
.L_x_1435:
[----:B------:R-:W-:Y:S01]  /*12ed0*/  IMAD.MOV.U32 R213, RZ, RZ, R5 ;  /* 0x000000ffffd57224 */ /* 0x000fe200078e0005 */
[----:B-1----:R-:W-:Y:S01]  /*12ee0*/  MOV R2, 0x2 ;  /* 0x0000000200027802 */ /* 0x002fe20000000f00 */
[----:B------:R-:W-:Y:S01]  /*12ef0*/  IMAD.MOV.U32 R214, RZ, RZ, 0x181f ;  /* 0x0000181fffd67424 */ /* 0x000fe200078e00ff */
[----:B------:R-:W-:Y:S02]  /*12f00*/  MOV R3, 0x12f20 ;  /* 0x00012f2000037802 */ /* 0x000fe40000000f00 */
[----:B--23-5:R-:W-:Y:S05]  /*12f10*/  CALL.REL.NOINC `($__internal_19_$__cuda_sm70_shflsync_idx_p) ;  /* 0x000059c000007944 */ /* 0x02cfea0003c00000 */
[----:B------:R-:W-:Y:S01]  /*12f20*/  MOV R7, R213 ;  /* 0x000000d500077202 */ /* 0x000fe20000000f00 */
[----:B------:R-:W-:Y:S05]  /*12f30*/  BRA `(.L_x_1557) ;  /* 0xfffefb2000007947 */ /* 0x000fea000383ffff */
.L_x_1436:
[----:B------:R-:W-:Y:S01]  /*12f40*/  IMAD.MOV.U32 R213, RZ, RZ, R6 ;  /* 0x000000ffffd57224 */ /* 0x000fe200078e0006 */
[----:B-1----:R-:W-:Y:S01]  /*12f50*/  MOV R2, 0x2 ;  /* 0x0000000200027802 */ /* 0x002fe20000000f00 */
[----:B------:R-:W-:Y:S01]  /*12f60*/  IMAD.MOV.U32 R214, RZ, RZ, 0x181f ;  /* 0x0000181fffd67424 */ /* 0x000fe200078e00ff */
[----:B------:R-:W-:Y:S02]  /*12f70*/  MOV R3, 0x12f90 ;  /* 0x00012f9000037802 */ /* 0x000fe40000000f00 */
[----:B--2345:R-:W-:Y:S05]  /*12f80*/  CALL.REL.NOINC `($__internal_19_$__cuda_sm70_shflsync_idx_p) ;  /* 0x0000595000007944 */ /* 0x03cfea0003c00000 */
[----:B------:R-:W-:Y:S01]  /*12f90*/  MOV R2, R213 ;  /* 0x000000d500027202 */ /* 0x000fe20000000f00 */
[----:B------:R-:W-:Y:S05]  /*12fa0*/  BRA `(.L_x_1558) ;  /* 0xfffefad000007947 */ /* 0x000fea000383ffff */
.L_x_1439:
[----:B------:R-:W-:Y:S01]  /*12fb0*/  IMAD.MOV.U32 R213, RZ, RZ, R5 ;  /* 0x000000ffffd57224 */ /* 0x000fe200078e0005 */
[----:B--2---:R-:W-:Y:S01]  /*12fc0*/  MOV R2, 0x3 ;  /* 0x0000000300027802 */ /* 0x004fe20000000f00 */
[----:B------:R-:W-:Y:S01]  /*12fd0*/  IMAD.MOV.U32 R214, RZ, RZ, 0x181f ;  /* 0x0000181fffd67424 */ /* 0x000fe200078e00ff */
[----:B------:R-:W-:-:S02]  /*12fe0*/  MOV R3, 0x13000 ;  /* 0x0001300000037802 */ /* 0x000fc40000000f00 */
[----:B-1-345:R-:W-:Y:S05]  /*12ff0*/  CALL.REL.NOINC `($__internal_19_$__cuda_sm70_shflsync_idx_p) ;  /* 0x000058e000007944 */ /* 0x03afea0003c00000 */
        /* <DEDUP_REMOVED lines=8> */
.L_x_1442:
[----:B------:R-:W-:Y:S01]  /*13080*/  IMAD.MOV.U32 R213, RZ, RZ, R5 ;  /* 0x000000ffffd57224 */ /* 0x000fe200078e0005 */
[----:B-12---:R-:W-:Y:S01]  /*13090*/  MOV R2, 0x4 ;  /* 0x0000000400027802 */ /* 0x006fe20000000f00 */
[----:B------:R-:W-:Y:S01]  /*130a0*/  IMAD.MOV.U32 R214, RZ, RZ, 0x181f ;  /* 0x0000181fffd67424 */ /* 0x000fe200078e00ff */
[----:B------:R-:W-:Y:S02]  /*130b0*/  MOV R3, 0x130d0 ;  /* 0x000130d000037802 */ /* 0x000fe40000000f00 */
[----:B---345:R-:W-:Y:S05]  /*130c0*/  CALL.REL.NOINC `($__internal_19_$__cuda_sm70_shflsync_idx_p) ;  /* 0x0000581000007944 */ /* 0x038fea0003c00000 */
[----:B------:R-:W-:Y:S01]  /*130d0*/  MOV R7, R213 ;  /* 0x000000d500077202 */ /* 0x000fe20000000f00 */
[----:B------:R-:W-:Y:S05]  /*130e0*/  BRA `(.L_x_1560) ;  /* 0xfffefb6000007947 */ /* 0x000fea000383ffff */
.L_x_1443:
[----:B------:R-:W-:Y:S01]  /*130f0*/  IMAD.MOV.U32 R213, RZ, RZ, R6 ;  /* 0x000000ffffd57224 */ /* 0x000fe200078e0006 */
[----:B--2---:R-:W-:Y:S01]  /*13100*/  MOV R2, 0x4 ;  /* 0x0000000400027802 */ /* 0x004fe20000000f00 */
[----:B------:R-:W-:Y:S01]  /*13110*/  IMAD.MOV.U32 R214, RZ, RZ, 0x181f ;  /* 0x0000181fffd67424 */ /* 0x000fe200078e00ff */
[----:B------:R-:W-:Y:S02]  /*13120*/  MOV R3, 0x13140 ;  /* 0x0001314000037802 */ /* 0x000fe40000000f00 */
[----:B-1-345:R-:W-:Y:S05]  /*13130*/  CALL.REL.NOINC `($__internal_19_$__cuda_sm70_shflsync_idx_p) ;  /* 0x000057a000007944 */ /* 0x03afea0003c00000 */
[----:B------:R-:W-:Y:S01]  /*13140*/  MOV R2, R213 ;  /* 0x000000d500027202 */ /* 0x000fe20000000f00 */
[----:B------:R-:W-:Y:S05]  /*13150*/  BRA `(.L_x_1561) ;  /* 0xfffefb1000007947 */ /* 0x000fea000383ffff */
.L_x_1446:
[----:B------:R-:W-:Y:S01]  /*13160*/  IMAD.MOV.U32 R213, RZ, RZ, R5 ;  /* 0x000000ffffd57224 */ /* 0x000fe200078e0005 */
[----:B-1----:R-:W-:Y:S01]  /*13170*/  MOV R2, 0x5 ;  /* 0x0000000500027802 */ /* 0x002fe20000000f00 */
[----:B------:R-:W-:Y:S01]  /*13180*/  IMAD.MOV.U32 R214, RZ, RZ, 0x181f ;  /* 0x0000181fffd67424 */ /* 0x000fe200078e00ff */
[----:B------:R-:W-:-:S02]  /*13190*/  MOV R3, 0x131b0 ;  /* 0x000131b000037802 */ /* 0x000fc40000000f00 */
[----:B--2345:R-:W-:Y:S05]  /*131a0*/  CALL.REL.NOINC `($__internal_19_$__cuda_sm70_shflsync_idx_p) ;  /* 0x0000573000007944 */ /* 0x03cfea0003c00000 */
        /* <DEDUP_REMOVED lines=8> */
.L_x_1449:
[----:B------:R-:W-:Y:S01]  /*13230*/  IMAD.MOV.U32 R213, RZ, RZ, R5 ;  /* 0x000000ffffd57224 */ /* 0x000fe200078e0005 */
[----:B-1----:R-:W-:Y:S01]  /*13240*/  MOV R2, 0x6 ;  /* 0x0000000600027802 */ /* 0x002fe20000000f00 */
[----:B------:R-:W-:Y:S01]  /*13250*/  IMAD.MOV.U32 R214, RZ, RZ, 0x181f ;  /* 0x0000181fffd67424 */ /* 0x000fe200078e00ff */
[----:B------:R-:W-:Y:S02]  /*13260*/  MOV R3, 0x13280 ;  /* 0x0001328000037802 */ /* 0x000fe40000000f00 */
[----:B--2345:R-:W-:Y:S05]  /*13270*/  CALL.REL.NOINC `($__internal_19_$__cuda_sm70_shflsync_idx_p) ;  /* 0x0000566000007944 */ /* 0x03cfea0003c00000 */
[----:B------:R-:W-:Y:S01]  /*13280*/  MOV R7, R213 ;  /* 0x000000d500077202 */ /* 0x000fe20000000f00 */
[----:B------:R-:W-:Y:S05]  /*13290*/  BRA `(.L_x_1563) ;  /* 0xfffefba000007947 */ /* 0x000fea000383ffff */
.L_x_1450:
[----:B------:R-:W-:Y:S01]  /*132a0*/  IMAD.MOV.U32 R213, RZ, RZ, R6 ;  /* 0x000000ffffd57224 */ /* 0x000fe200078e0006 */
[----:B-1----:R-:W-:Y:S01]  /*132b0*/  MOV R2, 0x6 ;  /* 0x0000000600027802 */ /* 0x002fe20000000f00 */
[----:B------:R-:W-:Y:S01]  /*132c0*/  IMAD.MOV.U32 R214, RZ, RZ, 0x181f ;  /* 0x0000181fffd67424 */ /* 0x000fe200078e00ff */
[----:B------:R-:W-:Y:S02]  /*132d0*/  MOV R3, 0x132f0 ;  /* 0x000132f000037802 */ /* 0x000fe40000000f00 */
[----:B--2345:R-:W-:Y:S05]  /*132e0*/  CALL.REL.NOINC `($__internal_19_$__cuda_sm70_shflsync_idx_p) ;  /* 0x000055f000007944 */ /* 0x03cfea0003c00000 */
[----:B------:R-:W-:Y:S01]  /*132f0*/  MOV R2, R213 ;  /* 0x000000d500027202 */ /* 0x000fe20000000f00 */
[----:B------:R-:W-:Y:S05]  /*13300*/  BRA `(.L_x_1564) ;  /* 0xfffefb5000007947 */ /* 0x000fea000383ffff */
.L_x_1453:
        /* <DEDUP_REMOVED lines=13> */
.L_x_1456:
[----:B------:R-:W-:Y:S01]  /*133e0*/  IMAD.MOV.U32 R213, RZ, RZ, R4 ;  /* 0x000000ffffd57224 */ /* 0x000fe200078e0004 */
[----:B------:R-:W-:Y:S01]  /*133f0*/  MOV R2, RZ ;  /* 0x000000ff00027202 */ /* 0x000fe20000000f00 */
[----:B------:R-:W-:Y:S01]  /*13400*/  IMAD.MOV.U32 R214, RZ, RZ, 0x181f ;  /* 0x0000181fffd67424 */ /* 0x000fe200078e00ff */
[----:B------:R-:W-:Y:S02]  /*13410*/  MOV R3, 0x13430 ;  /* 0x0001343000037802 */ /* 0x000fe40000000f00 */
[----:B------:R-:W-:Y:S05]  /*13420*/  CALL.REL.NOINC `($__internal_19_$__cuda_sm70_shflsync_idx_p) ;  /* 0x000054b000007944 */ /* 0x000fea0003c00000 */
[----:B------:R-:W-:Y:S01]  /*13430*/  MOV R7, R213 ;  /* 0x000000d500077202 */ /* 0x000fe20000000f00 */
[----:B------:R-:W-:Y:S05]  /*13440*/  BRA `(.L_x_1566) ;  /* 0xffff0d7000007947 */ /* 0x000fea000383ffff */
.L_x_1457:
[----:B------:R-:W-:Y:S01]  /*13450*/  IMAD.MOV.U32 R213, RZ, RZ, R0 ;  /* 0x000000ffffd57224 */ /* 0x000fe200078e0000 */
[----:B------:R-:W-:Y:S01]  /*13460*/  MOV R2, RZ ;  /* 0x000000ff00027202 */ /* 0x000fe20000000f00 */
[----:B------:R-:W-:Y:S01]  /*13470*/  IMAD.MOV.U32 R214, RZ, RZ, 0x181f ;  /* 0x0000181fffd67424 */ /* 0x000fe200078e00ff */
[----:B------:R-:W-:Y:S02]  /*13480*/  MOV R3, 0x134a0 ;  /* 0x000134a000037802 */ /* 0x000fe40000000f00 */
[----:B-12---:R-:W-:Y:S05]  /*13490*/  CALL.REL.NOINC `($__internal_19_$__cuda_sm70_shflsync_idx_p) ;  /* 0x0000544000007944 */ /* 0x006fea0003c00000 */
[----:B------:R-:W-:Y:S01]  /*134a0*/  ISETP.GE.AND P0, PT, R204, c[0x0][0x1d4], PT ;  /* 0x00007500cc007a0c */ /* 0x000fe20003f06270 */
[----:B------:R-:W-:Y:S01]  /*134b0*/  IMAD.MOV.U32 R214, RZ, RZ, 0x181f ;  /* 0x0000181fffd67424 */ /* 0x000fe200078e00ff */
[----:B------:R-:W-:Y:S01]  /*134c0*/  IADD3 R2, P1, R213, R22, RZ ;  /* 0x00000016d5027210 */ /* 0x000fe20007f3e0ff */
[----:B------:R-:W-:Y:S01]  /*134d0*/  IMAD.MOV.U32 R213, RZ, RZ, R4 ;  /* 0x000000ffffd57224 */ /* 0x000fe200078e0004 */
        /* <DEDUP_REMOVED lines=8> */
[----:B------:R-:W-:Y:S05]  /*13560*/  CALL.REL.NOINC `($__internal_19_$__cuda_sm70_shflsync_idx_p) ;  /* 0x0000537000007944 */ /* 0x000fea0003c00000 */
[----:B------:R-:W-:Y:S01]  /*13570*/  IMAD.MOV.U32 R7, RZ, RZ, R213 ;  /* 0x000000ffff077224 */ /* 0x000fe200078e00d5 */
[----:B------:R-:W-:Y:S01]  /*13580*/  MOV R2, 0x1 ;  /* 0x0000000100027802 */ /* 0x000fe20000000f00 */
[----:B------:R-:W-:Y:S01]  /*13590*/  IMAD.MOV.U32 R213, RZ, RZ, R0 ;  /* 0x000000ffffd57224 */ /* 0x000fe200078e0000 */
[----:B------:R-:W-:Y:S02]  /*135a0*/  MOV R214, 0x181f ;  /* 0x0000181f00d67802 */ /* 0x000fe40000000f00 */
[----:B------:R-:W-:Y:S02]  /*135b0*/  MOV R3, 0x135d0 ;  /* 0x000135d000037802 */ /* 0x000fe40000000f00 */
[----:B------:R-:W-:Y:S05]  /*135c0*/  CALL.REL.NOINC `($__internal_19_$__cuda_sm70_shflsync_idx_p) ;  /* 0x0000531000007944 */ /* 0x000fea0003c00000 */
[C---:B------:R-:W-:Y:S01]  /*135d0*/  IADD3 R2, -R5.reuse, 0x10, RZ ;  /* 0x0000001005027810 */ /* 0x040fe20007ffe1ff */
[----:B------:R-:W-:Y:S01]  /*135e0*/  IMAD.MOV.U32 R214, RZ, RZ, 0x181f ;  /* 0x0000181fffd67424 */ /* 0x000fe200078e00ff */
[----:B------:R-:W-:-:S02]  /*135f0*/  ISETP.NE.U32.AND P2, PT, R5, RZ, PT ;  /* 0x000000ff0500720c */ /* 0x000fc40003f45070 */
[----:B------:R-:W-:-:S04]  /*13600*/  LOP3.LUT R2, R2, 0xf, RZ, 0xc0, !PT ;  /* 0x0000000f02027812 */ /* 0x000fc800078ec0ff */
[----:B------:R-:W-:Y:S01]  /*13610*/  IADD3 R2, P1, P0, R2, R213, R22 ;  /* 0x000000d502027210 */ /* 0x000fe2000783e016 */
[----:B------:R-:W-:-:S03]  /*13620*/  IMAD.MOV.U32 R213, RZ, RZ, R4 ;  /* 0x000000ffffd57224 */ /* 0x000fc600078e0004 */
[----:B------:R-:W-:-:S05]  /*13630*/  IADD3.X R3, RZ, R7, R20, P1, P0 ;  /* 0x00000007ff037210 */ /* 0x000fca0000fe0414 */
[----:B------:R-:W-:Y:S01]  /*13640*/  @!PT LDS RZ, [RZ] ;  /* 0x00000000fffff984 */ /* 0x000fe20000000800 */
[----:B------:R-:W-:Y:S01]  /*13650*/  @!PT LDS RZ, [RZ] ;  /* 0x00000000fffff984 */ /* 0x000fe20000000800 */
[----:B------:R-:W-:Y:S01]  /*13660*/  @!PT LDS RZ, [RZ] ;  /* 0x00000000fffff984 */ /* 0x000fe20000000800 */
[----:B------:R1:W-:Y:S02]  /*13670*/  LDGSTS.E.BYPASS.LTC128B.128.ZFILL [R209+0x3100], [R2.64], P2 ;  /* 0x0310000002d17fae */ /* 0x0003e40009141d46 */
        /* <DEDUP_REMOVED lines=49> */
[----:B------:R-:W-:Y:S01]  /*13990*/  MOV R0, R213 ;  /* 0x000000d500007202 */ /* 0x000fe20000000f00 */
[----:B------:R-:W-:Y:S05]  /*139a0*/  BRA `(.L_x_1567) ;  /* 0xffff099000007947 */ /* 0x000fea000383ffff */
.L_x_1458:
[----:B------:R-:W-:Y:S01]  /*139b0*/  IMAD.MOV.U32 R213, RZ, RZ, R0 ;  /* 0x000000ffffd57224 */ /* 0x000fe200078e0000 */
[----:B------:R-:W-:Y:S01]  /*139c0*/  MOV R2, RZ ;  /* 0x000000ff00027202 */ /* 0x000fe20000000f00 */
[----:B------:R-:W-:Y:S01]  /*139d0*/  IMAD.MOV.U32 R214, RZ, RZ, 0x1c1f ;  /* 0x00001c1fffd67424 */ /* 0x000fe200078e00ff */
[----:B------:R-:W-:-:S02]  /*139e0*/  MOV R3, 0x13a00 ;  /* 0x00013a0000037802 */ /* 0x000fc40000000f00 */
[----:B------:R-:W-:Y:S05]  /*139f0*/  CALL.REL.NOINC `($__internal_19_$__cuda_sm70_shflsync_idx_p) ;  /* 0x00004ee000007944 */ /* 0x000fea0003c00000 */
[----:B------:R-:W-:Y:S01]  /*13a00*/  MOV R2, R213 ;  /* 0x000000d500027202 */ /* 0x000fe20000000f00 */
[----:B------:R-:W-:Y:S05]  /*13a10*/  BRA `(.L_x_1568) ;  /* 0xffff0a9000007947 */ /* 0x000fea000383ffff */
.L_x_1459:
[----:B------:R-:W-:Y:S01]  /*13a20*/  IMAD.MOV.U32 R213, RZ, RZ, R0 ;  /* 0x000000ffffd57224 */ /* 0x000fe200078e0000 */
[----:B------:R-:W-:Y:S01]  /*13a30*/  MOV R2, 0x1 ;  /* 0x0000000100027802 */ /* 0x000fe20000000f00 */
[----:B------:R-:W-:Y:S01]  /*13a40*/  IMAD.MOV.U32 R214, RZ, RZ, 0x1c1f ;  /* 0x00001c1fffd67424 */ /* 0x000fe200078e00ff */
[----:B------:R-:W-:-:S02]  /*13a50*/  MOV R3, 0x13a70 ;  /* 0x00013a7000037802 */ /* 0x000fc40000000f00 */
[----:B-1----:R-:W-:Y:S05]  /*13a60*/  CALL.REL.NOINC `($__internal_19_$__cuda_sm70_shflsync_idx_p) ;  /* 0x00004e7000007944 */ /* 0x002fea0003c00000 */
[----:B------:R-:W-:Y:S01]  /*13a70*/  IMAD.IADD R2, R4, 0x1, R213 ;  /* 0x0000000104027824 */ /* 0x000fe200078e02d5 */
[----:B------:R-:W-:Y:S01]  /*13a80*/  MOV R3, 0x13d60 ;  /* 0x00013d6000037802 */ /* 0x000fe20000000f00 */
[----:B------:R-:W-:-:S02]  /*13a90*/  IMAD.MOV.U32 R213, RZ, RZ, R0 ;  /* 0x000000ffffd57224 */ /* 0x000fc400078e0000 */
[----:B------:R-:W-:Y:S01]  /*13aa0*/  IMAD.MOV.U32 R214, RZ, RZ, 0x1c1f ;  /* 0x00001c1fffd67424 */ /* 0x000fe200078e00ff */
        /* <DEDUP_REMOVED lines=36> */
[----:B------:R-:W-:Y:S01]  /*13cf0*/  ISETP.GT.AND P0, PT, R2, 0x49, PT ;  /* 0x000000490200780c */ /* 0x000fe20003f04270 */
[----:B------:R-:W-:Y:S01]  /*13d00*/  IMAD.MOV.U32 R2, RZ, RZ, 0x2 ;  /* 0x00000002ff027424 */ /* 0x000fe200078e00ff */
[----:B------:R-:W-:-:S02]  /*13d10*/  FSEL R145, R34, -INF , P6 ;  /* 0xff80000022917808 */ /* 0x000fc40003000000 */
[----:B------:R-:W-:Y:S02]  /*13d20*/  FSEL R144, R35, -INF , P2 ;  /* 0xff80000023907808 */ /* 0x000fe40001000000 */
[----:B------:R-:W-:Y:S02]  /*13d30*/  FSEL R143, R26, -INF , P1 ;  /* 0xff8000001a8f7808 */ /* 0x000fe40000800000 */
[----:B------:R-:W-:Y:S02]  /*13d40*/  FSEL R142, R27, -INF , P0 ;  /* 0xff8000001b8e7808 */ /* 0x000fe40000000000 */
[----:B------:R-:W-:Y:S05]  /*13d50*/  CALL.REL.NOINC `($__internal_19_$__cuda_sm70_shflsync_idx_p) ;  /* 0x00004b8000007944 */ /* 0x000fea0003c00000 */
[----:B------:R-:W-:Y:S01]  /*13d60*/  IMAD.IADD R2, R4, 0x1, R213 ;  /* 0x0000000104027824 */ /* 0x000fe200078e02d5 */
[----:B------:R-:W-:Y:S01]  /*13d70*/  MOV R3, 0x14050 ;  /* 0x0001405000037802 */ /* 0x000fe20000000f00 */
[----:B------:R-:W-:Y:S02]  /*13d80*/  IMAD.MOV.U32 R213, RZ, RZ, R0 ;  /* 0x000000ffffd57224 */ /* 0x000fe400078e0000 */
        /* <DEDUP_REMOVED lines=45> */
[----:B------:R-:W-:Y:S01]  /*14060*/  FMNMX.FTZ R100, R10, R12, !PT ;  /* 0x0000000c0a647209 */ /* 0x000fe20007810000 */
[----:B------:R-:W-:Y:S01]  /*14070*/  IMAD.MOV.U32 R0, RZ, RZ, 0x2 ;  /* 0x00000002ff007424 */ /* 0x000fe200078e00ff */
[----:B------:R-:W-:Y:S02]  /*14080*/  MOV R2, 0x147f0 ;  /* 0x000147f000027802 */ /* 0x000fe40000000f00 */
[----:B------:R-:W-:Y:S02]  /*14090*/  IMNMX R5, R5, R4, PT ;  /* 0x0000000405057217 */ /* 0x000fe40003800200 */
[----:B------:R-:W-:-:S02]  /*140a0*/  FMNMX.FTZ R100, R14, R100, !PT ;  /* 0x000000640e647209 */ /* 0x000fc40007810000 */
        /* <DEDUP_REMOVED lines=12> */
[----:B------:R-:W-:Y:S02]  /*14170*/  ISETP.GT.AND P6, PT, R5, 0x10, PT ;  /* 0x000000100500780c */ /* 0x000fe40003fc4270 */
[----:B------:R-:W-:Y:S02]  /*14180*/  FMNMX.FTZ R99, R15, R99, !PT ;  /* 0x000000630f637209 */ /* 0x000fe40007810000 */
[----:B------:R-:W-:Y:S02]  /*14190*/  FMNMX.FTZ R98, R25, R98, !PT ;  /* 0x0000006219627209 */ /* 0x000fe40007810000 */
[----:B------:R-:W-:Y:S02]  /*141a0*/  FMNMX.FTZ R8, R34, R8, !PT ;  /* 0x0000000822087209 */ /* 0x000fe40007810000 */
[----:B------:R-:W-:Y:S02]  /*141b0*/  FMNMX.FTZ R100, R18, R100, !PT ;  /* 0x0000006412647209 */ /* 0x000fe40007810000 */
[----:B------:R-:W-:-:S02]  /*141c0*/  ISETP.GT.AND P2, PT, R5, 0x11, PT ;  /* 0x000000110500780c */ /* 0x000fc40003f44270 */
[----:B------:R-:W-:Y:S02]  /*141d0*/  FSEL R49, R130, -INF , P6 ;  /* 0xff80000082317808 */ /* 0x000fe40003000000 */
        /* <DEDUP_REMOVED lines=16> */
[----:B------:R-:W-:-:S02]  /*142e0*/  FSEL R54, R95, -INF , P0 ;  /* 0xff8000005f367808 */ /* 0x000fc40000000000 */
        /* <DEDUP_REMOVED lines=72> */
[----:B------:R-:W-:Y:S01]  /*14770*/  FMNMX.FTZ R99, R143, R99, !PT ;  /* 0x000000638f637209 */ /* 0x000fe20007810000 */
[----:B------:R-:W-:Y:S01]  /*14780*/  IMAD.MOV.U32 R96, RZ, RZ, R100 ;  /* 0x000000ffff607224 */ /* 0x000fe200078e0064 */
[----:B------:R-:W-:Y:S02]  /*14790*/  FMNMX.FTZ R98, R162, R98, !PT ;  /* 0x00000062a2627209 */ /* 0x000fe40007810000 */
[----:B------:R-:W-:Y:S02]  /*147a0*/  FMNMX.FTZ R8, R136, R8, !PT ;  /* 0x0000000888087209 */ /* 0x000fe40007810000 */
[----:B------:R-:W-:Y:S02]  /*147b0*/  FMNMX.FTZ R99, R142, R99, !PT ;  /* 0x000000638e637209 */ /* 0x000fe40007810000 */
[----:B------:R-:W-:Y:S02]  /*147c0*/  FMNMX.FTZ R98, R157, R98, !PT ;  /* 0x000000629d627209 */ /* 0x000fe40007810000 */
[----:B------:R-:W-:-:S02]  /*147d0*/  FMNMX.FTZ R8, R133, R8, !PT ;  /* 0x0000000885087209 */ /* 0x000fc40007810000 */
[----:B------:R-:W-:Y:S05]  /*147e0*/  CALL.REL.NOINC `($__internal_18_$__cuda_sm70_shflsync_bfly_p) ;  /* 0x0000409000007944 */ /* 0x000fea0003c00000 */
[----:B------:R-:W-:Y:S01]  /*147f0*/  FMNMX.FTZ R100, R100, R0, !PT ;  /* 0x0000000064647209 */ /* 0x000fe20007810000 */
[----:B------:R-:W-:Y:S01]  /*14800*/  IMAD.MOV.U32 R0, RZ, RZ, 0x1 ;  /* 0x00000001ff007424 */ /* 0x000fe200078e00ff */
[----:B------:R-:W-:-:S03]  /*14810*/  MOV R2, 0x14840 ;  /* 0x0001484000027802 */ /* 0x000fc60000000f00 */
[----:B------:R-:W-:Y:S02]  /*14820*/  IMAD.MOV.U32 R96, RZ, RZ, R100 ;  /* 0x000000ffff607224 */ /* 0x000fe400078e0064 */
[----:B------:R-:W-:Y:S05]  /*14830*/  CALL.REL.NOINC `($__internal_18_$__cuda_sm70_shflsync_bfly_p) ;  /* 0x0000404000007944 */ /* 0x000fea0003c00000 */
[----:B------:R-:W-:Y:S01]  /*14840*/  FMNMX.FTZ R100, R100, R0, !PT ;  /* 0x0000000064647209 */ /* 0x000fe20007810000 */
[----:B------:R-:W-:Y:S01]  /*14850*/  IMAD.MOV.U32 R96, RZ, RZ, R99 ;  /* 0x000000ffff607224 */ /* 0x000fe200078e0063 */
[----:B------:R-:W-:Y:S01]  /*14860*/  MOV R2, 0x14890 ;  /* 0x0001489000027802 */ /* 0x000fe20000000f00 */
[----:B------:R-:W-:Y:S02]  /*14870*/  IMAD.MOV.U32 R0, RZ, RZ, 0x2 ;  /* 0x00000002ff007424 */ /* 0x000fe400078e00ff */
        /* <DEDUP_REMOVED lines=26> */
[----:B------:R-:W-:Y:S01]  /*14a20*/  MOV R9, R0 ;  /* 0x0000000000097202 */ /* 0x000fe20000000f00 */
[----:B------:R-:W-:Y:S05]  /*14a30*/  BRA `(.L_x_1569) ;  /* 0xffff0ae000007947 */ /* 0x000fea000383ffff */
.L_x_1463:
[----:B------:R-:W-:Y:S01]  /*14a40*/  MOV R2, RZ ;  /* 0x000000ff00027202 */ /* 0x000fe20000000f00 */
[----:B------:R-:W-:Y:S01]  /*14a50*/  IMAD.MOV.U32 R213, RZ, RZ, R4 ;  /* 0x000000ffffd57224 */ /* 0x000fe200078e0004 */
[----:B------:R-:W-:Y:S01]  /*14a60*/  MOV R3, 0x14a90 ;  /* 0x00014a9000037802 */ /* 0x000fe20000000f00 */
[----:B------:R-:W-:Y:S02]  /*14a70*/  IMAD.MOV.U32 R214, RZ, RZ, 0x181f ;  /* 0x0000181fffd67424 */ /* 0x000fe400078e00ff */
[----:B-1----:R-:W-:Y:S05]  /*14a80*/  CALL.REL.NOINC `($__internal_19_$__cuda_sm70_shflsync_idx_p) ;  /* 0x00003e5000007944 */ /* 0x002fea0003c00000 */
[----:B------:R-:W-:Y:S01]  /*14a90*/  MOV R7, R213 ;  /* 0x000000d500077202 */ /* 0x000fe20000000f00 */
[----:B------:R-:W-:-:S05]  /*14aa0*/  BRA `(.L_x_1570) ;  /* 0xffff268000007947 */ /* 0x000fca000383ffff */
.L_x_1464:
[----:B------:R-:W-:Y:S01]  /*14ab0*/  MOV R2, RZ ;  /* 0x000000ff00027202 */ /* 0x000fe20000000f00 */
[----:B------:R-:W-:Y:S01]  /*14ac0*/  IMAD.MOV.U32 R213, RZ, RZ, R0 ;  /* 0x000000ffffd57224 */ /* 0x000fe200078e0000 */
[----:B------:R-:W-:Y:S01]  /*14ad0*/  MOV R3, 0x14b00 ;  /* 0x00014b0000037802 */ /* 0x000fe20000000f00 */
[----:B------:R-:W-:Y:S02]  /*14ae0*/  IMAD.MOV.U32 R214, RZ, RZ, 0x181f ;  /* 0x0000181fffd67424 */ /* 0x000fe400078e00ff */
[----:B-123--:R-:W-:Y:S05]  /*14af0*/  CALL.REL.NOINC `($__internal_19_$__cuda_sm70_shflsync_idx_p) ;  /* 0x00003de000007944 */ /* 0x00efea0003c00000 */
[----:B------:R-:W-:Y:S01]  /*14b00*/  IMAD.MOV.U32 R214, RZ, RZ, 0x181f ;  /* 0x0000181fffd67424 */ /* 0x000fe200078e00ff */
[----:B------:R-:W-:Y:S02]  /*14b10*/  ISETP.GE.AND P0, PT, R204, c[0x0][0x1d4], PT ;  /* 0x00007500cc007a0c */ /* 0x000fe40003f06270 */
[----:B------:R-:W-:Y:S01]  /*14b20*/  IADD3 R2, P1, R213, R15, RZ ;  /* 0x0000000fd5027210 */ /* 0x000fe20007f3e0ff */
[----:B------:R-:W-:Y:S01]  /*14b30*/  IMAD.MOV.U32 R213, RZ, RZ, R4 ;  /* 0x000000ffffd57224 */ /* 0x000fe200078e0004 */
[----:B------:R-:W-:Y:S03]  /*14b40*/  SEL R6, RZ, 0x10, P0 ;  /* 0x00000010ff067807 */ /* 0x000fe60000000000 */
[----:B------:R-:W-:Y:S06]  /*14b50*/  IMAD.X R3, R7, 0x1, R5, P1 ;  /* 0x0000000107037824 */ /* 0x000fec00008e0605 */
[----:B------:R-:W-:Y:S01]  /*14b60*/  @!PT LDS RZ, [RZ] ;  /* 0x00000000fffff984 */ /* 0x000fe20000000800 */
[----:B------:R-:W-:Y:S01]  /*14b70*/  @!PT LDS RZ, [RZ] ;  /* 0x00000000fffff984 */ /* 0x000fe20000000800 */
[----:B------:R-:W-:Y:S01]  /*14b80*/  @!PT LDS RZ, [RZ] ;  /* 0x00000000fffff984 */ /* 0x000fe20000000800 */
[----:B------:R1:W-:Y:S02]  /*14b90*/  LDGSTS.E.BYPASS.LTC128B.128 [R209+0x100], [R2.64], !P0 ;  /* 0x0010000002d17fae */ /* 0x0003e4000c101d46 */
[----:B-1----:R-:W-:Y:S01]  /*14ba0*/  MOV R3, 0x14bd0 ;  /* 0x00014bd000037802 */ /* 0x002fe20000000f00 */
[----:B------:R-:W-:Y:S03]  /*14bb0*/  IMAD.MOV.U32 R2, RZ, RZ, 0x1 ;  /* 0x00000001ff027424 */ /* 0x000fe600078e00ff */
[----:B------:R-:W-:Y:S05]  /*14bc0*/  CALL.REL.NOINC `($__internal_19_$__cuda_sm70_shflsync_idx_p) ;  /* 0x00003d1000007944 */ /* 0x000fea0003c00000 */
[----:B------:R-:W-:Y:S01]  /*14bd0*/  MOV R2, 0x1 ;  /* 0x0000000100027802 */ /* 0x000fe20000000f00 */
[----:B------:R-:W-:Y:S01]  /*14be0*/  IMAD.MOV.U32 R7, RZ, RZ, R213 ;  /* 0x000000ffff077224 */ /* 0x000fe200078e00d5 */
[----:B------:R-:W-:Y:S01]  /*14bf0*/  MOV R214, 0x181f ;  /* 0x0000181f00d67802 */ /* 0x000fe20000000f00 */
[----:B------:R-:W-:Y:S01]  /*14c00*/  IMAD.MOV.U32 R213, RZ, RZ, R0 ;  /* 0x000000ffffd57224 */ /* 0x000fe200078e0000 */
[----:B------:R-:W-:Y:S02]  /*14c10*/  MOV R3, 0x14c30 ;  /* 0x00014c3000037802 */ /* 0x000fe40000000f00 */
[----:B------:R-:W-:Y:S05]  /*14c20*/  CALL.REL.NOINC `($__internal_19_$__cuda_sm70_shflsync_idx_p) ;  /* 0x00003cb000007944 */ /* 0x000fea0003c00000 */
[C---:B------:R-:W-:Y:S01]  /*14c30*/  IADD3 R2, -R6.reuse, 0x10, RZ ;  /* 0x0000001006027810 */ /* 0x040fe20007ffe1ff */
[----:B------:R-:W-:Y:S01]  /*14c40*/  IMAD.MOV.U32 R214, RZ, RZ, 0x181f ;  /* 0x0000181fffd67424 */ /* 0x000fe200078e00ff */
[----:B------:R-:W-:Y:S02]  /*14c50*/  ISETP.NE.U32.AND P2, PT, R6, RZ, PT ;  /* 0x000000ff0600720c */ /* 0x000fe40003f45070 */
[----:B------:R-:W-:Y:S04]  /*14c60*/  LOP3.LUT R2, R2, 0xf, RZ, 0xc0, !PT ;  /* 0x0000000f02027812 */ /* 0x000fe800078ec0ff */
[----:B------:R-:W-:Y:S01]  /*14c70*/  IADD3 R2, P1, P0, R2, R213, R15 ;  /* 0x000000d502027210 */ /* 0x000fe2000783e00f */
[----:B------:R-:W-:Y:S03]  /*14c80*/  IMAD.MOV.U32 R213, RZ, RZ, R4 ;  /* 0x000000ffffd57224 */ /* 0x000fe600078e0004 */
[----:B------:R-:W-:Y:S05]  /*14c90*/  IADD3.X R3, RZ, R7, R5, P1, P0 ;  /* 0x00000007ff037210 */ /* 0x000fea0000fe0405 */
[----:B------:R-:W-:Y:S01]  /*14ca0*/  @!PT LDS RZ, [RZ] ;  /* 0x00000000fffff984 */ /* 0x000fe20000000800 */
[----:B------:R-:W-:Y:S01]  /*14cb0*/  @!PT LDS RZ, [RZ] ;  /* 0x00000000fffff984 */ /* 0x000fe20000000800 */
[----:B------:R-:W-:Y:S01]  /*14cc0*/  @!PT LDS RZ, [RZ] ;  /* 0x00000000fffff984 */ /* 0x000fe20000000800 */
[----:B------:R1:W-:Y:S02]  /*14cd0*/  LDGSTS.E.BYPASS.LTC128B.128.ZFILL [R209+0x900], [R2.64], P2 ;  /* 0x0090000002d17fae */ /* 0x0003e40009141d46 */
[----:B-1----:R-:W-:Y:S01]  /*14ce0*/  MOV R3, 0x14d10 ;  /* 0x00014d1000037802 */ /* 0x002fe20000000f00 */
[----:B------:R-:W-:Y:S04]  /*14cf0*/  IMAD.MOV.U32 R2, RZ, RZ, 0x2 ;  /* 0x00000002ff027424 */ /* 0x000fe800078e00ff */
        /* <DEDUP_REMOVED lines=47> */
[----:B------:R-:W-:Y:S01]  /*14ff0*/  MOV R0, R213 ;  /* 0x000000d500007202 */ /* 0x000fe20000000f00 */
[----:B------:R-:W-:-:S05]  /*15000*/  BRA `(.L_x_1571) ;  /* 0xffff22a000007947 */ /* 0x000fca000383ffff */
.L_x_1467:
[----:B------:R-:W-:Y:S01]  /*15010*/  MOV R2, RZ ;  /* 0x000000ff00027202 */ /* 0x000fe20000000f00 */
[----:B------:R-:W-:Y:S01]  /*15020*/  IMAD.MOV.U32 R213, RZ, RZ, R96 ;  /* 0x000000ffffd57224 */ /* 0x000fe200078e0060 */
[----:B------:R-:W-:Y:S01]  /*15030*/  MOV R3, 0x15060 ;  /* 0x0001506000037802 */ /* 0x000fe20000000f00 */
[----:B------:R-:W-:Y:S02]  /*15040*/  IMAD.MOV.U32 R214, RZ, RZ, 0x181f ;  /* 0x0000181fffd67424 */ /* 0x000fe400078e00ff */
[----:B------:R-:W-:Y:S05]  /*15050*/  CALL.REL.NOINC `($__internal_19_$__cuda_sm70_shflsync_idx_p) ;  /* 0x0000388000007944 */ /* 0x000fea0003c00000 */
[----:B------:R-:W-:Y:S01]  /*15060*/  MOV R100, R213 ;  /* 0x000000d500647202 */ /* 0x000fe20000000f00 */
[----:B------:R-:W-:-:S05]  /*15070*/  BRA `(.L_x_1572) ;  /* 0xffff2b5000007947 */ /* 0x000fca000383ffff */
.L_x_1468:
[----:B------:R-:W-:Y:S01]  /*15080*/  MOV R2, RZ ;  /* 0x000000ff00027202 */ /* 0x000fe20000000f00 */
[----:B------:R-:W-:Y:S01]  /*15090*/  IMAD.MOV.U32 R213, RZ, RZ, R0 ;  /* 0x000000ffffd57224 */ /* 0x000fe200078e0000 */
[----:B------:R-:W-:Y:S01]  /*150a0*/  MOV R3, 0x150d0 ;  /* 0x000150d000037802 */ /* 0x000fe20000000f00 */
[----:B------:R-:W-:Y:S02]  /*150b0*/  IMAD.MOV.U32 R214, RZ, RZ, 0x181f ;  /* 0x0000181fffd67424 */ /* 0x000fe400078e00ff */
[----:B-12---:R-:W-:Y:S05]  /*150c0*/  CALL.REL.NOINC `($__internal_19_$__cuda_sm70_shflsync_idx_p) ;  /* 0x0000381000007944 */ /* 0x006fea0003c00000 */
        /* <DEDUP_REMOVED lines=81> */
.L_x_1469:
[----:B------:R-:W-:Y:S01]  /*155e0*/  MOV R2, RZ ;  /* 0x000000ff00027202 */ /* 0x000fe20000000f00 */
[----:B------:R-:W-:Y:S01]  /*155f0*/  IMAD.MOV.U32 R213, RZ, RZ, R96 ;  /* 0x000000ffffd57224 */ /* 0x000fe200078e0060 */
[----:B------:R-:W-:Y:S01]  /*15600*/  MOV R3, 0x15630 ;  /* 0x0001563000037802 */ /* 0x000fe20000000f00 */
[----:B------:R-:W-:Y:S02]  /*15610*/  IMAD.MOV.U32 R214, RZ, RZ, 0x1c1f ;  /* 0x00001c1fffd67424 */ /* 0x000fe400078e00ff */
[----:B------:R-:W-:Y:S05]  /*15620*/  CALL.REL.NOINC `($__internal_19_$__cuda_sm70_shflsync_idx_p) ;  /* 0x000032b000007944 */ /* 0x000fea0003c00000 */
[----:B------:R-:W-:Y:S01]  /*15630*/  MOV R0, R213 ;  /* 0x000000d500007202 */ /* 0x000fe20000000f00 */
[----:B------:R-:W-:-:S05]  /*15640*/  BRA `(.L_x_1574) ;  /* 0xffff288000007947 */ /* 0x000fca000383ffff */
.L_x_1470:
[----:B------:R-:W-:Y:S01]  /*15650*/  MOV R2, 0x1 ;  /* 0x0000000100027802 */ /* 0x000fe20000000f00 */
[----:B------:R-:W-:Y:S01]  /*15660*/  IMAD.MOV.U32 R213, RZ, RZ, R96 ;  /* 0x000000ffffd57224 */ /* 0x000fe200078e0060 */
[----:B------:R-:W-:Y:S01]  /*15670*/  MOV R3, 0x156a0 ;  /* 0x000156a000037802 */ /* 0x000fe20000000f00 */
[----:B------:R-:W-:Y:S02]  /*15680*/  IMAD.MOV.U32 R214, RZ, RZ, 0x1c1f ;  /* 0x00001c1fffd67424 */ /* 0x000fe400078e00ff */
[----:B-1----:R-:W-:Y:S05]  /*15690*/  CALL.REL.NOINC `($__internal_19_$__cuda_sm70_shflsync_idx_p) ;  /* 0x0000324000007944 */ /* 0x002fea0003c00000 */
[----:B------:R-:W-:Y:S01]  /*156a0*/  MOV R3, 0x15980 ;  /* 0x0001598000037802 */ /* 0x000fe20000000f00 */
[----:B------:R-:W-:Y:S02]  /*156b0*/  IMAD.IADD R213, R98, 0x1, R213 ;  /* 0x0000000162d57824 */ /* 0x000fe400078e02d5 */
[----:B------:R-:W-:Y:S02]  /*156c0*/  IMAD.MOV.U32 R2, RZ, RZ, 0x2 ;  /* 0x00000002ff027424 */ /* 0x000fe400078e00ff */
[----:B------:R-:W-:Y:S01]  /*156d0*/  IMAD.MOV.U32 R214, RZ, RZ, 0x1c1f ;  /* 0x00001c1fffd67424 */ /* 0x000fe200078e00ff */
        /* <DEDUP_REMOVED lines=35> */
[----:B------:R-:W-:Y:S01]  /*15910*/  ISETP.GT.AND P0, PT, R213, 0x49, PT ;  /* 0x00000049d500780c */ /* 0x000fe20003f04270 */
[----:B------:R-:W-:Y:S01]  /*15920*/  IMAD.MOV.U32 R213, RZ, RZ, R96 ;  /* 0x000000ffffd57224 */ /* 0x000fe200078e0060 */
[----:B------:R-:W-:Y:S02]  /*15930*/  FSEL R51, R70, -INF , P6 ;  /* 0xff80000046337808 */ /* 0x000fe40003000000 */
[----:B------:R-:W-:Y:S02]  /*15940*/  FSEL R50, R71, -INF , P2 ;  /* 0xff80000047327808 */ /* 0x000fe40001000000 */
[----:B------:R-:W-:Y:S02]  /*15950*/  FSEL R23, R82, -INF , P1 ;  /* 0xff80000052177808 */ /* 0x000fe40000800000 */
[----:B------:R-:W-:Y:S02]  /*15960*/  FSEL R22, R83, -INF , P0 ;  /* 0xff80000053167808 */ /* 0x000fe40000000000 */
[----:B------:R-:W-:Y:S05]  /*15970*/  CALL.REL.NOINC `($__internal_19_$__cuda_sm70_shflsync_idx_p) ;  /* 0x00002f6000007944 */ /* 0x000fea0003c00000 */
[----:B------:R-:W-:Y:S01]  /*15980*/  MOV R3, 0x15c60 ;  /* 0x00015c6000037802 */ /* 0x000fe20000000f00 */
[----:B------:R-:W-:Y:S02]  /*15990*/  IMAD.IADD R213, R98, 0x1, R213 ;  /* 0x0000000162d57824 */ /* 0x000fe400078e02d5 */
[----:B------:R-:W-:Y:S02]  /*159a0*/  IMAD.MOV.U32 R2, RZ, RZ, 0x3 ;  /* 0x00000003ff027424 */ /* 0x000fe400078e00ff */
[----:B------:R-:W-:Y:S01]  /*159b0*/  IMAD.MOV.U32 R214, RZ, RZ, 0x1c1f ;  /* 0x00001c1fffd67424 */ /* 0x000fe200078e00ff */
[C---:B------:R-:W-:Y:S02]  /*159c0*/  ISETP.GT.AND P6, PT, R213.reuse, RZ, PT ;  /* 0x000000ffd500720c */ /* 0x040fe40003fc4270 */
[C---:B------:R-:W-:Y:S02]  /*159d0*/  ISETP.GT.AND P2, PT, R213.reuse, 0x1, PT ;  /* 0x00000001d500780c */ /* 0x040fe40003f44270 */
[C---:B------:R-:W-:Y:S02]  /*159e0*/  ISETP.GT.AND P1, PT, R213.reuse, 0x8, PT ;  /* 0x00000008d500780c */ /* 0x040fe40003f24270 */
        /* <DEDUP_REMOVED lines=32> */
[----:B------:R-:W-:Y:S01]  /*15bf0*/  ISETP.GT.AND P0, PT, R213, 0x49, PT ;  /* 0x00000049d500780c */ /* 0x000fe20003f04270 */
[----:B------:R-:W-:Y:S01]  /*15c00*/  IMAD.MOV.U32 R213, RZ, RZ, R96 ;  /* 0x000000ffffd57224 */ /* 0x000fe200078e0060 */
[----:B------:R-:W-:Y:S02]  /*15c10*/  FSEL R28, R72, -INF , P6 ;  /* 0xff800000481c7808 */ /* 0x000fe40003000000 */
[----:B------:R-:W-:Y:S02]  /*15c20*/  FSEL R25, R73, -INF , P2 ;  /* 0xff80000049197808 */ /* 0x000fe40001000000 */
[----:B------:R-:W-:Y:S02]  /*15c30*/  FSEL R17, R76, -INF , P1 ;  /* 0xff8000004c117808 */ /* 0x000fe40000800000 */
[----:B------:R-:W-:Y:S02]  /*15c40*/  FSEL R16, R77, -INF , P0 ;  /* 0xff8000004d107808 */ /* 0x000fe40000000000 */
[----:B------:R-:W-:Y:S05]  /*15c50*/  CALL.REL.NOINC `($__internal_19_$__cuda_sm70_shflsync_idx_p) ;  /* 0x00002c8000007944 */ /* 0x000fea0003c00000 */
[----:B------:R-:W-:Y:S01]  /*15c60*/  FMNMX.FTZ R96, R156, R97, !PT ;  /* 0x000000619c607209 */ /* 0x000fe20007810000 */
[----:B------:R-:W-:Y:S01]  /*15c70*/  IMAD.IADD R98, R98, 0x1, R213 ;  /* 0x0000000162627824 */ /* 0x000fe200078e02d5 */
[----:B------:R-:W-:Y:S01]  /*15c80*/  FMNMX.FTZ R4, R20, R101, !PT ;  /* 0x0000006514047209 */ /* 0x000fe20007810000 */
[----:B------:R-:W-:Y:S01]  /*15c90*/  IMAD.MOV.U32 R0, RZ, RZ, 0x2 ;  /* 0x00000002ff007424 */ /* 0x000fe200078e00ff */
[----:B------:R-:W-:Y:S02]  /*15ca0*/  FMNMX.FTZ R5, R21, R102, !PT ;  /* 0x0000006615057209 */ /* 0x000fe40007810000 */
[C---:B------:R-:W-:Y:S02]  /*15cb0*/  ISETP.GT.AND P6, PT, R98.reuse, RZ, PT ;  /* 0x000000ff6200720c */ /* 0x040fe40003fc4270 */
[----:B------:R-:W-:Y:S02]  /*15cc0*/  ISETP.GT.AND P2, PT, R98, 0x1, PT ;  /* 0x000000016200780c */ /* 0x000fe40003f44270 */
[----:B------:R-:W-:Y:S02]  /*15cd0*/  FSEL R53, R10, -INF , P6 ;  /* 0xff8000000a357808 */ /* 0x000fe40003000000 */
[C---:B------:R-:W-:Y:S02]  /*15ce0*/  ISETP.GT.AND P1, PT, R98.reuse, 0x8, PT ;  /* 0x000000086200780c */ /* 0x040fe40003f24270 */
        /* <DEDUP_REMOVED lines=114> */
[----:B------:R-:W-:Y:S05]  /*16410*/  CALL.REL.NOINC `($__internal_18_$__cuda_sm70_shflsync_bfly_p) ;  /* 0x0000246000007944 */ /* 0x000fea0003c00000 */
[----:B------:R-:W-:Y:S01]  /*16420*/  FMNMX.FTZ R96, R96, R0, !PT ;  /* 0x0000000060607209 */ /* 0x000fe20007810000 */
[----:B------:R-:W-:Y:S01]  /*16430*/  IMAD.MOV.U32 R0, RZ, RZ, 0x1 ;  /* 0x00000001ff007424 */ /* 0x000fe200078e00ff */
[----:B------:R-:W-:Y:S02]  /*16440*/  MOV R2, 0x16460 ;  /* 0x0001646000027802 */ /* 0x000fe40000000f00 */
        /* <DEDUP_REMOVED lines=26> */
[----:B------:R-:W-:Y:S03]  /*165f0*/  MOV R2, 0x16620 ;  /* 0x0001662000027802 */ /* 0x000fe60000000f00 */
[----:B------:R-:W-:Y:S02]  /*16600*/  IMAD.MOV.U32 R96, RZ, RZ, R4 ;  /* 0x000000ffff607224 */ /* 0x000fe400078e0004 */
[----:B------:R-:W-:Y:S05]  /*16610*/  CALL.REL.NOINC `($__internal_18_$__cuda_sm70_shflsync_bfly_p) ;  /* 0x0000226000007944 */ /* 0x000fea0003c00000 */
[----:B------:R-:W-:-:S05]  /*16620*/  BRA `(.L_x_1575) ;  /* 0xffff291000007947 */ /* 0x000fca000383ffff */
.L_x_1473:
[----:B-1--4-:R-:W-:Y:S01]  /*16630*/  MOV R2, RZ ;  /* 0x000000ff00027202 */ /* 0x012fe20000000f00 */
[----:B------:R-:W-:Y:S01]  /*16640*/  IMAD.MOV.U32 R213, RZ, RZ, R56 ;  /* 0x000000ffffd57224 */ /* 0x000fe200078e0038 */
[----:B------:R-:W-:Y:S01]  /*16650*/  MOV R3, 0x16680 ;  /* 0x0001668000037802 */ /* 0x000fe20000000f00 */
[----:B------:R-:W-:Y:S02]  /*16660*/  IMAD.MOV.U32 R214, RZ, RZ, 0x181f ;  /* 0x0000181fffd67424 */ /* 0x000fe400078e00ff */
[----:B------:R-:W-:Y:S05]  /*16670*/  CALL.REL.NOINC `($__internal_19_$__cuda_sm70_shflsync_idx_p) ;  /* 0x0000226000007944 */ /* 0x000fea0003c00000 */
[----:B------:R-:W-:Y:S01]  /*16680*/  MOV R57, R213 ;  /* 0x000000d500397202 */ /* 0x000fe20000000f00 */
[----:B------:R-:W-:-:S05]  /*16690*/  BRA `(.L_x_1576) ;  /* 0xffff497000007947 */ /* 0x000fca000383ffff */
.L_x_1476:
[----:B------:R-:W-:Y:S01]  /*166a0*/  MOV R2, RZ ;  /* 0x000000ff00027202 */ /* 0x000fe20000000f00 */
[----:B------:R-:W-:Y:S01]  /*166b0*/  IMAD.MOV.U32 R213, RZ, RZ, R96 ;  /* 0x000000ffffd57224 */ /* 0x000fe200078e0060 */
[----:B------:R-:W-:Y:S01]  /*166c0*/  MOV R3, 0x166f0 ;  /* 0x000166f000037802 */ /* 0x000fe20000000f00 */
[----:B------:R-:W-:Y:S02]  /*166d0*/  IMAD.MOV.U32 R214, RZ, RZ, 0x181f ;  /* 0x0000181fffd67424 */ /* 0x000fe400078e00ff */
[----:B------:R-:W-:Y:S05]  /*166e0*/  CALL.REL.NOINC `($__internal_19_$__cuda_sm70_shflsync_idx_p) ;  /* 0x000021f000007944 */ /* 0x000fea0003c00000 */
[----:B------:R-:W-:Y:S01]  /*166f0*/  MOV R157, R213 ;  /* 0x000000d5009d7202 */ /* 0x000fe20000000f00 */
[----:B------:R-:W-:-:S05]  /*16700*/  BRA `(.L_x_1577) ;  /* 0xffff534000007947 */ /* 0x000fca000383ffff */
.L_x_1477:
[----:B------:R-:W-:Y:S01]  /*16710*/  MOV R2, RZ ;  /* 0x000000ff00027202 */ /* 0x000fe20000000f00 */
[----:B------:R-:W-:Y:S01]  /*16720*/  IMAD.MOV.U32 R213, RZ, RZ, R0 ;  /* 0x000000ffffd57224 */ /* 0x000fe200078e0000 */
[----:B------:R-:W-:Y:S01]  /*16730*/  MOV R3, 0x16760 ;  /* 0x0001676000037802 */ /* 0x000fe20000000f00 */
[----:B------:R-:W-:Y:S02]  /*16740*/  IMAD.MOV.U32 R214, RZ, RZ, 0x181f ;  /* 0x0000181fffd67424 */ /* 0x000fe400078e00ff */
[----:B-12---:R-:W-:Y:S05]  /*16750*/  CALL.REL.NOINC `($__internal_19_$__cuda_sm70_shflsync_idx_p) ;  /* 0x0000218000007944 */ /* 0x006fea0003c00000 */
        /* <DEDUP_REMOVED lines=82> */
.L_x_1478:
[----:B------:R-:W-:Y:S02]  /*16c80*/  MOV R0, 0x2 ;  /* 0x0000000200007802 */ /* 0x000fe40000000f00 */
        /* <DEDUP_REMOVED lines=33> */
[----:B------:R-:W-:-:S05]  /*16ea0*/  BRA `(.L_x_1579) ;  /* 0xffff53e000007947 */ /* 0x000fca000383ffff */
.L_x_1480:
[----:B------:R-:W-:Y:S01]  /*16eb0*/  IMAD.MOV.U32 R96, RZ, RZ, R231 ;  /* 0x000000ffff607224 */ /* 0x000fe200078e00e7 */
[----:B------:R-:W-:-:S02]  /*16ec0*/  MOV R0, 0x2 ;  /* 0x0000000200007802 */ /* 0x000fc40000000f00 */
[----:B------:R-:W-:Y:S02]  /*16ed0*/  MOV R2, 0x16ef0 ;  /* 0x00016ef000027802 */ /* 0x000fe40000000f00 */
[----:B------:R-:W-:Y:S05]  /*16ee0*/  CALL.REL.NOINC `($__internal_18_$__cuda_sm70_shflsync_bfly_p) ;  /* 0x0000199000007944 */ /* 0x000fea0003c00000 */
[----:B------:R-:W-:Y:S05]  /*16ef0*/  BRA `(.L_x_1580) ;  /* 0xffff712000007947 */ /* 0x000fea000383ffff */
.L_x_1481:
[----:B------:R-:W-:Y:S01]  /*16f00*/  IMAD.MOV.U32 R96, RZ, RZ, R4 ;  /* 0x000000ffff607224 */ /* 0x000fe200078e0004 */
[----:B------:R-:W-:Y:S02]  /*16f10*/  MOV R0, 0x1 ;  /* 0x0000000100007802 */ /* 0x000fe40000000f00 */
[----:B------:R-:W-:Y:S02]  /*16f20*/  MOV R2, 0x16f40 ;  /* 0x00016f4000027802 */ /* 0x000fe40000000f00 */
[----:B-1----:R-:W-:Y:S05]  /*16f30*/  CALL.REL.NOINC `($__internal_18_$__cuda_sm70_shflsync_bfly_p) ;  /* 0x0000194000007944 */ /* 0x002fea0003c00000 */
[----:B------:R-:W-:Y:S01]  /*16f40*/  FADD.FTZ R4, R4, R0 ;  /* 0x0000000004047221 */ /* 0x000fe20000010000 */
[----:B------:R-:W-:Y:S02]  /*16f50*/  MOV R96, R241 ;  /* 0x000000f100607202 */ /* 0x000fe40000000f00 */
[----:B------:R-:W-:Y:S02]  /*16f60*/  MOV R0, 0x2 ;  /* 0x0000000200007802 */ /* 0x000fe40000000f00 */
[----:B------:R-:W-:Y:S02]  /*16f70*/  MOV R2, 0x16f90 ;  /* 0x00016f9000027802 */ /* 0x000fe40000000f00 */
[----:B------:R-:W-:Y:S05]  /*16f80*/  CALL.REL.NOINC `($__internal_18_$__cuda_sm70_shflsync_bfly_p) ;  /* 0x000018f000007944 */ /* 0x000fea0003c00000 */
[----:B------:R-:W-:Y:S01]  /*16f90*/  FADD.FTZ R5, R241, R0 ;  /* 0x00000000f1057221 */ /* 0x000fe20000010000 */
[----:B------:R-:W-:Y:S02]  /*16fa0*/  MOV R0, 0x1 ;  /* 0x0000000100007802 */ /* 0x000fe40000000f00 */
[----:B------:R-:W-:-:S02]  /*16fb0*/  MOV R2, 0x16fe0 ;  /* 0x00016fe000027802 */ /* 0x000fc40000000f00 */
[----:B------:R-:W-:Y:S02]  /*16fc0*/  MOV R96, R5 ;  /* 0x0000000500607202 */ /* 0x000fe40000000f00 */
[----:B------:R-:W-:Y:S05]  /*16fd0*/  CALL.REL.NOINC `($__internal_18_$__cuda_sm70_shflsync_bfly_p) ;  /* 0x000018a000007944 */ /* 0x000fea0003c00000 */
[----:B------:R-:W-:Y:S01]  /*16fe0*/  FADD.FTZ R5, R5, R0 ;  /* 0x0000000005057221 */ /* 0x000fe20000010000 */
[----:B------:R-:W-:Y:S02]  /*16ff0*/  MOV R96, R243 ;  /* 0x000000f300607202 */ /* 0x000fe40000000f00 */
[----:B------:R-:W-:Y:S02]  /*17000*/  MOV R0, 0x2 ;  /* 0x0000000200007802 */ /* 0x000fe40000000f00 */
[----:B------:R-:W-:Y:S02]  /*17010*/  MOV R2, 0x17030 ;  /* 0x0001703000027802 */ /* 0x000fe40000000f00 */
[----:B------:R-:W-:Y:S05]  /*17020*/  CALL.REL.NOINC `($__internal_18_$__cuda_sm70_shflsync_bfly_p) ;  /* 0x0000185000007944 */ /* 0x000fea0003c00000 */
[----:B------:R-:W-:Y:S01]  /*17030*/  FADD.FTZ R6, R243, R0 ;  /* 0x00000000f3067221 */ /* 0x000fe20000010000 */
[----:B------:R-:W-:Y:S02]  /*17040*/  MOV R0, 0x1 ;  /* 0x0000000100007802 */ /* 0x000fe40000000f00 */
[----:B------:R-:W-:Y:S02]  /*17050*/  MOV R2, 0x17080 ;  /* 0x0001708000027802 */ /* 0x000fe40000000f00 */
[----:B------:R-:W-:-:S02]  /*17060*/  MOV R96, R6 ;  /* 0x0000000600607202 */ /* 0x000fc40000000f00 */
[----:B------:R-:W-:Y:S05]  /*17070*/  CALL.REL.NOINC `($__internal_18_$__cuda_sm70_shflsync_bfly_p) ;  /* 0x0000180000007944 */ /* 0x000fea0003c00000 */
[----:B------:R-:W-:Y:S01]  /*17080*/  FADD.FTZ R6, R6, R0 ;  /* 0x0000000006067221 */ /* 0x000fe20000010000 */
[----:B------:R-:W-:-:S02]  /*17090*/  MOV R96, R242 ;  /* 0x000000f200607202 */ /* 0x000fc40000000f00 */
[----:B------:R-:W-:Y:S02]  /*170a0*/  MOV R0, 0x2 ;  /* 0x0000000200007802 */ /* 0x000fe40000000f00 */
[----:B------:R-:W-:Y:S02]  /*170b0*/  MOV R2, 0x170d0 ;  /* 0x000170d000027802 */ /* 0x000fe40000000f00 */
[----:B------:R-:W-:Y:S05]  /*170c0*/  CALL.REL.NOINC `($__internal_18_$__cuda_sm70_shflsync_bfly_p) ;  /* 0x000017b000007944 */ /* 0x000fea0003c00000 */
[----:B------:R-:W-:Y:S01]  /*170d0*/  FADD.FTZ R7, R242, R0 ;  /* 0x00000000f2077221 */ /* 0x000fe20000010000 */
[----:B------:R-:W-:Y:S02]  /*170e0*/  MOV R0, 0x1 ;  /* 0x0000000100007802 */ /* 0x000fe40000000f00 */
[----:B------:R-:W-:Y:S02]  /*170f0*/  MOV R2, 0x17120 ;  /* 0x0001712000027802 */ /* 0x000fe40000000f00 */
[----:B------:R-:W-:Y:S02]  /*17100*/  MOV R96, R7 ;  /* 0x0000000700607202 */ /* 0x000fe40000000f00 */
[----:B------:R-:W-:Y:S05]  /*17110*/  CALL.REL.NOINC `($__internal_18_$__cuda_sm70_shflsync_bfly_p) ;  /* 0x0000176000007944 */ /* 0x000fea0003c00000 */
[----:B------:R-:W-:Y:S01]  /*17120*/  MOV R8, R0 ;  /* 0x0000000000087202 */ /* 0x000fe20000000f00 */
[----:B------:R-:W-:Y:S05]  /*17130*/  BRA `(.L_x_1581) ;  /* 0xffff6fd000007947 */ /* 0x000fea000383ffff */
.L_x_1488:
[----:B--234-:R-:W-:Y:S01]  /*17140*/  IMAD.MOV.U32 R213, RZ, RZ, R5 ;  /* 0x000000ffffd57224 */ /* 0x01cfe200078e0005 */
[----:B------:R-:W-:Y:S01]  /*17150*/  MOV R2, RZ ;  /* 0x000000ff00027202 */ /* 0x000fe20000000f00 */
[----:B------:R-:W-:Y:S01]  /*17160*/  IMAD.MOV.U32 R214, RZ, RZ, 0x181f ;  /* 0x0000181fffd67424 */ /* 0x000fe200078e00ff */
[----:B------:R-:W-:-:S02]  /*17170*/  MOV R3, 0x17190 ;  /* 0x0001719000037802 */ /* 0x000fc40000000f00 */
[----:B-1----:R-:W-:Y:S05]  /*17180*/  CALL.REL.NOINC `($__internal_19_$__cuda_sm70_shflsync_idx_p) ;  /* 0x0000175000007944 */ /* 0x002fea0003c00000 */
[----:B------:R-:W-:Y:S01]  /*17190*/  MOV R7, R213 ;  /* 0x000000d500077202 */ /* 0x000fe20000000f00 */
[----:B------:R-:W-:Y:S05]  /*171a0*/  BRA `(.L_x_1582) ;  /* 0xffff857000007947 */ /* 0x000fea000383ffff */
.L_x_1489:
[----:B------:R-:W-:Y:S01]  /*171b0*/  IMAD.MOV.U32 R213, RZ, RZ, R6 ;  /* 0x000000ffffd57224 */ /* 0x000fe200078e0006 */
[----:B------:R-:W-:Y:S01]  /*171c0*/  MOV R2, RZ ;  /* 0x000000ff00027202 */ /* 0x000fe20000000f00 */
[----:B------:R-:W-:Y:S01]  /*171d0*/  IMAD.MOV.U32 R214, RZ, RZ, 0x181f ;  /* 0x0000181fffd67424 */ /* 0x000fe200078e00ff */
[----:B------:R-:W-:-:S02]  /*171e0*/  MOV R3, 0x17200 ;  /* 0x0001720000037802 */ /* 0x000fc40000000f00 */
[----:B-123--:R-:W-:Y:S05]  /*171f0*/  CALL.REL.NOINC `($__internal_19_$__cuda_sm70_shflsync_idx_p) ;  /* 0x000016e000007944 */ /* 0x00efea0003c00000 */
[----:B------:R-:W-:Y:S01]  /*17200*/  MOV R2, R213 ;  /* 0x000000d500027202 */ /* 0x000fe20000000f00 */
[----:B------:R-:W-:Y:S05]  /*17210*/  BRA `(.L_x_1583) ;  /* 0xffff852000007947 */ /* 0x000fea000383ffff */
.L_x_1490:
[----:B------:R-:W-:Y:S01]  /*17220*/  IMAD.MOV.U32 R213, RZ, RZ, R5 ;  /* 0x000000ffffd57224 */ /* 0x000fe200078e0005 */
[----:B--2---:R-:W-:Y:S01]  /*17230*/  MOV R2, 0x1 ;  /* 0x0000000100027802 */ /* 0x004fe20000000f00 */
[----:B------:R-:W-:Y:S01]  /*17240*/  IMAD.MOV.U32 R214, RZ, RZ, 0x181f ;  /* 0x0000181fffd67424 */ /* 0x000fe200078e00ff */
[----:B------:R-:W-:-:S02]  /*17250*/  MOV R3, 0x17270 ;  /* 0x0001727000037802 */ /* 0x000fc40000000f00 */
[----:B-1----:R-:W-:Y:S05]  /*17260*/  CALL.REL.NOINC `($__internal_19_$__cuda_sm70_shflsync_idx_p) ;  /* 0x0000167000007944 */ /* 0x002fea0003c00000 */
        /* <DEDUP_REMOVED lines=8> */
.L_x_1491:
[----:B------:R-:W-:Y:S01]  /*172f0*/  IMAD.MOV.U32 R213, RZ, RZ, R5 ;  /* 0x000000ffffd57224 */ /* 0x000fe200078e0005 */
[----:B--2---:R-:W-:Y:S01]  /*17300*/  MOV R2, 0x2 ;  /* 0x0000000200027802 */ /* 0x004fe20000000f00 */
[----:B------:R-:W-:Y:S01]  /*17310*/  IMAD.MOV.U32 R214, RZ, RZ, 0x181f ;  /* 0x0000181fffd67424 */ /* 0x000fe200078e00ff */
[----:B------:R-:W-:Y:S02]  /*17320*/  MOV R3, 0x17340 ;  /* 0x0001734000037802 */ /* 0x000fe40000000f00 */
[----:B-1-3--:R-:W-:Y:S05]  /*17330*/  CALL.REL.NOINC `($__internal_19_$__cuda_sm70_shflsync_idx_p) ;  /* 0x000015a000007944 */ /* 0x00afea0003c00000 */
[----:B------:R-:W-:Y:S01]  /*17340*/  MOV R7, R213 ;  /* 0x000000d500077202 */ /* 0x000fe20000000f00 */
[----:B------:R-:W-:Y:S05]  /*17350*/  BRA `(.L_x_1585) ;  /* 0xffff854000007947 */ /* 0x000fea000383ffff */
.L_x_1492:
[----:B------:R-:W-:Y:S01]  /*17360*/  IMAD.MOV.U32 R213, RZ, RZ, R6 ;  /* 0x000000ffffd57224 */ /* 0x000fe200078e0006 */
[----:B--2---:R-:W-:Y:S01]  /*17370*/  MOV R2, 0x2 ;  /* 0x0000000200027802 */ /* 0x004fe20000000f00 */
[----:B------:R-:W-:Y:S01]  /*17380*/  IMAD.MOV.U32 R214, RZ, RZ, 0x181f ;  /* 0x0000181fffd67424 */ /* 0x000fe200078e00ff */
[----:B------:R-:W-:Y:S02]  /*17390*/  MOV R3, 0x173b0 ;  /* 0x000173b000037802 */ /* 0x000fe40000000f00 */
[----:B-1-34-:R-:W-:Y:S05]  /*173a0*/  CALL.REL.NOINC `($__internal_19_$__cuda_sm70_shflsync_idx_p) ;  /* 0x0000153000007944 */ /* 0x01afea0003c00000 */
[----:B------:R-:W-:Y:S01]  /*173b0*/  MOV R2, R213 ;  /* 0x000000d500027202 */ /* 0x000fe20000000f00 */
[----:B------:R-:W-:Y:S05]  /*173c0*/  BRA `(.L_x_1586) ;  /* 0xffff84f000007947 */ /* 0x000fea000383ffff */
.L_x_1493:
[----:B------:R-:W-:Y:S01]  /*173d0*/  IMAD.MOV.U32 R213, RZ, RZ, R5 ;  /* 0x000000ffffd57224 */ /* 0x000fe200078e0005 */
[----:B---3--:R-:W-:Y:S01]  /*173e0*/  MOV R2, 0x3 ;  /* 0x0000000300027802 */ /* 0x008fe20000000f00 */
[----:B------:R-:W-:Y:S01]  /*173f0*/  IMAD.MOV.U32 R214, RZ, RZ, 0x181f ;  /* 0x0000181fffd67424 */ /* 0x000fe200078e00ff */
[----:B------:R-:W-:-:S02]  /*17400*/  MOV R3, 0x17420 ;  /* 0x0001742000037802 */ /* 0x000fc40000000f00 */
[----:B-12-4-:R-:W-:Y:S05]  /*17410*/  CALL.REL.NOINC `($__internal_19_$__cuda_sm70_shflsync_idx_p) ;  /* 0x000014c000007944 */ /* 0x016fea0003c00000 */
        /* <DEDUP_REMOVED lines=8> */
.L_x_1494:
[----:B------:R-:W-:Y:S01]  /*174a0*/  IMAD.MOV.U32 R213, RZ, RZ, R5 ;  /* 0x000000ffffd57224 */ /* 0x000fe200078e0005 */
[----:B-1----:R-:W-:Y:S01]  /*174b0*/  MOV R2, 0x4 ;  /* 0x0000000400027802 */ /* 0x002fe20000000f00 */
[----:B------:R-:W-:Y:S01]  /*174c0*/  IMAD.MOV.U32 R214, RZ, RZ, 0x181f ;  /* 0x0000181fffd67424 */ /* 0x000fe200078e00ff */
[----:B------:R-:W-:Y:S02]  /*174d0*/  MOV R3, 0x174f0 ;  /* 0x000174f000037802 */ /* 0x000fe40000000f00 */
[----:B--2-4-:R-:W-:Y:S05]  /*174e0*/  CALL.REL.NOINC `($__internal_19_$__cuda_sm70_shflsync_idx_p) ;  /* 0x000013f000007944 */ /* 0x014fea0003c00000 */
[----:B------:R-:W-:Y:S01]  /*174f0*/  MOV R7, R213 ;  /* 0x000000d500077202 */ /* 0x000fe20000000f00 */
[----:B------:R-:W-:Y:S05]  /*17500*/  BRA `(.L_x_1588) ;  /* 0xffff84c000007947 */ /* 0x000fea000383ffff */
.L_x_1495:
[----:B------:R-:W-:Y:S01]  /*17510*/  IMAD.MOV.U32 R213, RZ, RZ, R6 ;  /* 0x000000ffffd57224 */ /* 0x000fe200078e0006 */
[----:B-1----:R-:W-:Y:S01]  /*17520*/  MOV R2, 0x4 ;  /* 0x0000000400027802 */ /* 0x002fe20000000f00 */
[----:B------:R-:W-:Y:S01]  /*17530*/  IMAD.MOV.U32 R214, RZ, RZ, 0x181f ;  /* 0x0000181fffd67424 */ /* 0x000fe200078e00ff */
[----:B------:R-:W-:Y:S02]  /*17540*/  MOV R3, 0x17560 ;  /* 0x0001756000037802 */ /* 0x000fe40000000f00 */
[----:B--234-:R-:W-:Y:S05]  /*17550*/  CALL.REL.NOINC `($__internal_19_$__cuda_sm70_shflsync_idx_p) ;  /* 0x0000138000007944 */ /* 0x01cfea0003c00000 */
[----:B------:R-:W-:Y:S01]  /*17560*/  MOV R2, R213 ;  /* 0x000000d500027202 */ /* 0x000fe20000000f00 */
[----:B------:R-:W-:Y:S05]  /*17570*/  BRA `(.L_x_1589) ;  /* 0xffff847000007947 */ /* 0x000fea000383ffff */
.L_x_1496:
[----:B------:R-:W-:Y:S01]  /*17580*/  IMAD.MOV.U32 R213, RZ, RZ, R5 ;  /* 0x000000ffffd57224 */ /* 0x000fe200078e0005 */
[----:B--2---:R-:W-:Y:S01]  /*17590*/  MOV R2, 0x5 ;  /* 0x0000000500027802 */ /* 0x004fe20000000f00 */
        /* <DEDUP_REMOVED lines=11> */
.L_x_1497:
[----:B------:R-:W-:Y:S01]  /*17650*/  IMAD.MOV.U32 R213, RZ, RZ, R5 ;  /* 0x000000ffffd57224 */ /* 0x000fe200078e0005 */
[----:B--2---:R-:W-:Y:S01]  /*17660*/  MOV R2, 0x6 ;  /* 0x0000000600027802 */ /* 0x004fe20000000f00 */
[----:B------:R-:W-:Y:S01]  /*17670*/  IMAD.MOV.U32 R214, RZ, RZ, 0x181f ;  /* 0x0000181fffd67424 */ /* 0x000fe200078e00ff */
[----:B------:R-:W-:Y:S02]  /*17680*/  MOV R3, 0x176a0 ;  /* 0x000176a000037802 */ /* 0x000fe40000000f00 */
[----:B-1-34-:R-:W-:Y:S05]  /*17690*/  CALL.REL.NOINC `($__internal_19_$__cuda_sm70_shflsync_idx_p) ;  /* 0x0000124000007944 */ /* 0x01afea0003c00000 */
[----:B------:R-:W-:Y:S01]  /*176a0*/  MOV R7, R213 ;  /* 0x000000d500077202 */ /* 0x000fe20000000f00 */
[----:B------:R-:W-:Y:S05]  /*176b0*/  BRA `(.L_x_1591) ;  /* 0xffff844000007947 */ /* 0x000fea000383ffff */
.L_x_1498:
[----:B------:R-:W-:Y:S01]  /*176c0*/  IMAD.MOV.U32 R213, RZ, RZ, R6 ;  /* 0x000000ffffd57224 */ /* 0x000fe200078e0006 */
[----:B--2---:R-:W-:Y:S01]  /*176d0*/  MOV R2, 0x6 ;  /* 0x0000000600027802 */ /* 0x004fe20000000f00 */
[----:B------:R-:W-:Y:S01]  /*176e0*/  IMAD.MOV.U32 R214, RZ, RZ, 0x181f ;  /* 0x0000181fffd67424 */ /* 0x000fe200078e00ff */
[----:B------:R-:W-:Y:S02]  /*176f0*/  MOV R3, 0x17710 ;  /* 0x0001771000037802 */ /* 0x000fe40000000f00 */
[----:B-1-34-:R-:W-:Y:S05]  /*17700*/  CALL.REL.NOINC `($__internal_19_$__cuda_sm70_shflsync_idx_p) ;  /* 0x000011d000007944 */ /* 0x01afea0003c00000 */
[----:B------:R-:W-:Y:S01]  /*17710*/  MOV R2, R213 ;  /* 0x000000d500027202 */ /* 0x000fe20000000f00 */
[----:B------:R-:W-:Y:S05]  /*17720*/  BRA `(.L_x_1592) ;  /* 0xffff83f000007947 */ /* 0x000fea000383ffff */
.L_x_1499:
[----:B------:R-:W-:Y:S01]  /*17730*/  IMAD.MOV.U32 R213, RZ, RZ, R5 ;  /* 0x000000ffffd57224 */ /* 0x000fe200078e0005 */
[----:B-1----:R-:W-:Y:S01]  /*17740*/  MOV R2, 0x7 ;  /* 0x0000000700027802 */ /* 0x002fe20000000f00 */
[----:B------:R-:W-:Y:S01]  /*17750*/  IMAD.MOV.U32 R214, RZ, RZ, 0x181f ;  /* 0x0000181fffd67424 */ /* 0x000fe200078e00ff */
[----:B------:R-:W-:-:S02]  /*17760*/  MOV R3, 0x17780 ;  /* 0x0001778000037802 */ /* 0x000fc40000000f00 */
[----:B--234-:R-:W-:Y:S05]  /*17770*/  CALL.REL.NOINC `($__internal_19_$__cuda_sm70_shflsync_idx_p) ;  /* 0x0000116000007944 */ /* 0x01cfea0003c00000 */
        /* <DEDUP_REMOVED lines=8> */
.L_x_1501:
[----:B------:R-:W-:Y:S01]  /*17800*/  IMAD.MOV.U32 R213, RZ, RZ, R5 ;  /* 0x000000ffffd57224 */ /* 0x000fe200078e0005 */
[----:B------:R-:W-:Y:S01]  /*17810*/  MOV R2, RZ ;  /* 0x000000ff00027202 */ /* 0x000fe20000000f00 */
[----:B------:R-:W-:Y:S01]  /*17820*/  IMAD.MOV.U32 R214, RZ, RZ, 0x1c1f ;  /* 0x00001c1fffd67424 */ /* 0x000fe200078e00ff */
[----:B------:R-:W-:Y:S02]  /*17830*/  MOV R3, 0x17850 ;  /* 0x0001785000037802 */ /* 0x000fe40000000f00 */
[----:B------:R-:W-:Y:S05]  /*17840*/  CALL.REL.NOINC `($__internal_19_$__cuda_sm70_shflsync_idx_p) ;  /* 0x0000109000007944 */ /* 0x000fea0003c00000 */
[----:B------:R-:W-:Y:S01]  /*17850*/  MOV R4, R213 ;  /* 0x000000d500047202 */ /* 0x000fe20000000f00 */
[----:B------:R-:W-:Y:S05]  /*17860*/  BRA `(.L_x_1594) ;  /* 0xffff85d000007947 */ /* 0x000fea000383ffff */
.L_x_1502:
[----:B------:R-:W-:Y:S01]  /*17870*/  IMAD.MOV.U32 R213, RZ, RZ, R12 ;  /* 0x000000ffffd57224 */ /* 0x000fe200078e000c */
[----:B------:R-:W-:Y:S01]  /*17880*/  MOV R2, RZ ;  /* 0x000000ff00027202 */ /* 0x000fe20000000f00 */
[----:B------:R-:W-:Y:S01]  /*17890*/  IMAD.MOV.U32 R214, RZ, RZ, 0x1c1f ;  /* 0x00001c1fffd67424 */ /* 0x000fe200078e00ff */
[----:B------:R-:W-:Y:S02]  /*178a0*/  MOV R3, 0x178c0 ;  /* 0x000178c000037802 */ /* 0x000fe40000000f00 */
[----:B-12---:R-:W-:Y:S05]  /*178b0*/  CALL.REL.NOINC `($__internal_19_$__cuda_sm70_shflsync_idx_p) ;  /* 0x0000102000007944 */ /* 0x006fea0003c00000 */
[----:B------:R-:W-:Y:S01]  /*178c0*/  MOV R0, R213 ;  /* 0x000000d500007202 */ /* 0x000fe20000000f00 */
[----:B------:R-:W-:Y:S05]  /*178d0*/  BRA `(.L_x_1595) ;  /* 0xffff858000007947 */ /* 0x000fea000383ffff */
.L_x_1505:
        /* <DEDUP_REMOVED lines=13> */
.L_x_1508:
[----:B------:R-:W-:Y:S01]  /*179b0*/  IMAD.MOV.U32 R213, RZ, RZ, R5 ;  /* 0x000000ffffd57224 */ /* 0x000fe200078e0005 */
[----:B--23--:R-:W-:Y:S01]  /*179c0*/  MOV R2, 0x2 ;  /* 0x0000000200027802 */ /* 0x00cfe20000000f00 */
[----:B------:R-:W-:Y:S01]  /*179d0*/  IMAD.MOV.U32 R214, RZ, RZ, 0x1c1f ;  /* 0x00001c1fffd67424 */ /* 0x000fe200078e00ff */
[----:B------:R-:W-:Y:S02]  /*179e0*/  MOV R3, 0x17a00 ;  /* 0x00017a0000037802 */ /* 0x000fe40000000f00 */
[----:B-1--4-:R-:W-:Y:S05]  /*179f0*/  CALL.REL.NOINC `($__internal_19_$__cuda_sm70_shflsync_idx_p) ;  /* 0x00000ee000007944 */ /* 0x012fea0003c00000 */
[----:B------:R-:W-:Y:S01]  /*17a00*/  MOV R4, R213 ;  /* 0x000000d500047202 */ /* 0x000fe20000000f00 */
[----:B------:R-:W-:Y:S05]  /*17a10*/  BRA `(.L_x_1597) ;  /* 0xffff8af000007947 */ /* 0x000fea000383ffff */
.L_x_1509:
[----:B------:R-:W-:Y:S01]  /*17a20*/  IMAD.MOV.U32 R213, RZ, RZ, R12 ;  /* 0x000000ffffd57224 */ /* 0x000fe200078e000c */
[----:B--23--:R-:W-:Y:S01]  /*17a30*/  MOV R2, 0x2 ;  /* 0x0000000200027802 */ /* 0x00cfe20000000f00 */
[----:B------:R-:W-:Y:S01]  /*17a40*/  IMAD.MOV.U32 R214, RZ, RZ, 0x1c1f ;  /* 0x00001c1fffd67424 */ /* 0x000fe200078e00ff */
[----:B------:R-:W-:Y:S02]  /*17a50*/  MOV R3, 0x17a70 ;  /* 0x00017a7000037802 */ /* 0x000fe40000000f00 */
[----:B-1--4-:R-:W-:Y:S05]  /*17a60*/  CALL.REL.NOINC `($__internal_19_$__cuda_sm70_shflsync_idx_p) ;  /* 0x00000e7000007944 */ /* 0x012fea0003c00000 */
[----:B------:R-:W-:Y:S01]  /*17a70*/  MOV R0, R213 ;  /* 0x000000d500007202 */ /* 0x000fe20000000f00 */
[----:B------:R-:W-:Y:S05]  /*17a80*/  BRA `(.L_x_1598) ;  /* 0xffff8aa000007947 */ /* 0x000fea000383ffff */
.L_x_1512:
[----:B------:R-:W-:Y:S01]  /*17a90*/  IMAD.MOV.U32 R213, RZ, RZ, R5 ;  /* 0x000000ffffd57224 */ /* 0x000fe200078e0005 */
[----:B--23--:R-:W-:Y:S01]  /*17aa0*/  MOV R2, 0x3 ;  /* 0x0000000300027802 */ /* 0x00cfe20000000f00 */
[----:B------:R-:W-:Y:S01]  /*17ab0*/  IMAD.MOV.U32 R214, RZ, RZ, 0x1c1f ;  /* 0x00001c1fffd67424 */ /* 0x000fe200078e00ff */
[----:B------:R-:W-:-:S02]  /*17ac0*/  MOV R3, 0x17ae0 ;  /* 0x00017ae000037802 */ /* 0x000fc40000000f00 */
[----:B-1--4-:R-:W-:Y:S05]  /*17ad0*/  CALL.REL.NOINC `($__internal_19_$__cuda_sm70_shflsync_idx_p) ;  /* 0x00000e0000007944 */ /* 0x012fea0003c00000 */
        /* <DEDUP_REMOVED lines=8> */
.L_x_1516:
[----:B------:R-:W-:Y:S01]  /*17b60*/  IMAD.MOV.U32 R213, RZ, RZ, R5 ;  /* 0x000000ffffd57224 */ /* 0x000fe200078e0005 */
[----:B------:R-:W-:Y:S01]  /*17b70*/  MOV R2, RZ ;  /* 0x000000ff00027202 */ /* 0x000fe20000000f00 */
[----:B------:R-:W-:Y:S01]  /*17b80*/  IMAD.MOV.U32 R214, RZ, RZ, 0x181f ;  /* 0x0000181fffd67424 */ /* 0x000fe200078e00ff */
[----:B------:R-:W-:Y:S02]  /*17b90*/  MOV R3, 0x17bb0 ;  /* 0x00017bb000037802 */ /* 0x000fe40000000f00 */
[----:B------:R-:W-:Y:S05]  /*17ba0*/  CALL.REL.NOINC `($__internal_19_$__cuda_sm70_shflsync_idx_p) ;  /* 0x00000d3000007944 */ /* 0x000fea0003c00000 */
[----:B------:R-:W-:Y:S01]  /*17bb0*/  MOV R7, R213 ;  /* 0x000000d500077202 */ /* 0x000fe20000000f00 */
[----:B------:R-:W-:Y:S05]  /*17bc0*/  BRA `(.L_x_1600) ;  /* 0xffff976000007947 */ /* 0x000fea000383ffff */
.L_x_1517:
[----:B------:R-:W-:Y:S01]  /*17bd0*/  IMAD.MOV.U32 R213, RZ, RZ, R6 ;  /* 0x000000ffffd57224 */ /* 0x000fe200078e0006 */
[----:B------:R-:W-:Y:S01]  /*17be0*/  MOV R2, RZ ;  /* 0x000000ff00027202 */ /* 0x000fe20000000f00 */
[----:B------:R-:W-:Y:S01]  /*17bf0*/  IMAD.MOV.U32 R214, RZ, RZ, 0x181f ;  /* 0x0000181fffd67424 */ /* 0x000fe200078e00ff */
[----:B------:R-:W-:Y:S02]  /*17c00*/  MOV R3, 0x17c20 ;  /* 0x00017c2000037802 */ /* 0x000fe40000000f00 */
[----:B-12---:R-:W-:Y:S05]  /*17c10*/  CALL.REL.NOINC `($__internal_19_$__cuda_sm70_shflsync_idx_p) ;  /* 0x00000cc000007944 */ /* 0x006fea0003c00000 */
[----:B------:R-:W-:Y:S01]  /*17c20*/  MOV R2, R213 ;  /* 0x000000d500027202 */ /* 0x000fe20000000f00 */
[----:B------:R-:W-:Y:S05]  /*17c30*/  BRA `(.L_x_1601) ;  /* 0xffff971000007947 */ /* 0x000fea000383ffff */
.L_x_1518:
[----:B------:R-:W-:Y:S01]  /*17c40*/  IMAD.MOV.U32 R213, RZ, RZ, R5 ;  /* 0x000000ffffd57224 */ /* 0x000fe200078e0005 */
[----:B-1----:R-:W-:Y:S01]  /*17c50*/  MOV R2, 0x1 ;  /* 0x0000000100027802 */ /* 0x002fe20000000f00 */
[----:B------:R-:W-:Y:S01]  /*17c60*/  IMAD.MOV.U32 R214, RZ, RZ, 0x181f ;  /* 0x0000181fffd67424 */ /* 0x000fe200078e00ff */
[----:B------:R-:W-:-:S02]  /*17c70*/  MOV R3, 0x17c90 ;  /* 0x00017c9000037802 */ /* 0x000fc40000000f00 */
[----:B---3--:R-:W-:Y:S05]  /*17c80*/  CALL.REL.NOINC `($__internal_19_$__cuda_sm70_shflsync_idx_p) ;  /* 0x00000c5000007944 */ /* 0x008fea0003c00000 */
        /* <DEDUP_REMOVED lines=8> */
.L_x_1519:
[----:B------:R-:W-:Y:S01]  /*17d10*/  IMAD.MOV.U32 R213, RZ, RZ, R5 ;  /* 0x000000ffffd57224 */ /* 0x000fe200078e0005 */
[----:B-1----:R-:W-:Y:S01]  /*17d20*/  MOV R2, 0x2 ;  /* 0x0000000200027802 */ /* 0x002fe20000000f00 */
[----:B------:R-:W-:Y:S01]  /*17d30*/  IMAD.MOV.U32 R214, RZ, RZ, 0x181f ;  /* 0x0000181fffd67424 */ /* 0x000fe200078e00ff */
[----:B------:R-:W-:Y:S02]  /*17d40*/  MOV R3, 0x17d60 ;  /* 0x00017d6000037802 */ /* 0x000fe40000000f00 */
[----:B--23--:R-:W-:Y:S05]  /*17d50*/  CALL.REL.NOINC `($__internal_19_$__cuda_sm70_shflsync_idx_p) ;  /* 0x00000b8000007944 */ /* 0x00cfea0003c00000 */
[----:B------:R-:W-:Y:S01]  /*17d60*/  MOV R7, R213 ;  /* 0x000000d500077202 */ /* 0x000fe20000000f00 */
[----:B------:R-:W-:Y:S05]  /*17d70*/  BRA `(.L_x_1603) ;  /* 0xffff974000007947 */ /* 0x000fea000383ffff */
.L_x_1520:
[----:B------:R-:W-:Y:S01]  /*17d80*/  IMAD.MOV.U32 R213, RZ, RZ, R6 ;  /* 0x000000ffffd57224 */ /* 0x000fe200078e0006 */
[----:B-1----:R-:W-:Y:S01]  /*17d90*/  MOV R2, 0x2 ;  /* 0x0000000200027802 */ /* 0x002fe20000000f00 */
[----:B------:R-:W-:Y:S01]  /*17da0*/  IMAD.MOV.U32 R214, RZ, RZ, 0x181f ;  /* 0x0000181fffd67424 */ /* 0x000fe200078e00ff */
[----:B------:R-:W-:Y:S02]  /*17db0*/  MOV R3, 0x17dd0 ;  /* 0x00017dd000037802 */ /* 0x000fe40000000f00 */
[----:B--234-:R-:W-:Y:S05]  /*17dc0*/  CALL.REL.NOINC `($__internal_19_$__cuda_sm70_shflsync_idx_p) ;  /* 0x00000b1000007944 */ /* 0x01cfea0003c00000 */
[----:B------:R-:W-:Y:S01]  /*17dd0*/  MOV R2, R213 ;  /* 0x000000d500027202 */ /* 0x000fe20000000f00 */
[----:B------:R-:W-:Y:S05]  /*17de0*/  BRA `(.L_x_1604) ;  /* 0xffff96f000007947 */ /* 0x000fea000383ffff */
.L_x_1521:
        /* <DEDUP_REMOVED lines=13> */
.L_x_1522:
[----:B------:R-:W-:Y:S01]  /*17ec0*/  IMAD.MOV.U32 R213, RZ, RZ, R5 ;  /* 0x000000ffffd57224 */ /* 0x000fe200078e0005 */
[----:B--2---:R-:W-:Y:S01]  /*17ed0*/  MOV R2, 0x4 ;  /* 0x0000000400027802 */ /* 0x004fe20000000f00 */
[----:B------:R-:W-:Y:S01]  /*17ee0*/  IMAD.MOV.U32 R214, RZ, RZ, 0x181f ;  /* 0x0000181fffd67424 */ /* 0x000fe200078e00ff */
[----:B------:R-:W-:Y:S02]  /*17ef0*/  MOV R3, 0x17f10 ;  /* 0x00017f1000037802 */ /* 0x000fe40000000f00 */
[----:B-1-34-:R-:W-:Y:S05]  /*17f00*/  CALL.REL.NOINC `($__internal_19_$__cuda_sm70_shflsync_idx_p) ;  /* 0x000009d000007944 */ /* 0x01afea0003c00000 */
[----:B------:R-:W-:Y:S01]  /*17f10*/  MOV R7, R213 ;  /* 0x000000d500077202 */ /* 0x000fe20000000f00 */
[----:B------:R-:W-:Y:S05]  /*17f20*/  BRA `(.L_x_1606) ;  /* 0xffff96c000007947 */ /* 0x000fea000383ffff */
.L_x_1523:
[----:B------:R-:W-:Y:S01]  /*17f30*/  IMAD.MOV.U32 R213, RZ, RZ, R6 ;  /* 0x000000ffffd57224 */ /* 0x000fe200078e0006 */
[----:B--2---:R-:W-:Y:S01]  /*17f40*/  MOV R2, 0x4 ;  /* 0x0000000400027802 */ /* 0x004fe20000000f00 */
[----:B------:R-:W-:Y:S01]  /*17f50*/  IMAD.MOV.U32 R214, RZ, RZ, 0x181f ;  /* 0x0000181fffd67424 */ /* 0x000fe200078e00ff */
[----:B------:R-:W-:Y:S02]  /*17f60*/  MOV R3, 0x17f80 ;  /* 0x00017f8000037802 */ /* 0x000fe40000000f00 */
[----:B-1-34-:R-:W-:Y:S05]  /*17f70*/  CALL.REL.NOINC `($__internal_19_$__cuda_sm70_shflsync_idx_p) ;  /* 0x0000096000007944 */ /* 0x01afea0003c00000 */
[----:B------:R-:W-:Y:S01]  /*17f80*/  MOV R2, R213 ;  /* 0x000000d500027202 */ /* 0x000fe20000000f00 */
[----:B------:R-:W-:Y:S05]  /*17f90*/  BRA `(.L_x_1607) ;  /* 0xffff967000007947 */ /* 0x000fea000383ffff */
.L_x_1524:
        /* <DEDUP_REMOVED lines=13> */
.L_x_1525:
[----:B------:R-:W-:Y:S01]  /*18070*/  IMAD.MOV.U32 R213, RZ, RZ, R5 ;  /* 0x000000ffffd57224 */ /* 0x000fe200078e0005 */
[----:B--2---:R-:W-:Y:S01]  /*18080*/  MOV R2, 0x6 ;  /* 0x0000000600027802 */ /* 0x004fe20000000f00 */
[----:B------:R-:W-:Y:S01]  /*18090*/  IMAD.MOV.U32 R214, RZ, RZ, 0x181f ;  /* 0x0000181fffd67424 */ /* 0x000fe200078e00ff */
[----:B------:R-:W-:Y:S02]  /*180a0*/  MOV R3, 0x180c0 ;  /* 0x000180c000037802 */ /* 0x000fe40000000f00 */
[----:B-1--4-:R-:W-:Y:S05]  /*180b0*/  CALL.REL.NOINC `($__internal_19_$__cuda_sm70_shflsync_idx_p) ;  /* 0x0000082000007944 */ /* 0x012fea0003c00000 */
[----:B------:R-:W-:Y:S01]  /*180c0*/  MOV R7, R213 ;  /* 0x000000d500077202 */ /* 0x000fe20000000f00 */
[----:B------:R-:W-:Y:S05]  /*180d0*/  BRA `(.L_x_1609) ;  /* 0xffff964000007947 */ /* 0x000fea000383ffff */
.L_x_1526:
[----:B------:R-:W-:Y:S01]  /*180e0*/  IMAD.MOV.U32 R213, RZ, RZ, R6 ;  /* 0x000000ffffd57224 */ /* 0x000fe200078e0006 */
[----:B--2---:R-:W-:Y:S01]  /*180f0*/  MOV R2, 0x6 ;  /* 0x0000000600027802 */ /* 0x004fe20000000f00 */
[----:B------:R-:W-:Y:S01]  /*18100*/  IMAD.MOV.U32 R214, RZ, RZ, 0x181f ;  /* 0x0000181fffd67424 */ /* 0x000fe200078e00ff */
[----:B------:R-:W-:Y:S02]  /*18110*/  MOV R3, 0x18130 ;  /* 0x0001813000037802 */ /* 0x000fe40000000f00 */
[----:B-1-34-:R-:W-:Y:S05]  /*18120*/  CALL.REL.NOINC `($__internal_19_$__cuda_sm70_shflsync_idx_p) ;  /* 0x000007b000007944 */ /* 0x01afea0003c00000 */
[----:B------:R-:W-:Y:S01]  /*18130*/  MOV R2, R213 ;  /* 0x000000d500027202 */ /* 0x000fe20000000f00 */
[----:B------:R-:W-:Y:S05]  /*18140*/  BRA `(.L_x_1610) ;  /* 0xffff95f000007947 */ /* 0x000fea000383ffff */
.L_x_1527:
[----:B------:R-:W-:Y:S01]  /*18150*/  IMAD.MOV.U32 R213, RZ, RZ, R5 ;  /* 0x000000ffffd57224 */ /* 0x000fe200078e0005 */
[----:B-1----:R-:W-:Y:S01]  /*18160*/  MOV R2, 0x7 ;  /* 0x0000000700027802 */ /* 0x002fe20000000f00 */
[----:B------:R-:W-:Y:S01]  /*18170*/  IMAD.MOV.U32 R214, RZ, RZ, 0x181f ;  /* 0x0000181fffd67424 */ /* 0x000fe200078e00ff */
[----:B------:R-:W-:-:S02]  /*18180*/  MOV R3, 0x181a0 ;  /* 0x000181a000037802 */ /* 0x000fc40000000f00 */
[----:B--2-4-:R-:W-:Y:S05]  /*18190*/  CALL.REL.NOINC `($__internal_19_$__cuda_sm70_shflsync_idx_p) ;  /* 0x0000074000007944 */ /* 0x014fea0003c00000 */
        /* <DEDUP_REMOVED lines=8> */
.L_x_1529:
[----:B------:R-:W-:Y:S01]  /*18220*/  IMAD.MOV.U32 R213, RZ, RZ, R68 ;  /* 0x000000ffffd57224 */ /* 0x000fe200078e0044 */
[----:B------:R-:W-:Y:S01]  /*18230*/  MOV R2, RZ ;  /* 0x000000ff00027202 */ /* 0x000fe20000000f00 */
[----:B------:R-:W-:Y:S01]  /*18240*/  IMAD.MOV.U32 R214, RZ, RZ, 0x1f ;  /* 0x0000001fffd67424 */ /* 0x000fe200078e00ff */
[----:B------:R-:W-:Y:S02]  /*18250*/  MOV R3, 0x18270 ;  /* 0x0001827000037802 */ /* 0x000fe40000000f00 */
[----:B------:R-:W-:Y:S05]  /*18260*/  CALL.REL.NOINC `($__internal_19_$__cuda_sm70_shflsync_idx_p) ;  /* 0x0000067000007944 */ /* 0x000fea0003c00000 */
[----:B------:R-:W-:Y:S01]  /*18270*/  MOV R9, R213 ;  /* 0x000000d500097202 */ /* 0x000fe20000000f00 */
[----:B------:R-:W-:Y:S05]  /*18280*/  BRA `(.L_x_1612) ;  /* 0xffff96a000007947 */ /* 0x000fea000383ffff */
.L_x_1530:
[----:B------:R-:W-:Y:S01]  /*18290*/  IMAD.MOV.U32 R213, RZ, RZ, R68 ;  /* 0x000000ffffd57224 */ /* 0x000fe200078e0044 */
[----:B------:R-:W-:Y:S01]  /*182a0*/  MOV R2, 0x1 ;  /* 0x0000000100027802 */ /* 0x000fe20000000f00 */
[----:B------:R-:W-:Y:S01]  /*182b0*/  IMAD.MOV.U32 R214, RZ, RZ, 0x1f ;  /* 0x0000001fffd67424 */ /* 0x000fe200078e00ff */
[----:B------:R-:W-:Y:S02]  /*182c0*/  MOV R3, 0x182e0 ;  /* 0x000182e000037802 */ /* 0x000fe40000000f00 */
[----:B-12---:R-:W-:Y:S05]  /*182d0*/  CALL.REL.NOINC `($__internal_19_$__cuda_sm70_shflsync_idx_p) ;  /* 0x0000060000007944 */ /* 0x006fea0003c00000 */
[----:B------:R-:W-:Y:S01]  /*182e0*/  MOV R8, R213 ;  /* 0x000000d500087202 */ /* 0x000fe20000000f00 */
[----:B------:R-:W-:Y:S05]  /*182f0*/  BRA `(.L_x_1613) ;  /* 0xffff965000007947 */ /* 0x000fea000383ffff */
.L_x_1531:
[----:B------:R-:W-:Y:S02]  /*18300*/  MOV R2, 0x1 ;  /* 0x0000000100027802 */ /* 0x000fe40000000f00 */
[----:B------:R-:W-:-:S02]  /*18310*/  MOV R3, 0x18330 ;  /* 0x0001833000037802 */ /* 0x000fc40000000f00 */
[----:B-1234-:R-:W-:Y:S05]  /*18320*/  CALL.REL.NOINC `($__internal_20_$__cuda_sm70_shflsync_up_p) ;  /* 0x0000061000007944 */ /* 0x01efea0003c00000 */
[----:B------:R-:W-:Y:S05]  /*18330*/  BRA `(.L_x_1614) ;  /* 0xffff974000007947 */ /* 0x000fea000383ffff */
.L_x_1532:
[----:B------:R-:W-:Y:S02]  /*18340*/  MOV R2, 0x2 ;  /* 0x0000000200027802 */ /* 0x000fe40000000f00 */
[----:B------:R-:W-:-:S02]  /*18350*/  MOV R3, 0x18370 ;  /* 0x0001837000037802 */ /* 0x000fc40000000f00 */
[----:B--2-4-:R-:W-:Y:S05]  /*18360*/  CALL.REL.NOINC `($__internal_20_$__cuda_sm70_shflsync_up_p) ;  /* 0x000005d000007944 */ /* 0x014fea0003c00000 */
        /* <DEDUP_REMOVED lines=24> */
.L_x_1536:
[----:B------:R-:W-:Y:S02]  /*184f0*/  MOV R2, 0x1 ;  /* 0x0000000100027802 */ /* 0x000fe40000000f00 */
[----:B------:R-:W-:Y:S02]  /*18500*/  MOV R3, 0x18520 ;  /* 0x0001852000037802 */ /* 0x000fe40000000f00 */
[----:B------:R-:W-:Y:S05]  /*18510*/  CALL.REL.NOINC `($__internal_20_$__cuda_sm70_shflsync_up_p) ;  /* 0x0000042000007944 */ /* 0x000fea0003c00000 */
[----:B------:R-:W-:Y:S01]  /*18520*/  MOV R2, R4 ;  /* 0x0000000400027202 */ /* 0x000fe20000000f00 */
[----:B------:R-:W-:Y:S05]  /*18530*/  BRA `(.L_x_1616) ;  /* 0xffff97a000007947 */ /* 0x000fea000383ffff */
.L_x_1537:
        /* <DEDUP_REMOVED lines=27> */
.L_x_1539:
[----:B------:R-:W-:Y:S02]  /*186f0*/  SEL R0, RZ, 0x1, P0 ;  /* 0x00000001ff007807 */ /* 0x000fe40000000000 */
[----:B------:R-:W-:Y:S02]  /*18700*/  MOV R2, 0x18720 ;  /* 0x0001872000027802 */ /* 0x000fe40000000f00 */
[----:B-1----:R-:W-:Y:S05]  /*18710*/  CALL.REL.NOINC `($__internal_21_$__cuda_sm70_votesync_ballot) ;  /* 0x0000029000007944 */ /* 0x002fea0003c00000 */
[----:B------:R-:W-:Y:S01]  /*18720*/  MOV R10, R0 ;  /* 0x00000000000a7202 */ /* 0x000fe20000000f00 */
[----:B------:R-:W-:Y:S05]  /*18730*/  BRA `(.L_x_1618) ;  /* 0xffff973000007947 */ /* 0x000fea000383ffff */
.L_x_1540:
[----:B------:R-:W-:Y:S01]  /*18740*/  IMAD.MOV.U32 R213, RZ, RZ, R6 ;  /* 0x000000ffffd57224 */ /* 0x000fe200078e0006 */
[----:B--2---:R-:W-:Y:S01]  /*18750*/  MOV R2, R0 ;  /* 0x0000000000027202 */ /* 0x004fe20000000f00 */
[----:B------:R-:W-:Y:S01]  /*18760*/  IMAD.MOV.U32 R214, RZ, RZ, 0x1f ;  /* 0x0000001fffd67424 */ /* 0x000fe200078e00ff */
[----:B------:R-:W-:Y:S02]  /*18770*/  MOV R3, 0x18790 ;  /* 0x0001879000037802 */ /* 0x000fe40000000f00 */
[----:B-1----:R-:W-:Y:S05]  /*18780*/  CALL.REL.NOINC `($__internal_19_$__cuda_sm70_shflsync_idx_p) ;  /* 0x0000015000007944 */ /* 0x002fea0003c00000 */
[----:B------:R-:W-:Y:S01]  /*18790*/  IMAD.MOV.U32 R8, RZ, RZ, R213 ;  /* 0x000000ffff087224 */ /* 0x000fe200078e00d5 */
[----:B------:R-:W-:Y:S01]  /*187a0*/  MOV R2, R0 ;  /* 0x0000000000027202 */ /* 0x000fe20000000f00 */
[----:B------:R-:W-:Y:S01]  /*187b0*/  IMAD.MOV.U32 R213, RZ, RZ, R7 ;  /* 0x000000ffffd57224 */ /* 0x000fe200078e0007 */
[----:B------:R-:W-:-:S02]  /*187c0*/  MOV R214, 0x1f ;  /* 0x0000001f00d67802 */ /* 0x000fc40000000f00 */
[----:B------:R-:W-:Y:S02]  /*187d0*/  MOV R3, 0x187f0 ;  /* 0x000187f000037802 */ /* 0x000fe40000000f00 */
[----:B------:R-:W-:Y:S05]  /*187e0*/  CALL.REL.NOINC `($__internal_19_$__cuda_sm70_shflsync_idx_p) ;  /* 0x000000f000007944 */ /* 0x000fea0003c00000 */
[----:B------:R-:W-:Y:S01]  /*187f0*/  MOV R7, R213 ;  /* 0x000000d500077202 */ /* 0x000fe20000000f00 */
[----:B------:R-:W-:Y:S05]  /*18800*/  BRA `(.L_x_1619) ;  /* 0xffff96d000007947 */ /* 0x000fea000383ffff */
.L_x_1543:
[----:B------:R-:W-:Y:S01]  /*18810*/  IMAD.MOV.U32 R213, RZ, RZ, R4 ;  /* 0x000000ffffd57224 */ /* 0x000fe200078e0004 */
[----:B--2---:R-:W-:Y:S01]  /*18820*/  MOV R2, R0 ;  /* 0x0000000000027202 */ /* 0x004fe20000000f00 */
[----:B------:R-:W-:Y:S01]  /*18830*/  IMAD.MOV.U32 R214, RZ, RZ, 0x1f ;  /* 0x0000001fffd67424 */ /* 0x000fe200078e00ff */
[----:B------:R-:W-:Y:S02]  /*18840*/  MOV R3, 0x18860 ;  /* 0x0001886000037802 */ /* 0x000fe40000000f00 */
[----:B-1--4-:R-:W-:Y:S05]  /*18850*/  CALL.REL.NOINC `($__internal_19_$__cuda_sm70_shflsync_idx_p) ;  /* 0x0000008000007944 */ /* 0x012fea0003c00000 */
[----:B------:R-:W-:Y:S01]  /*18860*/  MOV R11, R213 ;  /* 0x000000d5000b7202 */ /* 0x000fe20000000f00 */
[----:B------:R-:W-:Y:S05]  /*18870*/  BRA `(.L_x_1542) ;  /* 0xffff96c000007947 */ /* 0x000fea000383ffff */
        .weak           $__internal_18_$__cuda_sm70_shflsync_bfly_p
        .type           $__internal_18_$__cuda_sm70_shflsync_bfly_p,@function
        .size           $__internal_18_$__cuda_sm70_shflsync_bfly_p,($__internal_19_$__cuda_sm70_shflsync_idx_p - $__internal_18_$__cuda_sm70_shflsync_bfly_p)
$__internal_18_$__cuda_sm70_shflsync_bfly_p:
[----:B------:R-:W-:Y:S02]  /*18880*/  MOV R213, 0xffffffff ;  /* 0xffffffff00d57802 */ /* 0x000fe40000000f00 */
[----:B------:R-:W-:Y:S02]  /*18890*/  MOV R3, 0x1f ;  /* 0x0000001f00037802 */ /* 0x000fe40000000f00 */
[----:B------:R-:W-:Y:S04]  /*188a0*/  WARPSYNC R213 ;  /* 0x000000d500007348 */ /* 0x000fe80003800000 */
[----:B------:R1:W2:Y:S02]  /*188b0*/  SHFL.BFLY PT, R0, R96, R0, R3 ;  /* 0x0c00000060007389 */ /* 0x0002a400000e0003 */
[----:B-1----:R-:W-:-:S04]  /*188c0*/  MOV R3, 0x0 ;  /* 0x0000000000037802 */ /* 0x002fc80000000f00 */
[----:B--2---:R-:W-:Y:S05]  /*188d0*/  RET.REL.NODEC R2 `(_ZN7cutlass13device_kernelIN5flash19enable_sm80_to_sm89INS1_16FlashAttnFwdSm80INS1_25CollectiveMainloopFwdSm80ILi4ELi1ELb0EN4cute5tupleIJNS5_1CILi128EEENS7_ILi80EEENS7_ILi64EEEEEELi64ENS_10bfloat16_tEfNS_4arch4Sm80ELb1ELb0ELb0ELb1ELb1ELb0ELb1ELb1EEENS1_21CollectiveEpilogueFwdINS6_IJS8_SA_S9_EEENS6_IJNS7_ILi1EEESI_SI_EEESC_SE_Li128ELb1ELb1ELb1ELb0EEENS1_36VarlenDynamicPersistentTileSchedulerILi128ELi80ELi128ELi128ELb1ELb1ELb0ELb1ELb1ELb1EEEEEEEEEvNT_6ParamsE) ;  /* 0xfffe772002007950 */ /* 0x004fea0003c3ffff */
        .weak           $__internal_19_$__cuda_sm70_shflsync_idx_p
        .type           $__internal_19_$__cuda_sm70_shflsync_idx_p,@function
        .size           $__internal_19_$__cuda_sm70_shflsync_idx_p,($__internal_20_$__cuda_sm70_shflsync_up_p - $__internal_19_$__cuda_sm70_shflsync_idx_p)
$__internal_19_$__cuda_sm70_shflsync_idx_p:
[----:B------:R-:W-:-:S04]  /*188e0*/  MOV R215, 0xffffffff ;  /* 0xffffffff00d77802 */ /* 0x000fc80000000f00 */
[----:B------:R-:W-:Y:S04]  /*188f0*/  WARPSYNC R215 ;  /* 0x000000d700007348 */ /* 0x000fe80003800000 */
[----:B------:R1:W2:Y:S02]  /*18900*/  SHFL.IDX PT, R213, R213, R2, R214 ;  /* 0x00000002d5d57389 */ /* 0x0002a400000e00d6 */
[----:B-1----:R-:W-:Y:S02]  /*18910*/  MOV R2, R3 ;  /* 0x0000000300027202 */ /* 0x002fe40000000f00 */
[----:B------:R-:W-:-:S04]  /*18920*/  MOV R3, 0x0 ;  /* 0x0000000000037802 */ /* 0x000fc80000000f00 */
[----:B--2---:R-:W-:Y:S05]  /*18930*/  RET.REL.NODEC R2 `(_ZN7cutlass13device_kernelIN5flash19enable_sm80_to_sm89INS1_16FlashAttnFwdSm80INS1_25CollectiveMainloopFwdSm80ILi4ELi1ELb0EN4cute5tupleIJNS5_1CILi128EEENS7_ILi80EEENS7_ILi64EEEEEELi64ENS_10bfloat16_tEfNS_4arch4Sm80ELb1ELb0ELb0ELb1ELb1ELb0ELb1ELb1EEENS1_21CollectiveEpilogueFwdINS6_IJS8_SA_S9_EEENS6_IJNS7_ILi1EEESI_SI_EEESC_SE_Li128ELb1ELb1ELb1ELb0EEENS1_36VarlenDynamicPersistentTileSchedulerILi128ELi80ELi128ELi128ELb1ELb1ELb0ELb1ELb1ELb1EEEEEEEEEvNT_6ParamsE) ;  /* 0xfffe76c002007950 */ /* 0x004fea0003c3ffff */
        .weak           $__internal_20_$__cuda_sm70_shflsync_up_p
        .type           $__internal_20_$__cuda_sm70_shflsync_up_p,@function
        .size           $__internal_20_$__cuda_sm70_shflsync_up_p,($__internal_21_$__cuda_sm70_votesync_ballot - $__internal_20_$__cuda_sm70_shflsync_up_p)
$__internal_20_$__cuda_sm70_shflsync_up_p:
[----:B------:R-:W-:Y:S02]  /*18940*/  IMAD.MOV.U32 R4, RZ, RZ, RZ ;  /* 0x000000ffff047224 */ /* 0x000fe400078e00ff */
[----:B------:R-:W-:-:S04]  /*18950*/  IMAD.MOV.U32 R10, RZ, RZ, -0x1 ;  /* 0xffffffffff0a7424 */ /* 0x000fc800078e00ff */
[----:B------:R-:W-:Y:S04]  /*18960*/  WARPSYNC R10 ;  /* 0x0000000a00007348 */ /* 0x000fe80003800000 */
[----:B------:R1:W2:Y:S02]  /*18970*/  SHFL.UP PT, R4, R0, R2, R4 ;  /* 0x0400000200047389 */ /* 0x0002a400000e0004 */
[----:B-1----:R-:W-:Y:S02]  /*18980*/  MOV R2, R3 ;  /* 0x0000000300027202 */ /* 0x002fe40000000f00 */
[----:B------:R-:W-:-:S04]  /*18990*/  MOV R3, 0x0 ;  /* 0x0000000000037802 */ /* 0x000fc80000000f00 */
[----:B--2---:R-:W-:Y:S05]  /*189a0*/  RET.REL.NODEC R2 `(_ZN7cutlass13device_kernelIN5flash19enable_sm80_to_sm89INS1_16FlashAttnFwdSm80INS1_25CollectiveMainloopFwdSm80ILi4ELi1ELb0EN4cute5tupleIJNS5_1CILi128EEENS7_ILi80EEENS7_ILi64EEEEEELi64ENS_10bfloat16_tEfNS_4arch4Sm80ELb1ELb0ELb0ELb1ELb1ELb0ELb1ELb1EEENS1_21CollectiveEpilogueFwdINS6_IJS8_SA_S9_EEENS6_IJNS7_ILi1EEESI_SI_EEESC_SE_Li128ELb1ELb1ELb1ELb0EEENS1_36VarlenDynamicPersistentTileSchedulerILi128ELi80ELi128ELi128ELb1ELb1ELb0ELb1ELb1ELb1EEEEEEEEEvNT_6ParamsE) ;  /* 0xfffe765002007950 */ /* 0x004fea0003c3ffff */
        .weak           $__internal_21_$__cuda_sm70_votesync_ballot
        .type           $__internal_21_$__cuda_sm70_votesync_ballot,@function
        .size           $__internal_21_$__cuda_sm70_votesync_ballot,(.L_x_1934 - $__internal_21_$__cuda_sm70_votesync_ballot)
$__internal_21_$__cuda_sm70_votesync_ballot:
[----:B------:R-:W-:Y:S01]  /*189b0*/  ISETP.NE.U32.AND P0, PT, R0, 0x1, PT ;  /* 0x000000010000780c */ /* 0x000fe20003f05070 */
[----:B------:R-:W-:-:S04]  /*189c0*/  IMAD.MOV.U32 R3, RZ, RZ, -0x1 ;  /* 0xffffffffff037424 */ /* 0x000fc800078e00ff */
[----:B------:R-:W-:Y:S08]  /*189d0*/  WARPSYNC R3 ;  /* 0x0000000300007348 */ /* 0x000ff00003800000 */
[----:B------:R-:W-:-:S04]  /*189e0*/  VOTE.ANY R0, PT, !P0 ;  /* 0x0000000000007806 */ /* 0x000fc800040e0100 */
[----:B------:R-:W-:Y:S01]  /*189f0*/  LOP3.LUT R0, R0, R3, RZ, 0xc0, !PT ;  /* 0x0000000300007212 */ /* 0x000fe200078ec0ff */
[----:B------:R-:W-:-:S04]  /*18a00*/  IMAD.MOV.U32 R3, RZ, RZ, 0x0 ;  /* 0x00000000ff037424 */ /* 0x000fc800078e00ff */
[----:B------:R-:W-:Y:S05]  /*18a10*/  RET.REL.NODEC R2 `(_ZN7cutlass13device_kernelIN5flash19enable_sm80_to_sm89INS1_16FlashAttnFwdSm80INS1_25CollectiveMainloopFwdSm80ILi4ELi1ELb0EN4cute5tupleIJNS5_1CILi128EEENS7_ILi80EEENS7_ILi64EEEEEELi64ENS_10bfloat16_tEfNS_4arch4Sm80ELb1ELb0ELb0ELb1ELb1ELb0ELb1ELb1EEENS1_21CollectiveEpilogueFwdINS6_IJS8_SA_S9_EEENS6_IJNS7_ILi1EEESI_SI_EEESC_SE_Li128ELb1ELb1ELb1ELb0EEENS1_36VarlenDynamicPersistentTileSchedulerILi128ELi80ELi128ELi128ELb1ELb1ELb0ELb1ELb1ELb1EEEEEEEEEvNT_6ParamsE) ;  /* 0xfffe75e002007950 */ /* 0x000fea0003c3ffff */
.L_x_1620:
        /* <DEDUP_REMOVED lines=14> */
.L_x_1934:


//--------------------- .text._ZN7cutlass13device_kernelIN5flash19enable_sm80_to_sm89INS1_16FlashAttnFwdSm80INS1_25CollectiveMainloopFwdSm80ILi4ELi1ELb0EN4cute5tupleIJNS5_1CILi128EEENS7_ILi80EEENS7_ILi64EEEEEELi64ENS_10bfloat16_tEfNS_4arch4Sm80ELb1ELb0ELb0ELb1ELb1ELb1ELb1ELb1EEENS1_21CollectiveEpilogueFwdINS6_IJS8_SA_S9_EEENS6_IJNS7_ILi1EEESI_SI_EEESC_SE_Li128ELb1ELb1ELb1ELb0EEENS1_36VarlenDynamicPersistentTileSchedulerILi128ELi80ELi128ELi128ELb1ELb1ELb0ELb1ELb1ELb1EEEEEEEEEvNT_6ParamsE --------------------------
	.section	.text._ZN7cutlass13device_kernelIN5flash19enable_sm80_to_sm89INS1_16FlashAttnFwdSm80INS1_25CollectiveMainloopFwdSm80ILi4ELi1ELb0EN4cute5tupleIJNS5_1CILi128EEENS7_ILi80EEENS7_ILi64EEEEEELi64ENS_10bfloat16_tEfNS_4arch4Sm80ELb1ELb0ELb0ELb1ELb1ELb1ELb1ELb1EEENS1_21CollectiveEpilogueFwdINS6_IJS8_SA_S9_EEENS6_IJNS7_ILi1EEESI_SI_EEESC_SE_Li128ELb1ELb1ELb1ELb0EEENS1_36VarlenDynamicPersistentTileSchedulerILi128ELi80ELi128ELi128ELb1ELb1ELb0ELb1ELb1ELb1EEEEEEEEEvNT_6ParamsE,"ax",@progbits
	.sectioninfo	@"SHI_REGISTERS=255"
	.align	128
.text._ZN7cutlass13device_kernelIN5flash19enable_sm80_to_sm89INS1_16FlashAttnFwdSm80INS1_25CollectiveMainloopFwdSm80ILi4ELi1ELb0EN4cute5tupleIJNS5_1CILi128EEENS7_ILi80EEENS7_ILi64EEEEEELi64ENS_10bfloat16_tEfNS_4arch4Sm80ELb1ELb0ELb0ELb1ELb1ELb1ELb1ELb1EEENS1_21CollectiveEpilogueFwdINS6_IJS8_SA_S9_EEENS6_IJNS7_ILi1EEESI_SI_EEESC_SE_Li128ELb1ELb1ELb1ELb0EEENS1_36VarlenDynamicPersistentTileSchedulerILi128ELi80ELi128ELi128ELb1ELb1ELb0ELb1ELb1ELb1EEEEEEEEEvNT_6ParamsE:
        .type           _ZN7cutlass13device_kernelIN5flash19enable_sm80_to_sm89INS1_16FlashAttnFwdSm80INS1_25CollectiveMainloopFwdSm80ILi4ELi1ELb0EN4cute5tupleIJNS5_1CILi128EEENS7_ILi80EEENS7_ILi64EEEEEELi64ENS_10bfloat16_tEfNS_4arch4Sm80ELb1ELb0ELb0ELb1ELb1ELb1ELb1ELb1EEENS1_21CollectiveEpilogueFwdINS6_IJS8_SA_S9_EEENS6_IJNS7_ILi1EEESI_SI_EEESC_SE_Li128ELb1ELb1ELb1ELb0EEENS1_36VarlenDynamicPersistentTileSchedulerILi128ELi80ELi128ELi128ELb1ELb1ELb0ELb1ELb1ELb1EEEEEEEEEvNT_6ParamsE,@function
        .size           _ZN7cutlass13device_kernelIN5flash19enable_sm80_to_sm89INS1_16FlashAttnFwdSm80INS1_25CollectiveMainloopFwdSm80ILi4ELi1ELb0EN4cute5tupleIJNS5_1CILi128EEENS7_ILi80EEENS7_ILi64EEEEEELi64ENS_10bfloat16_tEfNS_4arch4Sm80ELb1ELb0ELb0ELb1ELb1ELb1ELb1ELb1EEENS1_21CollectiveEpilogueFwdINS6_IJS8_SA_S9_EEENS6_IJNS7_ILi1EEESI_SI_EEESC_SE_Li128ELb1ELb1ELb1ELb0EEENS1_36VarlenDynamicPersistentTileSchedulerILi128ELi80ELi128ELi128ELb1ELb1ELb0ELb1ELb1ELb1EEEEEEEEEvNT_6ParamsE,(.L_x_1939 - _ZN7cutlass13device_kernelIN5flash19enable_sm80_to_sm89INS1_16FlashAttnFwdSm80INS1_25CollectiveMainloopFwdSm80ILi4ELi1ELb0EN4cute5tupleIJNS5_1CILi128EEENS7_ILi80EEENS7_ILi64EEEEEELi64ENS_10bfloat16_tEfNS_4arch4Sm80ELb1ELb0ELb0ELb1ELb1ELb1ELb1ELb1EEENS1_21CollectiveEpilogueFwdINS6_IJS8_SA_S9_EEENS6_IJNS7_ILi1EEESI_SI_EEESC_SE_Li128ELb1ELb1ELb1ELb0EEENS1_36VarlenDynamicPersistentTileSchedulerILi128ELi80ELi128ELi128ELb1ELb1ELb0ELb1ELb1ELb1EEEEEEEEEvNT_6ParamsE)
        .other          _ZN7cutlass13device_kernelIN5flash19enable_sm80_to_sm89INS1_16FlashAttnFwdSm80INS1_25CollectiveMainloopFwdSm80ILi4ELi1ELb0EN4cute5tupleIJNS5_1CILi128EEENS7_ILi80EEENS7_ILi64EEEEEELi64ENS_10bfloat16_tEfNS_4arch4Sm80ELb1ELb0ELb0ELb1ELb1ELb1ELb1ELb1EEENS1_21CollectiveEpilogueFwdINS6_IJS8_SA_S9_EEENS6_IJNS7_ILi1EEESI_SI_EEESC_SE_Li128ELb1ELb1ELb1ELb0EEENS1_36VarlenDynamicPersistentTileSchedulerILi128ELi80ELi128ELi128ELb1ELb1ELb0ELb1ELb1ELb1EEEEEEEEEvNT_6ParamsE,@"STO_CUDA_ENTRY STV_DEFAULT"
_ZN7cutlass13device_kernelIN5flash19enable_sm80_to_sm89INS1_16FlashAttnFwdSm80INS1_25CollectiveMainloopFwdSm80ILi4ELi1ELb0EN4cute5tupleIJNS5_1CILi128EEENS7_ILi80EEENS7_ILi64EEEEEELi64ENS_10bfloat16_tEfNS_4arch4Sm80ELb1ELb0ELb0ELb1ELb1ELb1ELb1ELb1EEENS1_21CollectiveEpilogueFwdINS6_IJS8_SA_S9_EEENS6_IJNS7_ILi1EEESI_SI_EEESC_SE_Li128ELb1ELb1ELb1ELb0EEENS1_36VarlenDynamicPersistentTileSchedulerILi128ELi80ELi128ELi128ELb1ELb1ELb0ELb1ELb1ELb1EEEEEEEEEvNT_6ParamsE:
        /* <DEDUP_REMOVED lines=54> */
.L_x_1626:
        /* <DEDUP_REMOVED lines=16> */
.L_x_1838:
        /* <DEDUP_REMOVED lines=16> */
.L_x_1839:
[----:B--2---:R-:W-:-:S05]  /*0560*/  IMAD R0, R0, c[0x0][0x538], RZ ;  /* 0x00014e0000007a24 */ /* 0x004fca00078e02ff */
[----:B------:R-:W-:-:S04]  /*0570*/  IADD3 R7, R0, R7, RZ ;  /* 0x0000000700077210 */ /* 0x000fc80007ffe0ff */
[----:B------:R-:W-:-:S13]  /*0580*/  ISETP.GT.AND P0, PT, R7, UR4, PT ;  /* 0x0000000407007c0c */ /* 0x000fda000bf04270 */
[----:B-1----:R-:W-:Y:S05]  /*0590*/  @!P0 BRA `(.L_x_1626) ;  /* 0xfffffdc000008947 */ /* 0x002fea000383ffff */
.L_x_1622:
[----:B------:R-:W-:-:S05]  /*05a0*/  IADD3 R10, -R0, R7, RZ ;  /* 0x00000007000a7210 */ /* 0x000fca0007ffe1ff */
[----:B------:R-:W-:-:S05]  /*05b0*/  IMAD R0, R4, c[0x0][0x538], R10 ;  /* 0x00014e0004007a24 */ /* 0x000fca00078e020a */
[----:B------:R-:W-:Y:S01]  /*05c0*/  ISETP.GT.AND P0, PT, R0, UR4, PT ;  /* 0x0000000400007c0c */ /* 0x000fe2000bf04270 */
[----:B------:R-:W-:-:S12]  /*05d0*/  BRA.DIV ~URZ, `(.L_x_1627) ;  /* 0x0001d7127f007947 */ /* 0x000fd8000b800000 */
[----:B------:R-:W-:-:S04]  /*05e0*/  VOTE.ANY R7, PT, !P0 ;  /* 0x0000000000077806 */ /* 0x000fc800040e0100 */
.L_x_1840:
[----:B------:R-:W1:Y:S02]  /*05f0*/  POPC R0, R7 ;  /* 0x0000000700007309 */ /* 0x000e640000000000 */
[----:B-1----:R-:W-:-:S05]  /*0600*/  IADD3 R2, R0, R6, RZ ;  /* 0x0000000600027210 */ /* 0x002fca0007ffe0ff */
[----:B------:R1:W-:Y:S01]  /*0610*/  STL [R1+0x4c], R2 ;  /* 0x00004c0201007387 */ /* 0x0003e20000100800 */
[----:B------:R-:W-:Y:S05]  /*0620*/  BRA.DIV ~URZ, `(.L_x_1628) ;  /* 0x0001d7127f007947 */ /* 0x000fea000b800000 */
[----:B------:R2:W3:Y:S01]  /*0630*/  SHFL.IDX PT, R12, R9, R0, 0x1f ;  /* 0x00001f00090c7589 */ /* 0x0004e200000e0000 */
[----:B------:R-:W-:-:S03]  /*0640*/  MOV R5, RZ ;  /* 0x000000ff00057202 */ /* 0x000fc60000000f00 */
[----:B------:R2:W4:Y:S04]  /*0650*/  SHFL.IDX PT, R9, R8, R0, 0x1f ;  /* 0x00001f0008097589 */ /* 0x00052800000e0000 */
.L_x_1841:
[----:B------:R-:W-:Y:S01]  /*0660*/  ISETP.NE.AND P0, PT, R7, RZ, PT ;  /* 0x000000ff0700720c */ /* 0x000fe20003f05270 */
[----:B------:R-:W-:-:S12]  /*0670*/  BSSY B0, `(.L_x_1629) ;  /* 0x0000005000007945 */ /* 0x000fd80003800000 */
[----:B------:R-:W-:Y:S05]  /*0680*/  @!P0 BRA `(.L_x_1630) ;  /* 0x0000003000008947 */ /* 0x000fea0003800000 */
[----:B--2---:R-:W-:Y:S01]  /*0690*/  IADD3 R0, R0, -0x1, RZ ;  /* 0xffffffff00007810 */ /* 0x004fe20007ffe0ff */
[----:B------:R-:W-:Y:S05]  /*06a0*/  BRA.DIV ~URZ, `(.L_x_1631) ;  /* 0x0001d7727f007947 */ /* 0x000fea000b800000 */
[----:B------:R2:W1:Y:S02]  /*06b0*/  SHFL.IDX PT, R5, R4, R0, 0x1f ;  /* 0x00001f0004057589 */ /* 0x00046400000e0000 */
.L_x_1630:
[----:B------:R-:W-:Y:S05]  /*06c0*/  BSYNC B0 ;  /* 0x0000000000007941 */ /* 0x000fea0003800000 */
.L_x_1629:
        /* <DEDUP_REMOVED lines=69> */
.L_x_1633:
        /* <DEDUP_REMOVED lines=70> */
.L_x_1634:
[----:B------:R-:W-:Y:S05]  /*0f80*/  BSYNC B0 ;  /* 0x0000000000007941 */ /* 0x000fea0003800000 */
.L_x_1632:
[----:B------:R-:W-:-:S04]  /*0f90*/  LOP3.LUT R0, RZ, R0, RZ, 0x33, !PT ;  /* 0x00000000ff007212 */ /* 0x000fc800078e33ff */
[----:B------:R-:W-:-:S05]  /*0fa0*/  IADD3 R0, R0, R12, RZ ;  /* 0x0000000c00007210 */ /* 0x000fca0007ffe0ff */
[----:B------:R2:W-:Y:S01]  /*0fb0*/  STL [R1+0x44], R0 ;  /* 0x0000440001007387 */ /* 0x0005e20000100800 */
[----:B------:R-:W-:Y:S05]  /*0fc0*/  BRA `(.L_x_1635) ;  /* 0x0000006000007947 */ /* 0x000fea0003800000 */
.L_x_1623:
[----:B------:R-:W-:Y:S01]  /*0fd0*/  MOV R0, UR4 ;  /* 0x0000000400007c02 */ /* 0x000fe20008000f00 */
[----:B------:R-:W-:Y:S04]  /*0fe0*/  STL [R1+0x44], RZ ;  /* 0x000044ff01007387 */ /* 0x000fe80000100800 */
[----:B------:R-:W-:Y:S04]  /*0ff0*/  STL [R1+0x48], RZ ;  /* 0x000048ff01007387 */ /* 0x000fe80000100800 */
[----:B------:R1:W-:Y:S02]  /*1000*/  STL [R1+0x40], R0 ;  /* 0x0000400001007387 */ /* 0x0003e40000100800 */
[----:B-1----:R-:W-:-:S05]  /*1010*/  MOV R0, c[0x0][0x53c] ;  /* 0x00014f0000007a02 */ /* 0x002fca0000000f00 */
[----:B------:R1:W-:Y:S02]  /*1020*/  STL [R1+0x4c], R0 ;  /* 0x00004c0001007387 */ /* 0x0003e40000100800 */
.L_x_1635:
        /* <DEDUP_REMOVED lines=8> */
.L_x_1621:
        /* <DEDUP_REMOVED lines=13> */
[----:B------:R-:W-:Y:S02]  /*1180*/  SHF.R.S32.HI R27, RZ, 0x3, R10 ;  /* 0x00000003ff1b7819 */ /* 0x000fe4000001140a */
[----:B---3--:R-:W-:Y:S02]  /*1190*/  LOP3.LUT R4, R10, 0xfffffff8, RZ, 0xc0, !PT ;  /* 0xfffffff80a047812 */ /* 0x008fe400078ec0ff */
[----:B------:R-:W-:Y:S01]  /*11a0*/  LOP3.LUT R0, R2, 0xfffffff0, RZ, 0xc0, !PT ;  /* 0xfffffff002007812 */ /* 0x000fe200078ec0ff */
[----:B------:R-:W-:Y:S01]  /*11b0*/  IMAD.SHL.U32 R6, R27, 0x40, RZ ;  /* 0x000000401b067824 */ /* 0x000fe200078e00ff */
[----:B------:R-:W-:Y:S01]  /*11c0*/  SHF.R.S32.HI R3, RZ, 0x4, R2 ;  /* 0x00000004ff037819 */ /* 0x000fe20000011402 */
[----:B------:R-:W-:-:S02]  /*11d0*/  IMAD.IADD R9, R15, 0x1, -R4 ;  /* 0x000000010f097824 */ /* 0x000fc400078e0a04 */
[----:B------:R-:W-:Y:S01]  /*11e0*/  IMAD.IADD R0, R15, 0x1, -R0 ;  /* 0x000000010f007824 */ /* 0x000fe200078e0a00 */
[----:B------:R-:W-:Y:S01]  /*11f0*/  LEA.HI R5, R2, R3, RZ, 0x1 ;  /* 0x0000000302057211 */ /* 0x000fe200078f08ff */
[C---:B------:R-:W-:Y:S01]  /*1200*/  IMAD.SHL.U32 R238, R9.reuse, 0x8, RZ ;  /* 0x0000000809ee7824 */ /* 0x040fe200078e00ff */
[----:B------:R-:W-:Y:S01]  /*1210*/  LOP3.LUT R2, R6, 0x1c0, RZ, 0xc0, !PT ;  /* 0x000001c006027812 */ /* 0x000fe200078ec0ff */
[----:B------:R-:W-:Y:S01]  /*1220*/  IMAD.SHL.U32 R7, R9, 0x40, RZ ;  /* 0x0000004009077824 */ /* 0x000fe200078e00ff */
[----:B------:R-:W-:Y:S02]  /*1230*/  SHF.R.S32.HI R8, RZ, 0x1f, R0 ;  /* 0x0000001fff087819 */ /* 0x000fe40000011400 */
[----:B------:R-:W-:Y:S02]  /*1240*/  LOP3.LUT R5, R5, 0xfffffffe, RZ, 0xc0, !PT ;  /* 0xfffffffe05057812 */ /* 0x000fe400078ec0ff */
[----:B------:R-:W-:Y:S02]  /*1250*/  LOP3.LUT R6, R2, 0x38, R238, 0xf8, !PT ;  /* 0x0000003802067812 */ /* 0x000fe400078ef8ee */
[----:B------:R-:W-:Y:S01]  /*1260*/  SHF.R.U32.HI R4, RZ, 0x3, R2 ;  /* 0x00000003ff047819 */ /* 0x000fe20000011602 */
[----:B------:R-:W-:Y:S01]  /*1270*/  IMAD.IADD R12, R3, 0x1, -R5 ;  /* 0x00000001030c7824 */ /* 0x000fe200078e0a05 */
[----:B------:R-:W-:-:S02]  /*1280*/  LEA.HI R11, R8, R0, RZ, 0x3 ;  /* 0x00000000080b7211 */ /* 0x000fc400078f18ff */
[----:B------:R-:W-:Y:S02]  /*1290*/  LOP3.LUT R2, R7, 0x1c0, RZ, 0xc0, !PT ;  /* 0x000001c007027812 */ /* 0x000fe400078ec0ff */
[----:B------:R-:W-:Y:S02]  /*12a0*/  LOP3.LUT R4, R6, R4, RZ, 0x3c, !PT ;  /* 0x0000000406047212 */ /* 0x000fe400078e3cff */
[----:B------:R-:W-:Y:S02]  /*12b0*/  LOP3.LUT R3, R11, 0xfffffff8, RZ, 0xc0, !PT ;  /* 0xfffffff80b037812 */ /* 0x000fe400078ec0ff */
[-C--:B------:R-:W-:Y:S02]  /*12c0*/  LEA.HI R6, R14, R15.reuse, RZ, 0x6 ;  /* 0x0000000f0e067211 */ /* 0x080fe400078f30ff */
[----:B------:R-:W-:Y:S01]  /*12d0*/  LOP3.LUT R5, R2, 0x8, R10, 0xf8, !PT ;  /* 0x0000000802057812 */ /* 0x000fe200078ef80a */
[----:B------:R-:W-:Y:S01]  /*12e0*/  IMAD.IADD R8, R0, 0x1, -R3 ;  /* 0x0000000100087824 */ /* 0x000fe200078e0a03 */
[----:B------:R-:W-:Y:S01]  /*12f0*/  SHF.R.U32.HI R2, RZ, 0x3, R2 ;  /* 0x00000003ff027819 */ /* 0x000fe20000011602 */
[----:B------:R-:W-:Y:S01]  /*1300*/  IMAD.SHL.U32 R0, R6, 0x8, RZ ;  /* 0x0000000806007824 */ /* 0x000fe200078e00ff */
[----:B------:R-:W-:-:S02]  /*1310*/  LEA.HI R3, R14, R15, RZ, 0x2 ;  /* 0x0000000f0e037211 */ /* 0x000fc400078f10ff */
[----:B------:R-:W-:Y:S02]  /*1320*/  LOP3.LUT R13, R5, R2, RZ, 0x3c, !PT ;  /* 0x00000002050d7212 */ /* 0x000fe400078e3cff */
[----:B------:R-:W-:Y:S02]  /*1330*/  LEA.HI R2, R14, R15, RZ, 0x5 ;  /* 0x0000000f0e027211 */ /* 0x000fe400078f28ff */
[----:B------:R-:W-:Y:S02]  /*1340*/  LOP3.LUT R212, R4, 0x7ffffe00, R0, 0xf8, !PT ;  /* 0x7ffffe0004d47812 */ /* 0x000fe400078ef800 */
[--C-:B------:R-:W-:Y:S02]  /*1350*/  SHF.R.S32.HI R98, RZ, 0x2, R3.reuse ;  /* 0x00000002ff627819 */ /* 0x100fe40000011403 */
[----:B------:R-:W-:Y:S01]  /*1360*/  SHF.R.S32.HI R4, RZ, 0x1f, R3 ;  /* 0x0000001fff047819 */ /* 0x000fe20000011403 */
[----:B------:R-:W-:Y:S01]  /*1370*/  IMAD.SHL.U32 R212, R212, 0x2, RZ ;  /* 0x00000002d4d47824 */ /* 0x000fe200078e00ff */
[----:B------:R-:W-:-:S02]  /*1380*/  LOP3.LUT R0, R2, 0xffffffe0, RZ, 0xc0, !PT ;  /* 0xffffffe002007812 */ /* 0x000fc400078ec0ff */
[--C-:B------:R-:W-:Y:S02]  /*1390*/  SHF.R.S32.HI R7, RZ, 0x5, R2.reuse ;  /* 0x00000005ff077819 */ /* 0x100fe40000011402 */
[----:B------:R-:W-:Y:S01]  /*13a0*/  SHF.R.S32.HI R2, RZ, 0x1f, R2 ;  /* 0x0000001fff027819 */ /* 0x000fe20000011402 */
[----:B------:R-:W-:Y:S01]  /*13b0*/  IMAD.IADD R19, R15, 0x1, -R0 ;  /* 0x000000010f137824 */ /* 0x000fe200078e0a00 */
[----:B------:R-:W-:Y:S01]  /*13c0*/  LEA.HI R4, R4, R98, RZ, 0x3 ;  /* 0x0000006204047211 */ /* 0x000fe200078f18ff */
[----:B------:R-:W-:Y:S01]  /*13d0*/  IMAD.SHL.U32 R20, R7, 0x200, RZ ;  /* 0x0000020007147824 */ /* 0x000fe200078e00ff */
[----:B------:R-:W-:Y:S02]  /*13e0*/  LOP3.LUT R3, R3, 0xfffffffc, RZ, 0xc0, !PT ;  /* 0xfffffffc03037812 */ /* 0x000fe400078ec0ff */
[----:B------:R-:W-:Y:S02]  /*13f0*/  LEA.HI R0, R2, R7, RZ, 0x2 ;  /* 0x0000000702007211 */ /* 0x000fe400078f10ff */
[----:B------:R-:W-:Y:S01]  /*1400*/  LOP3.LUT R2, R4, 0xfffffff8, RZ, 0xc0, !PT ;  /* 0xfffffff804027812 */ /* 0x000fe200078ec0ff */
[----:B------:R-:W-:Y:S01]  /*1410*/  IMAD.IADD R99, R15, 0x1, -R3 ;  /* 0x000000010f637824 */ /* 0x000fe200078e0a03 */
[----:B------:R-:W-:-:S02]  /*1420*/  SHF.R.S32.HI R4, RZ, 0x1f, R19 ;  /* 0x0000001fff047819 */ /* 0x000fc40000011413 */
        /* <DEDUP_REMOVED lines=47> */
[----:B------:R1:W-:Y:S01]  /*1720*/  STL [R1], R0 ;  /* 0x0000000001007387 */ /* 0x0003e20000100800 */
[----:B------:R-:W-:Y:S02]  /*1730*/  SHF.R.S32.HI R7, RZ, 0x1f, R25 ;  /* 0x0000001fff077819 */ /* 0x000fe40000011419 */
[----:B------:R-:W-:Y:S02]  /*1740*/  SHF.R.S32.HI R8, RZ, 0x1f, R23 ;  /* 0x0000001fff087819 */ /* 0x000fe40000011417 */
[C---:B------:R-:W-:Y:S02]  /*1750*/  LOP3.LUT P4, RZ, R9.reuse, 0x2, RZ, 0xc0, !PT ;  /* 0x0000000209ff7812 */ /* 0x040fe4000788c0ff */
[----:B------:R-:W-:Y:S02]  /*1760*/  LOP3.LUT P3, RZ, R9, 0x4, RZ, 0xc0, !PT ;  /* 0x0000000409ff7812 */ /* 0x000fe4000786c0ff */
[----:B------:R-:W-:-:S02]  /*1770*/  SHF.R.S32.HI R9, RZ, 0x1f, R24 ;  /* 0x0000001fff097819 */ /* 0x000fc40000011418 */
[----:B------:R-:W-:Y:S02]  /*1780*/  LOP3.LUT R11, R6, 0x1c0, RZ, 0xc0, !PT ;  /* 0x000001c0060b7812 */ /* 0x000fe400078ec0ff */
[----:B------:R-:W-:Y:S02]  /*1790*/  LEA.HI R7, R7, R25, RZ, 0x3 ;  /* 0x0000001907077211 */ /* 0x000fe400078f18ff */
[----:B------:R-:W-:Y:S02]  /*17a0*/  LEA.HI R6, R8, R23, RZ, 0x3 ;  /* 0x0000001708067211 */ /* 0x000fe400078f18ff */
[----:B------:R-:W-:Y:S01]  /*17b0*/  LOP3.LUT R23, R3, 0x1c0, RZ, 0xc0, !PT ;  /* 0x000001c003177812 */ /* 0x000fe200078ec0ff */
[----:B------:R-:W-:Y:S01]  /*17c0*/  IMAD.SHL.U32 R7, R7, 0x40, RZ ;  /* 0x0000004007077824 */ /* 0x000fe200078e00ff */
[----:B------:R-:W-:Y:S01]  /*17d0*/  LEA.HI R3, R9, R24, RZ, 0x3 ;  /* 0x0000001809037211 */ /* 0x000fe200078f18ff */
[----:B------:R-:W-:Y:S01]  /*17e0*/  IMAD.SHL.U32 R6, R6, 0x40, RZ ;  /* 0x0000004006067824 */ /* 0x000fe200078e00ff */
[----:B------:R-:W-:-:S02]  /*17f0*/  IADD3 R95, R96, 0x10, RZ ;  /* 0x00000010605f7810 */ /* 0x000fc40007ffe0ff */
[----:B------:R-:W-:Y:S01]  /*1800*/  LOP3.LUT R9, R10, 0x7ffffffc, RZ, 0xc0, !PT ;  /* 0x7ffffffc0a097812 */ /* 0x000fe200078ec0ff */
[----:B------:R-:W-:Y:S01]  /*1810*/  IMAD.SHL.U32 R3, R3, 0x40, RZ ;  /* 0x0000004003037824 */ /* 0x000fe200078e00ff */
[--C-:B------:R-:W-:Y:S01]  /*1820*/  LOP3.LUT R12, R11, 0x38, R86.reuse, 0xf8, !PT ;  /* 0x000000380b0c7812 */ /* 0x100fe200078ef856 */
[----:B-1----:R-:W-:Y:S01]  /*1830*/  IMAD.SHL.U32 R0, R24, 0x40, RZ ;  /* 0x0000004018007824 */ /* 0x002fe200078e00ff */
[----:B------:R-:W-:Y:S01]  /*1840*/  SHF.R.U32.HI R13, RZ, 0x3, R11 ;  /* 0x00000003ff0d7819 */ /* 0x000fe2000001160b */
[----:B------:R-:W-:Y:S01]  /*1850*/  IMAD.IADD R9, R19, 0x1, -R9 ;  /* 0x0000000113097824 */ /* 0x000fe200078e0a09 */
[----:B------:R-:W-:Y:S02]  /*1860*/  LOP3.LUT R11, R23, 0x38, R86, 0xf8, !PT ;  /* 0x00000038170b7812 */ /* 0x000fe400078ef856 */
[----:B------:R-:W-:Y:S01]  /*1870*/  LOP3.LUT R8, R0, 0x1c0, RZ, 0xc0, !PT ;  /* 0x000001c000087812 */ /* 0x000fe200078ec0ff */
        /* <DEDUP_REMOVED lines=9> */
[----:B------:R-:W-:Y:S02]  /*1910*/  LOP3.LUT R3, R3, 0xfffffe00, RZ, 0xc0, !PT ;  /* 0xfffffe0003037812 */ /* 0x000fe400078ec0ff */
[----:B------:R-:W-:Y:S01]  /*1920*/  LOP3.LUT R13, R7, R12, R13, 0xf6, !PT ;  /* 0x0000000c070d7212 */ /* 0x000fe200078ef60d */
[----:B------:R2:W-:Y:S01]  /*1930*/  STL [R1+0x5c], R7 ;  /* 0x00005c0701007387 */ /* 0x0005e20000100800 */
[----:B------:R-:W-:-:S02]  /*1940*/  LOP3.LUT R12, R24, R11, R25, 0xf6, !PT ;  /* 0x0000000b180c7212 */ /* 0x000fc400078ef619 */
[----:B------:R-:W-:Y:S01]  /*1950*/  LOP3.LUT R11, R3, R10, R23, 0xf6, !PT ;  /* 0x0000000a030b7212 */ /* 0x000fe200078ef617 */
[----:B------:R-:W-:Y:S01]  /*1960*/  STL [R1+0x58], R24 ;  /* 0x0000581801007387 */ /* 0x000fe20000100800 */
[----:B------:R-:W-:Y:S02]  /*1970*/  LEA R14, R13, 0x5100, 0x1 ;  /* 0x000051000d0e7811 */ /* 0x000fe400078e08ff */
[----:B------:R-:W-:Y:S01]  /*1980*/  LEA R13, R12, 0x5100, 0x1 ;  /* 0x000051000c0d7811 */ /* 0x000fe200078e08ff */
[----:B------:R3:W-:Y:S01]  /*1990*/  STL [R1+0xf4], R3 ;  /* 0x0000f40301007387 */ /* 0x0007e20000100800 */
[----:B------:R-:W-:Y:S02]  /*19a0*/  LOP3.LUT R10, R22, 0x38, R86, 0xf8, !PT ;  /* 0x00000038160a7812 */ /* 0x000fe400078ef856 */
[----:B------:R-:W-:Y:S01]  /*19b0*/  LEA R12, R11, 0x5100, 0x1 ;  /* 0x000051000b0c7811 */ /* 0x000fe200078e08ff */
[----:B------:R4:W-:Y:S01]  /*19c0*/  STL [R1+0x60], R9 ;  /* 0x0000600901007387 */ /* 0x0009e20000100800 */
[----:B------:R-:W-:-:S02]  /*19d0*/  LEA R196, R2, 0x2900, 0x1 ;  /* 0x0000290002c47811 */ /* 0x000fc400078e08ff */
[----:B------:R-:W-:Y:S01]  /*19e0*/  SHF.R.S32.HI R11, RZ, 0x1f, R19 ;  /* 0x0000001fff0b7819 */ /* 0x000fe20000011413 */
[----:B------:R-:W-:Y:S01]  /*19f0*/  STL [R1+0x34], R19 ;  /* 0x0000341301007387 */ /* 0x000fe20000100800 */
[C---:B------:R-:W-:Y:S02]  /*1a00*/  SEL R6, R17.reuse, 0xffffffe0, !P0 ;  /* 0xffffffe011067807 */ /* 0x040fe40004000000 */
[----:B------:R-:W-:Y:S01]  /*1a10*/  SEL R2, R17, 0xffffffe0, !P6 ;  /* 0xffffffe011027807 */ /* 0x000fe20007000000 */
[----:B------:R5:W-:Y:S01]  /*1a20*/  STL [R1+0xec], R14 ;  /* 0x0000ec0e01007387 */ /* 0x000be20000100800 */
[C---:B------:R-:W-:Y:S02]  /*1a30*/  SEL R0, R16.reuse, 0xffffffc0, !P3 ;  /* 0xffffffc010007807 */ /* 0x040fe40005800000 */
[----:B-1----:R-:W-:Y:S01]  /*1a40*/  SEL R8, R16, 0xffffffc0, !P2 ;  /* 0xffffffc010087807 */ /* 0x002fe20005000000 */
[----:B------:R1:W-:Y:S01]  /*1a50*/  STL [R1+0xe8], R13 ;  /* 0x0000e80d01007387 */ /* 0x0003e20000100800 */
[----:B--2---:R-:W-:Y:S01]  /*1a60*/  SEL R7, R18, 0x10, !P1 ;  /* 0x0000001012077807 */ /* 0x004fe20004800000 */
[----:B------:R-:W-:Y:S01]  /*1a70*/  IMAD.IADD R202, R196, 0x1, R0 ;  /* 0x00000001c4ca7824 */ /* 0x000fe200078e0200 */
[C---:B------:R-:W-:Y:S01]  /*1a80*/  IADD3 R18, R19.reuse, 0x8, RZ ;  /* 0x0000000813127810 */ /* 0x040fe20007ffe0ff */
[----:B------:R2:W-:Y:S01]  /*1a90*/  STL [R1+0xe4], R12 ;  /* 0x0000e40c01007387 */ /* 0x0005e20000100800 */
[----:B------:R-:W-:-:S02]  /*1aa0*/  IADD3 R17, R19, 0x10, RZ ;  /* 0x0000001013117810 */ /* 0x000fc40007ffe0ff */
[--C-:B------:R-:W-:Y:S01]  /*1ab0*/  LOP3.LUT R10, R20, R10, R21.reuse, 0xf6, !PT ;  /* 0x0000000a140a7212 */ /* 0x100fe200078ef615 */
[----:B------:R2:W-:Y:S01]  /*1ac0*/  STL [R1+0xd4], R11 ;  /* 0x0000d40b01007387 */ /* 0x0005e20000100800 */
[----:B---3--:R-:W-:Y:S02]  /*1ad0*/  LOP3.LUT R3, R22, 0x18, R86, 0xf8, !PT ;  /* 0x0000001816037812 */ /* 0x008fe400078ef856 */
[----:B------:R-:W-:Y:S01]  /*1ae0*/  IADD3 R207, R196, 0x20, RZ ;  /* 0x00000020c4cf7810 */ /* 0x000fe20007ffe0ff */
[----:B------:R3:W-:Y:S01]  /*1af0*/  STL [R1+0x8c], R18 ;  /* 0x00008c1201007387 */ /* 0x0007e20000100800 */
[----:B----4-:R-:W-:Y:S02]  /*1b00*/  LOP3.LUT R9, R20, R3, R21, 0xf6, !PT ;  /* 0x0000000314097212 */ /* 0x010fe400078ef615 */
[----:B------:R-:W-:Y:S01]  /*1b10*/  SEL R3, R16, 0xffffffc0, !P5 ;  /* 0xffffffc010037807 */ /* 0x000fe20006800000 */
[----:B------:R-:W-:Y:S01]  /*1b20*/  STL [R1+0x88], R17 ;  /* 0x0000881101007387 */ /* 0x000fe20000100800 */
[----:B------:R-:W-:-:S02]  /*1b30*/  IADD3 R16, R19, 0x18, RZ ;  /* 0x0000001813107810 */ /* 0x000fc40007ffe0ff */
[----:B------:R-:W-:Y:S02]  /*1b40*/  LEA R250, R9, 0x100, 0x1 ;  /* 0x0000010009fa7811 */ /* 0x000fe400078e08ff */
[C---:B-----5:R-:W-:Y:S01]  /*1b50*/  IADD3 R14, R19.reuse, 0x20, RZ ;  /* 0x00000020130e7810 */ /* 0x060fe20007ffe0ff */
[----:B------:R-:W-:Y:S01]  /*1b60*/  STL [R1+0x84], R16 ;  /* 0x0000841001007387 */ /* 0x000fe20000100800 */
[----:B------:R-:W-:Y:S01]  /*1b70*/  LEA R9, R10, 0x5100, 0x1 ;  /* 0x000051000a097811 */ /* 0x000fe200078e08ff */
[----:B------:R-:W-:Y:S01]  /*1b80*/  IMAD.IADD R251, R8, 0x1, R250 ;  /* 0x0000000108fb7824 */ /* 0x000fe200078e02fa */
[C---:B-1----:R-:W-:Y:S01]  /*1b90*/  IADD3 R13, R19.reuse, 0x28, RZ ;  /* 0x00000028130d7810 */ /* 0x042fe20007ffe0ff */
[----:B------:R1:W-:Y:S01]  /*1ba0*/  STL [R1+0x80], R14 ;  /* 0x0000800e01007387 */ /* 0x0003e20000100800 */
[----:B------:R-:W-:Y:S02]  /*1bb0*/  SHF.R.S32.HI R10, RZ, 0x1f, R17 ;  /* 0x0000001fff0a7819 */ /* 0x000fe40000011411 */
[----:B--2---:R-:W-:Y:S01]  /*1bc0*/  IADD3 R12, R19, 0x38, RZ ;  /* 0x00000038130c7810 */ /* 0x004fe20007ffe0ff */
[----:B------:R-:W-:Y:S01]  /*1bd0*/  STL [R1+0x7c], R13 ;  /* 0x00007c0d01007387 */ /* 0x000fe20000100800 */
[----:B------:R-:W-:-:S02]  /*1be0*/  @P4 IADD3 R207, R196, -0x20, RZ ;  /* 0xffffffe0c4cf4810 */ /* 0x000fc40007ffe0ff */
[----:B------:R-:W-:Y:S02]  /*1bf0*/  IADD3 R11, R19, 0x30, RZ ;  /* 0x00000030130b7810 */ /* 0x000fe40007ffe0ff */
[----:B------:R-:W-:Y:S01]  /*1c00*/  LEA R203, R4, 0x5100, 0x1 ;  /* 0x0000510004cb7811 */ /* 0x000fe200078e08ff */
[----:B------:R-:W-:Y:S01]  /*1c10*/  IMAD.IADD R199, R0, 0x1, R207 ;  /* 0x0000000100c77824 */ /* 0x000fe200078e02cf */
[----:B---3--:R-:W-:Y:S01]  /*1c20*/  SHF.R.S32.HI R18, RZ, 0x1f, R18 ;  /* 0x0000001fff127819 */ /* 0x008fe20000011412 */
[----:B------:R-:W-:Y:S01]  /*1c30*/  STL [R1+0x78], R11 ;  /* 0x0000780b01007387 */ /* 0x000fe20000100800 */
[----:B------:R-:W-:Y:S01]  /*1c40*/  LEA R197, R5, 0x100, 0x1 ;  /* 0x0000010005c57811 */ /* 0x000fe200078e08ff */
[----:B------:R-:W-:Y:S01]  /*1c50*/  IMAD.IADD R204, R203, 0x1, R3 ;  /* 0x00000001cbcc7824 */ /* 0x000fe200078e0203 */
[----:B------:R-:W-:Y:S01]  /*1c60*/  IADD3 R215, R86, 0x20, RZ ;  /* 0x0000002056d77810 */ /* 0x000fe20007ffe0ff */
[----:B------:R2:W-:Y:S01]  /*1c70*/  STL [R1+0xe0], R9 ;  /* 0x0000e00901007387 */ /* 0x0005e20000100800 */
[----:B------:R-:W-:Y:S01]  /*1c80*/  SHF.R.S32.HI R239, RZ, 0x1f, R238 ;  /* 0x0000001fffef7819 */ /* 0x000fe200000114ee */
[----:B------:R-:W-:Y:S01]  /*1c90*/  IMAD.IADD R198, R3, 0x1, R197 ;  /* 0x0000000103c67824 */ /* 0x000fe200078e02c5 */
[----:B------:R-:W-:Y:S01]  /*1ca0*/  SHF.R.S32.HI R87, RZ, 0x1f, R86 ;  /* 0x0000001fff577819 */ /* 0x000fe20000011456 */
[----:B------:R-:W-:Y:S01]  /*1cb0*/  STL [R1+0x74], R12 ;  /* 0x0000740c01007387 */ /* 0x000fe20000100800 */
[----:B------:R-:W-:Y:S01]  /*1cc0*/  SHF.R.S32.HI R97, RZ, 0x1f, R96 ;  /* 0x0000001fff617819 */ /* 0x000fe20000011460 */
[----:B------:R-:W-:Y:S01]  /*1cd0*/  IMAD.IADD R206, R203, 0x1, R2 ;  /* 0x00000001cbce7824 */ /* 0x000fe200078e0202 */
[----:B------:R-:W-:Y:S01]  /*1ce0*/  SHF.R.S32.HI R252, RZ, 0x1f, R215 ;  /* 0x0000001ffffc7819 */ /* 0x000fe200000114d7 */
[----:B------:R-:W-:Y:S01]  /*1cf0*/  STL [R1+0xd0], R18 ;  /* 0x0000d01201007387 */ /* 0x000fe20000100800 */
[----:B-1----:R-:W-:Y:S01]  /*1d00*/  SHF.R.S32.HI R14, RZ, 0x1f, R14 ;  /* 0x0000001fff0e7819 */ /* 0x002fe2000001140e */
[C---:B------:R-:W-:Y:S01]  /*1d10*/  IMAD.IADD R201, R2.reuse, 0x1, R197 ;  /* 0x0000000102c97824 */ /* 0x040fe200078e02c5 */
[C---:B------:R-:W-:Y:S01]  /*1d20*/  IADD3 R211, R207.reuse, 0x800, RZ ;  /* 0x00000800cfd37810 */ /* 0x040fe20007ffe0ff */
[----:B------:R1:W-:Y:S01]  /*1d30*/  STL [R1+0xcc], R10 ;  /* 0x0000cc0a01007387 */ /* 0x0003e20000100800 */
[C---:B------:R-:W-:Y:S01]  /*1d40*/  IADD3 R210, R207.reuse, 0x1000, RZ ;  /* 0x00001000cfd27810 */ /* 0x040fe20007ffe0ff */
[C---:B------:R-:W-:Y:S01]  /*1d50*/  IMAD.IADD R205, R2.reuse, 0x1, R204 ;  /* 0x0000000102cd7824 */ /* 0x040fe200078e02cc */
[C---:B------:R-:W-:Y:S01]  /*1d60*/  IADD3 R209, R207.reuse, 0x1800, RZ ;  /* 0x00001800cfd17810 */ /* 0x040fe20007ffe0ff */
[----:B------:R-:W-:Y:S01]  /*1d70*/  IMAD.IADD R200, R2, 0x1, R198 ;  /* 0x0000000102c87824 */ /* 0x000fe200078e02c6 */
[----:B------:R-:W-:-:S02]  /*1d80*/  IADD3 R208, R207, 0x2000, RZ ;  /* 0x00002000cfd07810 */ /* 0x000fc40007ffe0ff */
[----:B--2---:R-:W-:-:S05]  /*1d90*/  SHF.R.S32.HI R9, RZ, 0x1f, R16 ;  /* 0x0000001fff097819 */ /* 0x004fca0000011410 */
[----:B------:R2:W-:Y:S04]  /*1da0*/  STL [R1+0xc8], R9 ;  /* 0x0000c80901007387 */ /* 0x0005e80000100800 */
[----:B------:R-:W-:Y:S01]  /*1db0*/  STL [R1+0xc4], R14 ;  /* 0x0000c40e01007387 */ /* 0x000fe20000100800 */
[----:B-1----:R-:W-:-:S05]  /*1dc0*/  SHF.R.S32.HI R10, RZ, 0x1f, R13 ;  /* 0x0000001fff0a7819 */ /* 0x002fca000001140d */
[----:B------:R1:W-:Y:S01]  /*1dd0*/  STL [R1+0xc0], R10 ;  /* 0x0000c00a01007387 */ /* 0x0003e20000100800 */
[----:B--2---:R-:W-:Y:S02]  /*1de0*/  SHF.R.S32.HI R9, RZ, 0x1f, R11 ;  /* 0x0000001fff097819 */ /* 0x004fe4000001140b */
[----:B------:R-:W-:-:S03]  /*1df0*/  LEA R11, R15, 0x80, 0x1 ;  /* 0x000000800f0b7811 */ /* 0x000fc600078e08ff */
[----:B------:R2:W-:Y:S02]  /*1e00*/  STL [R1+0xbc], R9 ;  /* 0x0000bc0901007387 */ /* 0x0005e40000100800 */
[C---:B------:R-:W-:Y:S02]  /*1e10*/  IMAD.IADD R0, R11.reuse, 0x1, R6 ;  /* 0x000000010b007824 */ /* 0x040fe400078e0206 */
[----:B-1----:R-:W-:-:S04]  /*1e20*/  IMAD.IADD R10, R11, 0x1, R8 ;  /* 0x000000010b0a7824 */ /* 0x002fc800078e0208 */
[----:B------:R-:W-:-:S04]  /*1e30*/  IMAD.IADD R4, R6, 0x1, R10 ;  /* 0x0000000106047824 */ /* 0x000fc800078e020a */
[----:B------:R-:W-:Y:S01]  /*1e40*/  IMAD.IADD R3, R7, 0x1, R4 ;  /* 0x0000000107037824 */ /* 0x000fe200078e0204 */
[----:B--2---:R-:W-:-:S05]  /*1e50*/  SHF.R.S32.HI R9, RZ, 0x1f, R12 ;  /* 0x0000001fff097819 */ /* 0x004fca000001140c */
[----:B------:R1:W-:Y:S04]  /*1e60*/  STL [R1+0xb8], R9 ;  /* 0x0000b80901007387 */ /* 0x0003e80000100800 */
[----:B------:R-:W-:Y:S04]  /*1e70*/  STL [R1+0x9c], R11 ;  /* 0x00009c0b01007387 */ /* 0x000fe80000100800 */
        /* <DEDUP_REMOVED lines=12> */
.L_x_1837:
        /* <DEDUP_REMOVED lines=15> */
[----:B------:R-:W-:Y:S02]  /*2030*/  IMAD.MOV.U32 R140, RZ, RZ, RZ ;  /* 0x000000ffff8c7224 */ /* 0x000fe400078e00ff */
[----:B------:R-:W-:Y:S02]  /*2040*/  IMAD.MOV.U32 R15, RZ, RZ, RZ ;  /* 0x000000ffff0f7224 */ /* 0x000fe400078e00ff */
[----:B------:R-:W-:Y:S01]  /*2050*/  IMAD.MOV.U32 R13, RZ, RZ, RZ ;  /* 0x000000ffff0d7224 */ /* 0x000fe200078e00ff */
[----:B--2---:R-:W-:Y:S01]  /*2060*/  SHF.R.S32.HI R26, RZ, 0x1f, R25 ;  /* 0x0000001fff1a7819 */ /* 0x004fe20000011419 */
[C---:B------:R-:W-:Y:S01]  /*2070*/  IMAD.SHL.U32 R17, R25.reuse, 0x4, RZ ;  /* 0x0000000419117824 */ /* 0x040fe200078e00ff */
[C---:B------:R-:W-:Y:S01]  /*2080*/  @P1 LEA R4, P0, R25.reuse, c[0x0][0x370], 0x2 ;  /* 0x0000dc0019041a11 */ /* 0x040fe200078010ff */
[----:B------:R1:W-:Y:S01]  /*2090*/  STL [R1+0x70], R25 ;  /* 0x0000701901007387 */ /* 0x0003e20000100800 */
[----:B------:R-:W-:-:S02]  /*20a0*/  SHF.L.U64.HI R16, R25, 0x2, R26 ;  /* 0x0000000219107819 */ /* 0x000fc4000001021a */
        /* <DEDUP_REMOVED lines=25> */
.L_x_1636:
[----:B------:R-:W-:-:S04]  /*2240*/  ISETP.NE.U32.AND P0, PT, RZ, c[0x0][0x368], PT ;  /* 0x0000da00ff007a0c */ /* 0x000fc80003f05070 */
[----:B------:R-:W-:-:S13]  /*2250*/  ISETP.NE.AND.EX P0, PT, RZ, c[0x0][0x36c], PT, P0 ;  /* 0x0000db00ff007a0c */ /* 0x000fda0003f05300 */
[----:B------:R-:W-:Y:S05]  /*2260*/  @!P0 BRA `(.L_x_1637) ;  /* 0x0000004000008947 */ /* 0x000fea0003800000 */
[----:B-1----:R-:W-:-:S04]  /*2270*/  IADD3 R4, P0, R17, c[0x0][0x368], RZ ;  /* 0x0000da0011047a10 */ /* 0x002fc80007f1e0ff */
[----:B------:R-:W-:-:S05]  /*2280*/  IADD3.X R5, R16, c[0x0][0x36c], RZ, P0, !PT ;  /* 0x0000db0010057a10 */ /* 0x000fca00007fe4ff */
[----:B------:R1:W5:Y:S01]  /*2290*/  LDG.E R12, [R4.64] ;  /* 0x00000008040c7981 */ /* 0x000362000c1e1900 */
[----:B------:R-:W-:Y:S05]  /*22a0*/  BRA `(.L_x_1638) ;  /* 0x0000005000007947 */ /* 0x000fea0003800000 */
.L_x_1637:
[----:B------:R-:W-:Y:S01]  /*22b0*/  MOV R12, UR6 ;  /* 0x00000006000c7c02 */ /* 0x000fe20008000f00 */
[----:B------:R-:W-:Y:S05]  /*22c0*/  @!P5 BRA `(.L_x_1638) ;  /* 0x000000300000d947 */ /* 0x000fea0003800000 */
[----:B-1----:R-:W2:Y:S04]  /*22d0*/  LDG.E R6, [R4.64] ;  /* 0x0000000804067981 */ /* 0x002ea8000c1e1900 */
[----:B------:R-:W2:Y:S02]  /*22e0*/  LDG.E R0, [R4.64+0x4] ;  /* 0x0000040804007981 */ /* 0x000ea4000c1e1900 */
[----:B--2---:R-:W-:Y:S02]  /*22f0*/  IADD3 R12, -R6, R0, RZ ;  /* 0x00000000060c7210 */ /* 0x004fe40007ffe1ff */
.L_x_1638:
[----:B------:R-:W2:Y:S04]  /*2300*/  LDL.LU R0, [R1+0x44] ;  /* 0x0000440001007983 */ /* 0x000ea80000300800 */
[----:B-1----:R1:W3:Y:S04]  /*2310*/  @P6 LDG.E R5, [R2.64] ;  /* 0x0000000802056981 */ /* 0x0022e8000c1e1900 */
[----:B------:R1:W3:Y:S04]  /*2320*/  @P6 LDG.E R4, [R2.64+0x4] ;  /* 0x0000040802046981 */ /* 0x0002e8000c1e1900 */
[----:B------:R-:W4:Y:S04]  /*2330*/  LDL.LU R6, [R1+0x64] ;  /* 0x0000640001067983 */ /* 0x000f280000300800 */
[----:B------:R-:W4:Y:S01]  /*2340*/  LDL R14, [R1+0x48] ;  /* 0x00004800010e7983 */ /* 0x000f220000100800 */
[----:B------:R-:W-:-:S04]  /*2350*/  ISETP.NE.U32.AND P0, PT, RZ, c[0x0][0x378], PT ;  /* 0x0000de00ff007a0c */ /* 0x000fc80003f05070 */
[----:B------:R-:W-:Y:S01]  /*2360*/  ISETP.NE.AND.EX P1, PT, RZ, c[0x0][0x37c], PT, P0 ;  /* 0x0000df00ff007a0c */ /* 0x000fe20003f25300 */
[----:B------:R-:W-:Y:S02]  /*2370*/  IMAD.MOV.U32 R7, RZ, RZ, c[0x0][0x2c4] ;  /* 0x0000b100ff077624 */ /* 0x000fe400078e00ff */
[----:B-----5:R-:W-:-:S03]  /*2380*/  IMAD.MOV.U32 R130, RZ, RZ, R12 ;  /* 0x000000ffff827224 */ /* 0x020fc600078e000c */
[----:B------:R-:W-:-:S07]  /*2390*/  ISETP.NE.AND P2, PT, R7, 0x1, PT ;  /* 0x000000010700780c */ /* 0x000fce0003f45270 */
[----:B-1----:R-:W-:-:S04]  /*23a0*/  @P1 IADD3 R2, P0, R17, c[0x0][0x378], RZ ;  /* 0x0000de0011021a10 */ /* 0x002fc80007f1e0ff */
[----:B------:R-:W-:Y:S01]  /*23b0*/  @P1 IADD3.X R3, R16, c[0x0][0x37c], RZ, P0, !PT ;  /* 0x0000df0010031a10 */ /* 0x000fe200007fe4ff */
[----:B------:R-:W-:-:S04]  /*23c0*/  IMAD.IADD R7, R12, 0x1, -R9 ;  /* 0x000000010c077824 */ /* 0x000fc800078e0a09 */
[----:B------:R1:W5:Y:S02]  /*23d0*/  @P1 LDG.E R130, [R2.64] ;  /* 0x0000000802821981 */ /* 0x000364000c1e1900 */
[----:B-1----:R-:W-:Y:S01]  /*23e0*/  IMAD.MOV.U32 R2, RZ, RZ, c[0x0][0x228] ;  /* 0x00008a00ff027624 */ /* 0x002fe200078e00ff */
[----:B------:R-:W-:Y:S01]  /*23f0*/  BSSY B0, `(.L_x_1639) ;  /* 0x000003f000007945 */ /* 0x000fe20003800000 */
[----:B--2---:R-:W-:-:S05]  /*2400*/  IMAD.SHL.U32 R0, R0, 0x80, RZ ;  /* 0x0000008000007824 */ /* 0x004fca00078e00ff */
[----:B------:R1:W-:Y:S01]  /*2410*/  STL [R1+0x30], R0 ;  /* 0x0000300001007387 */ /* 0x0003e20000100800 */
[----:B---3--:R-:W-:Y:S01]  /*2420*/  @P6 IMAD.IADD R2, R4, 0x1, -R5 ;  /* 0x0000000104026824 */ /* 0x008fe200078e0a05 */
[----:B----4-:R-:W-:-:S03]  /*2430*/  LOP3.LUT R6, R6, 0xffffffdf, RZ, 0xc0, !PT ;  /* 0xffffffdf06067812 */ /* 0x010fc600078ec0ff */
[----:B------:R-:W-:Y:S01]  /*2440*/  IMAD.IADD R4, R7, 0x1, R2 ;  /* 0x0000000107047824 */ /* 0x000fe200078e0202 */
[----:B------:R-:W-:-:S04]  /*2450*/  @P2 LOP3.LUT R6, R6, 0x20, RZ, 0xfc, !PT ;  /* 0x0000002006062812 */ /* 0x000fc800078efcff */
[----:B------:R-:W-:Y:S02]  /*2460*/  IADD3 R144, R4, 0x50, -R249 ;  /* 0x0000005004907810 */ /* 0x000fe40007ffe8f9 */
[----:B-1----:R-:W-:-:S05]  /*2470*/  IADD3 R0, R0, 0x7f, RZ ;  /* 0x0000007f00007810 */ /* 0x002fca0007ffe0ff */
[----:B------:R-:W-:Y:S01]  /*2480*/  @P2 IMAD.HI.U32 R3, R0, c[0x0][0x2c8], RZ ;  /* 0x0000b20000032a27 */ /* 0x000fe200078e00ff */
[----:B------:R1:W-:Y:S04]  /*2490*/  STL [R1+0x64], R6 ;  /* 0x0000640601007387 */ /* 0x0003e80000100800 */
[----:B------:R-:W-:Y:S01]  /*24a0*/  @P2 SHF.R.U32.HI R0, RZ, c[0x0][0x2cc], R3 ;  /* 0x0000b300ff002a19 */ /* 0x000fe20000011603 */
[----:B------:R2:W-:Y:S01]  /*24b0*/  STL [R1+0x38], R4 ;  /* 0x0000380401007387 */ /* 0x0005e20000100800 */
[----:B------:R-:W-:-:S03]  /*24c0*/  LOP3.LUT R5, R14, 0xff000000, RZ, 0xc0, !PT ;  /* 0xff0000000e057812 */ /* 0x000fc600078ec0ff */
[----:B------:R-:W-:-:S04]  /*24d0*/  IMAD.IADD R3, R144, 0x1, R0 ;  /* 0x0000000190037824 */ /* 0x000fc800078e0200 */
[----:B-1----:R-:W-:Y:S01]  /*24e0*/  IMAD.HI R6, R3, 0x66666667, RZ ;  /* 0x6666666703067827 */ /* 0x002fe200078e02ff */
[----:B--2---:R-:W-:Y:S02]  /*24f0*/  IADD3 R4, R4, 0x4f, RZ ;  /* 0x0000004f04047810 */ /* 0x004fe40007ffe0ff */
[----:B------:R-:W-:-:S03]  /*2500*/  LOP3.LUT R3, R14, 0xff0000, RZ, 0xc0, !PT ;  /* 0x00ff00000e037812 */ /* 0x000fc600078ec0ff */
[----:B------:R-:W-:Y:S01]  /*2510*/  IMAD.HI R0, R4, 0x66666667, RZ ;  /* 0x6666666704007827 */ /* 0x000fe200078e02ff */
[----:B------:R-:W-:-:S04]  /*2520*/  SHF.R.U32.HI R4, RZ, 0x8, R5 ;  /* 0x00000008ff047819 */ /* 0x000fc80000011605 */
[----:B------:R-:W-:Y:S02]  /*2530*/  LEA.HI R3, R3, R4, RZ, 0x10 ;  /* 0x0000000403037211 */ /* 0x000fe400078f80ff */
[----:B------:R-:W-:Y:S02]  /*2540*/  SHF.R.U32.HI R5, RZ, 0x1f, R0 ;  /* 0x0000001fff057819 */ /* 0x000fe40000011600 */
[----:B------:R-:W-:Y:S02]  /*2550*/  SHF.R.U32.HI R8, RZ, 0x1f, R6 ;  /* 0x0000001fff087819 */ /* 0x000fe40000011606 */
[----:B------:R-:W-:Y:S02]  /*2560*/  SHF.R.U32.HI R9, RZ, 0x10, R3 ;  /* 0x00000010ff097819 */ /* 0x000fe40000011603 */
[----:B------:R-:W-:Y:S02]  /*2570*/  LOP3.LUT R18, R3, 0xff, RZ, 0xc0, !PT ;  /* 0x000000ff03127812 */ /* 0x000fe400078ec0ff */
[----:B------:R-:W-:-:S02]  /*2580*/  LEA.HI.SX32 R143, R0, R5, 0x1b ;  /* 0x00000005008f7211 */ /* 0x000fc400078fdaff */
[----:B------:R-:W-:Y:S01]  /*2590*/  LEA.HI.SX32 R0, R6, R8, 0x1b ;  /* 0x0000000806007211 */ /* 0x000fe200078fdaff */
[----:B------:R1:W-:Y:S03]  /*25a0*/  STL [R1+0x44], R9 ;  /* 0x0000440901007387 */ /* 0x0003e60000100800 */
[----:B------:R-:W-:Y:S01]  /*25b0*/  IMNMX R6, R143, R0, PT ;  /* 0x000000008f067217 */ /* 0x000fe20003800200 */
[----:B------:R1:W-:Y:S03]  /*25c0*/  STL [R1+0x94], R18 ;  /* 0x0000941201007387 */ /* 0x0003e60000100800 */
[----:B------:R-:W-:Y:S02]  /*25d0*/  ISETP.GE.AND P0, PT, R6, 0x1, PT ;  /* 0x000000010600780c */ /* 0x000fe40003f06270 */
[----:B------:R-:W-:Y:S01]  /*25e0*/  ISETP.NE.AND P1, PT, R9, RZ, PT ;  /* 0x000000ff0900720c */ /* 0x000fe20003f25270 */
[----:B------:R-:W-:-:S03]  /*25f0*/  IMAD.MOV.U32 R0, RZ, RZ, RZ ;  /* 0x000000ffff007224 */ /* 0x000fc600078e00ff */
[----:B------:R-:W-:-:S07]  /*2600*/  SEL R129, R9, c[0x0][0x338], P1 ;  /* 0x0000ce0009817a07 */ /* 0x000fce0000800000 */
[----:B------:R-:W-:Y:S05]  /*2610*/  @!P0 BRA `(.L_x_1640) ;  /* 0x000001c000008947 */ /* 0x000fea0003800000 */
[----:B------:R-:W-:Y:S02]  /*2620*/  IABS R3, R129 ;  /* 0x0000008100037213 */ /* 0x000fe40000000000 */
[----:B------:R-:W-:Y:S02]  /*2630*/  IADD3 R8, R129, -0x1, R6 ;  /* 0xffffffff81087810 */ /* 0x000fe40007ffe006 */
[----:B------:R-:W2:Y:S02]  /*2640*/  I2F.RP R0, R3 ;  /* 0x0000000300007306 */ /* 0x000ea40000209400 */
[----:B------:R-:W-:-:S06]  /*2650*/  IABS R11, R8 ;  /* 0x00000008000b7213 */ /* 0x000fcc0000000000 */
[----:B--2---:R-:W2:Y:S02]  /*2660*/  MUFU.RCP R0, R0 ;  /* 0x0000000000007308 */ /* 0x004ea40000001000 */
[----:B--2---:R-:W-:-:S06]  /*2670*/  IADD3 R0, R0, 0xffffffe, RZ ;  /* 0x0ffffffe00007810 */ /* 0x004fcc0007ffe0ff */
[----:B------:R-:W2:Y:S02]  /*2680*/  F2I.FTZ.U32.TRUNC.NTZ R5, R0 ;  /* 0x0000000000057305 */ /* 0x000ea4000021f000 */
[----:B--2---:R-:W-:-:S04]  /*2690*/  IMAD.MOV R0, RZ, RZ, -R5 ;  /* 0x000000ffff007224 */ /* 0x004fc800078e0a05 */
[----:B------:R-:W-:Y:S01]  /*26a0*/  IMAD.MOV.U32 R4, RZ, RZ, R0 ;  /* 0x000000ffff047224 */ /* 0x000fe200078e0000 */
[----:B------:R-:W-:-:S03]  /*26b0*/  IABS R0, R129 ;  /* 0x0000008100007213 */ /* 0x000fc60000000000 */
[----:B-1----:R-:W-:Y:S02]  /*26c0*/  IMAD R9, R4, R3, RZ ;  /* 0x0000000304097224 */ /* 0x002fe400078e02ff */
        /* <DEDUP_REMOVED lines=17> */
.L_x_1640:
[----:B------:R-:W-:Y:S05]  /*27e0*/  BSYNC B0 ;  /* 0x0000000000007941 */ /* 0x000fea0003800000 */
.L_x_1639:
[----:B------:R-:W-:-:S04]  /*27f0*/  IMAD R3, R18, R0, RZ ;  /* 0x0000000012037224 */ /* 0x000fc800078e02ff */
        /* <DEDUP_REMOVED lines=17> */
[----:B-1----:R-:W1:Y:S03]  /*2910*/  S2R R9, SR_TID.X ;  /* 0x0000000000097919 */ /* 0x002e660000002100 */
        /* <DEDUP_REMOVED lines=49> */
[----:B------:R-:W-:-:S02]  /*2c30*/  ISETP.GE.AND P0, PT, R3, 0x31, PT ;  /* 0x000000310300780c */ /* 0x000fc40003f06270 */
[----:B------:R-:W-:Y:S01]  /*2c40*/  SHF.R.S32.HI R17, RZ, 0x1f, R98 ;  /* 0x0000001fff117819 */ /* 0x000fe20000011462 */
[----:B-1----:R-:W-:Y:S01]  /*2c50*/  @P1 IMAD.X R7, R5, 0x1, R148, P2 ;  /* 0x0000000105071824 */ /* 0x002fe200010e0694 */
[----:B------:R-:W-:Y:S02]  /*2c60*/  ISETP.GE.AND P2, PT, R3, 0x21, PT ;  /* 0x000000210300780c */ /* 0x000fe40003f46270 */
[----:B------:R-:W-:-:S04]  /*2c70*/  @P1 LEA R6, P3, R0, c[0x0][0x220], 0x1 ;  /* 0x0000880000061a11 */ /* 0x000fc800078608ff */
[----:B------:R-:W-:-:S05]  /*2c80*/  @P1 LEA.HI.X R7, R0, c[0x0][0x224], R7, 0x1, P3 ;  /* 0x0000890000071a11 */ /* 0x000fca00018f0c07 */
[----:B------:R1:W-:Y:S02]  /*2c90*/  @P1 LDGSTS.E.BYPASS.LTC128B.128 [R212+0x3100], [R6.64], !P6 ;  /* 0x0310000006d41fae */ /* 0x0003e4000f101d48 */
[----:B------:R-:W-:-:S04]  /*2ca0*/  @P2 LEA R0, P1, R24, R4, 0x5 ;  /* 0x0000000418002211 */ /* 0x000fc800078228ff */
[----:B------:R-:W-:Y:S01]  /*2cb0*/  @P2 LEA R18, P3, R0, c[0x0][0x220], 0x1 ;  /* 0x0000880000122a11 */ /* 0x000fe200078608ff */
[----:B------:R-:W-:Y:S01]  /*2cc0*/  IMAD R10, R17, c[0x0][0x280], RZ ;  /* 0x0000a000110a7a24 */ /* 0x000fe200078e02ff */
[----:B------:R-:W-:Y:S01]  /*2cd0*/  IADD3 R127, R12, R15, RZ ;  /* 0x0000000f0c7f7210 */ /* 0x000fe20007ffe0ff */
[----:B-1----:R-:W-:Y:S01]  /*2ce0*/  @P2 IMAD.MOV.U32 R7, RZ, RZ, c[0x0][0x23c] ;  /* 0x00008f00ff072624 */ /* 0x002fe200078e00ff */
[----:B------:R-:W-:-:S04]  /*2cf0*/  @P0 MOV R6, c[0x0][0x23c] ;  /* 0x00008f0000060a02 */ /* 0x000fc80000000f00 */
[----:B------:R-:W-:Y:S01]  /*2d00*/  @P2 LEA.HI.X R14, R24, R5, R7, 0x5, P1 ;  /* 0x00000005180e2211 */ /* 0x000fe200008f2c07 */
[----:B------:R-:W-:Y:S01]  /*2d10*/  @P0 IMAD R11, R6, 0x30, RZ ;  /* 0x00000030060b0824 */ /* 0x000fe200078e02ff */
[----:B------:R-:W-:Y:S01]  /*2d20*/  ISETP.GE.AND P1, PT, R3, 0x41, PT ;  /* 0x000000410300780c */ /* 0x000fe20003f26270 */
[----:B------:R-:W-:Y:S01]  /*2d30*/  @P0 IMAD.WIDE.U32 R6, R24, 0x30, R4 ;  /* 0x0000003018060825 */ /* 0x000fe200078e0004 */
[----:B------:R-:W-:-:S03]  /*2d40*/  @P2 LEA.HI.X R19, R0, c[0x0][0x224], R14, 0x1, P3 ;  /* 0x0000890000132a11 */ /* 0x000fc600018f0c0e */
[----:B------:R-:W-:Y:S01]  /*2d50*/  @P0 IMAD.IADD R3, R7, 0x1, R11 ;  /* 0x0000000107030824 */ /* 0x000fe200078e020b */
[C---:B------:R-:W-:Y:S01]  /*2d60*/  @P0 LEA R16, P3, R6.reuse, c[0x0][0x220], 0x1 ;  /* 0x0000880006100a11 */ /* 0x040fe200078608ff */
[----:B------:R-:W-:Y:S01]  /*2d70*/  IMAD R0, R17, c[0x0][0x290], RZ ;  /* 0x0000a40011007a24 */ /* 0x000fe200078e02ff */
[----:B------:R1:W-:Y:S02]  /*2d80*/  @P2 LDGSTS.E.BYPASS.LTC128B.128 [R212+0x3900], [R18.64], !P6 ;  /* 0x0390000012d42fae */ /* 0x0003e4000f101d48 */
[----:B------:R-:W-:Y:S01]  /*2d90*/  @P0 LEA.HI.X R17, R6, c[0x0][0x224], R3, 0x1, P3 ;  /* 0x0000890006110a11 */ /* 0x000fe200018f0c03 */
[----:B------:R-:W-:Y:S02]  /*2da0*/  IMAD.WIDE.U32 R6, R98, c[0x0][0x290], R96 ;  /* 0x0000a40062067a25 */ /* 0x000fe400078e0060 */
[----:B------:R-:W-:Y:S02]  /*2db0*/  @P1 LEA R3, P3, R24, R4, 0x6 ;  /* 0x0000000418031211 */ /* 0x000fe400078630ff */
[C---:B------:R-:W-:Y:S01]  /*2dc0*/  IMAD R0, R98.reuse, c[0x0][0x294], R0 ;  /* 0x0000a50062007a24 */ /* 0x040fe200078e0200 */
[----:B------:R-:W-:Y:S01]  /*2dd0*/  @P1 MOV R4, c[0x0][0x23c] ;  /* 0x00008f0000041a02 */ /* 0x000fe20000000f00 */
[----:B------:R-:W-:Y:S01]  /*2de0*/  IMAD.WIDE.U32 R14, R98, c[0x0][0x290], R86 ;  /* 0x0000a400620e7a25 */ /* 0x000fe200078e0056 */
[----:B------:R1:W-:Y:S03]  /*2df0*/  @P0 LDGSTS.E.BYPASS.LTC128B.128 [R212+0x4100], [R16.64], !P6 ;  /* 0x0410000010d40fae */ /* 0x0003e6000f101d48 */
[----:B------:R-:W-:-:S02]  /*2e00*/  IMAD.IADD R11, R7, 0x1, R0 ;  /* 0x00000001070b7824 */ /* 0x000fc400078e0200 */
[----:B------:R-:W-:Y:S01]  /*2e10*/  IMAD.IADD R7, R0, 0x1, R15 ;  /* 0x0000000100077824 */ /* 0x000fe200078e020f */
[----:B------:R-:W-:Y:S01]  /*2e20*/  @P1 LEA.HI.X R0, R24, R5, R4, 0x6, P3 ;  /* 0x0000000518001211 */ /* 0x000fe200018f3404 */
[----:B------:R-:W-:Y:S01]  /*2e30*/  IMAD.WIDE.U32 R8, R98, c[0x0][0x280], R96 ;  /* 0x0000a00062087a25 */ /* 0x000fe200078e0060 */
[----:B------:R-:W-:-:S03]  /*2e40*/  @P1 LEA R4, P3, R3, c[0x0][0x220], 0x1 ;  /* 0x0000880003041a11 */ /* 0x000fc600078608ff */
[C---:B------:R-:W-:Y:S01]  /*2e50*/  IMAD R10, R98.reuse, c[0x0][0x284], R10 ;  /* 0x0000a100620a7a24 */ /* 0x040fe200078e020a */
[----:B------:R-:W-:Y:S01]  /*2e60*/  @P1 LEA.HI.X R5, R3, c[0x0][0x224], R0, 0x1, P3 ;  /* 0x0000890003051a11 */ /* 0x000fe200018f0c00 */
[----:B------:R-:W-:Y:S01]  /*2e70*/  IMAD.MOV.U32 R12, RZ, RZ, R8 ;  /* 0x000000ffff0c7224 */ /* 0x000fe200078e0008 */
[----:B-----5:R-:W-:Y:S02]  /*2e80*/  SHF.R.S32.HI R0, RZ, 0x1f, R130 ;  /* 0x0000001fff007819 */ /* 0x020fe40000011482 */
[----:B------:R-:W-:Y:S01]  /*2e90*/  IADD3 R13, R9, R10, RZ ;  /* 0x0000000a090d7210 */ /* 0x000fe20007ffe0ff */
[----:B------:R-:W-:Y:S01]  /*2ea0*/  IMAD.WIDE.U32 R8, R98, c[0x0][0x280], R86 ;  /* 0x0000a00062087a25 */ /* 0x000fe200078e0056 */
[----:B------:R2:W-:Y:S03]  /*2eb0*/  @P1 LDGSTS.E.BYPASS.LTC128B.128 [R212+0x4900], [R4.64], !P6 ;  /* 0x0490000004d41fae */ /* 0x0005e6000f101d48 */
[----:B------:R-:W-:Y:S01]  /*2ec0*/  IMAD R3, R0, c[0x0][0x280], RZ ;  /* 0x0000a00000037a24 */ /* 0x000fe200078e02ff */
[----:B------:R-:W-:Y:S01]  /*2ed0*/  IADD3 R9, R10, R9, RZ ;  /* 0x000000090a097210 */ /* 0x000fe20007ffe0ff */
[----:B------:R-:W-:Y:S01]  /*2ee0*/  IMAD R0, R0, c[0x0][0x290], RZ ;  /* 0x0000a40000007a24 */ /* 0x000fe200078e02ff */
[----:B------:R-:W-:Y:S01]  /*2ef0*/  MOV R10, R6 ;  /* 0x00000006000a7202 */ /* 0x000fe20000000f00 */
[----:B------:R-:W-:Y:S01]  /*2f00*/  IMAD.MOV.U32 R6, RZ, RZ, R14 ;  /* 0x000000ffff067224 */ /* 0x000fe200078e000e */
[----:B------:R-:W-:Y:S01]  /*2f10*/  MOV R142, 0x5 ;  /* 0x00000005008e7802 */ /* 0x000fe20000000f00 */
[----:B------:R-:W-:-:S02]  /*2f20*/  IMAD.MOV.U32 R131, RZ, RZ, c[0x0][0x280] ;  /* 0x0000a000ff837624 */ /* 0x000fc400078e00ff */
[C---:B------:R-:W-:Y:S02]  /*2f30*/  IMAD R145, R134.reuse, c[0x0][0x284], RZ ;  /* 0x0000a10086917a24 */ /* 0x040fe400078e02ff */
        /* <DEDUP_REMOVED lines=44> */
[----:B------:R-:W-:Y:S01]  /*3200*/  IMAD R0, R21, c[0x0][0x268], RZ ;  /* 0x00009a0015007a24 */ /* 0x000fe200078e02ff */
[C---:B------:R-:W-:Y:S01]  /*3210*/  IADD3 R15, R98.reuse, 0x20, RZ ;  /* 0x00000020620f7810 */ /* 0x040fe20007ffe0ff */
        /* <DEDUP_REMOVED lines=55> */
.L_x_1676:
[----:B------:R-:W-:Y:S01]  /*3590*/  IMAD R3, R29, 0x50, R0 ;  /* 0x000000501d037824 */ /* 0x000fe200078e0200 */
[----:B------:R-:W-:Y:S01]  /*35a0*/  ISETP.NE.AND P1, PT, R155, 0x1, PT ;  /* 0x000000019b00780c */ /* 0x000fe20003f25270 */
[----:B------:R-:W-:Y:S01]  /*35b0*/  IMAD.MOV.U32 R75, RZ, RZ, RZ ;  /* 0x000000ffff4b7224 */ /* 0x000fe200078e00ff */
[----:B------:R-:W-:Y:S04]  /*35c0*/  DEPBAR.LE SB0, 0x0 ;  /* 0x000080000000791a */ /* 0x000fe80000000000 */
[----:B---3--:R-:W-:Y:S01]  /*35d0*/  IMAD.IADD R4, R127, 0x1, R3 ;  /* 0x000000017f047824 */ /* 0x008fe200078e0203 */
[----:B------:R-:W-:Y:S01]  /*35e0*/  ISETP.GE.AND P0, PT, R3, R2, PT ;  /* 0x000000020300720c */ /* 0x000fe20003f06270 */
[----:B------:R-:W-:Y:S01]  /*35f0*/  WARPSYNC 0xffffffff ;  /* 0xffffffff00007948 */ /* 0x000fe20003800000 */
[----:B------:R-:W-:Y:S01]  /*3600*/  ISETP.GE.AND P2, PT, R154, 0x1, PT ;  /* 0x000000019a00780c */ /* 0x000fe20003f46270 */
[--C-:B------:R-:W-:Y:S01]  /*3610*/  IMAD.MOV.U32 R3, RZ, RZ, R4.reuse ;  /* 0x000000ffff037224 */ /* 0x100fe200078e0004 */
[----:B------:R-:W-:Y:S01]  /*3620*/  ISETP.GT.OR P0, PT, R0, 0x4f, P0 ;  /* 0x0000004f0000780c */ /* 0x000fe20000704670 */
[----:B------:R-:W-:Y:S01]  /*3630*/  BSSY B2, `(.L_x_1642) ;  /* 0x0000415000027945 */ /* 0x000fe20003800000 */
[----:B------:R-:W-:Y:S05]  /*3640*/  @P1 IMAD.HI.U32 R5, R4, c[0x0][0x2bc], RZ ;  /* 0x0000af0004051a27 */ /* 0x000fea00078e00ff */
[----:B------:R-:W-:Y:S06]  /*3650*/  @P1 SHF.R.U32.HI R3, RZ, c[0x0][0x2c0], R5 ;  /* 0x0000b000ff031a19 */ /* 0x000fec0000011605 */
        /* <DEDUP_REMOVED lines=21> */
[----:B-1----:R-:W-:-:S05]  /*37b0*/  @!P2 BRA `(.L_x_1643) ;  /* 0x00003c400000a947 */ /* 0x002fca0003800000 */
[-C--:B------:R-:W-:Y:S01]  /*37c0*/  IMAD R6, R145, R29.reuse, RZ ;  /* 0x0000001d91067224 */ /* 0x080fe200078e02ff */
        /* <DEDUP_REMOVED lines=40> */
.L_x_1646:
[----:B------:R-:W-:Y:S05]  /*3a50*/  BSYNC B0 ;  /* 0x0000000000007941 */ /* 0x000fea0003800000 */
.L_x_1645:
        /* <DEDUP_REMOVED lines=39> */
.L_x_1648:
[----:B------:R-:W-:Y:S05]  /*3cd0*/  BSYNC B0 ;  /* 0x0000000000007941 */ /* 0x000fea0003800000 */
.L_x_1647:
        /* <DEDUP_REMOVED lines=38> */
.L_x_1650:
[----:B------:R-:W-:Y:S05]  /*3f40*/  BSYNC B0 ;  /* 0x0000000000007941 */ /* 0x000fea0003800000 */
.L_x_1649:
        /* <DEDUP_REMOVED lines=74> */
.L_x_1654:
[----:B------:R-:W-:Y:S05]  /*43f0*/  BSYNC B0 ;  /* 0x0000000000007941 */ /* 0x000fea0003800000 */
.L_x_1653:
        /* <DEDUP_REMOVED lines=57> */
.L_x_1652:
[----:B------:R-:W-:Y:S05]  /*4790*/  BSYNC B1 ;  /* 0x0000000000017941 */ /* 0x000fea0003800000 */
.L_x_1651:
        /* <DEDUP_REMOVED lines=62> */
.L_x_1658:
[----:B------:R-:W-:Y:S05]  /*4b80*/  BSYNC B0 ;  /* 0x0000000000007941 */ /* 0x000fea0003800000 */
.L_x_1657:
        /* <DEDUP_REMOVED lines=57> */
.L_x_1656:
[----:B------:R-:W-:Y:S05]  /*4f20*/  BSYNC B1 ;  /* 0x0000000000017941 */ /* 0x000fea0003800000 */
.L_x_1655:
        /* <DEDUP_REMOVED lines=61> */
.L_x_1661:
[----:B------:R-:W-:Y:S05]  /*5300*/  BSYNC B0 ;  /* 0x0000000000007941 */ /* 0x000fea0003800000 */
.L_x_1660:
        /* <DEDUP_REMOVED lines=58> */
.L_x_1644:
        /* <DEDUP_REMOVED lines=213> */
.L_x_1663:
[----:B----4-:R-:W-:Y:S05]  /*6400*/  BSYNC B0 ;  /* 0x0000000000007941 */ /* 0x010fea0003800000 */
.L_x_1662:
        /* <DEDUP_REMOVED lines=126> */
.L_x_1665:
[----:B------:R-:W-:Y:S05]  /*6bf0*/  BSYNC B0 ;  /* 0x0000000000007941 */ /* 0x000fea0003800000 */
.L_x_1664:
        /* <DEDUP_REMOVED lines=128> */
.L_x_1643:
        /* <DEDUP_REMOVED lines=21> */
.L_x_1667:
[----:B-12---:R-:W-:Y:S05]  /*7550*/  BSYNC B0 ;  /* 0x0000000000007941 */ /* 0x006fea0003800000 */
.L_x_1666:
        /* <DEDUP_REMOVED lines=17> */
.L_x_1669:
[----:B------:R-:W-:Y:S05]  /*7670*/  BSYNC B0 ;  /* 0x0000000000007941 */ /* 0x000fea0003800000 */
.L_x_1668:
        /* <DEDUP_REMOVED lines=16> */
.L_x_1659:
[----:B------:R-:W-:Y:S05]  /*7780*/  BSYNC B2 ;  /* 0x0000000000027941 */ /* 0x000fea0003800000 */
.L_x_1642:
[----:B------:R-:W-:Y:S01]  /*7790*/  IMAD R20, R29, -0x50, RZ ;  /* 0xffffffb01d147824 */ /* 0x000fe200078e02ff */
[----:B------:R-:W-:Y:S01]  /*77a0*/  BSSY B0, `(.L_x_1670) ;  /* 0x0000063000007945 */ /* 0x000fe20003800000 */
[----:B--23--:R-:W-:Y:S02]  /*77b0*/  IMAD R4, R92, c[0x0][0x208], RZ ;  /* 0x000082005c047a24 */ /* 0x00cfe400078e02ff */
        /* <DEDUP_REMOVED lines=12> */
[----:B-1----:R-:W-:Y:S02]  /*7880*/  @P3 IADD3.X R12, RZ, R7, RZ, P0, !PT ;  /* 0x00000007ff0c3210 */ /* 0x002fe400007fe4ff */
        /* <DEDUP_REMOVED lines=74> */
[----:B------:R-:W1:Y:S01]  /*7d30*/  @!P1 LDS.128 R8, [R250] ;  /* 0x00000000fa089984 */ /* 0x000e620000000c00 */
        /* <DEDUP_REMOVED lines=9> */
.L_x_1671:
[----:B-123--:R-:W-:Y:S05]  /*7dd0*/  BSYNC B0 ;  /* 0x0000000000007941 */ /* 0x00efea0003800000 */
.L_x_1670:
[----:B------:R1:W2:Y:S01]  /*7de0*/  SHFL.IDX PT, R5, R17, 0x1, 0x1c1f ;  /* 0x003c1f0011057f89 */ /* 0x0002a200000e0000 */
[----:B------:R-:W-:Y:S01]  /*7df0*/  ISETP.GE.AND P0, PT, R3, 0x21, PT ;  /* 0x000000210300780c */ /* 0x000fe20003f06270 */
[----:B------:R-:W-:Y:S02]  /*7e00*/  BSSY B0, `(.L_x_1672) ;  /* 0x000000f000007945 */ /* 0x000fe40003800000 */
[----:B------:R1:W3:Y:S10]  /*7e10*/  SHFL.IDX PT, R4, R18, 0x1, 0x1c1f ;  /* 0x003c1f0012047f89 */ /* 0x0002f400000e0000 */
        /* <DEDUP_REMOVED lines=13> */
.L_x_1673:
[----:B------:R-:W-:Y:S05]  /*7ef0*/  BSYNC B0 ;  /* 0x0000000000007941 */ /* 0x000fea0003800000 */
.L_x_1672:
[----:B--2---:R2:W4:Y:S01]  /*7f00*/  SHFL.IDX PT, R5, R17, 0x2, 0x1c1f ;  /* 0x005c1f0011057f89 */ /* 0x00452200000e0000 */
[----:B------:R-:W-:Y:S01]  /*7f10*/  ISETP.GE.AND P0, PT, R3, 0x41, PT ;  /* 0x000000410300780c */ /* 0x000fe20003f06270 */
[----:B------:R-:W-:Y:S02]  /*7f20*/  BSSY B0, `(.L_x_1674) ;  /* 0x000000f000007945 */ /* 0x000fe40003800000 */
        /* <DEDUP_REMOVED lines=14> */
.L_x_1675:
[----:B------:R-:W-:Y:S05]  /*8010*/  BSYNC B0 ;  /* 0x0000000000007941 */ /* 0x000fea0003800000 */
.L_x_1674:
[C---:B------:R-:W-:Y:S02]  /*8020*/  ISETP.GT.AND P0, PT, R29.reuse, R119, PT ;  /* 0x000000771d00720c */ /* 0x040fe40003f04270 */
[----:B------:R-:W-:Y:S11]  /*8030*/  IADD3 R29, R29, -0x1, RZ ;  /* 0xffffffff1d1d7810 */ /* 0x000ff60007ffe0ff */
[----:B------:R-:W-:Y:S01]  /*8040*/  @P0 SHF.R.S32.HI R6, RZ, 0x1f, R29 ;  /* 0x0000001fff060819 */ /* 0x000fe2000001141d */
[----:B------:R-:W-:Y:S02]  /*8050*/  @P0 IMAD R3, R147, R29, RZ ;  /* 0x0000001d93030224 */ /* 0x000fe400078e02ff */
[----:B---3--:R-:W-:Y:S02]  /*8060*/  @P0 IMAD.MOV.U32 R4, RZ, RZ, R110 ;  /* 0x000000ffff040224 */ /* 0x008fe400078e006e */
[----:B----4-:R-:W-:Y:S02]  /*8070*/  @P0 IMAD.MOV.U32 R5, RZ, RZ, R109 ;  /* 0x000000ffff050224 */ /* 0x010fe400078e006d */
[-C--:B------:R-:W-:Y:S02]  /*8080*/  @P0 IMAD R3, R6, R132.reuse, R3 ;  /* 0x0000008406030224 */ /* 0x080fe400078e0203 */
[----:B------:R-:W-:Y:S04]  /*8090*/  @P0 IMAD.WIDE.U32 R4, R29, R132, R4 ;  /* 0x000000841d040225 */ /* 0x000fe800078e0004 */
[----:B------:R-:W-:Y:S01]  /*80a0*/  @P0 IMAD.IADD R3, R5, 0x1, R3 ;  /* 0x0000000105030824 */ /* 0x000fe200078e0203 */
[C---:B------:R-:W-:Y:S01]  /*80b0*/  @P0 LEA R10, P1, R4.reuse, c[0x0][0x220], 0x1 ;  /* 0x00008800040a0a11 */ /* 0x040fe200078208ff */
[C---:B------:R-:W-:Y:S03]  /*80c0*/  @P0 IMAD.SHL.U32 R12, R153.reuse, 0x2, RZ ;  /* 0x00000002990c0824 */ /* 0x040fe600078e00ff */
        /* <DEDUP_REMOVED lines=22> */
.L_x_1641:
[----:B---3--:R-:W3:Y:S01]  /*8230*/  LDL R11, [R1+0x30] ;  /* 0x00003000010b7983 */ /* 0x008ee20000100800 */
[----:B------:R-:W-:-:S05]  /*8240*/  IMAD.MOV.U32 R0, RZ, RZ, c[0x0][0x2c4] ;  /* 0x0000b100ff007624 */ /* 0x000fca00078e00ff */
[----:B------:R-:W-:Y:S01]  /*8250*/  ISETP.NE.AND P3, PT, R0, 0x1, PT ;  /* 0x000000010000780c */ /* 0x000fe20003f65270 */
[----:B------:R-:W-:Y:S01]  /*8260*/  BSSY B0, `(.L_x_1677) ;  /* 0x0000028000007945 */ /* 0x000fe20003800000 */
[----:B---3--:R-:W-:-:S11]  /*8270*/  IADD3 R0, R11, 0x7f, RZ ;  /* 0x0000007f0b007810 */ /* 0x008fd60007ffe0ff */
[----:B------:R-:W-:-:S05]  /*8280*/  @P3 IMAD.HI.U32 R2, R0, c[0x0][0x2c8], RZ ;  /* 0x0000b20000023a27 */ /* 0x000fca00078e00ff */
[----:B------:R-:W-:-:S05]  /*8290*/  @P3 SHF.R.U32.HI R0, RZ, c[0x0][0x2cc], R2 ;  /* 0x0000b300ff003a19 */ /* 0x000fca0000011602 */
[----:B------:R-:W-:-:S04]  /*82a0*/  IMAD.IADD R0, R144, 0x1, R0 ;  /* 0x0000000190007824 */ /* 0x000fc800078e0200 */
[----:B------:R-:W-:-:S05]  /*82b0*/  IMAD.HI R0, R0, 0x66666667, RZ ;  /* 0x6666666700007827 */ /* 0x000fca00078e02ff */
[----:B------:R-:W-:-:S04]  /*82c0*/  SHF.R.U32.HI R2, RZ, 0x1f, R0 ;  /* 0x0000001fff027819 */ /* 0x000fc80000011600 */
[----:B------:R-:W-:-:S04]  /*82d0*/  LEA.HI.SX32 R0, R0, R2, 0x1b ;  /* 0x0000000200007211 */ /* 0x000fc800078fdaff */
[----:B------:R-:W-:-:S04]  /*82e0*/  IMNMX R6, R143, R0, PT ;  /* 0x000000008f067217 */ /* 0x000fc80003800200 */
[----:B------:R-:W-:Y:S01]  /*82f0*/  ISETP.GE.AND P0, PT, R6, 0x1, PT ;  /* 0x000000010600780c */ /* 0x000fe20003f06270 */
[----:B------:R-:W-:-:S12]  /*8300*/  IMAD.MOV.U32 R0, RZ, RZ, RZ ;  /* 0x000000ffff007224 */ /* 0x000fd800078e00ff */
[----:B------:R-:W-:Y:S05]  /*8310*/  @!P0 BRA `(.L_x_1678) ;  /* 0x000001c000008947 */ /* 0x000fea0003800000 */
[----:B------:R-:W-:Y:S01]  /*8320*/  IABS R2, R129 ;  /* 0x0000008100027213 */ /* 0x000fe20000000000 */
[----:B------:R-:W-:Y:S01]  /*8330*/  IMAD.MOV.U32 R4, RZ, RZ, RZ ;  /* 0x000000ffff047224 */ /* 0x000fe200078e00ff */
[----:B------:R-:W-:Y:S02]  /*8340*/  IADD3 R7, R129, -0x1, R6 ;  /* 0xffffffff81077810 */ /* 0x000fe40007ffe006 */
[----:B------:R-:W3:Y:S02]  /*8350*/  I2F.RP R0, R2 ;  /* 0x0000000200007306 */ /* 0x000ee40000209400 */
[----:B-1----:R-:W-:-:S06]  /*8360*/  IABS R9, R7 ;  /* 0x0000000700097213 */ /* 0x002fcc0000000000 */
[----:B---3--:R-:W1:Y:S02]  /*8370*/  MUFU.RCP R0, R0 ;  /* 0x0000000000007308 */ /* 0x008e640000001000 */
        /* <DEDUP_REMOVED lines=22> */
.L_x_1678:
[----:B------:R-:W-:Y:S05]  /*84e0*/  BSYNC B0 ;  /* 0x0000000000007941 */ /* 0x000fea0003800000 */
.L_x_1677:
        /* <DEDUP_REMOVED lines=35> */
[----:B---3--:R-:W-:-:S04]  /*8720*/  IMAD R3, R2, R0, RZ ;  /* 0x0000000002037224 */ /* 0x008fc800078e02ff */
[--C-:B------:R-:W-:Y:S01]  /*8730*/  IMAD.IADD R2, R3, 0x1, R0.reuse ;  /* 0x0000000103027824 */ /* 0x100fe200078e0200 */
[----:B------:R3:W-:Y:S01]  /*8740*/  STL [R1+0x4], R3 ;  /* 0x0000040301007387 */ /* 0x0007e20000100800 */
[----:B------:R-:W-:-:S03]  /*8750*/  PRMT R0, RZ, 0x7610, R0 ;  /* 0x00007610ff007816 */ /* 0x000fc60000000000 */
[----:B------:R-:W-:-:S04]  /*8760*/  IMNMX R221, R6, R2, PT ;  /* 0x0000000206dd7217 */ /* 0x000fc80003800200 */
[----:B------:R-:W-:-:S13]  /*8770*/  ISETP.GT.AND P0, PT, R221, R3, PT ;  /* 0x00000003dd00720c */ /* 0x000fda0003f04270 */
[----:B------:R-:W-:Y:S05]  /*8780*/  @!P0 BRA `(.L_x_1679) ;  /* 0x0001118000008947 */ /* 0x000fea0003800000 */
[----:B---3--:R-:W3:Y:S04]  /*8790*/  LDL R3, [R1+0x68] ;  /* 0x0000680001037983 */ /* 0x008ee80000100800 */
[----:B------:R-:W4:Y:S04]  /*87a0*/  LDL R8, [R1+0x6c] ;  /* 0x00006c0001087983 */ /* 0x000f280000100800 */
[----:B--2---:R-:W2:Y:S04]  /*87b0*/  LDL R7, [R1+0x48] ;  /* 0x0000480001077983 */ /* 0x004ea80000100800 */
[----:B------:R-:W2:Y:S04]  /*87c0*/  LDL R4, [R1] ;  /* 0x0000000001047983 */ /* 0x000ea80000100800 */
[----:B------:R-:W2:Y:S04]  /*87d0*/  LDL R5, [R1+0x90] ;  /* 0x0000900001057983 */ /* 0x000ea80000100800 */
[----:B-1----:R-:W2:Y:S01]  /*87e0*/  LDL R9, [R1+0x70] ;  /* 0x0000700001097983 */ /* 0x002ea20000100800 */
[----:B------:R-:W-:-:S04]  /*87f0*/  ISETP.NE.U32.AND P0, PT, RZ, c[0x0][0x340], PT ;  /* 0x0000d000ff007a0c */ /* 0x000fc80003f05070 */
[----:B------:R-:W-:Y:S02]  /*8800*/  ISETP.NE.AND.EX P1, PT, RZ, c[0x0][0x344], PT, P0 ;  /* 0x0000d100ff007a0c */ /* 0x000fe40003f25300 */
[----:B------:R-:W-:-:S05]  /*8810*/  SHF.R.S32.HI R0, RZ, 0x1f, R140 ;  /* 0x0000001fff007819 */ /* 0x000fca000001148c */
[----:B------:R-:W-:-:S04]  /*8820*/  IMAD R0, R0, c[0x0][0x178], RZ ;  /* 0x00005e0000007a24 */ /* 0x000fc800078e02ff */
[----:B------:R-:W-:Y:S02]  /*8830*/  IMAD R0, R140, c[0x0][0x17c], R0 ;  /* 0x00005f008c007a24 */ /* 0x000fe400078e0200 */
[----:B---3--:R-:W-:-:S04]  /*8840*/  @P1 IADD3 R2, P0, R3, c[0x0][0x340], RZ ;  /* 0x0000d00003021a10 */ /* 0x008fc80007f1e0ff */
[----:B----4-:R-:W-:-:S05]  /*8850*/  @P1 IADD3.X R3, R8, c[0x0][0x344], RZ, P0, !PT ;  /* 0x0000d10008031a10 */ /* 0x010fca00007fe4ff */
[----:B------:R1:W5:Y:S01]  /*8860*/  @P1 LDG.E R8, [R2.64] ;  /* 0x0000000802081981 */ /* 0x000362000c1e1900 */
[----:B------:R-:W-:Y:S02]  /*8870*/  ISETP.NE.U32.AND P0, PT, RZ, c[0x0][0x348], PT ;  /* 0x0000d200ff007a0c */ /* 0x000fe40003f05070 */
[----:B--2---:R-:W-:Y:S01]  /*8880*/  LOP3.LUT R85, R7, 0xffff, RZ, 0xc0, !PT ;  /* 0x0000ffff07557812 */ /* 0x004fe200078ec0ff */
[----:B------:R-:W-:Y:S01]  /*8890*/  IMAD.IADD R4, R4, 0x1, R11 ;  /* 0x0000000104047824 */ /* 0x000fe200078e020b */
[----:B------:R-:W-:Y:S01]  /*88a0*/  ISETP.NE.AND.EX P0, PT, RZ, c[0x0][0x34c], PT, P0 ;  /* 0x0000d300ff007a0c */ /* 0x000fe20003f05300 */
[----:B------:R-:W2:Y:S01]  /*88b0*/  S2R R12, SR_TID.X ;  /* 0x00000000000c7919 */ /* 0x000ea20000002100 */
[----:B------:R-:W-:Y:S01]  /*88c0*/  ISETP.GE.AND P2, PT, R238, c[0x0][0x198], PT ;  /* 0x00006600ee007a0c */ /* 0x000fe20003f46270 */
[----:B------:R-:W-:Y:S01]  /*88d0*/  @P3 IMAD.HI.U32 R7, R4, c[0x0][0x2c8], RZ ;  /* 0x0000b20004073a27 */ /* 0x000fe200078e00ff */
[----:B------:R-:W-:Y:S02]  /*88e0*/  SEL R6, R5, RZ, !P0 ;  /* 0x000000ff05067207 */ /* 0x000fe40004000000 */
[----:B------:R-:W-:-:S02]  /*88f0*/  SEL R5, R9, RZ, !P0 ;  /* 0x000000ff09057207 */ /* 0x000fc40004000000 */
[----:B------:R-:W-:Y:S01]  /*8900*/  IADD3 R181, R221, -0x1, RZ ;  /* 0xffffffffddb57810 */ /* 0x000fe20007ffe0ff */
[----:B------:R-:W-:-:S04]  /*8910*/  IMAD R6, R6, c[0x0][0x1c0], RZ ;  /* 0x0000700006067a24 */ /* 0x000fc800078e02ff */
[----:B------:R-:W-:Y:S02]  /*8920*/  IMAD R6, R5, c[0x0][0x1c4], R6 ;  /* 0x0000710005067a24 */ /* 0x000fe400078e0206 */
[----:B-1----:R-:W-:-:S04]  /*8930*/  IMAD.WIDE.U32 R2, R140, c[0x0][0x178], RZ ;  /* 0x00005e008c027a25 */ /* 0x002fc800078e00ff */
[----:B------:R-:W-:Y:S01]  /*8940*/  IMAD.IADD R3, R3, 0x1, R0 ;  /* 0x0000000103037824 */ /* 0x000fe200078e0200 */
[----:B------:R-:W-:Y:S02]  /*8950*/  MOV R0, R4 ;  /* 0x0000000400007202 */ /* 0x000fe40000000f00 */
[----:B------:R-:W-:Y:S01]  /*8960*/  @P3 SHF.R.U32.HI R0, RZ, c[0x0][0x2cc], R7 ;  /* 0x0000b300ff003a19 */ /* 0x000fe20000011607 */
[C---:B------:R-:W-:Y:S01]  /*8970*/  IMAD.WIDE.U32 R2, R85.reuse, c[0x0][0x1b8], R2 ;  /* 0x00006e0055027a25 */ /* 0x040fe200078e0002 */
[----:B--2---:R-:W-:Y:S02]  /*8980*/  SHF.R.S32.HI R10, RZ, 0x1f, R12 ;  /* 0x0000001fff0a7819 */ /* 0x004fe4000001140c */
[----:B------:R-:W-:Y:S01]  /*8990*/  SHF.R.S32.HI R7, RZ, 0x1f, R0 ;  /* 0x0000001fff077819 */ /* 0x000fe20000011400 */
[----:B------:R-:W-:Y:S01]  /*89a0*/  IMAD R3, R85, c[0x0][0x1bc], R3 ;  /* 0x00006f0055037a24 */ /* 0x000fe200078e0203 */
[----:B------:R-:W-:-:S03]  /*89b0*/  LEA.HI R10, R10, R12, RZ, 0x3 ;  /* 0x0000000c0a0a7211 */ /* 0x000fc600078f18ff */
[----:B------:R-:W-:Y:S01]  /*89c0*/  IMAD.WIDE.U32 R2, R5, c[0x0][0x1c0], R2 ;  /* 0x0000700005027a25 */ /* 0x000fe200078e0002 */
[----:B------:R-:W-:-:S03]  /*89d0*/  SHF.R.S32.HI R10, RZ, 0x3, R10 ;  /* 0x00000003ff0a7819 */ /* 0x000fc6000001140a */
        /* <DEDUP_REMOVED lines=11> */
[----:B------:R-:W-:Y:S01]  /*8a90*/  LEA R6, P0, R2, c[0x0][0x160], 0x1 ;  /* 0x0000580002067a11 */ /* 0x000fe200078008ff */
[----:B------:R-:W-:-:S03]  /*8aa0*/  IMAD.IADD R4, R10, 0x1, R11 ;  /* 0x000000010a047824 */ /* 0x000fc600078e020b */
[----:B------:R-:W-:-:S04]  /*8ab0*/  IADD3 R0, R3, R0, RZ ;  /* 0x0000000003007210 */ /* 0x000fc80007ffe0ff */
[----:B------:R-:W-:Y:S02]  /*8ac0*/  LEA.HI.X R5, R2, c[0x0][0x164], R0, 0x1, P0 ;  /* 0x0000590002057a11 */ /* 0x000fe400000f0c00 */
[----:B------:R-:W-:Y:S01]  /*8ad0*/  @!P1 MOV R8, R9 ;  /* 0x0000000900089202 */ /* 0x000fe20000000f00 */
[----:B------:R-:W-:Y:S05]  /*8ae0*/  BRA.DIV ~URZ, `(.L_x_1680) ;  /* 0x000153a27f007947 */ /* 0x000fea000b800000 */
[----:B------:R1:W2:Y:S02]  /*8af0*/  SHFL.IDX PT, R7, R5, RZ, 0x181f ;  /* 0x00181fff05077589 */ /* 0x0002a400000e0000 */
.L_x_1842:
[----:B------:R-:W-:Y:S05]  /*8b00*/  BRA.DIV ~URZ, `(.L_x_1681) ;  /* 0x000153f27f007947 */ /* 0x000fea000b800000 */
[----:B------:R3:W4:Y:S02]  /*8b10*/  SHFL.IDX PT, R2, R6, RZ, 0x181f ;  /* 0x00181fff06027589 */ /* 0x00072400000e0000 */
.L_x_1843:
        /* <DEDUP_REMOVED lines=10> */
.L_x_1683:
[----:B------:R-:W-:Y:S05]  /*8bc0*/  BSYNC B0 ;  /* 0x0000000000007941 */ /* 0x000fea0003800000 */
.L_x_1682:
[----:B------:R-:W-:Y:S05]  /*8bd0*/  BRA.DIV ~URZ, `(.L_x_1684) ;  /* 0x000153927f007947 */ /* 0x000fea000b800000 */
[----:B--2---:R2:W1:Y:S04]  /*8be0*/  SHFL.IDX PT, R7, R5, 0x1, 0x181f ;  /* 0x00381f0005077f89 */ /* 0x00446800000e0000 */
[----:B----4-:R2:W4:Y:S02]  /*8bf0*/  SHFL.IDX PT, R2, R6, 0x1, 0x181f ;  /* 0x00381f0006027f89 */ /* 0x01052400000e0000 */
.L_x_1844:
        /* <DEDUP_REMOVED lines=10> */
.L_x_1686:
[----:B------:R-:W-:Y:S05]  /*8ca0*/  BSYNC B0 ;  /* 0x0000000000007941 */ /* 0x000fea0003800000 */
.L_x_1685:
[----:B------:R-:W-:Y:S05]  /*8cb0*/  BRA.DIV ~URZ, `(.L_x_1687) ;  /* 0x000153827f007947 */ /* 0x000fea000b800000 */
[----:B-1----:R1:W2:Y:S02]  /*8cc0*/  SHFL.IDX PT, R7, R5, 0x2, 0x181f ;  /* 0x00581f0005077f89 */ /* 0x0022a400000e0000 */
.L_x_1845:
[----:B------:R-:W-:Y:S05]  /*8cd0*/  BRA.DIV ~URZ, `(.L_x_1688) ;  /* 0x000153d27f007947 */ /* 0x000fea000b800000 */
[----:B----4-:R4:W1:Y:S02]  /*8ce0*/  SHFL.IDX PT, R2, R6, 0x2, 0x181f ;  /* 0x00581f0006027f89 */ /* 0x01086400000e0000 */
.L_x_1846:
        /* <DEDUP_REMOVED lines=10> */
.L_x_1690:
[----:B------:R-:W-:Y:S05]  /*8d90*/  BSYNC B0 ;  /* 0x0000000000007941 */ /* 0x000fea0003800000 */
.L_x_1689:
[----:B------:R-:W-:Y:S05]  /*8da0*/  BRA.DIV ~URZ, `(.L_x_1691) ;  /* 0x000153727f007947 */ /* 0x000fea000b800000 */
[----:B--2---:R2:W3:Y:S04]  /*8db0*/  SHFL.IDX PT, R7, R5, 0x3, 0x181f ;  /* 0x00781f0005077f89 */ /* 0x0044e800000e0000 */
[----:B-1----:R2:W1:Y:S02]  /*8dc0*/  SHFL.IDX PT, R2, R6, 0x3, 0x181f ;  /* 0x00781f0006027f89 */ /* 0x00246400000e0000 */
.L_x_1847:
        /* <DEDUP_REMOVED lines=10> */
.L_x_1693:
[----:B------:R-:W-:Y:S05]  /*8e70*/  BSYNC B0 ;  /* 0x0000000000007941 */ /* 0x000fea0003800000 */
.L_x_1692:
[----:B------:R-:W-:Y:S05]  /*8e80*/  BRA.DIV ~URZ, `(.L_x_1694) ;  /* 0x000153627f007947 */ /* 0x000fea000b800000 */
[----:B---3--:R3:W2:Y:S02]  /*8e90*/  SHFL.IDX PT, R7, R5, 0x4, 0x181f ;  /* 0x00981f0005077f89 */ /* 0x0086a400000e0000 */
.L_x_1848:
[----:B------:R-:W-:Y:S05]  /*8ea0*/  BRA.DIV ~URZ, `(.L_x_1695) ;  /* 0x000153b27f007947 */ /* 0x000fea000b800000 */
[----:B-1----:R1:W3:Y:S02]  /*8eb0*/  SHFL.IDX PT, R2, R6, 0x4, 0x181f ;  /* 0x00981f0006027f89 */ /* 0x0022e400000e0000 */
.L_x_1849:
        /* <DEDUP_REMOVED lines=10> */
.L_x_1697:
[----:B------:R-:W-:Y:S05]  /*8f60*/  BSYNC B0 ;  /* 0x0000000000007941 */ /* 0x000fea0003800000 */
.L_x_1696:
[----:B------:R-:W-:Y:S05]  /*8f70*/  BRA.DIV ~URZ, `(.L_x_1698) ;  /* 0x000153527f007947 */ /* 0x000fea000b800000 */
[----:B--2---:R2:W1:Y:S04]  /*8f80*/  SHFL.IDX PT, R7, R5, 0x5, 0x181f ;  /* 0x00b81f0005077f89 */ /* 0x00446800000e0000 */
[----:B---3--:R2:W3:Y:S02]  /*8f90*/  SHFL.IDX PT, R2, R6, 0x5, 0x181f ;  /* 0x00b81f0006027f89 */ /* 0x0084e400000e0000 */
.L_x_1850:
        /* <DEDUP_REMOVED lines=10> */
.L_x_1700:
[----:B------:R-:W-:Y:S05]  /*9040*/  BSYNC B0 ;  /* 0x0000000000007941 */ /* 0x000fea0003800000 */
.L_x_1699:
[----:B------:R-:W-:Y:S05]  /*9050*/  BRA.DIV ~URZ, `(.L_x_1701) ;  /* 0x000153427f007947 */ /* 0x000fea000b800000 */
[----:B-1----:R1:W2:Y:S02]  /*9060*/  SHFL.IDX PT, R7, R5, 0x6, 0x181f ;  /* 0x00d81f0005077f89 */ /* 0x0022a400000e0000 */
.L_x_1851:
[----:B------:R-:W-:Y:S05]  /*9070*/  BRA.DIV ~URZ, `(.L_x_1702) ;  /* 0x000153927f007947 */ /* 0x000fea000b800000 */
[----:B---3--:R3:W1:Y:S02]  /*9080*/  SHFL.IDX PT, R2, R6, 0x6, 0x181f ;  /* 0x00d81f0006027f89 */ /* 0x00866400000e0000 */
.L_x_1852:
        /* <DEDUP_REMOVED lines=10> */
.L_x_1704:
[----:B------:R-:W-:Y:S05]  /*9130*/  BSYNC B0 ;  /* 0x0000000000007941 */ /* 0x000fea0003800000 */
.L_x_1703:
[----:B------:R-:W-:Y:S05]  /*9140*/  BRA.DIV ~URZ, `(.L_x_1705) ;  /* 0x000153327f007947 */ /* 0x000fea000b800000 */
[----:B-12---:R-:W1:Y:S04]  /*9150*/  SHFL.IDX PT, R5, R5, 0x7, 0x181f ;  /* 0x00f81f0005057f89 */ /* 0x006e6800000e0000 */
[----:B------:R2:W3:Y:S02]  /*9160*/  SHFL.IDX PT, R3, R6, 0x7, 0x181f ;  /* 0x00f81f0006037f89 */ /* 0x0004e400000e0000 */
.L_x_1853:
        /* <DEDUP_REMOVED lines=17> */
[----:B--2-4-:R-:W2:Y:S04]  /*9280*/  LDL.LU R6, [R1+0x64] ;  /* 0x0000640001067983 */ /* 0x014ea80000300800 */
[----:B------:R-:W3:Y:S04]  /*9290*/  LDL R188, [R1] ;  /* 0x0000000001bc7983 */ /* 0x000ee80000100800 */
[----:B------:R-:W4:Y:S04]  /*92a0*/  LDL R7, [R1+0x38] ;  /* 0x0000380001077983 */ /* 0x000f280000100800 */
[----:B------:R-:W5:Y:S01]  /*92b0*/  LDL R189, [R1+0x2c] ;  /* 0x00002c0001bd7983 */ /* 0x000f620000100800 */
[----:B------:R-:W-:-:S02]  /*92c0*/  IMAD.MOV.U32 R180, RZ, RZ, 0x50 ;  /* 0x00000050ffb47424 */ /* 0x000fc400078e00ff */
[----:B------:R-:W-:Y:S02]  /*92d0*/  IMAD.MOV.U32 R190, RZ, RZ, c[0x0][0x2b8] ;  /* 0x0000ae00ffbe7624 */ /* 0x000fe400078e00ff */
[----:B------:R-:W-:-:S03]  /*92e0*/  IMAD R180, R221, R180, -0x50 ;  /* 0xffffffb0ddb47424 */ /* 0x000fc600078e02b4 */
[----:B------:R-:W-:Y:S01]  /*92f0*/  ISETP.NE.AND P1, PT, R190, 0x1, PT ;  /* 0x00000001be00780c */ /* 0x000fe20003f25270 */
[----:B------:R-:W-:Y:S01]  /*9300*/  IMAD.MOV.U32 R213, RZ, RZ, RZ ;  /* 0x000000ffffd57224 */ /* 0x000fe200078e00ff */
[----:B------:R-:W-:Y:S01]  /*9310*/  BAR.SYNC.DEFER_BLOCKING 0x0 ;  /* 0x0000000000007b1d */ /* 0x000fe20000010000 */
[----:B---3--:R-:W-:-:S05]  /*9320*/  IMAD.IADD R3, R188, 0x1, R180 ;  /* 0x00000001bc037824 */ /* 0x008fca00078e02b4 */
[C---:B----4-:R-:W-:Y:S01]  /*9330*/  ISETP.GE.AND P0, PT, R3.reuse, R7, PT ;  /* 0x000000070300720c */ /* 0x050fe20003f06270 */
[----:B-----5:R-:W-:-:S03]  /*9340*/  IMAD.IADD R3, R3, 0x1, R189 ;  /* 0x0000000103037824 */ /* 0x020fc600078e02bd */
[----:B------:R-:W-:Y:S01]  /*9350*/  ISETP.GT.OR P0, PT, R188, 0x4f, P0 ;  /* 0x0000004fbc00780c */ /* 0x000fe20000704670 */
[----:B------:R-:W-:Y:S01]  /*9360*/  @P1 IMAD.HI.U32 R4, R3, c[0x0][0x2bc], RZ ;  /* 0x0000af0003041a27 */ /* 0x000fe200078e00ff */
[----:B--2---:R-:W-:-:S03]  /*9370*/  LOP3.LUT R6, R6, 0xfffffffe, RZ, 0xc0, !PT ;  /* 0xfffffffe06067812 */ /* 0x004fc600078ec0ff */
[----:B------:R-:W-:Y:S01]  /*9380*/  IMAD.MOV.U32 R2, RZ, RZ, R3 ;  /* 0x000000ffff027224 */ /* 0x000fe200078e0003 */
[----:B------:R-:W-:Y:S02]  /*9390*/  @P1 SHF.R.U32.HI R2, RZ, c[0x0][0x2c0], R4 ;  /* 0x0000b000ff021a19 */ /* 0x000fe40000011604 */
[----:B------:R-:W-:-:S05]  /*93a0*/  @P1 LOP3.LUT R6, R6, 0x1, RZ, 0xfc, !PT ;  /* 0x0000000106061812 */ /* 0x000fca00078efcff */
[C---:B------:R-:W-:Y:S01]  /*93b0*/  @!P0 IADD3 R5, P1, R2.reuse, R186, RZ ;  /* 0x000000ba02058210 */ /* 0x040fe20007f3e0ff */
[----:B------:R1:W-:Y:S03]  /*93c0*/  STL [R1+0x64], R6 ;  /* 0x0000640601007387 */ /* 0x0003e60000100800 */
[----:B-1----:R-:W-:Y:S02]  /*93d0*/  @!P0 LEA.HI.X.SX32 R6, R2, R183, 0x1, P1 ;  /* 0x000000b702068211 */ /* 0x002fe400008f0eff */
        /* <DEDUP_REMOVED lines=18> */
[----:B------:R-:W-:-:S13]  /*9500*/  ISETP.GE.AND P1, PT, R84, 0x1, PT ;  /* 0x000000015400780c */ /* 0x000fda0003f26270 */
[----:B------:R-:W-:Y:S01]  /*9510*/  @P1 ISETP.GE.AND P4, PT, R238, c[0x0][0x1d4], PT ;  /* 0x00007500ee001a0c */ /* 0x000fe20003f86270 */
[----:B------:R-:W-:Y:S04]  /*9520*/  STL.64 [R1+0x18], R184 ;  /* 0x000018b801007387 */ /* 0x000fe80000100a00 */
[----:B------:R-:W-:Y:S01]  /*9530*/  STL [R1+0x14], R182 ;  /* 0x000014b601007387 */ /* 0x000fe20000100800 */
[----:B------:R-:W-:Y:S02]  /*9540*/  ISETP.GT.AND P6, PT, R188, 0x4f, PT ;  /* 0x0000004fbc00780c */ /* 0x000fe40003fc4270 */
        /* <DEDUP_REMOVED lines=8> */
[----:B------:R-:W1:Y:S04]  /*95d0*/  SHFL.IDX PT, R6, R2, RZ, 0x181f ;  /* 0x00181fff02067589 */ /* 0x000e6800000e0000 */
[----:B------:R-:W2:Y:S04]  /*95e0*/  SHFL.IDX PT, R4, R2, 0x1, 0x181f ;  /* 0x00381f0002047f89 */ /* 0x000ea800000e0000 */
[----:B------:R-:W3:Y:S04]  /*95f0*/  SHFL.IDX PT, R7, R3, RZ, 0x181f ;  /* 0x00181fff03077589 */ /* 0x000ee800000e0000 */
[----:B------:R-:W4:Y:S01]  /*9600*/  SHFL.IDX PT, R5, R3, 0x1, 0x181f ;  /* 0x00381f0003057f89 */ /* 0x000f2200000e0000 */
[----:B------:R-:W-:-:S03]  /*9610*/  ISETP.GE.AND P0, PT, R84, 0x11, PT ;  /* 0x000000115400780c */ /* 0x000fc60003f06270 */
[----:B------:R-:W5:Y:S04]  /*9620*/  SHFL.IDX PT, R11, R2, 0x2, 0x181f ;  /* 0x00581f00020b7f89 */ /* 0x000f6800000e0000 */
[----:B------:R-:W-:Y:S01]  /*9630*/  SHFL.IDX PT, R12, R3, 0x2, 0x181f ;  /* 0x00581f00030c7f89 */ /* 0x000fe200000e0000 */
[----:B-1----:R-:W-:-:S05]  /*9640*/  @P1 LEA R6, P2, R238, R6, 0x1 ;  /* 0x00000006ee061211 */ /* 0x002fca00078408ff */
[C---:B--2---:R-:W-:Y:S02]  /*9650*/  @P0 LEA R4, P3, R238.reuse, R4, 0x1 ;  /* 0x00000004ee040211 */ /* 0x044fe400078608ff */
[--C-:B---3--:R-:W-:Y:S02]  /*9660*/  @P1 LEA.HI.X R7, R238, R7, R239.reuse, 0x1, P2 ;  /* 0x00000007ee071211 */ /* 0x108fe400010f0cef */
[----:B------:R-:W-:Y:S01]  /*9670*/  ISETP.GE.AND P2, PT, R84, 0x21, PT ;  /* 0x000000215400780c */ /* 0x000fe20003f46270 */
[----:B------:R-:W1:Y:S01]  /*9680*/  SHFL.IDX PT, R9, R2, 0x3, 0x181f ;  /* 0x00781f0002097f89 */ /* 0x000e6200000e0000 */
[C---:B----4-:R-:W-:Y:S02]  /*9690*/  @P0 LEA.HI.X R5, R238.reuse, R5, R239, 0x1, P3 ;  /* 0x00000005ee050211 */ /* 0x050fe400018f0cef */
[C---:B------:R-:W-:Y:S01]  /*96a0*/  @P0 ISETP.GE.AND P3, PT, R238.reuse, c[0x0][0x1d4], PT ;  /* 0x00007500ee000a0c */ /* 0x040fe20003f66270 */
[----:B------:R-:W2:Y:S04]  /*96b0*/  SHFL.IDX PT, R10, R3, 0x3, 0x181f ;  /* 0x00781f00030a7f89 */ /* 0x000ea800000e0000 */
[----:B------:R5:W3:Y:S04]  /*96c0*/  SHFL.IDX PT, R8, R2, 0x4, 0x181f ;  /* 0x00981f0002087f89 */ /* 0x000ae800000e0000 */
[----:B------:R4:W-:Y:S01]  /*96d0*/  @P1 LDGSTS.E.BYPASS.LTC128B.128 [R212+0x2900], [R6.64], !P4 ;  /* 0x0290000006d41fae */ /* 0x0009e2000e101d48 */
[----:B------:R-:W-:-:S02]  /*96e0*/  @P2 ISETP.GE.AND P5, PT, R238, c[0x0][0x1d4], PT ;  /* 0x00007500ee002a0c */ /* 0x000fc40003fa6270 */
[C---:B------:R-:W-:Y:S01]  /*96f0*/  ISETP.GE.AND P4, PT, R84.reuse, 0x31, PT ;  /* 0x000000315400780c */ /* 0x040fe20003f86270 */
[----:B------:R1:W-:Y:S01]  /*9700*/  @P0 LDGSTS.E.BYPASS.LTC128B.128 [R212+0x3100], [R4.64], !P3 ;  /* 0x0310000004d40fae */ /* 0x0003e2000d901d48 */
[----:B------:R-:W-:Y:S02]  /*9710*/  ISETP.GE.AND P1, PT, R84, 0x41, PT ;  /* 0x000000415400780c */ /* 0x000fe40003f26270 */
[C---:B-----5:R-:W-:Y:S01]  /*9720*/  @P2 LEA R2, P0, R238.reuse, R11, 0x1 ;  /* 0x0000000bee022211 */ /* 0x060fe200078008ff */
[----:B----4-:R4:W5:Y:S08]  /*9730*/  SHFL.IDX PT, R6, R3, 0x4, 0x181f ;  /* 0x00981f0003067f89 */ /* 0x01097000000e0000 */
[----:B-1----:R-:W-:-:S04]  /*9740*/  @P4 LEA R4, P3, R238, R9, 0x1 ;  /* 0x00000009ee044211 */ /* 0x002fc800078608ff */
[C-C-:B--2---:R-:W-:Y:S02]  /*9750*/  @P4 LEA.HI.X R5, R238.reuse, R10, R239.reuse, 0x1, P3 ;  /* 0x0000000aee054211 */ /* 0x144fe400018f0cef */
[C---:B----4-:R-:W-:Y:S02]  /*9760*/  @P2 LEA.HI.X R3, R238.reuse, R12, R239, 0x1, P0 ;  /* 0x0000000cee032211 */ /* 0x050fe400000f0cef */
[----:B------:R-:W-:-:S03]  /*9770*/  @P1 ISETP.GE.AND P0, PT, R238, c[0x0][0x1d4], PT ;  /* 0x00007500ee001a0c */ /* 0x000fc60003f06270 */
[----:B------:R3:W-:Y:S01]  /*9780*/  @P2 LDGSTS.E.BYPASS.LTC128B.128 [R212+0x3900], [R2.64], !P5 ;  /* 0x0390000002d42fae */ /* 0x0007e2000e901d48 */
[----:B------:R-:W-:-:S13]  /*9790*/  @P4 ISETP.GE.AND P2, PT, R238, c[0x0][0x1d4], PT ;  /* 0x00007500ee004a0c */ /* 0x000fda0003f46270 */
[----:B------:R1:W-:Y:S01]  /*97a0*/  @P4 LDGSTS.E.BYPASS.LTC128B.128 [R212+0x4100], [R4.64], !P2 ;  /* 0x0410000004d44fae */ /* 0x0003e2000d101d48 */
[----:B---3--:R-:W-:-:S04]  /*97b0*/  @P1 LEA R2, P3, R238, R8, 0x1 ;  /* 0x00000008ee021211 */ /* 0x008fc800078608ff */
[----:B-----5:R-:W-:-:S05]  /*97c0*/  @P1 LEA.HI.X R3, R238, R6, R239, 0x1, P3 ;  /* 0x00000006ee031211 */ /* 0x020fca00018f0cef */
[----:B------:R1:W-:Y:S01]  /*97d0*/  @P1 LDGSTS.E.BYPASS.LTC128B.128 [R212+0x4900], [R2.64], !P0 ;  /* 0x0490000002d41fae */ /* 0x0003e2000c101d48 */
[----:B------:R-:W-:-:S03]  /*97e0*/  ISETP.LT.AND P0, PT, RZ, c[0x0][0x27c], PT ;  /* 0x00009f00ff007a0c */ /* 0x000fc60003f01270 */
[----:B------:R-:W0:Y:S10]  /*97f0*/  LDGDEPBAR ;  /* 0x00000000000079af */ /* 0x000e340000000000 */
[----:B------:R-:W-:Y:S05]  /*9800*/  @P0 BRA `(.L_x_1706) ;  /* 0x0000002000000947 */ /* 0x000fea0003800000 */
[----:B------:R-:W-:-:S04]  /*9810*/  DEPBAR.LE SB0, 0x1 ;  /* 0x000080400000791a */ /* 0x000fc80000000000 */
[----:B------:R-:W-:Y:S05]  /*9820*/  BRA `(.L_x_1707) ;  /* 0x00004d9000007947 */ /* 0x000fea0003800000 */
.L_x_1706:
[----:B------:R-:W2:Y:S01]  /*9830*/  LDL R71, [R1+0x30] ;  /* 0x0000300001477983 */ /* 0x000ea20000100800 */
[----:B------:R-:W-:Y:S01]  /*9840*/  ULDC.U8 UR4, c[0x0][0x298] ;  /* 0x0000a60000047ab9 */ /* 0x000fe20000000000 */
[----:B-1----:R-:W-:Y:S01]  /*9850*/  SHF.R.S32.HI R2, RZ, 0x1f, R130 ;  /* 0x0000001fff027819 */ /* 0x002fe20000011482 */
        /* <DEDUP_REMOVED lines=48> */
[----:B------:R-:W-:Y:S01]  /*9b60*/  ISETP.GE.AND P0, PT, R95, c[0x0][0x27c], PT ;  /* 0x00009f005f007a0c */ /* 0x000fe20003f06270 */
[----:B------:R-:W-:-:S10]  /*9b70*/  CS2R R10, SRZ ;  /* 0x00000000000a7805 */ /* 0x000fd4000001ff00 */
[C---:B------:R-:W-:Y:S01]  /*9b80*/  @!P1 IMAD.SHL.U32 R2, R96.reuse, 0x2, RZ ;  /* 0x0000000260029824 */ /* 0x040fe200078e00ff */
[----:B------:R-:W-:Y:S01]  /*9b90*/  @!P1 SHF.L.U64.HI R3, R96, 0x1, R97 ;  /* 0x0000000160039819 */ /* 0x000fe20000010261 */
[C---:B------:R-:W-:Y:S01]  /*9ba0*/  @!P0 IMAD.SHL.U32 R4, R95.reuse, 0x2, RZ ;  /* 0x000000025f048824 */ /* 0x040fe200078e00ff */
[----:B-----5:R-:W-:Y:S02]  /*9bb0*/  @!P0 SHF.L.U64.HI R5, R95, 0x1, R60 ;  /* 0x000000015f058819 */ /* 0x020fe4000001023c */
[CC--:B--2---:R-:W-:Y:S02]  /*9bc0*/  @!P1 IADD3 R16, P2, R15.reuse, R2.reuse, RZ ;  /* 0x000000020f109210 */ /* 0x0c4fe40007f5e0ff */
[----:B---3--:R-:W-:Y:S02]  /*9bd0*/  @!P1 IADD3 R14, P4, R18, R2, RZ ;  /* 0x00000002120e9210 */ /* 0x008fe40007f9e0ff */
[-C--:B------:R-:W-:Y:S01]  /*9be0*/  @!P0 IADD3 R2, P3, R15, R4.reuse, RZ ;  /* 0x000000040f028210 */ /* 0x080fe20007f7e0ff */
[--C-:B----4-:R-:W-:Y:S01]  /*9bf0*/  @!P1 IMAD.X R17, R22, 0x1, R3.reuse, P2 ;  /* 0x0000000116119824 */ /* 0x110fe200010e0603 */
[----:B------:R-:W-:Y:S01]  /*9c00*/  @!P0 IADD3 R4, P2, R18, R4, RZ ;  /* 0x0000000412048210 */ /* 0x000fe20007f5e0ff */
[C---:B-1----:R-:W-:Y:S01]  /*9c10*/  @!P1 IMAD.X R15, R19.reuse, 0x1, R3, P4 ;  /* 0x00000001130f9824 */ /* 0x042fe200020e0603 */
[----:B------:R-:W-:Y:S01]  /*9c20*/  CS2R R6, SRZ ;  /* 0x0000000000067805 */ /* 0x000fe2000001ff00 */
[--C-:B------:R-:W-:Y:S01]  /*9c30*/  @!P0 IMAD.X R3, R22, 0x1, R5.reuse, P3 ;  /* 0x0000000116038824 */ /* 0x100fe200018e0605 */
[----:B------:R-:W-:Y:S01]  /*9c40*/  CS2R R8, SRZ ;  /* 0x0000000000087805 */ /* 0x000fe2000001ff00 */
[----:B------:R-:W-:Y:S01]  /*9c50*/  @!P0 IMAD.X R5, R19, 0x1, R5, P2 ;  /* 0x0000000113058824 */ /* 0x000fe200010e0605 */
[----:B------:R1:W5:Y:S04]  /*9c60*/  @!P1 LD.E.64 R10, [R16.64] ;  /* 0x00000008100a9980 */ /* 0x000368000c101b00 */
[----:B------:R1:W5:Y:S04]  /*9c70*/  @!P0 LD.E.64 R12, [R2.64] ;  /* 0x00000008020c8980 */ /* 0x000368000c101b00 */
[----:B------:R1:W5:Y:S04]  /*9c80*/  @!P1 LD.E.64 R6, [R14.64] ;  /* 0x000000080e069980 */ /* 0x000368000c101b00 */
[----:B------:R1:W5:Y:S02]  /*9c90*/  @!P0 LD.E.64 R8, [R4.64] ;  /* 0x0000000804088980 */ /* 0x000364000c101b00 */
.L_x_1710:
[----:B------:R-:W-:Y:S05]  /*9ca0*/  BSYNC B0 ;  /* 0x0000000000007941 */ /* 0x000fea0003800000 */
.L_x_1709:
[----:B-1----:R-:W-:Y:S01]  /*9cb0*/  IADD3 R2, R20, 0x20, RZ ;  /* 0x0000002014027810 */ /* 0x002fe20007ffe0ff */
[----:B-----5:R-:W-:Y:S01]  /*9cc0*/  IMAD.MOV.U32 R5, RZ, RZ, R12 ;  /* 0x000000ffff057224 */ /* 0x020fe200078e000c */
[----:B------:R1:W4:Y:S01]  /*9cd0*/  SHFL.IDX PT, R23, R24, 0x1, 0x1c1f ;  /* 0x003c1f0018177f89 */ /* 0x00032200000e0000 */
        /* <DEDUP_REMOVED lines=8> */
[----:B----4-:R1:W4:Y:S01]  /*9d60*/  SHFL.IDX PT, R22, R21, 0x1, 0x1c1f ;  /* 0x003c1f0015167f89 */ /* 0x01032200000e0000 */
[----:B------:R-:W-:Y:S01]  /*9d70*/  PRMT R49, R2, 0x5410, R3 ;  /* 0x0000541002317816 */ /* 0x000fe20000000003 */
[----:B------:R-:W-:Y:S01]  /*9d80*/  IMAD.MOV.U32 R3, RZ, RZ, R6 ;  /* 0x000000ffff037224 */ /* 0x000fe200078e0006 */
[----:B------:R-:W-:Y:S01]  /*9d90*/  MOV R2, R7 ;  /* 0x0000000700027202 */ /* 0x000fe20000000f00 */
[----:B--2---:R1:W2:Y:S01]  /*9da0*/  SHFL.IDX PT, R15, R25, 0x1, 0x1c1f ;  /* 0x003c1f00190f7f89 */ /* 0x0042a200000e0000 */
        /* <DEDUP_REMOVED lines=8> */
[----:B------:R-:W-:Y:S01]  /*9e30*/  CS2R R38, SRZ ;  /* 0x0000000000267805 */ /* 0x000fe2000001ff00 */
[----:B------:R-:W-:-:S11]  /*9e40*/  ISETP.GE.AND P0, PT, R95, c[0x0][0x27c], PT ;  /* 0x00009f005f007a0c */ /* 0x000fd60003f06270 */
[C---:B------:R-:W-:Y:S01]  /*9e50*/  @!P1 IMAD.SHL.U32 R2, R96.reuse, 0x2, RZ ;  /* 0x0000000260029824 */ /* 0x040fe200078e00ff */
[----:B------:R-:W-:Y:S01]  /*9e60*/  @!P1 SHF.L.U64.HI R4, R96, 0x1, R97 ;  /* 0x0000000160049819 */ /* 0x000fe20000010261 */
[C---:B------:R-:W-:Y:S01]  /*9e70*/  @!P0 IMAD.SHL.U32 R3, R95.reuse, 0x2, RZ ;  /* 0x000000025f038824 */ /* 0x040fe200078e00ff */
[----:B------:R-:W-:Y:S02]  /*9e80*/  @!P0 SHF.L.U64.HI R5, R95, 0x1, R60 ;  /* 0x000000015f058819 */ /* 0x000fe4000001023c */
[CC--:B---3--:R-:W-:Y:S02]  /*9e90*/  @!P1 IADD3 R18, P2, R14.reuse, R2.reuse, RZ ;  /* 0x000000020e129210 */ /* 0x0c8fe40007f5e0ff */
[----:B--2---:R-:W-:Y:S02]  /*9ea0*/  @!P1 IADD3 R16, P4, R15, R2, RZ ;  /* 0x000000020f109210 */ /* 0x004fe40007f9e0ff */
[-C--:B------:R-:W-:Y:S01]  /*9eb0*/  @!P0 IADD3 R2, P3, R14, R3.reuse, RZ ;  /* 0x000000030e028210 */ /* 0x080fe20007f7e0ff */
[--C-:B------:R-:W-:Y:S01]  /*9ec0*/  @!P1 IMAD.X R19, R23, 0x1, R4.reuse, P2 ;  /* 0x0000000117139824 */ /* 0x100fe200010e0604 */
[----:B------:R-:W-:Y:S01]  /*9ed0*/  @!P0 IADD3 R14, P2, R15, R3, RZ ;  /* 0x000000030f0e8210 */ /* 0x000fe20007f5e0ff */
[----:B----4-:R-:W-:-:S02]  /*9ee0*/  @!P1 IMAD.X R17, R22, 0x1, R4, P4 ;  /* 0x0000000116119824 */ /* 0x010fc400020e0604 */
[--C-:B------:R-:W-:Y:S01]  /*9ef0*/  @!P0 IMAD.X R3, R23, 0x1, R5.reuse, P3 ;  /* 0x0000000117038824 */ /* 0x100fe200018e0605 */
[----:B------:R-:W-:Y:S01]  /*9f00*/  CS2R R32, SRZ ;  /* 0x0000000000207805 */ /* 0x000fe2000001ff00 */
[----:B------:R-:W-:Y:S02]  /*9f10*/  @!P0 IMAD.X R15, R22, 0x1, R5, P2 ;  /* 0x00000001160f8824 */ /* 0x000fe400010e0605 */
[----:B------:R-:W-:Y:S01]  /*9f20*/  CS2R R4, SRZ ;  /* 0x0000000000047805 */ /* 0x000fe2000001ff00 */
[----:B------:R2:W5:Y:S04]  /*9f30*/  @!P0 LD.E.64 R38, [R2.64] ;  /* 0x0000000802268980 */ /* 0x000568000c101b00 */
[----:B------:R3:W5:Y:S04]  /*9f40*/  @!P0 LD.E.64 R32, [R14.64] ;  /* 0x000000080e208980 */ /* 0x000768000c101b00 */
[----:B------:R3:W5:Y:S01]  /*9f50*/  @!P1 LD.E.64 R4, [R18.64] ;  /* 0x0000000812049980 */ /* 0x000762000c101b00 */
[----:B--2---:R-:W-:-:S06]  /*9f60*/  CS2R R2, SRZ ;  /* 0x0000000000027805 */ /* 0x004fcc000001ff00 */
[----:B------:R3:W5:Y:S02]  /*9f70*/  @!P1 LD.E.64 R2, [R16.64] ;  /* 0x0000000810029980 */ /* 0x000764000c101b00 */
.L_x_1712:
[----:B------:R-:W-:Y:S05]  /*9f80*/  BSYNC B0 ;  /* 0x0000000000007941 */ /* 0x000fea0003800000 */
.L_x_1711:
[----:B---3--:R-:W-:Y:S01]  /*9f90*/  IADD3 R14, R20, 0x40, RZ ;  /* 0x00000040140e7810 */ /* 0x008fe20007ffe0ff */
[----:B-----5:R-:W-:Y:S01]  /*9fa0*/  IMAD.MOV.U32 R18, RZ, RZ, R38 ;  /* 0x000000ffff127224 */ /* 0x020fe200078e0026 */
[----:B------:R3:W1:Y:S01]  /*9fb0*/  SHFL.IDX PT, R30, R24, 0x2, 0x1c1f ;  /* 0x005c1f00181e7f89 */ /* 0x00066200000e0000 */
[----:B------:R-:W-:Y:S01]  /*9fc0*/  IMAD.MOV.U32 R17, RZ, RZ, R39 ;  /* 0x000000ffff117224 */ /* 0x000fe200078e0027 */
[----:B------:R-:W-:Y:S01]  /*9fd0*/  ISETP.GE.AND P0, PT, R14, R0, PT ;  /* 0x000000000e00720c */ /* 0x000fe20003f06270 */
[----:B------:R-:W-:Y:S01]  /*9fe0*/  IMAD.MOV.U32 R16, RZ, RZ, R4 ;  /* 0x000000ffff107224 */ /* 0x000fe200078e0004 */
[----:B--2---:R3:W2:Y:S01]  /*9ff0*/  SHFL.IDX PT, R15, R26, 0x2, 0x1c1f ;  /* 0x005c1f001a0f7f89 */ /* 0x0046a200000e0000 */
        /* <DEDUP_REMOVED lines=25> */
[----:B------:R-:W-:Y:S02]  /*a190*/  @!P0 SHF.L.U64.HI R28, R95, 0x1, R60 ;  /* 0x000000015f1c8819 */ /* 0x000fe4000001023c */
[-C--:B--2-4-:R-:W-:Y:S02]  /*a1a0*/  @!P1 IADD3 R22, P2, R15, R14.reuse, RZ ;  /* 0x0000000e0f169210 */ /* 0x094fe40007f5e0ff */
[----:B-1----:R-:W-:Y:S02]  /*a1b0*/  @!P1 IADD3 R18, P4, R27, R14, RZ ;  /* 0x0000000e1b129210 */ /* 0x002fe40007f9e0ff */
[-C--:B------:R-:W-:Y:S01]  /*a1c0*/  @!P0 IADD3 R16, P3, R15, R17.reuse, RZ ;  /* 0x000000110f108210 */ /* 0x080fe20007f7e0ff */
[C-C-:B------:R-:W-:Y:S01]  /*a1d0*/  @!P1 IMAD.X R23, R30.reuse, 0x1, R19.reuse, P2 ;  /* 0x000000011e179824 */ /* 0x140fe200010e0613 */
[----:B------:R-:W-:Y:S01]  /*a1e0*/  @!P0 IADD3 R14, P2, R27, R17, RZ ;  /* 0x000000111b0e8210 */ /* 0x000fe20007f5e0ff */
[----:B------:R-:W-:Y:S01]  /*a1f0*/  CS2R R36, SRZ ;  /* 0x0000000000247805 */ /* 0x000fe2000001ff00 */
[----:B------:R-:W-:Y:S01]  /*a200*/  CS2R R40, SRZ ;  /* 0x0000000000287805 */ /* 0x000fe2000001ff00 */
[----:B------:R-:W-:Y:S01]  /*a210*/  @!P1 IMAD.X R19, R29, 0x1, R19, P4 ;  /* 0x000000011d139824 */ /* 0x000fe200020e0613 */
[----:B------:R1:W5:Y:S01]  /*a220*/  @!P1 LD.E.64 R34, [R22.64] ;  /* 0x0000000816229980 */ /* 0x000362000c101b00 */
[----:B------:R-:W-:-:S02]  /*a230*/  @!P0 IMAD.X R17, R30, 0x1, R28, P3 ;  /* 0x000000011e118824 */ /* 0x000fc400018e061c */
[----:B------:R-:W-:Y:S01]  /*a240*/  @!P0 IMAD.X R15, R29, 0x1, R28, P2 ;  /* 0x000000011d0f8824 */ /* 0x000fe200010e061c */
[----:B------:R1:W5:Y:S04]  /*a250*/  @!P1 LD.E.64 R36, [R18.64] ;  /* 0x0000000812249980 */ /* 0x000368000c101b00 */
[----:B------:R1:W5:Y:S04]  /*a260*/  @!P0 LD.E.64 R42, [R16.64] ;  /* 0x00000008102a8980 */ /* 0x000368000c101b00 */
[----:B------:R1:W5:Y:S02]  /*a270*/  @!P0 LD.E.64 R40, [R14.64] ;  /* 0x000000080e288980 */ /* 0x000364000c101b00 */
.L_x_1714:
[----:B------:R-:W-:Y:S05]  /*a280*/  BSYNC B0 ;  /* 0x0000000000007941 */ /* 0x000fea0003800000 */
.L_x_1713:
[----:B-1----:R-:W-:Y:S01]  /*a290*/  IADD3 R14, R20, 0x60, RZ ;  /* 0x00000060140e7810 */ /* 0x002fe20007ffe0ff */
[----:B-----5:R-:W-:Y:S01]  /*a2a0*/  IMAD.MOV.U32 R18, RZ, RZ, R42 ;  /* 0x000000ffff127224 */ /* 0x020fe200078e002a */
[----:B------:R1:W3:Y:S01]  /*a2b0*/  SHFL.IDX PT, R27, R24, 0x3, 0x1c1f ;  /* 0x007c1f00181b7f89 */ /* 0x0002e200000e0000 */
[----:B------:R-:W-:Y:S01]  /*a2c0*/  IMAD.MOV.U32 R17, RZ, RZ, R43 ;  /* 0x000000ffff117224 */ /* 0x000fe200078e002b */
[----:B------:R-:W-:Y:S01]  /*a2d0*/  ISETP.GE.AND P0, PT, R14, R0, PT ;  /* 0x000000000e00720c */ /* 0x000fe20003f06270 */
[----:B--2---:R-:W-:Y:S01]  /*a2e0*/  IMAD.MOV.U32 R15, RZ, RZ, R34 ;  /* 0x000000ffff0f7224 */ /* 0x004fe200078e0022 */
[----:B------:R1:W2:Y:S01]  /*a2f0*/  SHFL.IDX PT, R16, R26, 0x3, 0x1c1f ;  /* 0x007c1f001a107f89 */ /* 0x0002a200000e0000 */
[----:B------:R-:W-:Y:S01]  /*a300*/  IMAD.MOV.U32 R14, RZ, RZ, R35 ;  /* 0x000000ffff0e7224 */ /* 0x000fe200078e0023 */
[----:B------:R-:W-:Y:S01]  /*a310*/  PRMT R59, R17, 0x5410, R18 ;  /* 0x00005410113b7816 */ /* 0x000fe20000000012 */
[----:B------:R-:W-:Y:S01]  /*a320*/  IMAD.MOV.U32 R17, RZ, RZ, R41 ;  /* 0x000000ffff117224 */ /* 0x000fe200078e0029 */
[----:B------:R-:W-:Y:S01]  /*a330*/  MOV R18, R40 ;  /* 0x0000002800127202 */ /* 0x000fe20000000f00 */
[----:B---3--:R1:W3:Y:S01]  /*a340*/  SHFL.IDX PT, R24, R21, 0x3, 0x1c1f ;  /* 0x007c1f0015187f89 */ /* 0x0082e200000e0000 */
[----:B------:R-:W-:Y:S01]  /*a350*/  PRMT R57, R14, 0x5410, R15 ;  /* 0x000054100e397816 */ /* 0x000fe2000000000f */
[----:B------:R-:W-:Y:S01]  /*a360*/  IMAD.MOV.U32 R15, RZ, RZ, R36 ;  /* 0x000000ffff0f7224 */ /* 0x000fe200078e0024 */
[----:B------:R-:W-:Y:S01]  /*a370*/  MOV R14, R37 ;  /* 0x00000025000e7202 */ /* 0x000fe20000000f00 */
[----:B----4-:R1:W4:Y:S01]  /*a380*/  SHFL.IDX PT, R22, R25, 0x3, 0x1c1f ;  /* 0x007c1f0019167f89 */ /* 0x01032200000e0000 */
        /* <DEDUP_REMOVED lines=15> */
[-C--:B--2---:R-:W-:Y:S02]  /*a480*/  @!P1 IADD3 R20, P2, R16, R14.reuse, RZ ;  /* 0x0000000e10149210 */ /* 0x084fe40007f5e0ff */
[----:B----4-:R-:W-:Y:S02]  /*a490*/  @!P1 IADD3 R18, P4, R22, R14, RZ ;  /* 0x0000000e16129210 */ /* 0x010fe40007f9e0ff */
[-C--:B------:R-:W-:Y:S01]  /*a4a0*/  @!P0 IADD3 R16, P3, R16, R15.reuse, RZ ;  /* 0x0000000f10108210 */ /* 0x080fe20007f7e0ff */
[C-C-:B-1----:R-:W-:Y:S01]  /*a4b0*/  @!P1 IMAD.X R21, R27.reuse, 0x1, R17.reuse, P2 ;  /* 0x000000011b159824 */ /* 0x142fe200010e0611 */
[----:B------:R-:W-:Y:S01]  /*a4c0*/  @!P0 IADD3 R14, P2, R22, R15, RZ ;  /* 0x0000000f160e8210 */ /* 0x000fe20007f5e0ff */
[C---:B---3--:R-:W-:Y:S01]  /*a4d0*/  @!P1 IMAD.X R19, R24.reuse, 0x1, R17, P4 ;  /* 0x0000000118139824 */ /* 0x048fe200020e0611 */
[----:B------:R-:W-:Y:S01]  /*a4e0*/  CS2R R30, SRZ ;  /* 0x00000000001e7805 */ /* 0x000fe2000001ff00 */
[----:B------:R-:W-:Y:S01]  /*a4f0*/  CS2R R44, SRZ ;  /* 0x00000000002c7805 */ /* 0x000fe2000001ff00 */
[--C-:B------:R-:W-:Y:S01]  /*a500*/  @!P0 IMAD.X R17, R27, 0x1, R23.reuse, P3 ;  /* 0x000000011b118824 */ /* 0x100fe200018e0617 */
[----:B------:R1:W5:Y:S01]  /*a510*/  @!P1 LD.E.64 R28, [R20.64] ;  /* 0x00000008141c9980 */ /* 0x000362000c101b00 */
[----:B------:R-:W-:-:S03]  /*a520*/  @!P0 IMAD.X R15, R24, 0x1, R23, P2 ;  /* 0x00000001180f8824 */ /* 0x000fc600010e0617 */
[----:B------:R1:W5:Y:S04]  /*a530*/  @!P0 LD.E.64 R46, [R16.64] ;  /* 0x00000008102e8980 */ /* 0x000368000c101b00 */
[----:B------:R1:W5:Y:S04]  /*a540*/  @!P1 LD.E.64 R30, [R18.64] ;  /* 0x00000008121e9980 */ /* 0x000368000c101b00 */
[----:B------:R1:W5:Y:S02]  /*a550*/  @!P0 LD.E.64 R44, [R14.64] ;  /* 0x000000080e2c8980 */ /* 0x000364000c101b00 */
.L_x_1716:
[----:B------:R-:W-:Y:S05]  /*a560*/  BSYNC B0 ;  /* 0x0000000000007941 */ /* 0x000fea0003800000 */
.L_x_1715:
[----:B-1---5:R-:W-:Y:S01]  /*a570*/  IMAD.MOV.U32 R14, RZ, RZ, R46 ;  /* 0x000000ffff0e7224 */ /* 0x022fe200078e002e */
[----:B------:R-:W-:-:S04]  /*a580*/  DEPBAR.LE SB0, 0x1 ;  /* 0x000080400000791a */ /* 0x000fc80000000000 */
[----:B--2---:R-:W-:Y:S01]  /*a590*/  IMAD.MOV.U32 R16, RZ, RZ, R47 ;  /* 0x000000ffff107224 */ /* 0x004fe200078e002f */
        /* <DEDUP_REMOVED lines=19> */
[----:B------:R-:W1:Y:S01]  /*a6d0*/  LDS.128 R16, [R250+0x5000] ;  /* 0x00500000fa107984 */ /* 0x000e620000000c00 */
        /* <DEDUP_REMOVED lines=10> */
[----:B---3--:R-:W-:Y:S01]  /*a780*/  LOP3.LUT R24, R14, 0xffff0000, RZ, 0xc0, !PT ;  /* 0xffff00000e187812 */ /* 0x008fe200078ec0ff */
[C---:B-1--4-:R-:W-:Y:S01]  /*a790*/  IMAD.U32 R22, R18.reuse, 0x10000, RZ ;  /* 0x0001000012167824 */ /* 0x052fe200078e00ff */
[----:B------:R-:W-:Y:S01]  /*a7a0*/  LOP3.LUT R15, R18, 0xffff0000, RZ, 0xc0, !PT ;  /* 0xffff0000120f7812 */ /* 0x000fe200078ec0ff */
[C---:B------:R-:W-:Y:S01]  /*a7b0*/  IMAD.U32 R18, R19.reuse, 0x10000, RZ ;  /* 0x0001000013127824 */ /* 0x040fe200078e00ff */
[----:B------:R-:W-:Y:S01]  /*a7c0*/  LOP3.LUT R6, R19, 0xffff0000, RZ, 0xc0, !PT ;  /* 0xffff000013067812 */ /* 0x000fe200078ec0ff */
[----:B------:R-:W-:Y:S01]  /*a7d0*/  IMAD.U32 R19, R14, 0x10000, RZ ;  /* 0x000100000e137824 */ /* 0x000fe200078e00ff */
[----:B------:R-:W-:-:S02]  /*a7e0*/  SHF.L.U32 R11, R16, 0x10, RZ ;  /* 0x00000010100b7819 */ /* 0x000fc400000006ff */
[----:B------:R-:W-:Y:S01]  /*a7f0*/  LOP3.LUT R10, R16, 0xffff0000, RZ, 0xc0, !PT ;  /* 0xffff0000100a7812 */ /* 0x000fe200078ec0ff */
[----:B------:R-:W-:Y:S01]  /*a800*/  FMUL.FTZ R16, R15, R23 ;  /* 0x000000170f107220 */ /* 0x000fe20000410000 */
        /* <DEDUP_REMOVED lines=26> */
.L_x_1720:
[----:B------:R-:W-:Y:S05]  /*a9b0*/  BSYNC B0 ;  /* 0x0000000000007941 */ /* 0x000fea0003800000 */
.L_x_1719:
[----:B------:R-:W-:-:S13]  /*a9c0*/  ISETP.GE.AND P0, PT, R95, c[0x0][0x27c], PT ;  /* 0x00009f005f007a0c */ /* 0x000fda0003f06270 */
[----:B------:R-:W-:Y:S05]  /*a9d0*/  @P0 BRA `(.L_x_1718) ;  /* 0x000002e000000947 */ /* 0x000fea0003800000 */
[----:B-1----:R-:W1:Y:S01]  /*a9e0*/  LDS.128 R16, [R251+0x5000] ;  /* 0x00500000fb107984 */ /* 0x002e620000000c00 */
        /* <DEDUP_REMOVED lines=9> */
[----:B------:R-:W-:Y:S02]  /*aa80*/  PRMT R13, R51, 0x5432, R7 ;  /* 0x00005432330d7816 */ /* 0x000fe40000000007 */
        /* <DEDUP_REMOVED lines=35> */
.L_x_1718:
[----:B------:R-:W-:Y:S05]  /*acc0*/  BSYNC B1 ;  /* 0x0000000000017941 */ /* 0x000fea0003800000 */
.L_x_1717:
        /* <DEDUP_REMOVED lines=53> */
.L_x_1724:
[----:B------:R-:W-:Y:S05]  /*b020*/  BSYNC B0 ;  /* 0x0000000000007941 */ /* 0x000fea0003800000 */
.L_x_1723:
[----:B------:R-:W-:-:S13]  /*b030*/  ISETP.GE.AND P0, PT, R95, c[0x0][0x27c], PT ;  /* 0x00009f005f007a0c */ /* 0x000fda0003f06270 */
[----:B------:R-:W-:Y:S05]  /*b040*/  @P0 BRA `(.L_x_1722) ;  /* 0x000002e000000947 */ /* 0x000fea0003800000 */
[----:B-1----:R-:W1:Y:S01]  /*b050*/  LDS.128 R4, [R251+0x6000] ;  /* 0x00600000fb047984 */ /* 0x002e620000000c00 */
        /* <DEDUP_REMOVED lines=11> */
[----:B------:R-:W-:Y:S02]  /*b110*/  LOP3.LUT R16, R8, 0xffff0000, RZ, 0xc0, !PT ;  /* 0xffff000008107812 */ /* 0x000fe400078ec0ff */
        /* <DEDUP_REMOVED lines=33> */
.L_x_1722:
[----:B------:R-:W-:Y:S05]  /*b330*/  BSYNC B1 ;  /* 0x0000000000017941 */ /* 0x000fea0003800000 */
.L_x_1721:
        /* <DEDUP_REMOVED lines=53> */
.L_x_1728:
[----:B------:R-:W-:Y:S05]  /*b690*/  BSYNC B0 ;  /* 0x0000000000007941 */ /* 0x000fea0003800000 */
.L_x_1727:
        /* <DEDUP_REMOVED lines=48> */
.L_x_1726:
[----:B------:R-:W-:Y:S05]  /*b9a0*/  BSYNC B1 ;  /* 0x0000000000017941 */ /* 0x000fea0003800000 */
.L_x_1725:
[----:B------:R-:W-:-:S04]  /*b9b0*/  IADD3 R0, R98, 0x60, RZ ;  /* 0x0000006062007810 */ /* 0x000fc80007ffe0ff */
        /* <DEDUP_REMOVED lines=51> */
.L_x_1731:
[----:B------:R-:W-:Y:S05]  /*bcf0*/  BSYNC B0 ;  /* 0x0000000000007941 */ /* 0x000fea0003800000 */
.L_x_1730:
        /* <DEDUP_REMOVED lines=49> */
.L_x_1708:
        /* <DEDUP_REMOVED lines=20> */
[----:B------:R-:W-:Y:S01]  /*c150*/  LEA.HI.X R21, R6, c[0x0][0x274], R7, 0x1, P0 ;  /* 0x00009d0006157a11 */ /* 0x000fe200000f0c07 */
[----:B------:R-:W-:Y:S01]  /*c160*/  IMAD.IADD R2, R5, 0x1, R2 ;  /* 0x0000000105027824 */ /* 0x000fe200078e0202 */
[----:B------:R-:W-:-:S03]  /*c170*/  LEA R3, P0, R4, c[0x0][0x288], 0x1 ;  /* 0x0000a20004037a11 */ /* 0x000fc600078008ff */
[----:B------:R-:W2:Y:S01]  /*c180*/  SHFL.IDX PT, R5, R21, RZ, 0x1c1f ;  /* 0x001c1fff15057589 */ /* 0x000ea200000e0000 */
[----:B------:R-:W-:Y:S02]  /*c190*/  LEA.HI.X R2, R4, c[0x0][0x28c], R2, 0x1, P0 ;  /* 0x0000a30004027a11 */ /* 0x000fe400000f0c02 */
[----:B------:R-:W-:Y:S01]  /*c1a0*/  ISETP.GE.OR P0, PT, R20, R0, P2 ;  /* 0x000000001400720c */ /* 0x000fe20001706670 */
[----:B------:R-:W3:Y:S04]  /*c1b0*/  SHFL.IDX PT, R9, R3, RZ, 0x1c1f ;  /* 0x001c1fff03097589 */ /* 0x000ee800000e0000 */
[----:B------:R-:W4:Y:S08]  /*c1c0*/  SHFL.IDX PT, R10, R2, RZ, 0x1c1f ;  /* 0x001c1fff020a7589 */ /* 0x000f3000000e0000 */
[C---:B------:R-:W-:Y:S01]  /*c1d0*/  @!P0 IMAD.SHL.U32 R6, R86.reuse, 0x2, RZ ;  /* 0x0000000256068824 */ /* 0x040fe200078e00ff */
[----:B------:R-:W-:-:S04]  /*c1e0*/  @!P0 SHF.L.U64.HI R7, R86, 0x1, R87 ;  /* 0x0000000156078819 */ /* 0x000fc80000010257 */
[----:B-1----:R-:W-:-:S05]  /*c1f0*/  @!P0 IADD3 R4, P1, R8, R6, RZ ;  /* 0x0000000608048210 */ /* 0x002fca0007f3e0ff */
[----:B--2---:R-:W-:Y:S01]  /*c200*/  @!P0 IMAD.X R5, R5, 0x1, R7, P1 ;  /* 0x0000000105058824 */ /* 0x004fe200008e0607 */
[----:B---3--:R-:W-:Y:S01]  /*c210*/  @!P0 IADD3 R6, P1, R9, R6, RZ ;  /* 0x0000000609068210 */ /* 0x008fe20007f3e0ff */
[----:B------:R-:W-:Y:S01]  /*c220*/  CS2R R14, SRZ ;  /* 0x00000000000e7805 */ /* 0x000fe2000001ff00 */
[----:B------:R-:W-:Y:S02]  /*c230*/  CS2R R12, SRZ ;  /* 0x00000000000c7805 */ /* 0x000fe4000001ff00 */
[----:B------:R1:W2:Y:S01]  /*c240*/  @!P0 LD.E.128 R16, [R4.64] ;  /* 0x0000000804108980 */ /* 0x0002a2000c101d00 */
[----:B----4-:R-:W-:-:S05]  /*c250*/  @!P0 IADD3.X R7, R10, R7, RZ, P1, !PT ;  /* 0x000000070a078210 */ /* 0x010fca0000ffe4ff */
[----:B------:R2:W3:Y:S01]  /*c260*/  @!P0 LD.E.128 R12, [R6.64] ;  /* 0x00000008060c8980 */ /* 0x0004e2000c101d00 */
[----:B------:R-:W-:Y:S01]  /*c270*/  BSSY B0, `(.L_x_1732) ;  /* 0x0000028000007945 */ /* 0x000fe20003800000 */
[----:B------:R-:W-:Y:S01]  /*c280*/  CS2R R10, SRZ ;  /* 0x00000000000a7805 */ /* 0x000fe2000001ff00 */
[----:B------:R-:W-:Y:S01]  /*c290*/  CS2R R8, SRZ ;  /* 0x0000000000087805 */ /* 0x000fe2000001ff00 */
[----:B------:R4:W2:Y:S04]  /*c2a0*/  SHFL.IDX PT, R23, R22, 0x1, 0x1c1f ;  /* 0x003c1f0016177f89 */ /* 0x0008a800000e0000 */
[----:B------:R4:W2:Y:S04]  /*c2b0*/  SHFL.IDX PT, R24, R3, 0x1, 0x1c1f ;  /* 0x003c1f0003187f89 */ /* 0x0008a800000e0000 */
[----:B------:R4:W2:Y:S04]  /*c2c0*/  SHFL.IDX PT, R26, R21, 0x1, 0x1c1f ;  /* 0x003c1f00151a7f89 */ /* 0x0008a800000e0000 */
[----:B------:R4:W2:Y:S01]  /*c2d0*/  SHFL.IDX PT, R25, R2, 0x1, 0x1c1f ;  /* 0x003c1f0002197f89 */ /* 0x0008a200000e0000 */
[----:B-1----:R-:W-:-:S04]  /*c2e0*/  IADD3 R4, R20, 0x20, RZ ;  /* 0x0000002014047810 */ /* 0x002fc80007ffe0ff */
[----:B------:R-:W-:Y:S01]  /*c2f0*/  ISETP.GE.AND P0, PT, R4, R0, PT ;  /* 0x000000000400720c */ /* 0x000fe20003f06270 */
[----:B--2---:R-:W-:Y:S02]  /*c300*/  IMAD.MOV.U32 R6, RZ, RZ, R19 ;  /* 0x000000ffff067224 */ /* 0x004fe400078e0013 */
[----:B------:R-:W-:Y:S02]  /*c310*/  IMAD.MOV.U32 R5, RZ, RZ, R16 ;  /* 0x000000ffff057224 */ /* 0x000fe400078e0010 */
[----:B------:R-:W-:Y:S01]  /*c320*/  IMAD.MOV.U32 R4, RZ, RZ, R17 ;  /* 0x000000ffff047224 */ /* 0x000fe200078e0011 */
[----:B------:R-:W-:Y:S01]  /*c330*/  PRMT R29, R29, 0x5410, R6 ;  /* 0x000054101d1d7816 */ /* 0x000fe20000000006 */
[----:B------:R-:W-:Y:S01]  /*c340*/  IMAD.MOV.U32 R7, RZ, RZ, R18 ;  /* 0x000000ffff077224 */ /* 0x000fe200078e0012 */
[----:B------:R-:W-:Y:S01]  /*c350*/  PRMT R31, R5, 0x7610, R31 ;  /* 0x00007610051f7816 */ /* 0x000fe2000000001f */
[----:B---3--:R-:W-:Y:S01]  /*c360*/  IMAD.MOV.U32 R6, RZ, RZ, R15 ;  /* 0x000000ffff067224 */ /* 0x008fe200078e000f */
[----:B------:R-:W-:Y:S01]  /*c370*/  PRMT R30, R4, 0x7610, R30 ;  /* 0x00007610041e7816 */ /* 0x000fe2000000001e */
[----:B------:R-:W-:Y:S01]  /*c380*/  IMAD.MOV.U32 R5, RZ, RZ, R12 ;  /* 0x000000ffff057224 */ /* 0x000fe200078e000c */
[----:B------:R-:W-:Y:S01]  /*c390*/  PRMT R32, R32, 0x5410, R7 ;  /* 0x0000541020207816 */ /* 0x000fe20000000007 */
[----:B------:R-:W-:Y:S01]  /*c3a0*/  IMAD.MOV.U32 R4, RZ, RZ, R13 ;  /* 0x000000ffff047224 */ /* 0x000fe200078e000d */
[----:B------:R-:W-:-:S02]  /*c3b0*/  MOV R7, R14 ;  /* 0x0000000e00077202 */ /* 0x000fc40000000f00 */
[----:B------:R-:W-:Y:S02]  /*c3c0*/  PRMT R34, R6, 0x7610, R34 ;  /* 0x0000761006227816 */ /* 0x000fe40000000022 */
[----:B------:R-:W-:Y:S02]  /*c3d0*/  PRMT R35, R7, 0x7610, R35 ;  /* 0x0000761007237816 */ /* 0x000fe40000000023 */
[----:B------:R-:W-:Y:S01]  /*c3e0*/  PRMT R29, R5, 0x7610, R29 ;  /* 0x00007610051d7816 */ /* 0x000fe2000000001d */
[----:B------:R-:W-:Y:S01]  /*c3f0*/  CS2R R6, SRZ ;  /* 0x0000000000067805 */ /* 0x000fe2000001ff00 */
[----:B------:R-:W-:Y:S02]  /*c400*/  PRMT R32, R4, 0x7610, R32 ;  /* 0x0000761004207816 */ /* 0x000fe40000000020 */
[----:B------:R-:W-:Y:S01]  /*c410*/  CS2R R4, SRZ ;  /* 0x0000000000047805 */ /* 0x000fe2000001ff00 */
[----:B------:R-:W-:Y:S05]  /*c420*/  @P0 BRA `(.L_x_1733) ;  /* 0x000000c000000947 */ /* 0x000fea0003800000 */
[----:B----4-:R-:W-:Y:S01]  /*c430*/  CS2R R8, SRZ ;  /* 0x0000000000087805 */ /* 0x010fe2000001ff00 */
[----:B------:R-:W-:Y:S01]  /*c440*/  CS2R R6, SRZ ;  /* 0x0000000000067805 */ /* 0x000fe2000001ff00 */
[----:B------:R-:W-:Y:S01]  /*c450*/  CS2R R4, SRZ ;  /* 0x0000000000047805 */ /* 0x000fe2000001ff00 */
[----:B------:R-:W-:Y:S05]  /*c460*/  @P2 BRA `(.L_x_1733) ;  /* 0x0000008000002947 */ /* 0x000fea0003800000 */
[C---:B------:R-:W-:Y:S01]  /*c470*/  IMAD.SHL.U32 R6, R86.reuse, 0x2, RZ ;  /* 0x0000000256067824 */ /* 0x040fe200078e00ff */
[----:B------:R-:W-:-:S04]  /*c480*/  SHF.L.U64.HI R7, R86, 0x1, R87 ;  /* 0x0000000156077819 */ /* 0x000fc80000010257 */
[-C--:B------:R-:W-:Y:S02]  /*c490*/  IADD3 R4, P1, R23, R6.reuse, RZ ;  /* 0x0000000617047210 */ /* 0x080fe40007f3e0ff */
[----:B------:R-:W-:-:S03]  /*c4a0*/  IADD3 R6, P0, R24, R6, RZ ;  /* 0x0000000618067210 */ /* 0x000fc60007f1e0ff */
[--C-:B------:R-:W-:Y:S02]  /*c4b0*/  IMAD.X R5, R26, 0x1, R7.reuse, P1 ;  /* 0x000000011a057824 */ /* 0x100fe400008e0607 */
[----:B------:R-:W-:-:S03]  /*c4c0*/  IMAD.X R7, R25, 0x1, R7, P0 ;  /* 0x0000000119077824 */ /* 0x000fc600000e0607 */
[----:B------:R1:W5:Y:S04]  /*c4d0*/  LD.E.128 R8, [R4.64] ;  /* 0x0000000804087980 */ /* 0x000368000c101d00 */
[----:B-1----:R-:W5:Y:S02]  /*c4e0*/  LD.E.128 R4, [R6.64] ;  /* 0x0000000806047980 */ /* 0x002f64000c101d00 */
.L_x_1733:
[----:B----4-:R-:W-:Y:S05]  /*c4f0*/  BSYNC B0 ;  /* 0x0000000000007941 */ /* 0x010fea0003800000 */
.L_x_1732:
[----:B------:R-:W1:Y:S01]  /*c500*/  SHFL.IDX PT, R26, R22, 0x2, 0x1c1f ;  /* 0x005c1f00161a7f89 */ /* 0x000e6200000e0000 */
[----:B------:R-:W-:Y:S01]  /*c510*/  IADD3 R23, R20, 0x40, RZ ;  /* 0x0000004014177810 */ /* 0x000fe20007ffe0ff */
[----:B------:R-:W-:Y:S01]  /*c520*/  CS2R R46, SRZ ;  /* 0x00000000002e7805 */ /* 0x000fe2000001ff00 */
[----:B------:R-:W-:Y:S01]  /*c530*/  CS2R R44, SRZ ;  /* 0x00000000002c7805 */ /* 0x000fe2000001ff00 */
[----:B------:R-:W2:Y:S01]  /*c540*/  SHFL.IDX PT, R27, R21, 0x2, 0x1c1f ;  /* 0x005c1f00151b7f89 */ /* 0x000ea200000e0000 */
[----:B------:R-:W-:-:S03]  /*c550*/  ISETP.GE.OR P0, PT, R23, R0, P2 ;  /* 0x000000001700720c */ /* 0x000fc60001706670 */
[----:B------:R-:W3:Y:S04]  /*c560*/  SHFL.IDX PT, R24, R3, 0x2, 0x1c1f ;  /* 0x005c1f0003187f89 */ /* 0x000ee800000e0000 */
[----:B------:R-:W4:Y:S06]  /*c570*/  SHFL.IDX PT, R28, R2, 0x2, 0x1c1f ;  /* 0x005c1f00021c7f89 */ /* 0x000f2c00000e0000 */
[C---:B------:R-:W-:Y:S01]  /*c580*/  @!P0 IMAD.SHL.U32 R23, R86.reuse, 0x2, RZ ;  /* 0x0000000256178824 */ /* 0x040fe200078e00ff */
[----:B------:R-:W-:-:S04]  /*c590*/  @!P0 SHF.L.U64.HI R25, R86, 0x1, R87 ;  /* 0x0000000156198819 */ /* 0x000fc80000010257 */
[----:B-1----:R-:W-:-:S05]  /*c5a0*/  @!P0 IADD3 R26, P1, R26, R23, RZ ;  /* 0x000000171a1a8210 */ /* 0x002fca0007f3e0ff */
[----:B--2---:R-:W-:Y:S01]  /*c5b0*/  @!P0 IMAD.X R27, R27, 0x1, R25, P1 ;  /* 0x000000011b1b8824 */ /* 0x004fe200008e0619 */
[----:B---3--:R-:W-:Y:S01]  /*c5c0*/  @!P0 IADD3 R24, P1, R24, R23, RZ ;  /* 0x0000001718188210 */ /* 0x008fe20007f3e0ff */
[----:B------:R-:W-:-:S03]  /*c5d0*/  CS2R R42, SRZ ;  /* 0x00000000002a7805 */ /* 0x000fc6000001ff00 */
[----:B------:R-:W2:Y:S01]  /*c5e0*/  @!P0 LD.E.128 R44, [R26.64] ;  /* 0x000000081a2c8980 */ /* 0x000ea2000c101d00 */
[----:B------:R-:W-:Y:S01]  /*c5f0*/  CS2R R40, SRZ ;  /* 0x0000000000287805 */ /* 0x000fe2000001ff00 */
[----:B----4-:R-:W-:-:S05]  /*c600*/  @!P0 IMAD.X R25, R28, 0x1, R25, P1 ;  /* 0x000000011c198824 */ /* 0x010fca00008e0619 */
[----:B------:R1:W3:Y:S01]  /*c610*/  @!P0 LD.E.128 R40, [R24.64] ;  /* 0x0000000818288980 */ /* 0x0002e2000c101d00 */
[----:B------:R-:W-:Y:S01]  /*c620*/  IADD3 R20, R20, 0x60, RZ ;  /* 0x0000006014147810 */ /* 0x000fe20007ffe0ff */
[----:B-----5:R-:W-:Y:S01]  /*c630*/  IMAD.MOV.U32 R23, RZ, RZ, R8 ;  /* 0x000000ffff177224 */ /* 0x020fe200078e0008 */
[----:B------:R-:W-:Y:S01]  /*c640*/  BSSY B0, `(.L_x_1734) ;  /* 0x000002e000007945 */ /* 0x000fe20003800000 */
[----:B------:R-:W4:Y:S01]  /*c650*/  SHFL.IDX PT, R22, R22, 0x3, 0x1c1f ;  /* 0x007c1f0016167f89 */ /* 0x000f2200000e0000 */
[----:B------:R-:W-:Y:S01]  /*c660*/  ISETP.GE.AND P0, PT, R20, R0, PT ;  /* 0x000000001400720c */ /* 0x000fe20003f06270 */
[----:B------:R-:W-:Y:S01]  /*c670*/  CS2R R54, SRZ ;  /* 0x0000000000367805 */ /* 0x000fe2000001ff00 */
[----:B------:R-:W-:Y:S01]  /*c680*/  MOV R20, R9 ;  /* 0x0000000900147202 */ /* 0x000fe20000000f00 */
[----:B------:R-:W-:Y:S01]  /*c690*/  CS2R R52, SRZ ;  /* 0x0000000000347805 */ /* 0x000fe2000001ff00 */
[----:B------:R-:W-:Y:S01]  /*c6a0*/  CS2R R50, SRZ ;  /* 0x0000000000327805 */ /* 0x000fe2000001ff00 */
[----:B------:R-:W-:Y:S01]  /*c6b0*/  CS2R R48, SRZ ;  /* 0x0000000000307805 */ /* 0x000fe2000001ff00 */
[----:B------:R-:W-:Y:S01]  /*c6c0*/  PRMT R60, R20, 0x5410, R23 ;  /* 0x00005410143c7816 */ /* 0x000fe20000000017 */
[----:B------:R-:W-:-:S02]  /*c6d0*/  IMAD.MOV.U32 R23, RZ, RZ, R4 ;  /* 0x000000ffff177224 */ /* 0x000fc400078e0004 */
[----:B------:R-:W-:-:S05]  /*c6e0*/  IMAD.MOV.U32 R20, RZ, RZ, R5 ;  /* 0x000000ffff147224 */ /* 0x000fca00078e0005 */
[----:B------:R-:W-:Y:S02]  /*c6f0*/  PRMT R59, R20, 0x5410, R23 ;  /* 0x00005410143b7816 */ /* 0x000fe40000000017 */
[----:B------:R-:W2:Y:S01]  /*c700*/  SHFL.IDX PT, R23, R3, 0x3, 0x1c1f ;  /* 0x007c1f0003177f89 */ /* 0x000ea200000e0000 */
[----:B-1----:R-:W-:Y:S02]  /*c710*/  IMAD.MOV.U32 R25, RZ, RZ, R10 ;  /* 0x000000ffff197224 */ /* 0x002fe400078e000a */
[----:B------:R-:W-:-:S05]  /*c720*/  IMAD.MOV.U32 R24, RZ, RZ, R11 ;  /* 0x000000ffff187224 */ /* 0x000fca00078e000b */
[----:B------:R-:W-:Y:S01]  /*c730*/  PRMT R62, R24, 0x5410, R25 ;  /* 0x00005410183e7816 */ /* 0x000fe20000000019 */
[----:B------:R-:W-:Y:S02]  /*c740*/  IMAD.MOV.U32 R25, RZ, RZ, R6 ;  /* 0x000000ffff197224 */ /* 0x000fe400078e0006 */
[----:B------:R-:W-:-:S05]  /*c750*/  IMAD.MOV.U32 R24, RZ, RZ, R7 ;  /* 0x000000ffff187224 */ /* 0x000fca00078e0007 */
[----:B------:R-:W-:Y:S02]  /*c760*/  PRMT R61, R24, 0x5410, R25 ;  /* 0x00005410183d7816 */ /* 0x000fe40000000019 */
[----:B------:R-:W1:Y:S04]  /*c770*/  SHFL.IDX PT, R24, R2, 0x3, 0x1c1f ;  /* 0x007c1f0002187f89 */ /* 0x000e6800000e0000 */
[----:B------:R1:W1:Y:S01]  /*c780*/  SHFL.IDX PT, R25, R21, 0x3, 0x1c1f ;  /* 0x007c1f0015197f89 */ /* 0x00026200000e0000 */
[----:B--2---:R-:W-:Y:S01]  /*c790*/  IMAD.MOV.U32 R20, RZ, RZ, R47 ;  /* 0x000000ffff147224 */ /* 0x004fe200078e002f */
[----:B-1----:R-:W-:Y:S01]  /*c7a0*/  MOV R21, R46 ;  /* 0x0000002e00157202 */ /* 0x002fe20000000f00 */
[----:B------:R-:W-:Y:S02]  /*c7b0*/  IMAD.MOV.U32 R3, RZ, RZ, R44 ;  /* 0x000000ffff037224 */ /* 0x000fe400078e002c */
[----:B------:R-:W-:Y:S01]  /*c7c0*/  IMAD.MOV.U32 R2, RZ, RZ, R45 ;  /* 0x000000ffff027224 */ /* 0x000fe200078e002d */
[----:B------:R-:W-:Y:S01]  /*c7d0*/  PRMT R66, R20, 0x5410, R21 ;  /* 0x0000541014427816 */ /* 0x000fe20000000015 */
[----:B---3--:R-:W-:-:S03]  /*c7e0*/  IMAD.MOV.U32 R21, RZ, RZ, R42 ;  /* 0x000000ffff157224 */ /* 0x008fc600078e002a */
[----:B------:R-:W-:Y:S01]  /*c7f0*/  PRMT R64, R2, 0x5410, R3 ;  /* 0x0000541002407816 */ /* 0x000fe20000000003 */
[----:B------:R-:W-:Y:S01]  /*c800*/  IMAD.MOV.U32 R3, RZ, RZ, R40 ;  /* 0x000000ffff037224 */ /* 0x000fe200078e0028 */
[----:B------:R-:W-:Y:S01]  /*c810*/  MOV R20, R43 ;  /* 0x0000002b00147202 */ /* 0x000fe20000000f00 */
[----:B------:R-:W-:-:S03]  /*c820*/  IMAD.MOV.U32 R2, RZ, RZ, R41 ;  /* 0x000000ffff027224 */ /* 0x000fc600078e0029 */
[----:B------:R-:W-:Y:S02]  /*c830*/  PRMT R65, R20, 0x5410, R21 ;  /* 0x0000541014417816 */ /* 0x000fe40000000015 */
        /* <DEDUP_REMOVED lines=13> */
[----:B------:R1:W5:Y:S02]  /*c910*/  LD.E.128 R48, [R2.64] ;  /* 0x0000000802307980 */ /* 0x000364000c101d00 */
.L_x_1735:
[----:B----4-:R-:W-:Y:S05]  /*c920*/  BSYNC B0 ;  /* 0x0000000000007941 */ /* 0x010fea0003800000 */
.L_x_1734:
        /* <DEDUP_REMOVED lines=28> */
[----:B------:R-:W-:Y:S02]  /*caf0*/  SHF.R.U32.HI R2, RZ, 0x10, R19 ;  /* 0x00000010ff027819 */ /* 0x000fe40000011613 */
[----:B------:R-:W-:Y:S02]  /*cb00*/  SHF.R.U64 R16, R16, 0x10, R17 ;  /* 0x0000001010107819 */ /* 0x000fe40000001211 */
[--C-:B------:R-:W-:Y:S02]  /*cb10*/  SHF.R.U64 R12, R12, 0x10, R13.reuse ;  /* 0x000000100c0c7819 */ /* 0x100fe4000000120d */
[----:B------:R-:W-:Y:S02]  /*cb20*/  SHF.R.U32.HI R3, RZ, 0x10, R13 ;  /* 0x00000010ff037819 */ /* 0x000fe4000001160d */
[C---:B------:R-:W-:Y:S02]  /*cb30*/  PRMT R36, R29.reuse, 0x5432, R2 ;  /* 0x000054321d247816 */ /* 0x040fe40000000002 */
[----:B------:R-:W-:-:S02]  /*cb40*/  PRMT R29, R29, 0x5410, R12 ;  /* 0x000054101d1d7816 */ /* 0x000fc4000000000c */
[----:B------:R-:W-:Y:S02]  /*cb50*/  PRMT R28, R32, 0x5410, R3 ;  /* 0x00005410201c7816 */ /* 0x000fe40000000003 */
[--C-:B------:R-:W-:Y:S02]  /*cb60*/  SHF.R.U64 R13, R14, 0x10, R15.reuse ;  /* 0x000000100e0d7819 */ /* 0x100fe4000000120f */
[----:B------:R-:W-:Y:S02]  /*cb70*/  SHF.R.U32.HI R14, RZ, 0x10, R15 ;  /* 0x00000010ff0e7819 */ /* 0x000fe4000001160f */
[----:B------:R-:W-:Y:S02]  /*cb80*/  PRMT R31, R31, 0x5410, R16 ;  /* 0x000054101f1f7816 */ /* 0x000fe40000000010 */
[----:B------:R-:W-:Y:S02]  /*cb90*/  PRMT R35, R35, 0x5410, R13 ;  /* 0x0000541023237816 */ /* 0x000fe4000000000d */
[----:B------:R-:W-:-:S05]  /*cba0*/  PRMT R34, R34, 0x5410, R14 ;  /* 0x0000541022227816 */ /* 0x000fca000000000e */
[----:B------:R-:W-:Y:S01]  /*cbb0*/  IMAD.U32 R58, R34, 0x10000, RZ ;  /* 0x00010000223a7824 */ /* 0x000fe200078e00ff */
[----:B--2---:R-:W-:-:S04]  /*cbc0*/  LOP3.LUT R0, R23, 0x38, R0, 0xf8, !PT ;  /* 0x0000003817007812 */ /* 0x004fc800078ef800 */
[----:B---3--:R-:W-:Y:S01]  /*cbd0*/  LOP3.LUT R0, R0, R22, RZ, 0x3c, !PT ;  /* 0x0000001600007212 */ /* 0x008fe200078e3cff */
[----:B----4-:R-:W1:Y:S04]  /*cbe0*/  LDS.128 R24, [R71] ;  /* 0x0000000047187984 */ /* 0x010e680000000c00 */
[----:B------:R-:W-:-:S04]  /*cbf0*/  IMAD.IADD R0, R21, 0x1, R0 ;  /* 0x0000000115007824 */ /* 0x000fc800078e0200 */
[----:B------:R-:W-:-:S05]  /*cc00*/  IMAD.SHL.U32 R38, R0, 0x2, RZ ;  /* 0x0000000200267824 */ /* 0x000fca00078e00ff */
[----:B------:R-:W2:Y:S01]  /*cc10*/  LDS.128 R20, [R38+0x5100] ;  /* 0x0051000026147984 */ /* 0x000ea20000000c00 */
[----:B------:R-:W-:Y:S02]  /*cc20*/  SHF.R.U32.HI R0, RZ, 0x10, R17 ;  /* 0x00000010ff007819 */ /* 0x000fe40000011611 */
[----:B------:R-:W-:-:S04]  /*cc30*/  SHF.R.U64 R17, R18, 0x10, R19 ;  /* 0x0000001012117819 */ /* 0x000fc80000001213 */
[----:B------:R-:W-:Y:S02]  /*cc40*/  PRMT R37, R32, 0x5432, R17 ;  /* 0x0000543220257816 */ /* 0x000fe40000000011 */
[----:B------:R-:W-:Y:S02]  /*cc50*/  PRMT R30, R30, 0x5410, R0 ;  /* 0x000054101e1e7816 */ /* 0x000fe40000000000 */
[C---:B-1----:R-:W-:Y:S01]  /*cc60*/  SHF.L.U32 R32, R25.reuse, 0x10, RZ ;  /* 0x0000001019207819 */ /* 0x042fe200000006ff */
[C---:B------:R-:W-:Y:S01]  /*cc70*/  IMAD.U32 R18, R26.reuse, 0x10000, RZ ;  /* 0x000100001a127824 */ /* 0x040fe200078e00ff */
[----:B------:R-:W-:Y:S01]  /*cc80*/  LOP3.LUT R19, R25, 0xffff0000, RZ, 0xc0, !PT ;  /* 0xffff000019137812 */ /* 0x000fe200078ec0ff */
[C---:B------:R-:W-:Y:S01]  /*cc90*/  IMAD.U32 R17, R27.reuse, 0x10000, RZ ;  /* 0x000100001b117824 */ /* 0x040fe200078e00ff */
[----:B------:R-:W-:Y:S02]  /*cca0*/  LOP3.LUT R25, R26, 0xffff0000, RZ, 0xc0, !PT ;  /* 0xffff00001a197812 */ /* 0x000fe400078ec0ff */
[----:B------:R-:W-:Y:S01]  /*ccb0*/  LOP3.LUT R26, R27, 0xffff0000, RZ, 0xc0, !PT ;  /* 0xffff00001b1a7812 */ /* 0x000fe200078ec0ff */
[----:B------:R-:W-:-:S02]  /*ccc0*/  IMAD.U32 R27, R29, 0x10000, RZ ;  /* 0x000100001d1b7824 */ /* 0x000fc400078e00ff */
[----:B--2---:R-:W-:Y:S01]  /*ccd0*/  IMAD.U32 R16, R20, 0x10000, RZ ;  /* 0x0001000014107824 */ /* 0x004fe200078e00ff */
[C---:B------:R-:W-:Y:S01]  /*cce0*/  SHF.L.U32 R14, R21.reuse, 0x10, RZ ;  /* 0x00000010150e7819 */ /* 0x040fe200000006ff */
[----:B------:R-:W-:Y:S01]  /*ccf0*/  IMAD.U32 R33, R24, 0x10000, RZ ;  /* 0x0001000018217824 */ /* 0x000fe200078e00ff */
[----:B------:R-:W-:Y:S01]  /*cd00*/  LOP3.LUT R15, R20, 0xffff0000, RZ, 0xc0, !PT ;  /* 0xffff0000140f7812 */ /* 0x000fe200078ec0ff */
[----:B------:R-:W-:Y:S01]  /*cd10*/  FMUL.FTZ R20, R16, R27 ;  /* 0x0000001b10147220 */ /* 0x000fe20000410000 */
[----:B------:R-:W-:Y:S01]  /*cd20*/  LOP3.LUT R13, R21, 0xffff0000, RZ, 0xc0, !PT ;  /* 0xffff0000150d7812 */ /* 0x000fe200078ec0ff */
[----:B------:R-:W-:Y:S01]  /*cd30*/  IMAD.U32 R21, R31, 0x10000, RZ ;  /* 0x000100001f157824 */ /* 0x000fe200078e00ff */
[C---:B------:R-:W-:Y:S01]  /*cd40*/  LOP3.LUT R0, R23.reuse, 0xffff0000, RZ, 0xc0, !PT ;  /* 0xffff000017007812 */ /* 0x040fe200078ec0ff */
[----:B------:R-:W-:Y:S02]  /*cd50*/  IMAD.U32 R2, R23, 0x10000, RZ ;  /* 0x0001000017027824 */ /* 0x000fe400078e00ff */
[----:B------:R-:W-:Y:S01]  /*cd60*/  IMAD.U32 R23, R28, 0x10000, RZ ;  /* 0x000100001c177824 */ /* 0x000fe200078e00ff */
[----:B------:R-:W-:Y:S01]  /*cd70*/  SHF.L.U32 R12, R22, 0x10, RZ ;  /* 0x00000010160c7819 */ /* 0x000fe200000006ff */
[-C--:B------:R-:W-:Y:S01]  /*cd80*/  FMUL.FTZ R16, R16, R21.reuse ;  /* 0x0000001510107220 */ /* 0x080fe20000410000 */
[----:B------:R-:W-:Y:S01]  /*cd90*/  LOP3.LUT R3, R22, 0xffff0000, RZ, 0xc0, !PT ;  /* 0xffff000016037812 */ /* 0x000fe200078ec0ff */
[----:B------:R-:W-:Y:S01]  /*cda0*/  FFMA.FTZ R56, R33, R21, -R20 ;  /* 0x0000001521387223 */ /* 0x000fe20000010814 */
[----:B------:R-:W-:Y:S01]  /*cdb0*/  SHF.L.U32 R22, R36, 0x10, RZ ;  /* 0x0000001024167819 */ /* 0x000fe200000006ff */
[----:B------:R-:W-:-:S02]  /*cdc0*/  IMAD.U32 R21, R30, 0x10000, RZ ;  /* 0x000100001e157824 */ /* 0x000fc400078e00ff */
[C---:B------:R-:W-:Y:S02]  /*cdd0*/  FMUL.FTZ R20, R14.reuse, R23 ;  /* 0x000000170e147220 */ /* 0x040fe40000410000 */
[----:B------:R-:W-:Y:S02]  /*cde0*/  FFMA.FTZ R39, R33, R27, R16 ;  /* 0x0000001b21277223 */ /* 0x000fe40000010010 */
[-C--:B------:R-:W-:Y:S02]  /*cdf0*/  FMUL.FTZ R16, R14, R21.reuse ;  /* 0x000000150e107220 */ /* 0x080fe40000410000 */
[----:B------:R-:W-:Y:S01]  /*ce00*/  FFMA.FTZ R33, R32, R21, -R20 ;  /* 0x0000001520217223 */ /* 0x000fe20000010814 */
[----:B------:R-:W-:Y:S01]  /*ce10*/  LOP3.LUT R21, R29, 0xffff0000, RZ, 0xc0, !PT ;  /* 0xffff00001d157812 */ /* 0x000fe200078ec0ff */
[C---:B------:R-:W-:Y:S02]  /*ce20*/  FMUL.FTZ R14, R2.reuse, R58 ;  /* 0x0000003a020e7220 */ /* 0x040fe40000410000 */
[-C--:B------:R-:W-:Y:S01]  /*ce30*/  FMUL.FTZ R2, R2, R22.reuse ;  /* 0x0000001602027220 */ /* 0x080fe20000410000 */
[----:B------:R-:W-:Y:S01]  /*ce40*/  LOP3.LUT R24, R24, 0xffff0000, RZ, 0xc0, !PT ;  /* 0xffff000018187812 */ /* 0x000fe200078ec0ff */
[----:B------:R-:W-:Y:S01]  /*ce50*/  FFMA.FTZ R27, R17, R22, -R14 ;  /* 0x00000016111b7223 */ /* 0x000fe2000001080e */
[----:B------:R-:W-:Y:S01]  /*ce60*/  LOP3.LUT R14, R31, 0xffff0000, RZ, 0xc0, !PT ;  /* 0xffff00001f0e7812 */ /* 0x000fe200078ec0ff */
[----:B------:R-:W-:Y:S01]  /*ce70*/  FFMA.FTZ R22, R17, R58, R2 ;  /* 0x0000003a11167223 */ /* 0x000fe20000010002 */
[----:B------:R-:W-:Y:S01]  /*ce80*/  LOP3.LUT R17, R30, 0xffff0000, RZ, 0xc0, !PT ;  /* 0xffff00001e117812 */ /* 0x000fe200078ec0ff */
[----:B------:R-:W-:Y:S01]  /*ce90*/  FMUL.FTZ R2, R15, R21 ;  /* 0x000000150f027220 */ /* 0x000fe20000410000 */
[----:B------:R-:W-:Y:S01]  /*cea0*/  LOP3.LUT R20, R28, 0xffff0000, RZ, 0xc0, !PT ;  /* 0xffff00001c147812 */ /* 0x000fe200078ec0ff */
[----:B------:R-:W-:-:S02]  /*ceb0*/  IMAD.U32 R29, R35, 0x10000, RZ ;  /* 0x00010000231d7824 */ /* 0x000fc400078e00ff */
[----:B------:R-:W-:Y:S02]  /*cec0*/  FFMA.FTZ R23, R32, R23, R16 ;  /* 0x0000001720177223 */ /* 0x000fe40000010010 */
[-C--:B------:R-:W-:Y:S02]  /*ced0*/  FMUL.FTZ R15, R15, R14.reuse ;  /* 0x0000000e0f0f7220 */ /* 0x080fe40000410000 */
[----:B------:R-:W-:Y:S02]  /*cee0*/  FFMA.FTZ R16, R24, R14, -R2 ;  /* 0x0000000e18107223 */ /* 0x000fe40000010802 */
[C---:B------:R-:W-:Y:S02]  /*cef0*/  FMUL.FTZ R14, R13.reuse, R20 ;  /* 0x000000140d0e7220 */ /* 0x040fe40000410000 */
[----:B------:R-:W-:Y:S02]  /*cf00*/  FMUL.FTZ R2, R13, R17 ;  /* 0x000000110d027220 */ /* 0x000fe40000410000 */
[----:B------:R-:W-:-:S02]  /*cf10*/  IMAD.U32 R28, R37, 0x10000, RZ ;  /* 0x00010000251c7824 */ /* 0x000fc400078e00ff */
[C---:B------:R-:W-:Y:S02]  /*cf20*/  FMUL.FTZ R13, R12.reuse, R29 ;  /* 0x0000001d0c0d7220 */ /* 0x040fe40000410000 */
[C---:B------:R-:W-:Y:S02]  /*cf30*/  FFMA.FTZ R17, R19.reuse, R17, -R14 ;  /* 0x0000001113117223 */ /* 0x040fe4000001080e */
[----:B------:R-:W-:Y:S02]  /*cf40*/  FFMA.FTZ R20, R19, R20, R2 ;  /* 0x0000001413147223 */ /* 0x000fe40000010002 */
[-C--:B------:R-:W-:Y:S02]  /*cf50*/  FMUL.FTZ R2, R12, R28.reuse ;  /* 0x0000001c0c027220 */ /* 0x080fe40000410000 */
[----:B------:R-:W-:Y:S01]  /*cf60*/  FFMA.FTZ R19, R18, R28, -R13 ;  /* 0x0000001c12137223 */ /* 0x000fe2000001080d */
[----:B------:R-:W-:Y:S01]  /*cf70*/  LOP3.LUT R28, R35, 0xffff0000, RZ, 0xc0, !PT ;  /* 0xffff0000231c7812 */ /* 0x000fe200078ec0ff */
[----:B------:R-:W-:Y:S01]  /*cf80*/  FFMA.FTZ R21, R24, R21, R15 ;  /* 0x0000001518157223 */ /* 0x000fe2000001000f */
[----:B------:R-:W-:-:S02]  /*cf90*/  LOP3.LUT R14, R37, 0xffff0000, RZ, 0xc0, !PT ;  /* 0xffff0000250e7812 */ /* 0x000fc400078ec0ff */
[----:B------:R-:W-:Y:S02]  /*cfa0*/  LOP3.LUT R24, R34, 0xffff0000, RZ, 0xc0, !PT ;  /* 0xffff000022187812 */ /* 0x000fe400078ec0ff */
[----:B------:R-:W-:Y:S01]  /*cfb0*/  LOP3.LUT R13, R36, 0xffff0000, RZ, 0xc0, !PT ;  /* 0xffff0000240d7812 */ /* 0x000fe200078ec0ff */
[----:B------:R-:W-:Y:S02]  /*cfc0*/  FFMA.FTZ R15, R18, R29, R2 ;  /* 0x0000001d120f7223 */ /* 0x000fe40000010002 */
[C---:B------:R-:W-:Y:S02]  /*cfd0*/  FMUL.FTZ R12, R3.reuse, R28 ;  /* 0x0000001c030c7220 */ /* 0x040fe40000410000 */
[----:B------:R-:W-:Y:S02]  /*cfe0*/  FMUL.FTZ R3, R3, R14 ;  /* 0x0000000e03037220 */ /* 0x000fe40000410000 */
[C---:B------:R-:W-:Y:S02]  /*cff0*/  FMUL.FTZ R2, R0.reuse, R24 ;  /* 0x0000001800027220 */ /* 0x040fe40000410000 */
[----:B------:R-:W-:-:S02]  /*d000*/  FMUL.FTZ R0, R0, R13 ;  /* 0x0000000d00007220 */ /* 0x000fc40000410000 */
[C---:B------:R-:W-:Y:S02]  /*d010*/  FFMA.FTZ R14, R25.reuse, R14, -R12 ;  /* 0x0000000e190e7223 */ /* 0x040fe4000001080c */
[----:B------:R-:W-:Y:S02]  /*d020*/  FFMA.FTZ R3, R25, R28, R3 ;  /* 0x0000001c19037223 */ /* 0x000fe40000010003 */
[C---:B------:R-:W-:Y:S02]  /*d030*/  FFMA.FTZ R2, R26.reuse, R13, -R2 ;  /* 0x0000000d1a027223 */ /* 0x040fe40000010802 */
[----:B------:R-:W-:Y:S01]  /*d040*/  FFMA.FTZ R0, R26, R24, R0 ;  /* 0x000000181a007223 */ /* 0x000fe20000010000 */
[----:B------:R-:W-:Y:S02]  /*d050*/  F2FP.BF16.PACK_AB R18, R14, R19 ;  /* 0x000000130e12723e */ /* 0x000fe400000010ff */
[----:B------:R-:W-:Y:S02]  /*d060*/  F2FP.BF16.PACK_AB R16, R16, R56 ;  /* 0x000000381010723e */ /* 0x000fe400000010ff */
[----:B------:R-:W-:-:S02]  /*d070*/  F2FP.BF16.PACK_AB R17, R17, R33 ;  /* 0x000000211111723e */ /* 0x000fc400000010ff */
[----:B------:R-:W-:Y:S02]  /*d080*/  F2FP.BF16.PACK_AB R14, R3, R15 ;  /* 0x0000000f030e723e */ /* 0x000fe400000010ff */
[----:B------:R-:W-:Y:S02]  /*d090*/  F2FP.BF16.PACK_AB R19, R2, R27 ;  /* 0x0000001b0213723e */ /* 0x000fe400000010ff */
[----:B------:R-:W-:Y:S02]  /*d0a0*/  F2FP.BF16.PACK_AB R12, R21, R39 ;  /* 0x00000027150c723e */ /* 0x000fe400000010ff */
[----:B------:R-:W-:Y:S02]  /*d0b0*/  F2FP.BF16.PACK_AB R13, R20, R23 ;  /* 0x00000017140d723e */ /* 0x000fe400000010ff */
[----:B------:R-:W-:Y:S01]  /*d0c0*/  F2FP.BF16.PACK_AB R15, R0, R22 ;  /* 0x00000016000f723e */ /* 0x000fe200000010ff */
[----:B------:R1:W-:Y:S04]  /*d0d0*/  STS.128 [R71], R16 ;  /* 0x0000001047007388 */ /* 0x0003e80000000c00 */
[----:B------:R1:W-:Y:S02]  /*d0e0*/  STS.128 [R38+0x5100], R12 ;  /* 0x0051000c26007388 */ /* 0x0003e40000000c00 */
.L_x_1737:
[----:B------:R-:W-:Y:S05]  /*d0f0*/  BSYNC B0 ;  /* 0x0000000000007941 */ /* 0x000fea0003800000 */
.L_x_1736:
        /* <DEDUP_REMOVED lines=110> */
.L_x_1739:
[----:B------:R-:W-:Y:S05]  /*d7e0*/  BSYNC B0 ;  /* 0x0000000000007941 */ /* 0x000fea0003800000 */
.L_x_1738:
        /* <DEDUP_REMOVED lines=110> */
.L_x_1741:
[----:B------:R-:W-:Y:S05]  /*ded0*/  BSYNC B0 ;  /* 0x0000000000007941 */ /* 0x000fea0003800000 */
.L_x_1740:
        /* <DEDUP_REMOVED lines=109> */
.L_x_1729:
[----:B------:R-:W-:Y:S05]  /*e5b0*/  BSYNC B2 ;  /* 0x0000000000027941 */ /* 0x000fea0003800000 */
.L_x_1707:
[----:B------:R-:W-:Y:S01]  /*e5c0*/  IMAD.WIDE.U32 R142, R85, c[0x0][0x210], RZ ;  /* 0x00008400558e7a25 */ /* 0x000fe200078e00ff */
[----:B------:R-:W-:-:S04]  /*e5d0*/  DEPBAR.LE SB0, 0x0 ;  /* 0x000080000000791a */ /* 0x000fc80000000000 */
[----:B------:R-:W-:Y:S01]  /*e5e0*/  IMAD R140, R85, c[0x0][0x214], R143 ;  /* 0x00008500558c7a24 */ /* 0x000fe200078e028f */
[----:B------:R-:W-:Y:S01]  /*e5f0*/  STL.64 [R1+0x8], R142 ;  /* 0x0000088e01007387 */ /* 0x000fe20000100a00 */
[----:B------:R-:W-:Y:S02]  /*e600*/  IMAD R0, R93, c[0x0][0x208], RZ ;  /* 0x000082005d007a24 */ /* 0x000fe400078e02ff */
[C---:B-1----:R-:W-:Y:S01]  /*e610*/  IMAD.WIDE.U32 R2, R216.reuse, c[0x0][0x208], RZ ;  /* 0x00008200d8027a25 */ /* 0x042fe200078e00ff */
        /* <DEDUP_REMOVED lines=12> */
[----:B------:R-:W5:Y:S04]  /*e6e0*/  LDSM.16.M88.4 R28, [R196+0x800] ;  /* 0x00080000c41c783b */ /* 0x000f680000000200 */
[----:B---3--:R-:W3:Y:S04]  /*e6f0*/  LDSM.16.M88.4 R24, [R196+0x1000] ;  /* 0x00100000c418783b */ /* 0x008ee80000000200 */
[----:B----4-:R-:W4:Y:S04]  /*e700*/  LDSM.16.M88.4 R20, [R196+0x1800] ;  /* 0x00180000c414783b */ /* 0x010f280000000200 */
[----:B------:R-:W3:Y:S04]  /*e710*/  LDSM.16.M88.4 R16, [R196+0x2000] ;  /* 0x00200000c410783b */ /* 0x000ee80000000200 */
[----:B------:R-:W-:Y:S04]  /*e720*/  LDSM.16.M88.4 R12, [R206+0x2000] ;  /* 0x00200000ce0c783b */ /* 0x000fe80000000200 */
[----:B------:R-:W3:Y:S04]  /*e730*/  LDSM.16.M88.4 R56, [R207] ;  /* 0x00000000cf38783b */ /* 0x000ee80000000200 */
[----:B------:R-:W3:Y:S04]  /*e740*/  LDSM.16.M88.4 R60, [R211] ;  /* 0x00000000d33c783b */ /* 0x000ee80000000200 */
[----:B------:R-:W3:Y:S04]  /*e750*/  LDSM.16.M88.4 R8, [R203] ;  /* 0x00000000cb08783b */ /* 0x000ee80000000200 */
[----:B------:R-:W4:Y:S04]  /*e760*/  LDSM.16.M88.4 R64, [R210] ;  /* 0x00000000d240783b */ /* 0x000f280000000200 */
[----:B------:R-:W4:Y:S01]  /*e770*/  LDSM.16.M88.4 R72, [R209] ;  /* 0x00000000d148783b */ /* 0x000f220000000200 */
[C---:B-1----:R-:W-:Y:S03]  /*e780*/  HMMA.16816.F32.BF16 R76, R4.reuse, R34, RZ ;  /* 0x00000022044c723c */ /* 0x042fe600000418ff */
[----:B------:R-:W1:Y:S05]  /*e790*/  LDSM.16.M88.4 R68, [R208] ;  /* 0x00000000d044783b */ /* 0x000e6a0000000200 */
[C---:B-----5:R-:W-:Y:S08]  /*e7a0*/  HMMA.16816.F32.BF16 R80, R4.reuse, R30, RZ ;  /* 0x0000001e0450723c */ /* 0x060ff000000418ff */
[C---:B------:R-:W-:Y:S08]  /*e7b0*/  HMMA.16816.F32.BF16 R48, R4.reuse, R32, RZ ;  /* 0x000000200430723c */ /* 0x040ff000000418ff */
[C---:B------:R-:W-:Y:S08]  /*e7c0*/  HMMA.16816.F32.BF16 R44, R4.reuse, R28, RZ ;  /* 0x0000001c042c723c */ /* 0x040ff000000418ff */
[C---:B---3--:R-:W-:Y:S08]  /*e7d0*/  HMMA.16816.F32.BF16 R40, R4.reuse, R24, RZ ;  /* 0x000000180428723c */ /* 0x048ff000000418ff */
[C---:B----4-:R-:W-:Y:S08]  /*e7e0*/  HMMA.16816.F32.BF16 R36, R4.reuse, R20, RZ ;  /* 0x000000140424723c */ /* 0x050ff000000418ff */
[C---:B------:R-:W-:Y:S08]  /*e7f0*/  HMMA.16816.F32.BF16 R52, R4.reuse, R16, RZ ;  /* 0x000000100434723c */ /* 0x040ff000000418ff */
[C---:B------:R-:W-:Y:S08]  /*e800*/  HMMA.16816.F32.BF16 R88, R4.reuse, R26, RZ ;  /* 0x0000001a0458723c */ /* 0x040ff000000418ff */
[C---:B------:R-:W-:Y:S08]  /*e810*/  HMMA.16816.F32.BF16 R104, R4.reuse, R22, RZ ;  /* 0x000000160468723c */ /* 0x040ff000000418ff */
[----:B------:R-:W-:Y:S01]  /*e820*/  HMMA.16816.F32.BF16 R100, R4, R18, RZ ;  /* 0x000000120464723c */ /* 0x000fe200000418ff */
[----:B------:R-:W-:-:S04]  /*e830*/  LEA R0, P0, R2, c[0x0][0x1f8], 0x1 ;  /* 0x00007e0002007a11 */ /* 0x000fc800078008ff */
[----:B------:R-:W-:Y:S01]  /*e840*/  LEA.HI.X R2, R2, c[0x0][0x1fc], R3, 0x1, P0 ;  /* 0x00007f0002027a11 */ /* 0x000fe200000f0c03 */
[----:B------:R-:W3:Y:S02]  /*e850*/  SHFL.IDX PT, R4, R0, RZ, 0x181f ;  /* 0x00181fff00047589 */ /* 0x000ee400000e0000 */
[C---:B------:R-:W-:Y:S02]  /*e860*/  HMMA.16816.F32.BF16 R132, R12.reuse, R58, R76 ;  /* 0x0000003a0c84723c */ /* 0x040fe4000004184c */
[----:B------:R-:W4:Y:S04]  /*e870*/  SHFL.IDX PT, R3, R0, 0x1, 0x181f ;  /* 0x00381f0000037f89 */ /* 0x000f2800000e0000 */
[----:B------:R-:W5:Y:S02]  /*e880*/  SHFL.IDX PT, R5, R2, RZ, 0x181f ;  /* 0x00181fff02057589 */ /* 0x000f6400000e0000 */
[----:B------:R-:W-:Y:S02]  /*e890*/  HMMA.16816.F32.BF16 R124, R12, R62, R80 ;  /* 0x0000003e0c7c723c */ /* 0x000fe40000041850 */
[----:B------:R-:W1:Y:S04]  /*e8a0*/  SHFL.IDX PT, R6, R0, 0x2, 0x181f ;  /* 0x00581f0000067f89 */ /* 0x000e6800000e0000 */
[----:B------:R-:W-:Y:S02]  /*e8b0*/  SHFL.IDX PT, R7, R0, 0x3, 0x181f ;  /* 0x00781f0000077f89 */ /* 0x000fe400000e0000 */
[C---:B------:R-:W-:Y:S08]  /*e8c0*/  HMMA.16816.F32.BF16 R108, R8.reuse, R32, RZ ;  /* 0x00000020086c723c */ /* 0x040ff000000418ff */
[----:B------:R-:W-:Y:S08]  /*e8d0*/  HMMA.16816.F32.BF16 R172, R8, R34, RZ ;  /* 0x0000002208ac723c */ /* 0x000ff000000418ff */
[C---:B------:R-:W-:Y:S08]  /*e8e0*/  HMMA.16816.F32.BF16 R136, R12.reuse, R56, R48 ;  /* 0x000000380c88723c */ /* 0x040ff00000041830 */
[C---:B------:R-:W-:Y:S08]  /*e8f0*/  HMMA.16816.F32.BF16 R128, R12.reuse, R60, R44 ;  /* 0x0000003c0c80723c */ /* 0x040ff0000004182c */
[C---:B------:R-:W-:Y:S08]  /*e900*/  HMMA.16816.F32.BF16 R120, R12.reuse, R64, R40 ;  /* 0x000000400c78723c */ /* 0x040ff00000041828 */
[C---:B------:R-:W-:Y:S08]  /*e910*/  HMMA.16816.F32.BF16 R148, R12.reuse, R72, R36 ;  /* 0x000000480c94723c */ /* 0x040ff00000041824 */
[C---:B-1----:R-:W-:Y:S08]  /*e920*/  HMMA.16816.F32.BF16 R144, R12.reuse, R68, R52 ;  /* 0x000000440c90723c */ /* 0x042ff00000041834 */
[C---:B------:R-:W-:Y:S08]  /*e930*/  HMMA.16816.F32.BF16 R116, R12.reuse, R66, R88 ;  /* 0x000000420c74723c */ /* 0x040ff00000041858 */
[C---:B------:R-:W-:Y:S08]  /*e940*/  HMMA.16816.F32.BF16 R80, R12.reuse, R74, R104 ;  /* 0x0000004a0c50723c */ /* 0x040ff00000041868 */
[----:B------:R-:W-:Y:S01]  /*e950*/  HMMA.16816.F32.BF16 R76, R12, R70, R100 ;  /* 0x000000460c4c723c */ /* 0x000fe20000041864 */
[----:B------:R-:W1:Y:S07]  /*e960*/  SHFL.IDX PT, R13, R2, 0x1, 0x181f ;  /* 0x00381f00020d7f89 */ /* 0x000e6e00000e0000 */
[C---:B------:R-:W-:Y:S08]  /*e970*/  HMMA.16816.F32.BF16 R32, R8.reuse, R28, RZ ;  /* 0x0000001c0820723c */ /* 0x040ff000000418ff */
[C---:B------:R-:W-:Y:S08]  /*e980*/  HMMA.16816.F32.BF16 R168, R8.reuse, R30, RZ ;  /* 0x0000001e08a8723c */ /* 0x040ff000000418ff */
[C---:B------:R-:W-:Y:S08]  /*e990*/  HMMA.16816.F32.BF16 R28, R8.reuse, R24, RZ ;  /* 0x00000018081c723c */ /* 0x040ff000000418ff */
[C---:B------:R-:W-:Y:S08]  /*e9a0*/  HMMA.16816.F32.BF16 R164, R8.reuse, R26, RZ ;  /* 0x0000001a08a4723c */ /* 0x040ff000000418ff */
[C---:B------:R-:W-:Y:S01]  /*e9b0*/  HMMA.16816.F32.BF16 R152, R8.reuse, R18, RZ ;  /* 0x000000120898723c */ /* 0x040fe200000418ff */
[----:B------:R-:W1:Y:S07]  /*e9c0*/  SHFL.IDX PT, R19, R2, 0x2, 0x181f ;  /* 0x00581f0002137f89 */ /* 0x000e6e00000e0000 */
[C---:B------:R-:W-:Y:S01]  /*e9d0*/  HMMA.16816.F32.BF16 R24, R8.reuse, R16, RZ ;  /* 0x000000100818723c */ /* 0x040fe200000418ff */
[----:B------:R1:W2:Y:S04]  /*e9e0*/  SHFL.IDX PT, R17, R0, 0x4, 0x181f ;  /* 0x00981f0000117f89 */ /* 0x0002a800000e0000 */
[----:B------:R-:W-:Y:S03]  /*e9f0*/  SHFL.IDX PT, R18, R2, 0x4, 0x181f ;  /* 0x00981f0002127f89 */ /* 0x000fe600000e0000 */
[----:B------:R-:W-:Y:S01]  /*ea00*/  HMMA.16816.F32.BF16 R112, R8, R20, RZ ;  /* 0x000000140870723c */ /* 0x000fe200000418ff */
[----:B------:R2:W2:Y:S01]  /*ea10*/  SHFL.IDX PT, R20, R2, 0x3, 0x181f ;  /* 0x00781f0002147f89 */ /* 0x0004a200000e0000 */
[----:B------:R-:W-:-:S06]  /*ea20*/  IMAD.SHL.U32 R16, R238, 0x2, RZ ;  /* 0x00000002ee107824 */ /* 0x000fcc00078e00ff */
[----:B------:R-:W-:Y:S01]  /*ea30*/  HMMA.16816.F32.BF16 R160, R8, R22, RZ ;  /* 0x0000001608a0723c */ /* 0x000fe200000418ff */
[----:B------:R-:W2:Y:S01]  /*ea40*/  LDSM.16.M88.4 R8, [R206] ;  /* 0x00000000ce08783b */ /* 0x000ea20000000200 */
[-C--:B---3--:R-:W-:Y:S02]  /*ea50*/  IADD3 R14, P0, R4, R16.reuse, RZ ;  /* 0x00000010040e7210 */ /* 0x088fe40007f1e0ff */
[----:B----4-:R-:W-:Y:S02]  /*ea60*/  IADD3 R12, P2, R3, R16, RZ ;  /* 0x00000010030c7210 */ /* 0x010fe40007f5e0ff */
[----:B-1----:R-:W-:-:S05]  /*ea70*/  SHF.L.U64.HI R0, R238, 0x1, R239 ;  /* 0x00000001ee007819 */ /* 0x002fca00000102ef */
[--C-:B-----5:R-:W-:Y:S01]  /*ea80*/  IMAD.X R15, R5, 0x1, R0.reuse, P0 ;  /* 0x00000001050f7824 */ /* 0x120fe200000e0600 */
[-C--:B------:R-:W-:Y:S01]  /*ea90*/  IADD3 R6, P0, R6, R16.reuse, RZ ;  /* 0x0000001006067210 */ /* 0x080fe20007f1e0ff */
[--C-:B------:R-:W-:Y:S01]  /*eaa0*/  IMAD.X R13, R13, 0x1, R0.reuse, P2 ;  /* 0x000000010d0d7824 */ /* 0x100fe200010e0600 */
[----:B------:R-:W-:Y:S02]  /*eab0*/  ISETP.GE.AND P1, PT, R238, c[0x0][0x1d4], PT ;  /* 0x00007500ee007a0c */ /* 0x000fe40003f26270 */
[-C--:B------:R-:W-:Y:S01]  /*eac0*/  IADD3 R4, P2, R7, R16.reuse, RZ ;  /* 0x0000001007047210 */ /* 0x080fe20007f5e0ff */
[--C-:B------:R-:W-:Y:S01]  /*ead0*/  IMAD.X R7, R19, 0x1, R0.reuse, P0 ;  /* 0x0000000113077824 */ /* 0x100fe200000e0600 */
[----:B--2---:R-:W-:Y:S02]  /*eae0*/  IADD3 R2, P0, R17, R16, RZ ;  /* 0x0000001011027210 */ /* 0x004fe40007f1e0ff */
[----:B------:R-:W-:Y:S01]  /*eaf0*/  ISETP.LT.OR P5, PT, R84, 0x1, P1 ;  /* 0x000000015400780c */ /* 0x000fe20000fa1670 */
[--C-:B------:R-:W-:Y:S01]  /*eb00*/  IMAD.X R5, R20, 0x1, R0.reuse, P2 ;  /* 0x0000000114057824 */ /* 0x100fe200010e0600 */
[----:B------:R-:W-:Y:S01]  /*eb10*/  ISETP.LT.OR P4, PT, R84, 0x11, P1 ;  /* 0x000000115400780c */ /* 0x000fe20000f81670 */
[----:B------:R-:W-:Y:S01]  /*eb20*/  IMAD.X R3, R18, 0x1, R0, P0 ;  /* 0x0000000112037824 */ /* 0x000fe200000e0600 */
[----:B------:R-:W-:-:S02]  /*eb30*/  ISETP.LT.OR P3, PT, R84, 0x21, P1 ;  /* 0x000000215400780c */ /* 0x000fc40000f61670 */
[C---:B------:R-:W-:Y:S02]  /*eb40*/  ISETP.LT.OR P2, PT, R84.reuse, 0x31, P1 ;  /* 0x000000315400780c */ /* 0x040fe40000f41670 */
[----:B------:R-:W-:-:S05]  /*eb50*/  ISETP.LT.OR P0, PT, R84, 0x41, P1 ;  /* 0x000000415400780c */ /* 0x000fca0000f01670 */
[----:B------:R-:W-:Y:S01]  /*eb60*/  @!PT LDS RZ, [RZ] ;  /* 0x00000000fffff984 */ /* 0x000fe20000000800 */
[----:B------:R-:W-:Y:S01]  /*eb70*/  @!PT LDS RZ, [RZ] ;  /* 0x00000000fffff984 */ /* 0x000fe20000000800 */
[----:B------:R-:W-:Y:S01]  /*eb80*/  @!PT LDS RZ, [RZ] ;  /* 0x00000000fffff984 */ /* 0x000fe20000000800 */
[----:B------:R1:W-:Y:S04]  /*eb90*/  LDGSTS.E.BYPASS.LTC128B.128 [R212+0x100], [R14.64], !P5 ;  /* 0x001000000ed47fae */ /* 0x0003e8000e901d48 */
[----:B------:R1:W-:Y:S04]  /*eba0*/  LDGSTS.E.BYPASS.LTC128B.128 [R212+0x900], [R12.64], !P4 ;  /* 0x009000000cd47fae */ /* 0x0003e8000e101d48 */
[----:B------:R2:W-:Y:S01]  /*ebb0*/  LDGSTS.E.BYPASS.LTC128B.128 [R212+0x1100], [R6.64], !P3 ;  /* 0x0110000006d47fae */ /* 0x0005e2000d901d48 */
[C---:B------:R-:W-:Y:S03]  /*ebc0*/  HMMA.16816.F32.BF16 R156, R8.reuse, R68, R24 ;  /* 0x00000044089c723c */ /* 0x040fe60000041818 */
[----:B------:R2:W-:Y:S04]  /*ebd0*/  LDGSTS.E.BYPASS.LTC128B.128 [R212+0x1900], [R4.64], !P2 ;  /* 0x0190000004d47fae */ /* 0x0005e8000d101d48 */
[----:B------:R3:W-:Y:S04]  /*ebe0*/  LDGSTS.E.BYPASS.LTC128B.128 [R212+0x2100], [R2.64], !P0 ;  /* 0x0210000002d47fae */ /* 0x0007e8000c101d48 */
[----:B------:R-:W-:Y:S04]  /*ebf0*/  LDSM.16.M88.4 R48, [R202+0x1800] ;  /* 0x00180000ca30783b */ /* 0x000fe80000000200 */
[----:B------:R-:W-:Y:S04]  /*ec00*/  LDSM.16.M88.4 R44, [R202+0x2000] ;  /* 0x00200000ca2c783b */ /* 0x000fe80000000200 */
[----:B------:R-:W-:Y:S04]  /*ec10*/  LDSM.16.M88.4 R20, [R202] ;  /* 0x00000000ca14783b */ /* 0x000fe80000000200 */
[----:B------:R-:W-:Y:S04]  /*ec20*/  LDSM.16.M88.4 R24, [R202+0x800] ;  /* 0x00080000ca18783b */ /* 0x000fe80000000200 */
[----:B------:R-:W-:Y:S04]  /*ec30*/  LDSM.16.M88.4 R40, [R202+0x1000] ;  /* 0x00100000ca28783b */ /* 0x000fe80000000200 */
[----:B--2---:R-:W2:Y:S04]  /*ec40*/  LDSM.16.M88.4 R4, [R204+0x2000] ;  /* 0x00200000cc04783b */ /* 0x004ea80000000200 */
[----:B-1----:R-:W1:Y:S01]  /*ec50*/  LDSM.16.M88.4 R12, [R204] ;  /* 0x00000000cc0c783b */ /* 0x002e620000000200 */
[C---:B------:R-:W-:Y:S03]  /*ec60*/  HMMA.16816.F32.BF16 R36, R8.reuse, R56, R108 ;  /* 0x000000380824723c */ /* 0x040fe6000004186c */
        /* <DEDUP_REMOVED lines=10> */
[C---:B--2---:R-:W-:Y:S08]  /*ed10*/  HMMA.16816.F32.BF16 R108, R4.reuse, R50, R80 ;  /* 0x00000032046c723c */ /* 0x044ff00000041850 */
        /* <DEDUP_REMOVED lines=9> */
[----:B------:R-:W-:Y:S07]  /*edb0*/  LDSM.16.M88.4 R4, [R205+0x2000] ;  /* 0x00200000cd04783b */ /* 0x000fee0000000200 */
[C---:B-1----:R-:W-:Y:S01]  /*edc0*/  HMMA.16816.F32.BF16 R76, R12.reuse, R20, R36 ;  /* 0x000000140c4c723c */ /* 0x042fe20000041824 */
[----:B------:R-:W1:Y:S07]  /*edd0*/  LDSM.16.M88.4 R36, [R199] ;  /* 0x00000000c724783b */ /* 0x000e6e0000000200 */
[C---:B------:R-:W-:Y:S01]  /*ede0*/  HMMA.16816.F32.BF16 R68, R12.reuse, R24, R32 ;  /* 0x000000180c44723c */ /* 0x040fe20000041820 */
[----:B------:R-:W2:Y:S07]  /*edf0*/  LDSM.16.M88.4 R32, [R199+0x800] ;  /* 0x00080000c720783b */ /* 0x000eae0000000200 */
[C---:B------:R-:W-:Y:S01]  /*ee00*/  HMMA.16816.F32.BF16 R72, R12.reuse, R22, R28 ;  /* 0x000000160c48723c */ /* 0x040fe2000004181c */
[----:B------:R-:W4:Y:S04]  /*ee10*/  LDSM.16.M88.4 R28, [R199+0x1000] ;  /* 0x00100000c71c783b */ /* 0x000f280000000200 */
[----:B------:R-:W5:Y:S03]  /*ee20*/  LDSM.16.M88.4 R20, [R199+0x2000] ;  /* 0x00200000c714783b */ /* 0x000f660000000200 */
[----:B------:R-:W-:Y:S01]  /*ee30*/  HMMA.16816.F32.BF16 R64, R12, R26, R52 ;  /* 0x0000001a0c40723c */ /* 0x000fe20000041834 */
[----:B------:R-:W1:Y:S01]  /*ee40*/  LDSM.16.M88.4 R24, [R199+0x1800] ;  /* 0x00180000c718783b */ /* 0x000e620000000200 */
[----:B------:R-:W-:Y:S01]  /*ee50*/  ISETP.GT.AND P0, PT, R181, R85, PT ;  /* 0x00000055b500720c */ /* 0x000fe20003f04270 */
        /* <DEDUP_REMOVED lines=10> */
[C---:B--2---:R-:W-:Y:S08]  /*ef00*/  HMMA.16816.F32.BF16 R132, R4.reuse, R34, R124 ;  /* 0x000000220484723c */ /* 0x044ff0000004187c */
[C---:B------:R-:W-:Y:S08]  /*ef10*/  HMMA.16816.F32.BF16 R136, R4.reuse, R32, R128 ;  /* 0x000000200488723c */ /* 0x040ff00000041880 */
[C---:B----4-:R-:W-:Y:S08]  /*ef20*/  HMMA.16816.F32.BF16 R124, R4.reuse, R30, R116 ;  /* 0x0000001e047c723c */ /* 0x050ff00000041874 */
[C---:B------:R-:W-:Y:S08]  /*ef30*/  HMMA.16816.F32.BF16 R128, R4.reuse, R28, R120 ;  /* 0x0000001c0480723c */ /* 0x040ff00000041878 */
[C---:B-----5:R-:W-:Y:S08]  /*ef40*/  HMMA.16816.F32.BF16 R116, R4.reuse, R20, R104 ;  /* 0x000000140474723c */ /* 0x060ff00000041868 */
[----:B------:R-:W-:Y:S08]  /*ef50*/  HMMA.16816.F32.BF16 R148, R4, R22, R80 ;  /* 0x000000160494723c */ /* 0x000ff00000041850 */
        /* <DEDUP_REMOVED lines=15> */
[----:B---3--:R-:W-:Y:S01]  /*f050*/  ISETP.NE.AND P5, PT, R190, 0x1, PT ;  /* 0x00000001be00780c */ /* 0x008fe20003fa5270 */
[----:B------:R-:W-:Y:S01]  /*f060*/  IMAD.MOV.U32 R213, RZ, RZ, RZ ;  /* 0x000000ffffd57224 */ /* 0x000fe200078e00ff */
[----:B------:R-:W-:-:S04]  /*f070*/  IADD3 R3, R188, R180, R189 ;  /* 0x000000b4bc037210 */ /* 0x000fc80007ffe0bd */
        /* <DEDUP_REMOVED lines=26> */
.L_x_1854:
        /* <DEDUP_REMOVED lines=24> */
.L_x_1855:
        /* <DEDUP_REMOVED lines=9> */
.L_x_1743:
[----:B---3--:R-:W-:Y:S05]  /*f430*/  BSYNC B0 ;  /* 0x0000000000007941 */ /* 0x008fea0003800000 */
.L_x_1742:
[----:B-1----:R-:W2:Y:S01]  /*f440*/  LDL R2, [R1+0x30] ;  /* 0x0000300001027983 */ /* 0x002ea20000100800 */
[----:B------:R-:W-:-:S03]  /*f450*/  IMAD.MOV.U32 R3, RZ, RZ, c[0x0][0x2c4] ;  /* 0x0000b100ff037624 */ /* 0x000fc600078e00ff */
[----:B------:R-:W2:Y:S04]  /*f460*/  LDL R0, [R1+0x60] ;  /* 0x0000600001007983 */ /* 0x000ea80000100800 */
[----:B------:R-:W3:Y:S01]  /*f470*/  LDL R4, [R1+0x34] ;  /* 0x0000340001047983 */ /* 0x000ee20000100800 */
[----:B------:R-:W-:-:S03]  /*f480*/  ISETP.NE.AND P0, PT, R3, 0x1, PT ;  /* 0x000000010300780c */ /* 0x000fc60003f05270 */
[----:B------:R-:W0:Y:S01]  /*f490*/  LDGDEPBAR ;  /* 0x00000000000079af */ /* 0x000e220000000000 */
[----:B--2---:R-:W-:-:S09]  /*f4a0*/  IMAD.IADD R0, R0, 0x1, R2 ;  /* 0x0000000100007824 */ /* 0x004fd200078e0202 */
[----:B------:R-:W-:Y:S01]  /*f4b0*/  @P0 IMAD.HI.U32 R3, R0, c[0x0][0x2c8], RZ ;  /* 0x0000b20000030a27 */ /* 0x000fe200078e00ff */
[C---:B---3--:R-:W-:Y:S02]  /*f4c0*/  IADD3 R2, -R4.reuse, 0x1, R92 ;  /* 0x0000000104027810 */ /* 0x048fe40007ffe15c */
[----:B------:R-:W-:Y:S02]  /*f4d0*/  IADD3 R5, -R4, R92, RZ ;  /* 0x0000005c04057210 */ /* 0x000fe40007ffe1ff */
[----:B------:R-:W-:Y:S01]  /*f4e0*/  @P0 SHF.R.U32.HI R0, RZ, c[0x0][0x2cc], R3 ;  /* 0x0000b300ff000a19 */ /* 0x000fe20000011603 */
[----:B------:R-:W-:Y:S01]  /*f4f0*/  IMAD.IADD R4, R2, 0x1, -R249 ;  /* 0x0000000102047824 */ /* 0x000fe200078e0af9 */
[----:B------:R-:W-:Y:S05]  /*f500*/  BRA.DIV ~URZ, `(.L_x_1746) ;  /* 0x0000f6127f007947 */ /* 0x000fea000b800000 */
[----:B------:R1:W2:Y:S02]  /*f510*/  SHFL.IDX PT, R2, R0, RZ, 0x1c1f ;  /* 0x001c1fff00027589 */ /* 0x0002a400000e0000 */
.L_x_1856:
[----:B--2---:R-:W-:-:S05]  /*f520*/  IMAD.IADD R2, R4, 0x1, R2 ;  /* 0x0000000104027824 */ /* 0x004fca00078e0202 */
[----:B------:R-:W-:-:S04]  /*f530*/  IMNMX R2, R5, R2, PT ;  /* 0x0000000205027217 */ /* 0x000fc80003800200 */
[C---:B------:R-:W-:Y:S02]  /*f540*/  ISETP.GT.AND P0, PT, R2.reuse, RZ, PT ;  /* 0x000000ff0200720c */ /* 0x040fe40003f04270 */
[----:B------:R-:W-:Y:S02]  /*f550*/  ISETP.GT.AND P1, PT, R2, 0x1, PT ;  /* 0x000000010200780c */ /* 0x000fe40003f24270 */
[----:B------:R-:W-:Y:S02]  /*f560*/  FSEL R10, R76, -INF , P0 ;  /* 0xff8000004c0a7808 */ /* 0x000fe40000000000 */
        /* <DEDUP_REMOVED lines=11> */
[----:B------:R-:W-:Y:S02]  /*f620*/  ISETP.GT.AND P0, PT, R2, 0x21, PT ;  /* 0x000000210200780c */ /* 0x000fe40003f04270 */
        /* <DEDUP_REMOVED lines=39> */
[C---:B------:R-:W-:Y:S02]  /*f8a0*/  ISETP.GT.AND P0, PT, R3.reuse, 0x29, PT ;  /* 0x000000290300780c */ /* 0x040fe40003f04270 */
[----:B------:R-:W-:Y:S02]  /*f8b0*/  ISETP.GT.AND P3, PT, R3, RZ, PT ;  /* 0x000000ff0300720c */ /* 0x000fe40003f64270 */
[----:B------:R-:W-:Y:S02]  /*f8c0*/  FSEL R13, R79, -INF , P2 ;  /* 0xff8000004f0d7808 */ /* 0x000fe40001000000 */
[----:B------:R-:W-:Y:S02]  /*f8d0*/  FSEL R17, R74, -INF , P1 ;  /* 0xff8000004a117808 */ /* 0x000fe40000800000 */
[----:B------:R-:W-:Y:S02]  /*f8e0*/  FSEL R100, R59, -INF , P0 ;  /* 0xff8000003b647808 */ /* 0x000fe40000000000 */
[----:B------:R-:W-:-:S02]  /*f8f0*/  ISETP.GT.AND P2, PT, R3, 0x11, PT ;  /* 0x000000110300780c */ /* 0x000fc40003f44270 */
[C---:B------:R-:W-:Y:S02]  /*f900*/  ISETP.GT.AND P1, PT, R3.reuse, 0x18, PT ;  /* 0x000000180300780c */ /* 0x040fe40003f24270 */
[C---:B------:R-:W-:Y:S02]  /*f910*/  ISETP.GT.AND P0, PT, R3.reuse, 0x39, PT ;  /* 0x000000390300780c */ /* 0x040fe40003f04270 */
[----:B------:R-:W-:Y:S02]  /*f920*/  FSEL R12, R78, -INF , P3 ;  /* 0xff8000004e0c7808 */ /* 0x000fe40001800000 */
[----:B------:R-:W-:Y:S02]  /*f930*/  ISETP.GT.AND P3, PT, R3, 0x10, PT ;  /* 0x000000100300780c */ /* 0x000fe40003f64270 */
[----:B------:R-:W-:Y:S02]  /*f940*/  FSEL R24, R71, -INF , P2 ;  /* 0xff80000047187808 */ /* 0x000fe40001000000 */
[----:B------:R-:W-:-:S02]  /*f950*/  FSEL R27, R66, -INF , P1 ;  /* 0xff800000421b7808 */ /* 0x000fc40000800000 */
[----:B------:R-:W-:Y:S02]  /*f960*/  FSEL R78, R51, -INF , P0 ;  /* 0xff800000334e7808 */ /* 0x000fe40000000000 */
[C---:B------:R-:W-:Y:S02]  /*f970*/  ISETP.GT.AND P2, PT, R3.reuse, 0x21, PT ;  /* 0x000000210300780c */ /* 0x040fe40003f44270 */
[C---:B------:R-:W-:Y:S02]  /*f980*/  ISETP.GT.AND P1, PT, R3.reuse, 0x28, PT ;  /* 0x000000280300780c */ /* 0x040fe40003f24270 */
[----:B------:R-:W-:Y:S02]  /*f990*/  ISETP.GT.AND P0, PT, R3, 0x41, PT ;  /* 0x000000410300780c */ /* 0x000fe40003f04270 */
[----:B------:R-:W-:Y:S02]  /*f9a0*/  IMNMX R2, R5, R2, PT ;  /* 0x0000000205027217 */ /* 0x000fe40003800200 */
[----:B------:R-:W-:-:S02]  /*f9b0*/  FSEL R20, R70, -INF , P3 ;  /* 0xff80000046147808 */ /* 0x000fc40001800000 */
[----:B------:R-:W-:Y:S02]  /*f9c0*/  ISETP.GT.AND P3, PT, R3, 0x20, PT ;  /* 0x000000200300780c */ /* 0x000fe40003f64270 */
[----:B------:R-:W-:Y:S02]  /*f9d0*/  FSEL R92, R63, -INF , P2 ;  /* 0xff8000003f5c7808 */ /* 0x000fe40001000000 */
[----:B------:R-:W-:Y:S02]  /*f9e0*/  FSEL R101, R58, -INF , P1 ;  /* 0xff8000003a657808 */ /* 0x000fe40000800000 */
[----:B------:R-:W-:Y:S02]  /*f9f0*/  FSEL R70, R43, -INF , P0 ;  /* 0xff8000002b467808 */ /* 0x000fe40000000000 */
[C---:B------:R-:W-:Y:S02]  /*fa00*/  ISETP.GT.AND P2, PT, R3.reuse, 0x31, PT ;  /* 0x000000310300780c */ /* 0x040fe40003f44270 */
[----:B------:R-:W-:-:S02]  /*fa10*/  ISETP.GT.AND P1, PT, R3, 0x38, PT ;  /* 0x000000380300780c */ /* 0x000fc40003f24270 */
[----:B------:R-:W-:Y:S02]  /*fa20*/  ISETP.GT.AND P0, PT, R2, RZ, PT ;  /* 0x000000ff0200720c */ /* 0x000fe40003f04270 */
[----:B------:R-:W-:Y:S02]  /*fa30*/  IMNMX R0, R5, R0, PT ;  /* 0x0000000005007217 */ /* 0x000fe40003800200 */
        /* <DEDUP_REMOVED lines=8> */
[----:B------:R-:W-:Y:S02]  /*fac0*/  FSEL R93, R54, -INF , P3 ;  /* 0xff800000365d7808 */ /* 0x000fe40001800000 */
[----:B------:R-:W-:-:S02]  /*fad0*/  ISETP.GT.AND P3, PT, R3, 0x48, PT ;  /* 0x000000480300780c */ /* 0x000fc40003f64270 */
[----:B------:R-:W-:Y:S02]  /*fae0*/  FSEL R73, R42, -INF , P1 ;  /* 0xff8000002a497808 */ /* 0x000fe40000800000 */
[----:B------:R-:W-:Y:S02]  /*faf0*/  FSEL R63, R23, -INF , P2 ;  /* 0xff800000173f7808 */ /* 0x000fe40001000000 */
[----:B------:R-:W-:Y:S02]  /*fb00*/  FSEL R26, R147, -INF , P0 ;  /* 0xff800000931a7808 */ /* 0x000fe40000000000 */
[----:B------:R-:W-:Y:S02]  /*fb10*/  ISETP.GT.AND P2, PT, R2, 0x1, PT ;  /* 0x000000010200780c */ /* 0x000fe40003f44270 */
[C---:B------:R-:W-:Y:S02]  /*fb20*/  ISETP.GT.AND P1, PT, R0.reuse, RZ, PT ;  /* 0x000000ff0000720c */ /* 0x040fe40003f24270 */
[----:B------:R-:W-:-:S02]  /*fb30*/  ISETP.GT.AND P0, PT, R0, 0x9, PT ;  /* 0x000000090000780c */ /* 0x000fc40003f04270 */
[----:B------:R-:W-:Y:S02]  /*fb40*/  FSEL R66, R22, -INF , P3 ;  /* 0xff80000016427808 */ /* 0x000fe40001800000 */
        /* <DEDUP_REMOVED lines=23> */
[----:B------:R-:W-:Y:S02]  /*fcc0*/  ISETP.GT.AND P2, PT, R2, 0x21, PT ;  /* 0x000000210200780c */ /* 0x000fe40003f44270 */
[----:B------:R-:W-:Y:S02]  /*fcd0*/  ISETP.GT.AND P1, PT, R0, 0x20, PT ;  /* 0x000000200000780c */ /* 0x000fe40003f24270 */
        /* <DEDUP_REMOVED lines=8> */
[----:B------:R-:W-:Y:S02]  /*fd60*/  ISETP.GT.AND P0, PT, R0, 0x31, PT ;  /* 0x000000310000780c */ /* 0x000fe40003f04270 */
        /* <DEDUP_REMOVED lines=17> */
[----:B------:R-:W-:Y:S02]  /*fe80*/  ISETP.GT.AND P3, PT, R0, 0x28, PT ;  /* 0x000000280000780c */ /* 0x000fe40003f64270 */
[----:B------:R-:W-:-:S02]  /*fe90*/  FMNMX.FTZ R3, R10, R11, !PT ;  /* 0x0000000b0a037209 */ /* 0x000fc40007810000 */
[----:B------:R-:W-:Y:S02]  /*fea0*/  FSEL R77, R120, -INF , P1 ;  /* 0xff800000784d7808 */ /* 0x000fe40000800000 */
[----:B------:R-:W-:Y:S02]  /*feb0*/  FSEL R72, R116, -INF , P2 ;  /* 0xff80000074487808 */ /* 0x000fe40001000000 */
[----:B------:R-:W-:Y:S02]  /*fec0*/  FSEL R79, R123, -INF , P0 ;  /* 0xff8000007b4f7808 */ /* 0x000fe40000000000 */
[----:B------:R-:W-:Y:S02]  /*fed0*/  FSEL R75, R126, -INF , P3 ;  /* 0xff8000007e4b7808 */ /* 0x000fe40001800000 */
[----:B------:R-:W-:Y:S02]  /*fee0*/  FSEL R57, R45, -INF , P4 ;  /* 0xff8000002d397808 */ /* 0x000fe40002000000 */
[----:B------:R-:W-:-:S02]  /*fef0*/  ISETP.GT.AND P1, PT, R0, 0x38, PT ;  /* 0x000000380000780c */ /* 0x000fc40003f24270 */
[----:B------:R-:W-:Y:S02]  /*ff00*/  ISETP.GT.AND P2, PT, R2, 0x48, PT ;  /* 0x000000480200780c */ /* 0x000fe40003f44270 */
[----:B------:R-:W-:Y:S02]  /*ff10*/  ISETP.GT.AND P0, PT, R0, 0x40, PT ;  /* 0x000000400000780c */ /* 0x000fe40003f04270 */
[C---:B------:R-:W-:Y:S02]  /*ff20*/  ISETP.GT.AND P3, PT, R2.reuse, 0x41, PT ;  /* 0x000000410200780c */ /* 0x040fe40003f64270 */
[----:B------:R-:W-:Y:S02]  /*ff30*/  ISETP.GT.AND P4, PT, R2, 0x49, PT ;  /* 0x000000490200780c */ /* 0x000fe40003f84270 */
[----:B------:R-:W-:Y:S02]  /*ff40*/  FMNMX.FTZ R2, R14, R3, !PT ;  /* 0x000000030e027209 */ /* 0x000fe40007810000 */
[----:B------:R-:W-:-:S02]  /*ff50*/  FSEL R82, R122, -INF , P1 ;  /* 0xff8000007a527808 */ /* 0x000fc40000800000 */
[----:B------:R-:W-:Y:S02]  /*ff60*/  FSEL R64, R148, -INF , P2 ;  /* 0xff80000094407808 */ /* 0x000fe40001000000 */
[----:B------:R-:W-:Y:S02]  /*ff70*/  FSEL R74, R118, -INF , P0 ;  /* 0xff800000764a7808 */ /* 0x000fe40000000000 */
[C---:B------:R-:W-:Y:S02]  /*ff80*/  ISETP.GT.AND P2, PT, R0.reuse, 0x41, PT ;  /* 0x000000410000780c */ /* 0x040fe40003f44270 */
[C---:B------:R-:W-:Y:S02]  /*ff90*/  ISETP.GT.AND P1, PT, R0.reuse, 0x48, PT ;  /* 0x000000480000780c */ /* 0x040fe40003f24270 */
[----:B------:R-:W-:Y:S02]  /*ffa0*/  ISETP.GT.AND P0, PT, R0, 0x49, PT ;  /* 0x000000490000780c */ /* 0x000fe40003f04270 */
        /* <DEDUP_REMOVED lines=58> */
[----:B------:R-:W-:Y:S02]  /*10350*/  FSEL R65, R117, -INF , P3 ;  /* 0xff80000075417808 */ /* 0x000fe40001800000 */
        /* <DEDUP_REMOVED lines=35> */
.L_x_1857:
[C---:B------:R-:W-:Y:S01]  /*10590*/  FMUL.FTZ R0, R89.reuse, c[0x0][0x2d0] ;  /* 0x0000b40059007a20 */ /* 0x040fe20000410000 */
[----:B------:R-:W-:Y:S01]  /*105a0*/  FSETP.NEU.FTZ.AND P0, PT, R89, -INF , PT ;  /* 0xff8000005900780b */ /* 0x000fe20003f1d000 */
[----:B------:R-:W2:Y:S03]  /*105b0*/  LDL R223, [R1+0x30] ;  /* 0x0000300001df7983 */ /* 0x000ea60000100800 */
[----:B------:R-:W-:Y:S01]  /*105c0*/  FSEL R4, R0, RZ, P0 ;  /* 0x000000ff00047208 */ /* 0x000fe20000000000 */
[----:B------:R-:W3:Y:S01]  /*105d0*/  LDL R222, [R1+0x38] ;  /* 0x0000380001de7983 */ /* 0x000ee20000100800 */
[C---:B------:R-:W-:Y:S01]  /*105e0*/  FMUL.FTZ R3, R88.reuse, c[0x0][0x2d0] ;  /* 0x0000b40058037a20 */ /* 0x040fe20000410000 */
[----:B------:R-:W-:Y:S01]  /*105f0*/  FSETP.NEU.FTZ.AND P0, PT, R88, -INF , PT ;  /* 0xff8000005800780b */ /* 0x000fe20003f1d000 */
[----:B------:R-:W-:Y:S01]  /*10600*/  WARPSYNC 0xffffffff ;  /* 0xffffffff00007948 */ /* 0x000fe20003800000 */
[--C-:B------:R-:W-:Y:S01]  /*10610*/  FFMA.FTZ R0, R10, c[0x0][0x2d0], -R4.reuse ;  /* 0x0000b4000a007a23 */ /* 0x100fe20000010804 */
[----:B----4-:R-:W-:Y:S01]  /*10620*/  FMNMX.FTZ R68, R9, R8, !PT ;  /* 0x0000000809447209 */ /* 0x010fe20007810000 */
[--C-:B------:R-:W-:Y:S01]  /*10630*/  FFMA.FTZ R2, R25, c[0x0][0x2d0], -R4.reuse ;  /* 0x0000b40019027a23 */ /* 0x100fe20000010804 */
[----:B------:R-:W-:Y:S01]  /*10640*/  FSEL R3, R3, RZ, P0 ;  /* 0x000000ff03037208 */ /* 0x000fe20000000000 */
[----:B------:R1:W-:Y:S01]  /*10650*/  MUFU.EX2 R125, R0 ;  /* 0x00000000007d7308 */ /* 0x0003e20000000800 */
[----:B------:R-:W-:Y:S01]  /*10660*/  FSETP.NEU.FTZ.AND P0, PT, R85, -INF , PT ;  /* 0xff8000005500780b */ /* 0x000fe20003f1d000 */
[----:B------:R-:W4:Y:S01]  /*10670*/  LDSM.16.MT88.4 R48, [R197] ;  /* 0x00000000c530783b */ /* 0x000f220000004200 */
[--C-:B------:R-:W-:Y:S01]  /*10680*/  FFMA.FTZ R117, R113, c[0x0][0x2d0], -R4.reuse ;  /* 0x0000b40071757a23 */ /* 0x100fe20000010804 */
[----:B------:R-:W-:Y:S01]  /*10690*/  MOV R224, c[0x0][0x2c4] ;  /* 0x0000b10000e07a02 */ /* 0x000fe20000000f00 */
[----:B------:R-:W-:Y:S01]  /*106a0*/  FFMA.FTZ R5, R27, c[0x0][0x2d0], -R3 ;  /* 0x0000b4001b057a23 */ /* 0x000fe20000010803 */
[----:B------:R-:W5:Y:S01]  /*106b0*/  LDSM.16.MT88.4 R44, [R197+0x800] ;  /* 0x00080000c52c783b */ /* 0x000f620000004200 */
[--C-:B------:R-:W-:Y:S01]  /*106c0*/  FFMA.FTZ R116, R112, c[0x0][0x2d0], -R4.reuse ;  /* 0x0000b40070747a23 */ /* 0x100fe20000010804 */
[----:B------:R1:W-:Y:S01]  /*106d0*/  MUFU.EX2 R218, R2 ;  /* 0x0000000200da7308 */ /* 0x0003e20000000800 */
[--C-:B------:R-:W-:Y:S01]  /*106e0*/  FFMA.FTZ R111, R111, c[0x0][0x2d0], -R4.reuse ;  /* 0x0000b4006f6f7a23 */ /* 0x100fe20000010804 */
[----:B------:R-:W-:Y:S01]  /*106f0*/  LDSM.16.MT88.4 R40, [R201+0x800] ;  /* 0x00080000c928783b */ /* 0x000fe20000004200 */
[--C-:B------:R-:W-:Y:S01]  /*10700*/  FFMA.FTZ R110, R110, c[0x0][0x2d0], -R4.reuse ;  /* 0x0000b4006e6e7a23 */ /* 0x100fe20000010804 */
[----:B------:R-:W-:Y:S01]  /*10710*/  ISETP.NE.AND P1, PT, R224, 0x1, PT ;  /* 0x00000001e000780c */ /* 0x000fe20003f25270 */
[----:B------:R-:W-:-:S02]  /*10720*/  FFMA.FTZ R146, R109, c[0x0][0x2d0], -R4 ;  /* 0x0000b4006d927a23 */ /* 0x000fc40000010804 */
[--C-:B------:R-:W-:Y:S01]  /*10730*/  FFMA.FTZ R145, R108, c[0x0][0x2d0], -R4.reuse ;  /* 0x0000b4006c917a23 */ /* 0x100fe20000010804 */
[----:B------:R4:W-:Y:S01]  /*10740*/  MUFU.EX2 R214, R5 ;  /* 0x0000000500d67308 */ /* 0x0009e20000000800 */
[--C-:B-1----:R-:W-:Y:S02]  /*10750*/  FFMA.FTZ R0, R11, c[0x0][0x2d0], -R4.reuse ;  /* 0x0000b4000b007a23 */ /* 0x102fe40000010804 */
[--C-:B------:R-:W-:Y:S02]  /*10760*/  FFMA.FTZ R144, R107, c[0x0][0x2d0], -R4.reuse ;  /* 0x0000b4006b907a23 */ /* 0x100fe40000010804 */
[--C-:B------:R-:W-:Y:S02]  /*10770*/  FFMA.FTZ R119, R106, c[0x0][0x2d0], -R4.reuse ;  /* 0x0000b4006a777a23 */ /* 0x100fe40000010804 */
[----:B------:R-:W-:Y:S01]  /*10780*/  FFMA.FTZ R167, R105, c[0x0][0x2d0], -R4 ;  /* 0x0000b40069a77a23 */ /* 0x000fe20000010804 */
[----:B------:R1:W-:Y:S01]  /*10790*/  MUFU.EX2 R124, R0 ;  /* 0x00000000007c7308 */ /* 0x0003e20000000800 */
[----:B------:R-:W-:-:S02]  /*107a0*/  FMUL.FTZ R2, R85, c[0x0][0x2d0] ;  /* 0x0000b40055027a20 */ /* 0x000fc40000410000 */
[--C-:B------:R-:W-:Y:S02]  /*107b0*/  FFMA.FTZ R171, R104, c[0x0][0x2d0], -R4.reuse ;  /* 0x0000b40068ab7a23 */ /* 0x100fe40000010804 */
[--C-:B------:R-:W-:Y:S01]  /*107c0*/  FFMA.FTZ R170, R103, c[0x0][0x2d0], -R4.reuse ;  /* 0x0000b40067aa7a23 */ /* 0x100fe20000010804 */
[----:B------:R-:W-:Y:S01]  /*107d0*/  FSEL R2, R2, RZ, P0 ;  /* 0x000000ff02027208 */ /* 0x000fe20000000000 */
[----:B------:R-:W-:Y:S01]  /*107e0*/  FFMA.FTZ R169, R102, c[0x0][0x2d0], -R4 ;  /* 0x0000b40066a97a23 */ /* 0x000fe20000010804 */
[----:B------:R-:W-:Y:S01]  /*107f0*/  FSETP.NEU.FTZ.AND P0, PT, R68, -INF , PT ;  /* 0xff8000004400780b */ /* 0x000fe20003f1d000 */
[--C-:B------:R-:W-:Y:S01]  /*10800*/  FFMA.FTZ R164, R70, c[0x0][0x2d0], -R3.reuse ;  /* 0x0000b40046a47a23 */ /* 0x100fe20000010803 */
[----:B------:R-:W-:Y:S01]  /*10810*/  MUFU.EX2 R117, R117 ;  /* 0x0000007500757308 */ /* 0x000fe20000000800 */
[----:B----4-:R-:W-:Y:S02]  /*10820*/  FFMA.FTZ R5, R36, c[0x0][0x2d0], -R2 ;  /* 0x0000b40024057a23 */ /* 0x010fe40000010802 */
[----:B------:R-:W-:-:S02]  /*10830*/  FFMA.FTZ R168, R66, c[0x0][0x2d0], -R3 ;  /* 0x0000b40042a87a23 */ /* 0x000fc40000010803 */
[----:B------:R-:W-:Y:S02]  /*10840*/  FFMA.FTZ R70, R62, c[0x0][0x2d0], -R2 ;  /* 0x0000b4003e467a23 */ /* 0x000fe40000010802 */
[----:B-1----:R-:W-:Y:S01]  /*10850*/  FFMA.FTZ R0, R14, c[0x0][0x2d0], -R4 ;  /* 0x0000b4000e007a23 */ /* 0x002fe20000010804 */
[----:B------:R-:W-:Y:S01]  /*10860*/  MUFU.EX2 R195, R5 ;  /* 0x0000000500c37308 */ /* 0x000fe20000000800 */
[--C-:B------:R-:W-:Y:S02]  /*10870*/  FFMA.FTZ R66, R61, c[0x0][0x2d0], -R2.reuse ;  /* 0x0000b4003d427a23 */ /* 0x100fe40000010802 */
[--C-:B------:R-:W-:Y:S02]  /*10880*/  FFMA.FTZ R158, R58, c[0x0][0x2d0], -R2.reuse ;  /* 0x0000b4003a9e7a23 */ /* 0x100fe40000010802 */
        /* <DEDUP_REMOVED lines=8> */
[----:B------:R-:W-:Y:S02]  /*10910*/  FFMA.FTZ R179, R55, c[0x0][0x2d0], -R2 ;  /* 0x0000b40037b37a23 */ /* 0x000fe40000010802 */
[--C-:B------:R-:W-:Y:S02]  /*10920*/  FFMA.FTZ R84, R94, c[0x0][0x2d0], -R3.reuse ;  /* 0x0000b4005e547a23 */ /* 0x100fe40000010803 */
[----:B------:R-:W-:-:S02]  /*10930*/  FFMA.FTZ R104, R92, c[0x0][0x2d0], -R3 ;  /* 0x0000b4005c687a23 */ /* 0x000fc40000010803 */
[--C-:B------:R-:W-:Y:S01]  /*10940*/  FFMA.FTZ R94, R101, c[0x0][0x2d0], -R3.reuse ;  /* 0x0000b400655e7a23 */ /* 0x100fe20000010803 */
[----:B------:R-:W-:Y:S01]  /*10950*/  MUFU.EX2 R116, R116 ;  /* 0x0000007400747308 */ /* 0x000fe20000000800 */
[----:B-1----:R-:W-:Y:S02]  /*10960*/  FFMA.FTZ R0, R15, c[0x0][0x2d0], -R4 ;  /* 0x0000b4000f007a23 */ /* 0x002fe40000010804 */
[--C-:B------:R-:W-:Y:S02]  /*10970*/  FFMA.FTZ R92, R100, c[0x0][0x2d0], -R3.reuse ;  /* 0x0000b400645c7a23 */ /* 0x100fe40000010803 */
[--C-:B------:R-:W-:Y:S02]  /*10980*/  FFMA.FTZ R174, R63, c[0x0][0x2d0], -R3.reuse ;  /* 0x0000b4003fae7a23 */ /* 0x100fe40000010803 */
[--C-:B------:R-:W-:Y:S01]  /*10990*/  FFMA.FTZ R93, R93, c[0x0][0x2d0], -R3.reuse ;  /* 0x0000b4005d5d7a23 */ /* 0x100fe20000010803 */
[----:B------:R1:W-:Y:S01]  /*109a0*/  MUFU.EX2 R163, R0 ;  /* 0x0000000000a37308 */ /* 0x0003e20000000800 */
[----:B------:R-:W-:-:S02]  /*109b0*/  FFMA.FTZ R91, R91, c[0x0][0x2d0], -R3 ;  /* 0x0000b4005b5b7a23 */ /* 0x000fc40000010803 */
[--C-:B------:R-:W-:Y:S02]  /*109c0*/  FFMA.FTZ R118, R81, c[0x0][0x2d0], -R3.reuse ;  /* 0x0000b40051767a23 */ /* 0x100fe40000010803 */
[--C-:B------:R-:W-:Y:S02]  /*109d0*/  FFMA.FTZ R147, R78, c[0x0][0x2d0], -R3.reuse ;  /* 0x0000b4004e937a23 */ /* 0x100fe40000010803 */
[----:B------:R-:W-:Y:S01]  /*109e0*/  FFMA.FTZ R165, R73, c[0x0][0x2d0], -R3 ;  /* 0x0000b40049a57a23 */ /* 0x000fe20000010803 */
[----:B------:R-:W-:Y:S01]  /*109f0*/  MUFU.EX2 R185, R144 ;  /* 0x0000009000b97308 */ /* 0x000fe20000000800 */
[----:B-1----:R-:W-:-:S07]  /*10a00*/  FFMA.FTZ R0, R16, c[0x0][0x2d0], -R4 ;  /* 0x0000b40010007a23 */ /* 0x002fce0000010804 */
[----:B------:R-:W-:Y:S08]  /*10a10*/  MUFU.EX2 R186, R119 ;  /* 0x0000007700ba7308 */ /* 0x000ff00000000800 */
[----:B------:R1:W-:Y:S02]  /*10a20*/  MUFU.EX2 R166, R0 ;  /* 0x0000000000a67308 */ /* 0x0003e40000000800 */
[----:B-1----:R-:W-:-:S06]  /*10a30*/  FFMA.FTZ R0, R18, c[0x0][0x2d0], -R4 ;  /* 0x0000b40012007a23 */ /* 0x002fcc0000010804 */
[----:B------:R1:W4:Y:S02]  /*10a40*/  MUFU.EX2 R184, R0 ;  /* 0x0000000000b87308 */ /* 0x0003240000000800 */
[----:B-1----:R-:W-:-:S06]  /*10a50*/  FFMA.FTZ R0, R28, c[0x0][0x2d0], -R4 ;  /* 0x0000b4001c007a23 */ /* 0x002fcc0000010804 */
[----:B------:R1:W1:Y:S02]  /*10a60*/  MUFU.EX2 R219, R0 ;  /* 0x0000000000db7308 */ /* 0x0002640000000800 */
[----:B-1----:R-:W-:Y:S01]  /*10a70*/  FFMA.FTZ R0, R12, c[0x0][0x2d0], -R3 ;  /* 0x0000b4000c007a23 */ /* 0x002fe20000010803 */
[----:B----4-:R-:W-:Y:S02]  /*10a80*/  F2FP.BF16.PACK_AB R12, R184, R166 ;  /* 0x000000a6b80c723e */ /* 0x010fe400000010ff */
[----:B------:R-:W-:-:S03]  /*10a90*/  F2FP.BF16.PACK_AB R14, R219, R218 ;  /* 0x000000dadb0e723e */ /* 0x000fc600000010ff */
[----:B------:R1:W-:Y:S02]  /*10aa0*/  MUFU.EX2 R7, R0 ;  /* 0x0000000000077308 */ /* 0x0003e40000000800 */
[----:B-1----:R-:W-:-:S06]  /*10ab0*/  FFMA.FTZ R0, R13, c[0x0][0x2d0], -R3 ;  /* 0x0000b4000d007a23 */ /* 0x002fcc0000010803 */
[----:B------:R1:W-:Y:S02]  /*10ac0*/  MUFU.EX2 R6, R0 ;  /* 0x0000000000067308 */ /* 0x0003e40000000800 */
[----:B-1----:R-:W-:-:S06]  /*10ad0*/  FFMA.FTZ R0, R17, c[0x0][0x2d0], -R3 ;  /* 0x0000b40011007a23 */ /* 0x002fcc0000010803 */
[----:B------:R1:W-:Y:S02]  /*10ae0*/  MUFU.EX2 R159, R0 ;  /* 0x00000000009f7308 */ /* 0x0003e40000000800 */
[----:B-1----:R-:W-:-:S06]  /*10af0*/  FFMA.FTZ R0, R19, c[0x0][0x2d0], -R3 ;  /* 0x0000b40013007a23 */ /* 0x002fcc0000010803 */
[----:B------:R1:W-:Y:S02]  /*10b00*/  MUFU.EX2 R160, R0 ;  /* 0x0000000000a07308 */ /* 0x0003e40000000800 */
[----:B-1----:R-:W-:Y:S01]  /*10b10*/  FFMA.FTZ R0, R20, c[0x0][0x2d0], -R3 ;  /* 0x0000b40014007a23 */ /* 0x002fe20000010803 */
[----:B------:R-:W-:-:S05]  /*10b20*/  F2FP.BF16.PACK_AB R20, R124, R125 ;  /* 0x0000007d7c14723e */ /* 0x000fca00000010ff */
[----:B------:R1:W-:Y:S02]  /*10b30*/  MUFU.EX2 R161, R0 ;  /* 0x0000000000a17308 */ /* 0x0003e40000000800 */
[----:B-1----:R-:W-:-:S06]  /*10b40*/  FFMA.FTZ R0, R24, c[0x0][0x2d0], -R3 ;  /* 0x0000b40018007a23 */ /* 0x002fcc0000010803 */
[----:B------:R1:W4:Y:S02]  /*10b50*/  MUFU.EX2 R183, R0 ;  /* 0x0000000000b77308 */ /* 0x0003240000000800 */
[----:B-1----:R-:W-:Y:S01]  /*10b60*/  FFMA.FTZ R0, R30, c[0x0][0x2d0], -R3 ;  /* 0x0000b4001e007a23 */ /* 0x002fe20000010803 */
[----:B----4-:R-:W-:-:S05]  /*10b70*/  F2FP.BF16.PACK_AB R13, R183, R161 ;  /* 0x000000a1b70d723e */ /* 0x010fca00000010ff */
[----:B------:R1:W4:Y:S02]  /*10b80*/  MUFU.EX2 R217, R0 ;  /* 0x0000000000d97308 */ /* 0x0003240000000800 */
[----:B-1----:R-:W-:Y:S01]  /*10b90*/  FFMA.FTZ R0, R21, c[0x0][0x2d0], -R2 ;  /* 0x0000b40015007a23 */ /* 0x002fe20000010802 */
[----:B------:R-:W-:Y:S02]  /*10ba0*/  F2FP.BF16.PACK_AB R21, R6, R7 ;  /* 0x000000070615723e */ /* 0x000fe400000010ff */
[----:B----4-:R-:W-:-:S03]  /*10bb0*/  F2FP.BF16.PACK_AB R15, R217, R214 ;  /* 0x000000d6d90f723e */ /* 0x010fc600000010ff */
[----:B------:R1:W-:Y:S02]  /*10bc0*/  MUFU.EX2 R152, R0 ;  /* 0x0000000000987308 */ /* 0x0003e40000000800 */
[----:B-1----:R-:W-:Y:S01]  /*10bd0*/  FFMA.FTZ R0, R22, c[0x0][0x2d0], -R2 ;  /* 0x0000b40016007a23 */ /* 0x002fe20000010802 */
[----:B------:R-:W-:-:S05]  /*10be0*/  F2FP.BF16.PACK_AB R22, R163, R162 ;  /* 0x000000a2a316723e */ /* 0x000fca00000010ff */
[----:B------:R1:W4:Y:S02]  /*10bf0*/  MUFU.EX2 R151, R0 ;  /* 0x0000000000977308 */ /* 0x0003240000000800 */
[----:B-1----:R-:W-:Y:S01]  /*10c00*/  FFMA.FTZ R0, R29, c[0x0][0x2d0], -R2 ;  /* 0x0000b4001d007a23 */ /* 0x002fe20000010802 */
[----:B----4-:R-:W-:Y:S01]  /*10c10*/  F2FP.BF16.PACK_AB R16, R151, R152 ;  /* 0x000000989710723e */ /* 0x010fe200000010ff */
[----:B------:R-:W-:-:S04]  /*10c20*/  FADD.FTZ R3, R152, R151 ;  /* 0x0000009798037221 */ /* 0x000fc80000010000 */
[----:B------:R1:W4:Y:S08]  /*10c30*/  MUFU.EX2 R153, R0 ;  /* 0x0000000000997308 */ /* 0x0003300000000800 */
[----:B------:R-:W-:Y:S01]  /*10c40*/  MUFU.EX2 R151, R66 ;  /* 0x0000004200977308 */ /* 0x000fe20000000800 */
[----:B-1----:R-:W-:Y:S02]  /*10c50*/  FFMA.FTZ R0, R31, c[0x0][0x2d0], -R2 ;  /* 0x0000b4001f007a23 */ /* 0x002fe40000010802 */
[----:B----4-:R-:W-:-:S05]  /*10c60*/  FADD.FTZ R3, R153, R3 ;  /* 0x0000000399037221 */ /* 0x010fca0000010000 */
[----:B------:R1:W4:Y:S02]  /*10c70*/  MUFU.EX2 R155, R0 ;  /* 0x00000000009b7308 */ /* 0x0003240000000800 */
[----:B-1----:R-:W-:Y:S01]  /*10c80*/  FFMA.FTZ R0, R32, c[0x0][0x2d0], -R2 ;  /* 0x0000b40020007a23 */ /* 0x002fe20000010802 */
[C---:B----4-:R-:W-:Y:S01]  /*10c90*/  F2FP.BF16.PACK_AB R18, R155.reuse, R153 ;  /* 0x000000999b12723e */ /* 0x050fe200000010ff */
[----:B------:R-:W-:-:S04]  /*10ca0*/  FADD.FTZ R3, R155, R3 ;  /* 0x000000039b037221 */ /* 0x000fc80000010000 */
[----:B------:R1:W4:Y:S08]  /*10cb0*/  MUFU.EX2 R173, R0 ;  /* 0x0000000000ad7308 */ /* 0x0003300000000800 */
[----:B------:R-:W-:Y:S01]  /*10cc0*/  MUFU.EX2 R155, R94 ;  /* 0x0000005e009b7308 */ /* 0x000fe20000000800 */
[----:B-1----:R-:W-:-:S07]  /*10cd0*/  FFMA.FTZ R0, R33, c[0x0][0x2d0], -R2 ;  /* 0x0000b40021007a23 */ /* 0x002fce0000010802 */
[----:B------:R-:W-:Y:S01]  /*10ce0*/  MUFU.EX2 R94, R156 ;  /* 0x0000009c005e7308 */ /* 0x000fe20000000800 */
[----:B----4-:R-:W-:-:S07]  /*10cf0*/  FADD.FTZ R3, R173, R3 ;  /* 0x00000003ad037221 */ /* 0x010fce0000010000 */
[----:B------:R1:W4:Y:S02]  /*10d00*/  MUFU.EX2 R192, R0 ;  /* 0x0000000000c07308 */ /* 0x0003240000000800 */
[----:B-1----:R-:W-:Y:S02]  /*10d10*/  FFMA.FTZ R0, R34, c[0x0][0x2d0], -R2 ;  /* 0x0000b40022007a23 */ /* 0x002fe40000010802 */
[----:B----4-:R-:W-:-:S04]  /*10d20*/  FADD.FTZ R3, R192, R3 ;  /* 0x00000003c0037221 */ /* 0x010fc80000010000 */
[----:B------:R1:W-:Y:S02]  /*10d30*/  MUFU.EX2 R194, R0 ;  /* 0x0000000000c27308 */ /* 0x0003e40000000800 */
[----:B-1----:R-:W-:-:S05]  /*10d40*/  FMUL.FTZ R0, R68, c[0x0][0x2d0] ;  /* 0x0000b40044007a20 */ /* 0x002fca0000410000 */
[----:B------:R-:W-:-:S05]  /*10d50*/  FSEL R0, R0, RZ, P0 ;  /* 0x000000ff00007208 */ /* 0x000fca0000000000 */
[--C-:B------:R-:W-:Y:S01]  /*10d60*/  FFMA.FTZ R5, R23, c[0x0][0x2d0], -R0.reuse ;  /* 0x0000b40017057a23 */ /* 0x100fe20000010800 */
[----:B------:R-:W-:Y:S01]  /*10d70*/  F2FP.BF16.PACK_AB R23, R160, R159 ;  /* 0x0000009fa017723e */ /* 0x000fe200000010ff */
[--C-:B------:R-:W-:Y:S02]  /*10d80*/  FFMA.FTZ R175, R52, c[0x0][0x2d0], -R0.reuse ;  /* 0x0000b40034af7a23 */ /* 0x100fe40000010800 */
[----:B------:R1:W-:Y:S01]  /*10d90*/  MUFU.EX2 R115, R5 ;  /* 0x0000000500737308 */ /* 0x0003e20000000800 */
[--C-:B------:R-:W-:Y:S02]  /*10da0*/  FFMA.FTZ R176, R56, c[0x0][0x2d0], -R0.reuse ;  /* 0x0000b40038b07a23 */ /* 0x100fe40000010800 */
[--C-:B------:R-:W-:Y:S01]  /*10db0*/  FFMA.FTZ R150, R90, c[0x0][0x2d0], -R0.reuse ;  /* 0x0000b4005a967a23 */ /* 0x100fe20000010800 */
[----:B------:R-:W-:Y:S01]  /*10dc0*/  HMMA.16816.F32.BF16 R8, R20, R48, RZ ;  /* 0x000000301408723c */ /* 0x000fe200000418ff */
[--C-:B------:R-:W-:Y:S02]  /*10dd0*/  FFMA.FTZ R149, R83, c[0x0][0x2d0], -R0.reuse ;  /* 0x0000b40053957a23 */ /* 0x100fe40000010800 */
[----:B------:R-:W-:-:S02]  /*10de0*/  FFMA.FTZ R90, R82, c[0x0][0x2d0], -R0 ;  /* 0x0000b400525a7a23 */ /* 0x000fc40000010800 */
[--C-:B------:R-:W-:Y:S02]  /*10df0*/  FFMA.FTZ R178, R74, c[0x0][0x2d0], -R0.reuse ;  /* 0x0000b4004ab27a23 */ /* 0x100fe40000010800 */
[--C-:B------:R-:W-:Y:S02]  /*10e00*/  FFMA.FTZ R177, R67, c[0x0][0x2d0], -R0.reuse ;  /* 0x0000b40043b17a23 */ /* 0x100fe40000010800 */
[--C-:B-1----:R-:W-:Y:S02]  /*10e10*/  FFMA.FTZ R5, R26, c[0x0][0x2d0], -R0.reuse ;  /* 0x0000b4001a057a23 */ /* 0x102fe40000010800 */
[----:B------:R-:W1:Y:S02]  /*10e20*/  LDSM.16.MT88.4 R24, [R201] ;  /* 0x00000000c918783b */ /* 0x000e640000004200 */
[----:B------:R4:W2:Y:S11]  /*10e30*/  MUFU.EX2 R114, R5 ;  /* 0x0000000500727308 */ /* 0x0008b60000000800 */
[----:B-----5:R-:W-:Y:S07]  /*10e40*/  HMMA.16816.F32.BF16 R120, R12, R44, R8 ;  /* 0x0000002c0c78723c */ /* 0x020fee0000041808 */
[----:B------:R-:W-:Y:S01]  /*10e50*/  F2FP.BF16.PACK_AB R8, R192, R173 ;  /* 0x000000adc008723e */ /* 0x000fe200000010ff */
[----:B----4-:R-:W-:Y:S01]  /*10e60*/  FFMA.FTZ R5, R35, c[0x0][0x2d0], -R0 ;  /* 0x0000b40023057a23 */ /* 0x010fe20000010800 */
[----:B--2---:R-:W-:-:S02]  /*10e70*/  F2FP.BF16.PACK_AB R17, R114, R115 ;  /* 0x000000737211723e */ /* 0x004fc400000010ff */
[----:B------:R-:W-:Y:S01]  /*10e80*/  F2FP.BF16.PACK_AB R10, R195, R194 ;  /* 0x000000c2c30a723e */ /* 0x000fe200000010ff */
[----:B------:R2:W-:Y:S02]  /*10e90*/  MUFU.EX2 R148, R5 ;  /* 0x0000000500947308 */ /* 0x0005e40000000800 */
[--C-:B--2---:R-:W-:Y:S01]  /*10ea0*/  FFMA.FTZ R5, R37, c[0x0][0x2d0], -R0.reuse ;  /* 0x0000b40025057a23 */ /* 0x104fe20000010800 */
[----:B-1----:R-:W-:Y:S05]  /*10eb0*/  HMMA.16816.F32.BF16 R32, R20, R24, RZ ;  /* 0x000000181420723c */ /* 0x002fea00000418ff */
[----:B------:R1:W2:Y:S02]  /*10ec0*/  MUFU.EX2 R172, R5 ;  /* 0x0000000500ac7308 */ /* 0x0002a40000000800 */
[----:B-1----:R-:W-:Y:S01]  /*10ed0*/  FFMA.FTZ R5, R38, c[0x0][0x2d0], -R0 ;  /* 0x0000b40026057a23 */ /* 0x002fe20000010800 */
[----:B--2---:R-:W-:-:S05]  /*10ee0*/  F2FP.BF16.PACK_AB R19, R172, R148 ;  /* 0x00000094ac13723e */ /* 0x004fca00000010ff */
[----:B------:R1:W-:Y:S11]  /*10ef0*/  MUFU.EX2 R190, R5 ;  /* 0x0000000500be7308 */ /* 0x0003f60000000800 */
[----:B------:R-:W-:Y:S08]  /*10f00*/  HMMA.16816.F32.BF16 R140, R12, R40, R32 ;  /* 0x000000280c8c723c */ /* 0x000ff00000041820 */
[----:B------:R-:W-:Y:S01]  /*10f10*/  HMMA.16816.F32.BF16 R28, R16, R24, RZ ;  /* 0x00000018101c723c */ /* 0x000fe200000418ff */
[----:B-1----:R-:W-:-:S07]  /*10f20*/  FFMA.FTZ R5, R39, c[0x0][0x2d0], -R0 ;  /* 0x0000b40027057a23 */ /* 0x002fce0000010800 */
[----:B------:R-:W-:Y:S01]  /*10f30*/  HMMA.16816.F32.BF16 R36, R16, R48, RZ ;  /* 0x000000301024723c */ /* 0x000fe200000418ff */
[----:B------:R-:W-:Y:S01]  /*10f40*/  FADD.FTZ R24, R7, R6 ;  /* 0x0000000607187221 */ /* 0x000fe20000010000 */
[----:B------:R1:W2:Y:S02]  /*10f50*/  MUFU.EX2 R191, R5 ;  /* 0x0000000500bf7308 */ /* 0x0002a40000000800 */
[----:B-1----:R-:W-:Y:S01]  /*10f60*/  FFMA.FTZ R5, R53, c[0x0][0x2d0], -R0 ;  /* 0x0000b40035057a23 */ /* 0x002fe20000010800 */
[----:B--2---:R-:W-:-:S05]  /*10f70*/  F2FP.BF16.PACK_AB R9, R191, R190 ;  /* 0x000000bebf09723e */ /* 0x004fca00000010ff */
        /* <DEDUP_REMOVED lines=8> */
[----:B------:R-:W2:Y:S01]  /*11000*/  LDSM.16.MT88.4 R28, [R198+0x800] ;  /* 0x00080000c61c783b */ /* 0x000ea20000004200 */
[----:B------:R-:W-:Y:S01]  /*11010*/  FFMA.FTZ R44, R59, c[0x0][0x2d0], -R2 ;  /* 0x0000b4003b2c7a23 */ /* 0x000fe20000010802 */
[----:B------:R-:W-:Y:S01]  /*11020*/  MUFU.EX2 R153, R45 ;  /* 0x0000002d00997308 */ /* 0x000fe20000000800 */
[----:B------:R-:W-:-:S03]  /*11030*/  FADD.FTZ R2, R125, R124 ;  /* 0x0000007c7d027221 */ /* 0x000fc60000010000 */
[--C-:B------:R-:W-:Y:S02]  /*11040*/  FFMA.FTZ R40, R71, c[0x0][0x2d0], -R0.reuse ;  /* 0x0000b40047287a23 */ /* 0x100fe40000010800 */
[--C-:B------:R-:W-:Y:S02]  /*11050*/  FFMA.FTZ R41, R69, c[0x0][0x2d0], -R0.reuse ;  /* 0x0000b40045297a23 */ /* 0x100fe40000010800 */
[----:B------:R-:W-:Y:S01]  /*11060*/  FFMA.FTZ R71, R79, c[0x0][0x2d0], -R0 ;  /* 0x0000b4004f477a23 */ /* 0x000fe20000010800 */
[----:B------:R-:W4:Y:S01]  /*11070*/  MUFU.EX2 R69, R84 ;  /* 0x0000005400457308 */ /* 0x000f220000000800 */
[----:B------:R-:W-:-:S04]  /*11080*/  FADD.FTZ R2, R162, R2 ;  /* 0x00000002a2027221 */ /* 0x000fc80000010000 */
[----:B------:R-:W-:-:S03]  /*11090*/  FADD.FTZ R2, R163, R2 ;  /* 0x00000002a3027221 */ /* 0x000fc60000010000 */
[----:B------:R-:W-:Y:S01]  /*110a0*/  MUFU.EX2 R188, R44 ;  /* 0x0000002c00bc7308 */ /* 0x000fe20000000800 */
[----:B------:R-:W-:-:S04]  /*110b0*/  FADD.FTZ R2, R166, R2 ;  /* 0x00000002a6027221 */ /* 0x000fc80000010000 */
[----:B------:R-:W-:-:S03]  /*110c0*/  FADD.FTZ R2, R184, R2 ;  /* 0x00000002b8027221 */ /* 0x000fc60000010000 */
[----:B------:R-:W-:Y:S01]  /*110d0*/  MUFU.EX2 R152, R40 ;  /* 0x0000002800987308 */ /* 0x000fe20000000800 */
[----:B------:R-:W-:Y:S01]  /*110e0*/  FADD.FTZ R2, R218, R2 ;  /* 0x00000002da027221 */ /* 0x000fe20000010000 */
[----:B-1----:R-:W-:Y:S03]  /*110f0*/  HMMA.16816.F32.BF16 R32, R20, R36, RZ ;  /* 0x000000241420723c */ /* 0x002fe600000418ff */
[----:B------:R-:W-:-:S03]  /*11100*/  FADD.FTZ R2, R219, R2 ;  /* 0x00000002db027221 */ /* 0x000fc60000010000 */
[----:B------:R-:W1:Y:S01]  /*11110*/  MUFU.EX2 R84, R104 ;  /* 0x0000006800547308 */ /* 0x000e620000000800 */
[----:B------:R-:W-:Y:S01]  /*11120*/  FADD.FTZ R2, R117, R2 ;  /* 0x0000000275027221 */ /* 0x000fe20000010000 */
[----:B------:R-:W-:Y:S03]  /*11130*/  HMMA.16816.F32.BF16 R4, R16, R36, RZ ;  /* 0x000000241004723c */ /* 0x000fe600000418ff */
[----:B------:R-:W-:-:S03]  /*11140*/  FADD.FTZ R2, R116, R2 ;  /* 0x0000000274027221 */ /* 0x000fc60000010000 */
[----:B------:R-:W-:Y:S08]  /*11150*/  MUFU.EX2 R184, R147 ;  /* 0x0000009300b87308 */ /* 0x000ff00000000800 */
[----:B------:R-:W-:Y:S02]  /*11160*/  MUFU.EX2 R166, R90 ;  /* 0x0000005a00a67308 */ /* 0x000fe40000000800 */
[-C--:B--2---:R-:W-:Y:S01]  /*11170*/  HMMA.16816.F32.BF16 R132, R12, R28.reuse, R32 ;  /* 0x0000001c0c84723c */ /* 0x084fe20000041820 */
[----:B------:R-:W2:Y:S05]  /*11180*/  LDSM.16.MT88.4 R32, [R200] ;  /* 0x00000000c820783b */ /* 0x000eaa0000004200 */
[----:B------:R-:W-:Y:S02]  /*11190*/  MUFU.EX2 R173, R71 ;  /* 0x0000004700ad7308 */ /* 0x000fe40000000800 */
[----:B------:R-:W-:Y:S01]  /*111a0*/  HMMA.16816.F32.BF16 R124, R8, R28, R4 ;  /* 0x0000001c087c723c */ /* 0x000fe20000041804 */
[----:B------:R-:W5:Y:S05]  /*111b0*/  LDSM.16.MT88.4 R4, [R200+0x800] ;  /* 0x00080000c804783b */ /* 0x000f6a0000004200 */
[----:B------:R-:W-:Y:S01]  /*111c0*/  MUFU.EX2 R90, R169 ;  /* 0x000000a9005a7308 */ /* 0x000fe20000000800 */
[----:B------:R-:W-:-:S02]  /*111d0*/  FFMA.FTZ R29, R75, c[0x0][0x2d0], -R0 ;  /* 0x0000b4004b1d7a23 */ /* 0x000fc40000010800 */
[----:B------:R-:W-:Y:S02]  /*111e0*/  FFMA.FTZ R28, R80, c[0x0][0x2d0], -R0 ;  /* 0x0000b400501c7a23 */ /* 0x000fe40000010800 */
[----:B------:R-:W-:-:S03]  /*111f0*/  FADD.FTZ R0, R159, R24 ;  /* 0x000000189f007221 */ /* 0x000fc60000010000 */
[----:B------:R-:W-:Y:S01]  /*11200*/  MUFU.EX2 R187, R29 ;  /* 0x0000001d00bb7308 */ /* 0x000fe20000000800 */
[----:B------:R-:W-:Y:S02]  /*11210*/  FADD.FTZ R24, R115, R114 ;  /* 0x0000007273187221 */ /* 0x000fe40000010000 */
[----:B------:R-:W-:Y:S02]  /*11220*/  FADD.FTZ R0, R160, R0 ;  /* 0x00000000a0007221 */ /* 0x000fe40000010000 */
[----:B------:R-:W-:Y:S02]  /*11230*/  FADD.FTZ R64, R148, R24 ;  /* 0x0000001894407221 */ /* 0x000fe40000010000 */
[----:B------:R-:W-:Y:S01]  /*11240*/  FADD.FTZ R0, R161, R0 ;  /* 0x00000000a1007221 */ /* 0x000fe20000010000 */
[----:B------:R-:W-:Y:S03]  /*11250*/  MUFU.EX2 R148, R41 ;  /* 0x0000002900947308 */ /* 0x000fe60000000800 */
[----:B------:R-:W-:-:S04]  /*11260*/  FADD.FTZ R0, R183, R0 ;  /* 0x00000000b7007221 */ /* 0x000fc80000010000 */
[----:B------:R-:W-:Y:S01]  /*11270*/  FADD.FTZ R0, R214, R0 ;  /* 0x00000000d6007221 */ /* 0x000fe20000010000 */
[----:B------:R-:W-:Y:S03]  /*11280*/  MUFU.EX2 R189, R28 ;  /* 0x0000001c00bd7308 */ /* 0x000fe60000000800 */
[----:B------:R-:W-:Y:S01]  /*11290*/  FADD.FTZ R0, R217, R0 ;  /* 0x00000000d9007221 */ /* 0x000fe20000010000 */
[-C--:B--2---:R-:W-:Y:S03]  /*112a0*/  HMMA.16816.F32.BF16 R52, R16, R32.reuse, RZ ;  /* 0x000000201034723c */ /* 0x084fe600000418ff */
[----:B----4-:R-:W-:Y:S01]  /*112b0*/  FADD.FTZ R0, R69, R0 ;  /* 0x0000000045007221 */ /* 0x010fe20000010000 */
[----:B------:R-:W2:Y:S03]  /*112c0*/  MUFU.EX2 R160, R111 ;  /* 0x0000006f00a07308 */ /* 0x000ea60000000800 */
[----:B-1----:R-:W-:Y:S01]  /*112d0*/  FADD.FTZ R0, R84, R0 ;  /* 0x0000000054007221 */ /* 0x002fe20000010000 */
[----:B------:R-:W-:Y:S03]  /*112e0*/  HMMA.16816.F32.BF16 R56, R20, R32, RZ ;  /* 0x000000201438723c */ /* 0x000fe600000418ff */
[----:B------:R-:W-:Y:S01]  /*112f0*/  FADD.FTZ R0, R155, R0 ;  /* 0x000000009b007221 */ /* 0x000fe20000010000 */
[----:B------:R-:W1:Y:S08]  /*11300*/  MUFU.EX2 R161, R110 ;  /* 0x0000006e00a17308 */ /* 0x000e700000000800 */
[----:B------:R-:W4:Y:S01]  /*11310*/  MUFU.EX2 R159, R92 ;  /* 0x0000005c009f7308 */ /* 0x000f220000000800 */
[----:B--2---:R-:W-:-:S03]  /*11320*/  FADD.FTZ R2, R160, R2 ;  /* 0x00000002a0027221 */ /* 0x004fc60000010000 */
[----:B-----5:R-:W-:Y:S04]  /*11330*/  HMMA.16816.F32.BF16 R100, R8, R4, R52 ;  /* 0x000000040864723c */ /* 0x020fe80000041834 */
[----:B------:R2:W-:Y:S01]  /*11340*/  MUFU.EX2 R183, R118 ;  /* 0x0000007600b77308 */ /* 0x0005e20000000800 */
[----:B-1----:R-:W-:-:S03]  /*11350*/  FADD.FTZ R2, R161, R2 ;  /* 0x00000002a1027221 */ /* 0x002fc60000010000 */
[----:B------:R-:W-:Y:S04]  /*11360*/  HMMA.16816.F32.BF16 R52, R16, R50, RZ ;  /* 0x000000321034723c */ /* 0x000fe800000418ff */
[----:B------:R-:W-:Y:S01]  /*11370*/  MUFU.EX2 R92, R157 ;  /* 0x0000009d005c7308 */ /* 0x000fe20000000800 */
[----:B----4-:R-:W-:-:S03]  /*11380*/  FADD.FTZ R0, R159, R0 ;  /* 0x000000009f007221 */ /* 0x010fc60000010000 */
[----:B------:R-:W-:Y:S04]  /*11390*/  HMMA.16816.F32.BF16 R112, R12, R4, R56 ;  /* 0x000000040c70723c */ /* 0x000fe80000041838 */
[----:B------:R-:W-:Y:S03]  /*113a0*/  MUFU.EX2 R71, R168 ;  /* 0x000000a800477308 */ /* 0x000fe60000000800 */
[----:B------:R-:W-:Y:S01]  /*113b0*/  F2FP.BF16.PACK_AB R4, R151, R70 ;  /* 0x000000469704723e */ /* 0x000fe200000010ff */
[----:B------:R-:W-:Y:S01]  /*113c0*/  HMMA.16816.F32.BF16 R48, R20, R50, RZ ;  /* 0x000000321430723c */ /* 0x000fe200000418ff */
[----:B------:R-:W-:-:S07]  /*113d0*/  F2FP.BF16.PACK_AB R5, R152, R148 ;  /* 0x000000949805723e */ /* 0x000fce00000010ff */
        /* <DEDUP_REMOVED lines=12> */
[----:B------:R-:W-:Y:S08]  /*114a0*/  HMMA.16816.F32.BF16 R16, R16, R34, RZ ;  /* 0x000000221010723c */ /* 0x000ff000000418ff */
[C---:B------:R-:W-:Y:S11]  /*114b0*/  HMMA.16816.F32.BF16 R72, R8.reuse, R30, R52 ;  /* 0x0000001e0848723c */ /* 0x040ff60000041834 */
[----:B------:R-:W-:Y:S05]  /*114c0*/  @!UPT UIADD3 URZ, URZ, URZ, URZ ;  /* 0x0000003f3f3ff290 */ /* 0x000fea000fffe03f */
[----:B------:R-:W-:Y:S07]  /*114d0*/  HMMA.16816.F32.BF16 R76, R8, R6, R16 ;  /* 0x00000006084c723c */ /* 0x000fee0000041810 */
[----:B------:R-:W-:Y:S01]  /*114e0*/  F2FP.BF16.PACK_AB R6, R188, R153 ;  /* 0x00000099bc06723e */ /* 0x000fe200000010ff */
[----:B------:R-:W-:Y:S01]  /*114f0*/  FADD.FTZ R16, R172, R64 ;  /* 0x00000040ac107221 */ /* 0x000fe20000010000 */
[----:B------:R-:W-:Y:S01]  /*11500*/  F2FP.BF16.PACK_AB R7, R189, R187 ;  /* 0x000000bbbd07723e */ /* 0x000fe200000010ff */
[----:B------:R-:W-:Y:S01]  /*11510*/  MUFU.EX2 R172, R154 ;  /* 0x0000009a00ac7308 */ /* 0x000fe20000000800 */
[----:B------:R-:W-:-:S02]  /*11520*/  F2FP.BF16.PACK_AB R8, R116, R117 ;  /* 0x000000757408723e */ /* 0x000fc400000010ff */
[----:B------:R-:W-:Y:S01]  /*11530*/  F2FP.BF16.PACK_AB R9, R84, R69 ;  /* 0x000000455409723e */ /* 0x000fe200000010ff */
[----:B--2---:R-:W-:Y:S01]  /*11540*/  LDSM.16.MT88.4 R116, [R201+0x2000] ;  /* 0x00200000c974783b */ /* 0x004fe20000004200 */
[----:B------:R-:W-:Y:S01]  /*11550*/  F2FP.BF16.PACK_AB R10, R161, R160 ;  /* 0x000000a0a10a723e */ /* 0x000fe200000010ff */
[----:B-1----:R-:W-:Y:S01]  /*11560*/  HMMA.16816.F32.BF16 R108, R4, R14, R56 ;  /* 0x0000000e046c723c */ /* 0x002fe20000041838 */
[----:B------:R-:W-:Y:S01]  /*11570*/  F2FP.BF16.PACK_AB R11, R159, R155 ;  /* 0x0000009b9f0b723e */ /* 0x000fe200000010ff */
[----:B------:R-:W-:Y:S06]  /*11580*/  MUFU.EX2 R69, R158 ;  /* 0x0000009e00457308 */ /* 0x000fec0000000800 */
[-C--:B------:R-:W-:Y:S02]  /*11590*/  HMMA.16816.F32.BF16 R64, R8, R12.reuse, R120 ;  /* 0x0000000c0840723c */ /* 0x080fe40000041878 */
[----:B------:R-:W1:Y:S06]  /*115a0*/  MUFU.EX2 R84, R170 ;  /* 0x000000aa00547308 */ /* 0x000e6c0000000800 */
[----:B------:R-:W-:Y:S08]  /*115b0*/  HMMA.16816.F32.BF16 R128, R4, R12, R128 ;  /* 0x0000000c0480723c */ /* 0x000ff00000041880 */
[----:B------:R-:W-:Y:S01]  /*115c0*/  HMMA.16816.F32.BF16 R56, R8, R14, R48 ;  /* 0x0000000e0838723c */ /* 0x000fe20000041830 */
[----:B------:R-:W2:Y:S01]  /*115d0*/  LDSM.16.MT88.4 R12, [R201+0x1000] ;  /* 0x00100000c90c783b */ /* 0x000ea20000004200 */
[----:B-1----:R-:W-:-:S06]  /*115e0*/  F2FP.BF16.PACK_AB R162, R90, R84 ;  /* 0x000000545aa2723e */ /* 0x002fcc00000010ff */
[-C--:B--2---:R-:W-:Y:S08]  /*115f0*/  HMMA.16816.F32.BF16 R52, R8, R12.reuse, R140 ;  /* 0x0000000c0834723c */ /* 0x084ff0000004188c */
[C---:B------:R-:W-:Y:S08]  /*11600*/  HMMA.16816.F32.BF16 R120, R4.reuse, R12, R136 ;  /* 0x0000000c0478723c */ /* 0x040ff00000041888 */
[-C--:B------:R-:W-:Y:S08]  /*11610*/  HMMA.16816.F32.BF16 R104, R4, R14.reuse, R60 ;  /* 0x0000000e0468723c */ /* 0x080ff0000004183c */
[C---:B------:R-:W-:Y:S01]  /*11620*/  HMMA.16816.F32.BF16 R48, R8.reuse, R14, R24 ;  /* 0x0000000e0830723c */ /* 0x040fe20000041818 */
[----:B------:R-:W1:Y:S01]  /*11630*/  LDSM.16.MT88.4 R12, [R198+0x1000] ;  /* 0x00100000c60c783b */ /* 0x000e620000004200 */
[----:B------:R-:W-:Y:S08]  /*11640*/  MUFU.EX2 R26, R179 ;  /* 0x000000b3001a7308 */ /* 0x000ff00000000800 */
[----:B------:R-:W-:Y:S01]  /*11650*/  MUFU.EX2 R27, R175 ;  /* 0x000000af001b7308 */ /* 0x000fe20000000800 */
[-C--:B-1----:R-:W-:Y:S08]  /*11660*/  HMMA.16816.F32.BF16 R44, R8, R12.reuse, R132 ;  /* 0x0000000c082c723c */ /* 0x082ff00000041884 */
[C---:B------:R-:W-:Y:S01]  /*11670*/  HMMA.16816.F32.BF16 R80, R4.reuse, R12, R124 ;  /* 0x0000000c0450723c */ /* 0x040fe2000004187c */
[----:B------:R-:W-:Y:S07]  /*11680*/  LDSM.16.MT88.4 R124, [R197+0x2000] ;  /* 0x00200000c57c783b */ /* 0x000fee0000004200 */
[-C--:B------:R-:W-:Y:S08]  /*11690*/  HMMA.16816.F32.BF16 R72, R4, R14.reuse, R72 ;  /* 0x0000000e0448723c */ /* 0x080ff00000041848 */
[----:B------:R-:W-:Y:S01]  /*116a0*/  HMMA.16816.F32.BF16 R36, R8, R14, R36 ;  /* 0x0000000e0824723c */ /* 0x000fe20000041824 */
[----:B------:R-:W1:Y:S07]  /*116b0*/  LDSM.16.MT88.4 R12, [R200+0x1000] ;  /* 0x00100000c80c783b */ /* 0x000e6e0000004200 */
[C---:B-1----:R-:W-:Y:S01]  /*116c0*/  HMMA.16816.F32.BF16 R60, R4.reuse, R12, R100 ;  /* 0x0000000c043c723c */ /* 0x042fe20000041864 */
[----:B------:R-:W-:Y:S07]  /*116d0*/  MUFU.EX2 R102, R146 ;  /* 0x0000009200667308 */ /* 0x000fee0000000800 */
[----:B------:R-:W-:Y:S01]  /*116e0*/  HMMA.16816.F32.BF16 R40, R4, R14, R76 ;  /* 0x0000000e0428723c */ /* 0x000fe2000004184c */
[----:B------:R-:W1:Y:S06]  /*116f0*/  MUFU.EX2 R103, R145 ;  /* 0x0000009100677308 */ /* 0x000e6c0000000800 */
[----:B------:R-:W-:Y:S01]  /*11700*/  FADD.FTZ R4, R190, R16 ;  /* 0x00000010be047221 */ /* 0x000fe20000010000 */
[C---:B------:R-:W-:Y:S01]  /*11710*/  HMMA.16816.F32.BF16 R32, R8.reuse, R12, R112 ;  /* 0x0000000c0820723c */ /* 0x040fe20000041870 */
[----:B------:R-:W2:Y:S01]  /*11720*/  LDSM.16.MT88.4 R16, [R201+0x1800] ;  /* 0x00180000c910783b */ /* 0x000ea20000004200 */
[----:B------:R-:W4:Y:S01]  /*11730*/  MUFU.EX2 R101, R93 ;  /* 0x0000005d00657308 */ /* 0x000f220000000800 */
[----:B------:R-:W-:Y:S01]  /*11740*/  FADD.FTZ R5, R194, R3 ;  /* 0x00000003c2057221 */ /* 0x000fe20000010000 */
[----:B------:R-:W-:Y:S01]  /*11750*/  F2FP.BF16.PACK_AB R6, R186, R185 ;  /* 0x000000b9ba06723e */ /* 0x000fe200000010ff */
[----:B------:R-:W-:Y:S01]  /*11760*/  FADD.FTZ R3, R191, R4 ;  /* 0x00000004bf037221 */ /* 0x000fe20000010000 */
[----:B------:R-:W-:Y:S01]  /*11770*/  F2FP.BF16.PACK_AB R7, R184, R183 ;  /* 0x000000b7b807723e */ /* 0x000fe200000010ff */
[----:B------:R-:W-:Y:S01]  /*11780*/  FADD.FTZ R24, R195, R5 ;  /* 0x00000005c3187221 */ /* 0x000fe20000010000 */
[----:B------:R-:W-:Y:S01]  /*11790*/  HMMA.16816.F32.BF16 R28, R8, R14, R20 ;  /* 0x0000000e081c723c */ /* 0x000fe20000041814 */
[----:B------:R-:W5:Y:S01]  /*117a0*/  LDSM.16.MT88.4 R20, [R197+0x1800] ;  /* 0x00180000c514783b */ /* 0x000f620000004200 */
[----:B------:R-:W3:Y:S01]  /*117b0*/  MUFU.EX2 R100, R91 ;  /* 0x0000005b00647308 */ /* 0x000ee20000000800 */
[----:B-1----:R-:W-:Y:S01]  /*117c0*/  F2FP.BF16.PACK_AB R4, R103, R102 ;  /* 0x000000666704723e */ /* 0x002fe200000010ff */
[----:B------:R-:W-:Y:S01]  /*117d0*/  FADD.FTZ R24, R70, R24 ;  /* 0x0000001846187221 */ /* 0x000fe20000010000 */
[----:B------:R-:W1:Y:S01]  /*117e0*/  LDSM.16.MT88.4 R12, [R198+0x1800] ;  /* 0x00180000c60c783b */ /* 0x000e620000004200 */
[----:B------:R-:W-:-:S02]  /*117f0*/  FADD.FTZ R3, R193, R3 ;  /* 0x00000003c1037221 */ /* 0x000fc40000010000 */
[----:B------:R-:W-:Y:S01]  /*11800*/  FADD.FTZ R2, R102, R2 ;  /* 0x0000000266027221 */ /* 0x000fe20000010000 */
[----:B------:R-:W1:Y:S01]  /*11810*/  LDSM.16.MT88.4 R8, [R200+0x1800] ;  /* 0x00180000c808783b */ /* 0x000e620000004200 */
[----:B------:R-:W-:Y:S01]  /*11820*/  MUFU.EX2 R91, R150 ;  /* 0x00000096005b7308 */ /* 0x000fe20000000800 */
[----:B------:R-:W-:Y:S02]  /*11830*/  FADD.FTZ R25, R220, R3 ;  /* 0x00000003dc197221 */ /* 0x000fe40000010000 */
[----:B------:R-:W-:Y:S02]  /*11840*/  FADD.FTZ R3, R151, R24 ;  /* 0x0000001897037221 */ /* 0x000fe40000010000 */
[----:B----4-:R-:W-:Y:S02]  /*11850*/  FADD.FTZ R0, R101, R0 ;  /* 0x0000000065007221 */ /* 0x010fe40000010000 */
[----:B------:R-:W-:Y:S01]  /*11860*/  FADD.FTZ R3, R153, R3 ;  /* 0x0000000399037221 */ /* 0x000fe20000010000 */
[----:B------:R-:W-:Y:S01]  /*11870*/  MUFU.EX2 R93, R149 ;  /* 0x00000095005d7308 */ /* 0x000fe20000000800 */
[----:B---3--:R-:W-:-:S02]  /*11880*/  F2FP.BF16.PACK_AB R5, R100, R101 ;  /* 0x000000656405723e */ /* 0x008fc400000010ff */
[----:B------:R-:W-:-:S04]  /*11890*/  FADD.FTZ R3, R188, R3 ;  /* 0x00000003bc037221 */ /* 0x000fc80000010000 */
[----:B------:R-:W-:Y:S01]  /*118a0*/  FADD.FTZ R3, R69, R3 ;  /* 0x0000000345037221 */ /* 0x000fe20000010000 */
[----:B------:R-:W-:Y:S01]  /*118b0*/  MUFU.EX2 R79, R167 ;  /* 0x000000a7004f7308 */ /* 0x000fe20000000800 */
[C---:B--2---:R-:W-:Y:S07]  /*118c0*/  HMMA.16816.F32.BF16 R52, R4.reuse, R16, R52 ;  /* 0x000000100434723c */ /* 0x044fee0000041834 */
[----:B------:R-:W2:Y:S01]  /*118d0*/  MUFU.EX2 R76, R171 ;  /* 0x000000ab004c7308 */ /* 0x000ea20000000800 */
[C---:B-----5:R-:W-:Y:S07]  /*118e0*/  HMMA.16816.F32.BF16 R64, R4.reuse, R20, R64 ;  /* 0x000000140440723c */ /* 0x060fee0000041840 */
[----:B------:R-:W-:Y:S01]  /*118f0*/  MUFU.EX2 R70, R165 ;  /* 0x000000a500467308 */ /* 0x000fe20000000800 */
[C---:B------:R-:W-:Y:S07]  /*11900*/  HMMA.16816.F32.BF16 R56, R4.reuse, R22, R56 ;  /* 0x000000160438723c */ /* 0x040fee0000041838 */
[----:B------:R-:W3:Y:S01]  /*11910*/  MUFU.EX2 R77, R164 ;  /* 0x000000a4004d7308 */ /* 0x000ee20000000800 */
[----:B--2---:R-:W-:Y:S01]  /*11920*/  F2FP.BF16.PACK_AB R160, R76, R79 ;  /* 0x0000004f4ca0723e */ /* 0x004fe200000010ff */
[C---:B------:R-:W-:Y:S06]  /*11930*/  HMMA.16816.F32.BF16 R48, R4.reuse, R18, R48 ;  /* 0x000000120430723c */ /* 0x040fec0000041830 */
[----:B------:R-:W2:Y:S02]  /*11940*/  MUFU.EX2 R78, R174 ;  /* 0x000000ae004e7308 */ /* 0x000ea40000000800 */
[----:B-1----:R-:W-:Y:S01]  /*11950*/  HMMA.16816.F32.BF16 R44, R4, R12, R44 ;  /* 0x0000000c042c723c */ /* 0x002fe2000004182c */
[----:B---3--:R-:W-:-:S05]  /*11960*/  F2FP.BF16.PACK_AB R161, R77, R70 ;  /* 0x000000464da1723e */ /* 0x008fca00000010ff */
[----:B------:R-:W1:Y:S02]  /*11970*/  MUFU.EX2 R24, R180 ;  /* 0x000000b400187308 */ /* 0x000e640000000800 */
[----:B------:R-:W-:Y:S01]  /*11980*/  HMMA.16816.F32.BF16 R36, R4, R14, R36 ;  /* 0x0000000e0424723c */ /* 0x000fe20000041824 */
[----:B--2---:R-:W-:-:S07]  /*11990*/  F2FP.BF16.PACK_AB R163, R78, R71 ;  /* 0x000000474ea3723e */ /* 0x004fce00000010ff */
[----:B------:R-:W-:Y:S01]  /*119a0*/  HMMA.16816.F32.BF16 R32, R4, R8, R32 ;  /* 0x000000080420723c */ /* 0x000fe20000041820 */
[----:B------:R-:W-:Y:S02]  /*119b0*/  IADD3 R214, R221, -0x2, RZ ;  /* 0xfffffffeddd67810 */ /* 0x000fe40007ffe0ff */
[----:B-1----:R-:W-:-:S05]  /*119c0*/  F2FP.BF16.PACK_AB R102, R26, R24 ;  /* 0x000000181a66723e */ /* 0x002fca00000010ff */
[----:B------:R-:W-:Y:S07]  /*119d0*/  HMMA.16816.F32.BF16 R28, R4, R10, R28 ;  /* 0x0000000a041c723c */ /* 0x000fee000004181c */
[----:B------:R-:W-:Y:S01]  /*119e0*/  F2FP.BF16.PACK_AB R4, R92, R69 ;  /* 0x000000455c04723e */ /* 0x000fe200000010ff */
[----:B------:R-:W-:Y:S01]  /*119f0*/  HMMA.16816.F32.BF16 R132, R160, R124, R64 ;  /* 0x0000007ca084723c */ /* 0x000fe20000041840 */
[----:B------:R-:W-:Y:S02]  /*11a00*/  F2FP.BF16.PACK_AB R6, R172, R94 ;  /* 0x0000005eac06723e */ /* 0x000fe400000010ff */
[----:B------:R-:W-:-:S02]  /*11a10*/  F2FP.BF16.PACK_AB R5, R93, R91 ;  /* 0x0000005b5d05723e */ /* 0x000fc400000010ff */
[----:B------:R-:W-:-:S03]  /*11a20*/  F2FP.BF16.PACK_AB R7, R173, R166 ;  /* 0x000000a6ad07723e */ /* 0x000fc600000010ff */
[----:B------:R-:W-:Y:S08]  /*11a30*/  HMMA.16816.F32.BF16 R136, R160, R126, R56 ;  /* 0x0000007ea088723c */ /* 0x000ff00000041838 */
[C---:B------:R-:W-:Y:S08]  /*11a40*/  HMMA.16816.F32.BF16 R128, R4.reuse, R20, R128 ;  /* 0x000000140480723c */ /* 0x040ff00000041880 */
[C---:B------:R-:W-:Y:S01]  /*11a50*/  HMMA.16816.F32.BF16 R20, R4.reuse, R22, R108 ;  /* 0x000000160414723c */ /* 0x040fe2000004186c */
[----:B------:R-:W1:Y:S07]  /*11a60*/  LDSM.16.MT88.4 R108, [R198+0x2000] ;  /* 0x00200000c66c783b */ /* 0x000e6e0000004200 */
[C---:B------:R-:W-:Y:S08]  /*11a70*/  HMMA.16816.F32.BF16 R60, R4.reuse, R8, R60 ;  /* 0x00000008043c723c */ /* 0x040ff0000004183c */
[C---:B------:R-:W-:Y:S01]  /*11a80*/  HMMA.16816.F32.BF16 R40, R4.reuse, R10, R40 ;  /* 0x0000000a0428723c */ /* 0x040fe20000041828 */
[----:B------:R-:W2:Y:S07]  /*11a90*/  LDSM.16.MT88.4 R8, [R200+0x2000] ;  /* 0x00200000c808783b */ /* 0x000eae0000004200 */
[C---:B------:R-:W-:Y:S08]  /*11aa0*/  HMMA.16816.F32.BF16 R120, R4.reuse, R16, R120 ;  /* 0x000000100478723c */ /* 0x040ff00000041878 */
[C---:B------:R-:W-:Y:S08]  /*11ab0*/  HMMA.16816.F32.BF16 R16, R4.reuse, R18, R104 ;  /* 0x000000120410723c */ /* 0x040ff00000041868 */
[C---:B------:R-:W-:Y:S01]  /*11ac0*/  HMMA.16816.F32.BF16 R80, R4.reuse, R12, R80 ;  /* 0x0000000c0450723c */ /* 0x040fe20000041850 */
[----:B------:R-:W-:Y:S07]  /*11ad0*/  MUFU.EX2 R12, R182 ;  /* 0x000000b6000c7308 */ /* 0x000fee0000000800 */
[----:B------:R-:W-:Y:S01]  /*11ae0*/  HMMA.16816.F32.BF16 R72, R4, R14, R72 ;  /* 0x0000000e0448723c */ /* 0x000fe20000041848 */
[----:B------:R-:W3:Y:S06]  /*11af0*/  MUFU.EX2 R13, R181 ;  /* 0x000000b5000d7308 */ /* 0x000eec0000000800 */
[----:B------:R-:W-:Y:S01]  /*11b00*/  FADD.FTZ R4, R148, R25 ;  /* 0x0000001994047221 */ /* 0x000fe20000010000 */
[----:B------:R-:W-:Y:S01]  /*11b10*/  HMMA.16816.F32.BF16 R140, R160, R116, R52 ;  /* 0x00000074a08c723c */ /* 0x000fe20000041834 */
[----:B------:R-:W-:Y:S01]  /*11b20*/  FADD.FTZ R5, R100, R0 ;  /* 0x0000000064057221 */ /* 0x000fe20000010000 */
[----:B------:R-:W-:Y:S01]  /*11b30*/  MUFU.EX2 R14, R178 ;  /* 0x000000b2000e7308 */ /* 0x000fe20000000800 */
[----:B------:R-:W-:-:S04]  /*11b40*/  FADD.FTZ R4, R152, R4 ;  /* 0x0000000498047221 */ /* 0x000fc80000010000 */
[----:B------:R-:W-:Y:S01]  /*11b50*/  FADD.FTZ R4, R187, R4 ;  /* 0x00000004bb047221 */ /* 0x000fe20000010000 */
[----:B------:R-:W-:Y:S01]  /*11b60*/  HMMA.16816.F32.BF16 R144, R160, R118, R48 ;  /* 0x00000076a090723c */ /* 0x000fe20000041830 */
[----:B---3--:R-:W-:Y:S01]  /*11b70*/  F2FP.BF16.PACK_AB R100, R13, R12 ;  /* 0x0000000c0d64723e */ /* 0x008fe200000010ff */
[----:B------:R-:W3:Y:S01]  /*11b80*/  MUFU.EX2 R15, R177 ;  /* 0x000000b1000f7308 */ /* 0x000ee20000000800 */
[----:B------:R-:W-:Y:S02]  /*11b90*/  FADD.FTZ R6, R189, R4 ;  /* 0x00000004bd067221 */ /* 0x000fe40000010000 */
[----:B------:R-:W-:-:S03]  /*11ba0*/  FADD.FTZ R4, R103, R2 ;  /* 0x0000000267047221 */ /* 0x000fc60000010000 */
[C---:B-1----:R-:W-:Y:S02]  /*11bb0*/  HMMA.16816.F32.BF16 R148, R160.reuse, R108, R44 ;  /* 0x0000006ca094723c */ /* 0x042fe4000004182c */
[----:B------:R-:W1:Y:S06]  /*11bc0*/  MUFU.EX2 R25, R176 ;  /* 0x000000b000197308 */ /* 0x000e6c0000000800 */
[C---:B------:R-:W-:Y:S08]  /*11bd0*/  HMMA.16816.F32.BF16 R152, R160.reuse, R110, R36 ;  /* 0x0000006ea098723c */ /* 0x040ff00000041824 */
[----:B--2---:R-:W-:Y:S01]  /*11be0*/  HMMA.16816.F32.BF16 R156, R160, R8, R32 ;  /* 0x00000008a09c723c */ /* 0x004fe20000041820 */
[----:B------:R-:W-:Y:S01]  /*11bf0*/  @P1 IMAD.HI.U32 R2, R223, c[0x0][0x2c8], RZ ;  /* 0x0000b200df021a27 */ /* 0x000fe200078e00ff */
[----:B------:R-:W-:-:S02]  /*11c00*/  MOV R0, R223 ;  /* 0x000000df00007202 */ /* 0x000fc40000000f00 */
[----:B---3--:R-:W-:Y:S01]  /*11c10*/  F2FP.BF16.PACK_AB R101, R15, R14 ;  /* 0x0000000e0f65723e */ /* 0x008fe200000010ff */
[----:B------:R-:W-:Y:S01]  /*11c20*/  FADD.FTZ R5, R183, R5 ;  /* 0x00000005b7057221 */ /* 0x000fe20000010000 */
[----:B-1----:R-:W-:Y:S02]  /*11c30*/  F2FP.BF16.PACK_AB R103, R27, R25 ;  /* 0x000000191b67723e */ /* 0x002fe400000010ff */
[----:B------:R-:W-:Y:S01]  /*11c40*/  HMMA.16816.F32.BF16 R160, R160, R10, R28 ;  /* 0x0000000aa0a0723c */ /* 0x000fe2000004181c */
[----:B------:R-:W2:Y:S01]  /*11c50*/  LDL R28, [R1+0x4] ;  /* 0x00000400011c7983 */ /* 0x000ea20000100800 */
[----:B------:R-:W-:-:S04]  /*11c60*/  @P1 SHF.R.U32.HI R0, RZ, c[0x0][0x2cc], R2 ;  /* 0x0000b300ff001a19 */ /* 0x000fc80000011602 */
[----:B------:R-:W-:Y:S02]  /*11c70*/  IADD3 R0, R0, R222, -R249 ;  /* 0x000000de00007210 */ /* 0x000fe40007ffe8f9 */
[----:B------:R-:W-:Y:S03]  /*11c80*/  HMMA.16816.F32.BF16 R128, R100, R124, R128 ;  /* 0x0000007c6480723c */ /* 0x000fe60000041880 */
[----:B------:R-:W-:-:S05]  /*11c90*/  IMAD.HI R0, R0, 0x66666667, RZ ;  /* 0x6666666700007827 */ /* 0x000fca00078e02ff */
        /* <DEDUP_REMOVED lines=27> */
[----:B------:R-:W-:-:S05]  /*11e50*/  FADD.FTZ R226, R78, R2 ;  /* 0x000000024ee27221 */ /* 0x000fca0000010000 */
[----:B------:R-:W-:Y:S01]  /*11e60*/  HMMA.16816.F32.BF16 R124, R100, R126, R20 ;  /* 0x0000007e647c723c */ /* 0x000fe20000041814 */
[----:B------:R-:W-:Y:S02]  /*11e70*/  FADD.FTZ R246, R26, R4 ;  /* 0x000000041af67221 */ /* 0x000fe40000010000 */
[----:B------:R-:W-:-:S05]  /*11e80*/  FADD.FTZ R247, R27, R0 ;  /* 0x000000001bf77221 */ /* 0x000fca0000010000 */
[C---:B------:R-:W-:Y:S08]  /*11e90*/  HMMA.16816.F32.BF16 R116, R100.reuse, R118, R16 ;  /* 0x000000766474723c */ /* 0x040ff00000041810 */
[C---:B------:R-:W-:Y:S08]  /*11ea0*/  HMMA.16816.F32.BF16 R108, R100.reuse, R110, R72 ;  /* 0x0000006e646c723c */ /* 0x040ff00000041848 */
[C---:B------:R-:W-:Y:S08]  /*11eb0*/  HMMA.16816.F32.BF16 R104, R100.reuse, R8, R60 ;  /* 0x000000086468723c */ /* 0x040ff0000004183c */
[----:B------:R-:W-:Y:S01]  /*11ec0*/  HMMA.16816.F32.BF16 R100, R100, R10, R40 ;  /* 0x0000000a6464723c */ /* 0x000fe20000041828 */
[----:B--2---:R-:W-:-:S04]  /*11ed0*/  IMNMX R248, R28, R7, !PT ;  /* 0x000000071cf87217 */ /* 0x004fc80007800200 */
[----:B------:R-:W-:Y:S11]  /*11ee0*/  ISETP.GE.AND P0, PT, R214, R248, PT ;  /* 0x000000f8d600720c */ /* 0x000ff60003f06270 */
[----:B------:R-:W-:Y:S02]  /*11ef0*/  @!UPT UIADD3 URZ, URZ, URZ, URZ ;  /* 0x0000003f3f3ff290 */ /* 0x000fe4000fffe03f */
[----:B------:R-:W-:Y:S05]  /*11f00*/  @!P0 BRA `(.L_x_1748) ;  /* 0x00003f8000008947 */ /* 0x000fea0003800000 */
[----:B------:R-:W-:Y:S01]  /*11f10*/  IMAD.MOV.U32 R91, RZ, RZ, R88 ;  /* 0x000000ffff5b7224 */ /* 0x000fe200078e0058 */
[----:B------:R-:W-:Y:S01]  /*11f20*/  MOV R93, R68 ;  /* 0x00000044005d7202 */ /* 0x000fe20000000f00 */
[----:B------:R-:W-:Y:S01]  /*11f30*/  IMAD.MOV.U32 R90, RZ, RZ, R89 ;  /* 0x000000ffff5a7224 */ /* 0x000fe200078e0059 */
[----:B------:R-:W-:Y:S02]  /*11f40*/  MOV R92, R85 ;  /* 0x00000055005c7202 */ /* 0x000fe40000000f00 */
.L_x_1759:
        /* <DEDUP_REMOVED lines=41> */
.L_x_1858:
[----:B------:R-:W-:-:S05]  /*121e0*/  BRA.DIV ~URZ, `(.L_x_1752) ;  /* 0x0000da327f007947 */ /* 0x000fca000b800000 */
[----:B------:R-:W3:Y:S01]  /*121f0*/  SHFL.IDX PT, R2, R0, RZ, 0x181f ;  /* 0x00181fff00027589 */ /* 0x000ee200000e0000 */
[----:B------:R-:W-:Y:S02]  /*12200*/  ISETP.GE.AND P1, PT, R238, c[0x0][0x1d4], PT ;  /* 0x00007500ee007a0c */ /* 0x000fe40003f26270 */
[-C--:B---3--:R-:W-:Y:S05]  /*12210*/  IADD3 R2, P0, R2, R5.reuse, RZ ;  /* 0x0000000502027210 */ /* 0x088fea0007f1e0ff */
[--C-:B--2---:R-:W-:Y:S01]  /*12220*/  IMAD.X R3, R7, 0x1, R6.reuse, P0 ;  /* 0x0000000107037824 */ /* 0x104fe200000e0606 */
[----:B------:R-:W-:Y:S05]  /*12230*/  SEL R7, RZ, 0x10, P1 ;  /* 0x00000010ff077807 */ /* 0x000fea0000800000 */
        /* <DEDUP_REMOVED lines=20> */
.L_x_1859:
[C---:B--2-4-:R-:W-:Y:S02]  /*12380*/  IADD3 R2, -R7.reuse, 0x10, RZ ;  /* 0x0000001007027810 */ /* 0x054fe40007ffe1ff */
        /* <DEDUP_REMOVED lines=8> */
.L_x_1750:
[----:B-1-34-:R-:W-:Y:S05]  /*12410*/  BSYNC B0 ;  /* 0x0000000000007941 */ /* 0x01afea0003800000 */
.L_x_1749:
        /* <DEDUP_REMOVED lines=103> */
[----:B------:R-:W-:Y:S01]  /*12a90*/  MOV R213, RZ ;  /* 0x000000ff00d57202 */ /* 0x000fe20000000f00 */
[----:B------:R-:W-:Y:S01]  /*12aa0*/  IMAD.MOV.U32 R3, RZ, RZ, c[0x0][0x2b8] ;  /* 0x0000ae00ff037624 */ /* 0x000fe200078e00ff */
[----:B------:R-:W2:Y:S04]  /*12ab0*/  LDL R2, [R1+0x2c] ;  /* 0x00002c0001027983 */ /* 0x000ea80000100800 */
[----:B------:R-:W-:Y:S01]  /*12ac0*/  ISETP.NE.AND P1, PT, R3, 0x1, PT ;  /* 0x000000010300780c */ /* 0x000fe20003f25270 */
[----:B------:R-:W3:Y:S04]  /*12ad0*/  LDL R0, [R1] ;  /* 0x0000000001007983 */ /* 0x000ee80000100800 */
        /* <DEDUP_REMOVED lines=24> */
[----:B------:R-:W-:Y:S02]  /*12c60*/  IADD3 R2, P0, R88, R2, RZ ;  /* 0x0000000258027210 */ /* 0x000fe40007f1e0ff */
[----:B------:R-:W-:Y:S01]  /*12c70*/  SHF.L.U64.HI R88, R238, 0x1, R239 ;  /* 0x00000001ee587819 */ /* 0x000fe200000102ef */
[----:B------:R-:W-:Y:S05]  /*12c80*/  IMAD R0, R213, c[0x0][0x1f4], R0 ;  /* 0x00007d00d5007a24 */ /* 0x000fea00078e0200 */
[----:B------:R-:W-:Y:S02]  /*12c90*/  IADD3.X R3, R85, R3, R0, P0, !PT ;  /* 0x0000000355037210 */ /* 0x000fe400007fe400 */
[----:B------:R-:W-:Y:S02]  /*12ca0*/  LEA R0, P0, R2, c[0x0][0x1c8], 0x1 ;  /* 0x0000720002007a11 */ /* 0x000fe400078008ff */
[----:B------:R-:W-:Y:S02]  /*12cb0*/  SHF.L.U32 R85, R238, 0x1, RZ ;  /* 0x00000001ee557819 */ /* 0x000fe400000006ff */
[----:B------:R-:W-:Y:S01]  /*12cc0*/  LEA.HI.X R84, R2, c[0x0][0x1cc], R3, 0x1, P0 ;  /* 0x0000730002547a11 */ /* 0x000fe200000f0c03 */
[----:B------:R-:W-:-:S06]  /*12cd0*/  BRA.DIV ~URZ, `(.L_x_1755) ;  /* 0x0000d4a27f007947 */ /* 0x000fcc000b800000 */
[----:B------:R1:W2:Y:S02]  /*12ce0*/  SHFL.IDX PT, R89, R84, RZ, 0x181f ;  /* 0x00181fff54597589 */ /* 0x0002a400000e0000 */
.L_x_1860:
[----:B------:R-:W-:-:S05]  /*12cf0*/  BRA.DIV ~URZ, `(.L_x_1756) ;  /* 0x0000d4f27f007947 */ /* 0x000fca000b800000 */
[----:B------:R-:W3:Y:S01]  /*12d00*/  SHFL.IDX PT, R2, R0, RZ, 0x181f ;  /* 0x00181fff00027589 */ /* 0x000ee200000e0000 */
[----:B------:R-:W-:Y:S03]  /*12d10*/  ISETP.GE.AND P1, PT, R238, c[0x0][0x1d4], PT ;  /* 0x00007500ee007a0c */ /* 0x000fe60003f26270 */
[----:B------:R-:W-:Y:S01]  /*12d20*/  SHFL.IDX PT, R94, R0, 0x4, 0x181f ;  /* 0x00981f00005e7f89 */ /* 0x000fe200000e0000 */
[-C--:B---3--:R-:W-:Y:S05]  /*12d30*/  IADD3 R2, P0, R2, R85.reuse, RZ ;  /* 0x0000005502027210 */ /* 0x088fea0007f1e0ff */
[--C-:B--2---:R-:W-:Y:S01]  /*12d40*/  IMAD.X R3, R89, 0x1, R88.reuse, P0 ;  /* 0x0000000159037824 */ /* 0x104fe200000e0658 */
[----:B------:R-:W-:Y:S04]  /*12d50*/  SEL R89, RZ, 0x10, P1 ;  /* 0x00000010ff597807 */ /* 0x000fe80000800000 */
        /* <DEDUP_REMOVED lines=14> */
[----:B-1----:R-:W1:Y:S01]  /*12e40*/  SHFL.IDX PT, R84, R84, 0x4, 0x181f ;  /* 0x00981f0054547f89 */ /* 0x002e6200000e0000 */
[----:B--2---:R-:W-:Y:S05]  /*12e50*/  IADD3 R2, P0, R2, R85, RZ ;  /* 0x0000005502027210 */ /* 0x004fea0007f1e0ff */
[----:B---3--:R-:W-:Y:S05]  /*12e60*/  IMAD.X R3, R3, 0x1, R88, P0 ;  /* 0x0000000103037824 */ /* 0x008fea00000e0658 */
[----:B------:R2:W-:Y:S03]  /*12e70*/  LDGSTS.E.BYPASS.LTC128B.128 [R212+0x4100], [R2.64], !P1 ;  /* 0x0410000002d47fae */ /* 0x0005e6000c901d48 */
.L_x_1861:
[C---:B-1----:R-:W-:Y:S02]  /*12e80*/  IADD3 R0, -R89.reuse, 0x10, RZ ;  /* 0x0000001059007810 */ /* 0x042fe40007ffe1ff */
        /* <DEDUP_REMOVED lines=8> */
.L_x_1754:
[----:B------:R-:W-:Y:S05]  /*12f10*/  BSYNC B0 ;  /* 0x0000000000007941 */ /* 0x000fea0003800000 */
.L_x_1753:
[----:B------:R-:W2:Y:S01]  /*12f20*/  LDL R84, [R1+0x30] ;  /* 0x0000300001547983 */ /* 0x000ea20000100800 */
[----:B------:R-:W-:Y:S03]  /*12f30*/  IMAD.MOV.U32 R85, RZ, RZ, c[0x0][0x2c4] ;  /* 0x0000b100ff557624 */ /* 0x000fe600078e00ff */
[----:B------:R-:W2:Y:S02]  /*12f40*/  LDL R0, [R1+0x60] ;  /* 0x0000600001007983 */ /* 0x000ea40000100800 */
[----:B------:R-:W-:Y:S02]  /*12f50*/  ISETP.NE.AND P0, PT, R85, 0x1, PT ;  /* 0x000000015500780c */ /* 0x000fe40003f05270 */
[----:B-1----:R-:W3:Y:S04]  /*12f60*/  LDL R3, [R1+0x34] ;  /* 0x0000340001037983 */ /* 0x002ee80000100800 */
[----:B------:R-:W4:Y:S04]  /*12f70*/  LDL R2, [R1+0x38] ;  /* 0x0000380001027983 */ /* 0x000f280000100800 */
[----:B------:R-:W0:Y:S01]  /*12f80*/  LDGDEPBAR ;  /* 0x00000000000079af */ /* 0x000e220000000000 */
[----:B--2---:R-:W-:Y:S04]  /*12f90*/  IMAD.IADD R84, R0, 0x1, R84 ;  /* 0x0000000100547824 */ /* 0x004fe800078e0254 */
[----:B------:R-:W-:Y:S05]  /*12fa0*/  @P0 IMAD.HI.U32 R0, R84, c[0x0][0x2c8], RZ ;  /* 0x0000b20054000a27 */ /* 0x000fea00078e00ff */
[----:B------:R-:W-:Y:S01]  /*12fb0*/  @P0 SHF.R.U32.HI R84, RZ, c[0x0][0x2cc], R0 ;  /* 0x0000b300ff540a19 */ /* 0x000fe20000011600 */
[----:B------:R-:W-:Y:S05]  /*12fc0*/  IMAD R0, R214, -0x50, RZ ;  /* 0xffffffb0d6007824 */ /* 0x000fea00078e02ff */
[----:B---3--:R-:W-:Y:S04]  /*12fd0*/  IADD3 R0, -R3, 0x1, R0 ;  /* 0x0000000103007810 */ /* 0x008fe80007ffe100 */
[----:B----4-:R-:W-:Y:S01]  /*12fe0*/  IADD3 R85, -R249, R0, R2 ;  /* 0x00000000f9557210 */ /* 0x010fe20007ffe102 */
[----:B------:R-:W-:-:S05]  /*12ff0*/  BRA.DIV ~URZ, `(.L_x_1757) ;  /* 0x0000d7527f007947 */ /* 0x000fca000b800000 */
[----:B------:R1:W2:Y:S02]  /*13000*/  SHFL.IDX PT, R0, R84, RZ, 0x1c1f ;  /* 0x001c1fff54007589 */ /* 0x0002a400000e0000 */
.L_x_1862:
        /* <DEDUP_REMOVED lines=15> */
[----:B------:R-:W-:Y:S02]  /*13100*/  ISETP.GT.AND P0, PT, R0, 0x21, PT ;  /* 0x000000210000780c */ /* 0x000fe40003f04270 */
[----:B------:R-:W-:Y:S02]  /*13110*/  FSEL R187, R21, -INF , P2 ;  /* 0xff80000015bb7808 */ /* 0x000fe40001000000 */
[----:B------:R-:W-:Y:S02]  /*13120*/  FSEL R186, R32, -INF , P3 ;  /* 0xff80000020ba7808 */ /* 0x000fe40001800000 */
[C---:B------:R-:W-:Y:S02]  /*13130*/  ISETP.GT.AND P3, PT, R0.reuse, 0x28, PT ;  /* 0x000000280000780c */ /* 0x040fe40003f64270 */
[----:B------:R-:W-:Y:S02]  /*13140*/  FSEL R185, R33, -INF , P4 ;  /* 0xff80000021b97808 */ /* 0x000fe40002000000 */
[----:B------:R-:W-:Y:S02]  /*13150*/  ISETP.GT.AND P4, PT, R0, 0x29, PT ;  /* 0x000000290000780c */ /* 0x000fe40003f84270 */
[----:B------:R-:W-:Y:S02]  /*13160*/  FSEL R184, R36, -INF , P1 ;  /* 0xff80000024b87808 */ /* 0x000fe40000800000 */
[C---:B------:R-:W-:Y:S02]  /*13170*/  ISETP.GT.AND P2, PT, R0.reuse, 0x30, PT ;  /* 0x000000300000780c */ /* 0x040fe40003f44270 */
[----:B------:R-:W-:Y:S02]  /*13180*/  FSEL R183, R37, -INF , P0 ;  /* 0xff80000025b77808 */ /* 0x000fe40000000000 */
[C---:B------:R-:W-:Y:S02]  /*13190*/  ISETP.GT.AND P1, PT, R0.reuse, 0x31, PT ;  /* 0x000000310000780c */ /* 0x040fe40003f24270 */
[----:B------:R-:W-:Y:S02]  /*131a0*/  ISETP.GT.AND P0, PT, R0, 0x38, PT ;  /* 0x000000380000780c */ /* 0x000fe40003f04270 */
[----:B------:R-:W-:Y:S02]  /*131b0*/  FSEL R182, R48, -INF , P3 ;  /* 0xff80000030b67808 */ /* 0x000fe40001800000 */
        /* <DEDUP_REMOVED lines=11> */
[----:B------:R-:W-:Y:S02]  /*13270*/  FSEL R170, R69, -INF , P2 ;  /* 0xff80000045aa7808 */ /* 0x000fe40001000000 */
[----:B------:R-:W-:Y:S02]  /*13280*/  FSEL R168, R80, -INF , P1 ;  /* 0xff80000050a87808 */ /* 0x000fe40000800000 */
[----:B------:R-:W-:Y:S01]  /*13290*/  FSEL R65, R81, -INF , P0 ;  /* 0xff80000051417808 */ /* 0x000fe20000000000 */
[----:B------:R-:W-:-:S05]  /*132a0*/  BRA.DIV ~URZ, `(.L_x_1758) ;  /* 0x0000d5127f007947 */ /* 0x000fca000b800000 */
[----:B------:R-:W-:Y:S08]  /*132b0*/  SHFL.IDX PT, R3, R84, 0x1, 0x1c1f ;  /* 0x003c1f0054037f89 */ /* 0x000ff000000e0000 */
[----:B------:R-:W-:Y:S08]  /*132c0*/  SHFL.IDX PT, R2, R84, 0x2, 0x1c1f ;  /* 0x005c1f0054027f89 */ /* 0x000ff000000e0000 */
[----:B------:R-:W2:Y:S02]  /*132d0*/  SHFL.IDX PT, R0, R84, 0x3, 0x1c1f ;  /* 0x007c1f0054007f89 */ /* 0x000ea400000e0000 */
[C---:B--2---:R-:W-:Y:S02]  /*132e0*/  IMAD.IADD R0, R85.reuse, 0x1, R0 ;  /* 0x0000000155007824 */ /* 0x044fe400078e0200 */
[C---:B------:R-:W-:Y:S02]  /*132f0*/  IMAD.IADD R3, R85.reuse, 0x1, R3 ;  /* 0x0000000155037824 */ /* 0x040fe400078e0203 */
[----:B------:R-:W-:Y:S01]  /*13300*/  IMAD.IADD R2, R85, 0x1, R2 ;  /* 0x0000000155027824 */ /* 0x000fe200078e0202 */
[----:B------:R-:W-:Y:S02]  /*13310*/  ISETP.GT.AND P4, PT, R0, 0x40, PT ;  /* 0x000000400000780c */ /* 0x000fe40003f84270 */
[C---:B------:R-:W-:Y:S02]  /*13320*/  ISETP.GT.AND P3, PT, R3.reuse, RZ, PT ;  /* 0x000000ff0300720c */ /* 0x040fe40003f64270 */
[C---:B------:R-:W-:Y:S02]  /*13330*/  ISETP.GT.AND P1, PT, R3.reuse, 0x8, PT ;  /* 0x000000080300780c */ /* 0x040fe40003f24270 */
[C---:B------:R-:W-:Y:S02]  /*13340*/  ISETP.GT.AND P0, PT, R3.reuse, 0x9, PT ;  /* 0x000000090300780c */ /* 0x040fe40003f04270 */
[----:B------:R-:W-:Y:S02]  /*13350*/  ISETP.GT.AND P2, PT, R3, 0x1, PT ;  /* 0x000000010300780c */ /* 0x000fe40003f44270 */
[----:B------:R-:W-:Y:S02]  /*13360*/  FSEL R94, R6, -INF , P3 ;  /* 0xff800000065e7808 */ /* 0x000fe40001800000 */
[----:B------:R-:W-:Y:S02]  /*13370*/  FSEL R175, R18, -INF , P1 ;  /* 0xff80000012af7808 */ /* 0x000fe40000800000 */
[----:B------:R-:W-:Y:S02]  /*13380*/  FSEL R174, R19, -INF , P0 ;  /* 0xff80000013ae7808 */ /* 0x000fe40000000000 */
[C---:B------:R-:W-:Y:S02]  /*13390*/  ISETP.GT.AND P3, PT, R3.reuse, 0x10, PT ;  /* 0x000000100300780c */ /* 0x040fe40003f64270 */
[C---:B------:R-:W-:Y:S02]  /*133a0*/  ISETP.GT.AND P1, PT, R3.reuse, 0x18, PT ;  /* 0x000000180300780c */ /* 0x040fe40003f24270 */
[----:B------:R-:W-:Y:S02]  /*133b0*/  ISETP.GT.AND P0, PT, R3, 0x19, PT ;  /* 0x000000190300780c */ /* 0x000fe40003f04270 */
[----:B------:R-:W-:Y:S02]  /*133c0*/  FSEL R176, R7, -INF , P2 ;  /* 0xff80000007b07808 */ /* 0x000fe40001000000 */
        /* <DEDUP_REMOVED lines=28> */
[----:B------:R-:W-:Y:S02]  /*13590*/  ISETP.GT.AND P3, PT, R2, RZ, PT ;  /* 0x000000ff0200720c */ /* 0x000fe40003f64270 */
[C---:B------:R-:W-:Y:S02]  /*135a0*/  ISETP.GT.AND P1, PT, R0.reuse, RZ, PT ;  /* 0x000000ff0000720c */ /* 0x040fe40003f24270 */
[----:B------:R-:W-:Y:S02]  /*135b0*/  ISETP.GT.AND P0, PT, R0, 0x1, PT ;  /* 0x000000010000780c */ /* 0x000fe40003f04270 */
[----:B------:R-:W-:Y:S02]  /*135c0*/  FSEL R33, R71, -INF , P2 ;  /* 0xff80000047217808 */ /* 0x000fe40001000000 */
[----:B------:R-:W-:Y:S02]  /*135d0*/  ISETP.GT.AND P2, PT, R2, 0x1, PT ;  /* 0x000000010200780c */ /* 0x000fe40003f44270 */
[----:B------:R-:W-:Y:S02]  /*135e0*/  FSEL R36, R8, -INF , P3 ;  /* 0xff80000008247808 */ /* 0x000fe40001800000 */
[----:B------:R-:W-:Y:S02]  /*135f0*/  FSEL R48, R10, -INF , P1 ;  /* 0xff8000000a307808 */ /* 0x000fe40000800000 */
[----:B------:R-:W-:Y:S02]  /*13600*/  FSEL R82, R11, -INF , P0 ;  /* 0xff8000000b527808 */ /* 0x000fe40000000000 */
[----:B------:R-:W-:Y:S02]  /*13610*/  ISETP.GT.AND P3, PT, R2, 0x8, PT ;  /* 0x000000080200780c */ /* 0x000fe40003f64270 */
[C---:B------:R-:W-:Y:S02]  /*13620*/  ISETP.GT.AND P1, PT, R0.reuse, 0x8, PT ;  /* 0x000000080000780c */ /* 0x040fe40003f24270 */
        /* <DEDUP_REMOVED lines=60> */
[----:B------:R-:W-:Y:S02]  /*139f0*/  FMNMX.FTZ R2, R191, R2, !PT ;  /* 0x00000002bf027209 */ /* 0x000fe40007810000 */
[----:B------:R-:W-:Y:S02]  /*13a00*/  FSEL R18, R72, -INF , P1 ;  /* 0xff80000048127808 */ /* 0x000fe40000800000 */
[----:B------:R-:W-:Y:S02]  /*13a10*/  FMNMX.FTZ R2, R190, R2, !PT ;  /* 0x00000002be027209 */ /* 0x000fe40007810000 */
[----:B------:R-:W-:Y:S02]  /*13a20*/  FSEL R17, R73, -INF , P0 ;  /* 0xff80000049117808 */ /* 0x000fe40000000000 */
[----:B------:R-:W-:Y:S02]  /*13a30*/  FMNMX.FTZ R2, R189, R2, !PT ;  /* 0x00000002bd027209 */ /* 0x000fe40007810000 */
[----:B------:R-:W-:Y:S02]  /*13a40*/  ISETP.GT.AND P2, PT, R0, 0x41, PT ;  /* 0x000000410000780c */ /* 0x000fe40003f44270 */
[----:B------:R-:W-:Y:S02]  /*13a50*/  FMNMX.FTZ R2, R188, R2, !PT ;  /* 0x00000002bc027209 */ /* 0x000fe40007810000 */
[C---:B------:R-:W-:Y:S02]  /*13a60*/  ISETP.GT.AND P1, PT, R0.reuse, 0x48, PT ;  /* 0x000000480000780c */ /* 0x040fe40003f24270 */
[----:B------:R-:W-:Y:S02]  /*13a70*/  FMNMX.FTZ R2, R187, R2, !PT ;  /* 0x00000002bb027209 */ /* 0x000fe40007810000 */
        /* <DEDUP_REMOVED lines=94> */
[----:B-12---:R-:W-:Y:S06]  /*14060*/  FMNMX.FTZ R84, R0, R2, !PT ;  /* 0x0000000200547209 */ /* 0x006fec0007810000 */
[----:B------:R1:W2:Y:S02]  /*14070*/  SHFL.BFLY PT, R0, R84, 0x1, 0x1f ;  /* 0x0c201f0054007f89 */ /* 0x0002a400000e0000 */
.L_x_1863:
        /* <DEDUP_REMOVED lines=27> */
[----:B------:R-:W-:Y:S01]  /*14230*/  MUFU.EX2 R11, R11 ;  /* 0x0000000b000b7308 */ /* 0x000fe20000000800 */
[--C-:B------:R-:W-:Y:S02]  /*14240*/  FFMA.FTZ R224, R180, c[0x0][0x2d0], -R2.reuse ;  /* 0x0000b400b4e07a23 */ /* 0x100fe40000010802 */
[--C-:B------:R-:W-:Y:S02]  /*14250*/  FFMA.FTZ R223, R179, c[0x0][0x2d0], -R2.reuse ;  /* 0x0000b400b3df7a23 */ /* 0x100fe40000010802 */
[--C-:B------:R-:W-:Y:S02]  /*14260*/  FFMA.FTZ R220, R172, c[0x0][0x2d0], -R2.reuse ;  /* 0x0000b400acdc7a23 */ /* 0x100fe40000010802 */
[----:B------:R-:W-:Y:S03]  /*14270*/  FFMA.FTZ R225, R170, c[0x0][0x2d0], -R2 ;  /* 0x0000b400aae17a23 */ /* 0x000fe60000010802 */
[----:B------:R-:W-:Y:S10]  /*14280*/  MUFU.EX2 R2, R4 ;  /* 0x0000000400027308 */ /* 0x000ff40000000800 */
[----:B------:R-:W2:Y:S02]  /*14290*/  MUFU.EX2 R10, R10 ;  /* 0x0000000a000a7308 */ /* 0x000ea40000000800 */
[----:B--2---:R-:W-:Y:S01]  /*142a0*/  F2FP.BF16.PACK_AB R74, R10, R11 ;  /* 0x0000000b0a4a723e */ /* 0x004fe200000010ff */
[----:B------:R-:W-:Y:S01]  /*142b0*/  FFMA.FTZ R0, R65, R217, R3 ;  /* 0x000000d941007223 */ /* 0x000fe20000010003 */
[C---:B------:R-:W-:Y:S03]  /*142c0*/  F2FP.BF16.PACK_AB R72, R2.reuse, R3 ;  /* 0x000000030248723e */ /* 0x040fe600000010ff */
        /* <DEDUP_REMOVED lines=30> */
[C---:B--2---:R-:W-:Y:S02]  /*144b0*/  FFMA.FTZ R0, R3.reuse, R226, R19 ;  /* 0x000000e203007223 */ /* 0x044fe40000010013 */
[----:B------:R-:W-:Y:S07]  /*144c0*/  FMUL.FTZ R50, R3, R154 ;  /* 0x0000009a03327220 */ /* 0x000fee0000410000 */
[----:B------:R-:W-:Y:S10]  /*144d0*/  MUFU.EX2 R64, R188 ;  /* 0x000000bc00407308 */ /* 0x000ff40000000800 */
[----:B------:R-:W-:Y:S01]  /*144e0*/  MUFU.EX2 R188, R168 ;  /* 0x000000a800bc7308 */ /* 0x000fe20000000800 */
[C---:B---3--:R-:W-:Y:S01]  /*144f0*/  FADD.FTZ R33, R2.reuse, R0 ;  /* 0x0000000002217221 */ /* 0x048fe20000010000 */
[----:B------:R-:W-:Y:S01]  /*14500*/  F2FP.BF16.PACK_AB R73, R2, R19 ;  /* 0x000000130249723e */ /* 0x000fe200000010ff */
[C---:B------:R-:W-:Y:S01]  /*14510*/  FMUL.FTZ R2, R85.reuse, c[0x0][0x2d0] ;  /* 0x0000b40055027a20 */ /* 0x040fe20000410000 */
[----:B------:R-:W-:Y:S06]  /*14520*/  FSEL R0, R85, RZ, P0 ;  /* 0x000000ff55007208 */ /* 0x000fec0000000000 */
[----:B------:R-:W-:Y:S01]  /*14530*/  MUFU.EX2 R168, R233 ;  /* 0x000000e900a87308 */ /* 0x000fe20000000800 */
[----:B------:R-:W-:Y:S01]  /*14540*/  FSEL R2, R2, RZ, P0 ;  /* 0x000000ff02027208 */ /* 0x000fe20000000000 */
[----:B------:R-:W-:Y:S01]  /*14550*/  FADD.FTZ R0, -R0, R92 ;  /* 0x0000005c00007221 */ /* 0x000fe20000010100 */
[----:B------:R-:W-:Y:S03]  /*14560*/  FSETP.NEU.FTZ.AND P0, PT, R68, -INF , PT ;  /* 0xff8000004400780b */ /* 0x000fe60003f1d000 */
        /* <DEDUP_REMOVED lines=22> */
[--C-:B------:R-:W-:Y:S01]  /*146d0*/  FFMA.FTZ R241, R16, c[0x0][0x2d0], -R2.reuse ;  /* 0x0000b40010f17a23 */ /* 0x100fe20000010802 */
[----:B--2---:R-:W-:Y:S01]  /*146e0*/  F2FP.BF16.PACK_AB R76, R35, R36 ;  /* 0x00000024234c723e */ /* 0x004fe200000010ff */
[----:B------:R-:W-:Y:S01]  /*146f0*/  FFMA.FTZ R243, R13, c[0x0][0x2d0], -R2 ;  /* 0x0000b4000df37a23 */ /* 0x000fe20000010802 */
[C---:B------:R-:W-:Y:S01]  /*14700*/  FSEL R2, R68.reuse, RZ, P0 ;  /* 0x000000ff44027208 */ /* 0x040fe20000000000 */
[----:B------:R-:W-:Y:S02]  /*14710*/  FMUL.FTZ R4, R68, c[0x0][0x2d0] ;  /* 0x0000b40044047a20 */ /* 0x000fe40000410000 */
[----:B------:R-:W-:Y:S01]  /*14720*/  FMUL.FTZ R0, R0, c[0x0][0x2d0] ;  /* 0x0000b40000007a20 */ /* 0x000fe20000410000 */
[----:B------:R-:W-:Y:S01]  /*14730*/  MUFU.EX2 R185, R174 ;  /* 0x000000ae00b97308 */ /* 0x000fe20000000800 */
[----:B------:R-:W-:Y:S01]  /*14740*/  FADD.FTZ R2, -R2, R93 ;  /* 0x0000005d02027221 */ /* 0x000fe20000010100 */
[----:B------:R-:W-:Y:S01]  /*14750*/  FSEL R4, R4, RZ, P0 ;  /* 0x000000ff04047208 */ /* 0x000fe20000000000 */
[----:B------:R-:W-:Y:S01]  /*14760*/  FMUL.FTZ R49, R65, R153 ;  /* 0x0000009941317220 */ /* 0x000fe20000410000 */
[----:B------:R-:W-:Y:S01]  /*14770*/  ISETP.GT.AND P0, PT, R214, R248, PT ;  /* 0x000000f8d600720c */ /* 0x000fe20003f04270 */
[----:B------:R-:W-:Y:S01]  /*14780*/  FMUL.FTZ R2, R2, c[0x0][0x2d0] ;  /* 0x0000b40002027a20 */ /* 0x000fe20000410000 */
[----:B------:R-:W-:Y:S01]  /*14790*/  IADD3 R214, R214, -0x1, RZ ;  /* 0xffffffffd6d67810 */ /* 0x000fe20007ffe0ff */
[--C-:B------:R-:W-:Y:S02]  /*147a0*/  FFMA.FTZ R9, R48, c[0x0][0x2d0], -R4.reuse ;  /* 0x0000b40030097a23 */ /* 0x100fe40000010804 */
[--C-:B------:R-:W-:Y:S01]  /*147b0*/  FFMA.FTZ R194, R23, c[0x0][0x2d0], -R4.reuse ;  /* 0x0000b40017c27a23 */ /* 0x100fe20000010804 */
[----:B------:R-:W2:Y:S01]  /*147c0*/  MUFU.EX2 R0, R0 ;  /* 0x0000000000007308 */ /* 0x000ea20000000800 */
[--C-:B------:R-:W-:Y:S02]  /*147d0*/  FFMA.FTZ R226, R22, c[0x0][0x2d0], -R4.reuse ;  /* 0x0000b40016e27a23 */ /* 0x100fe40000010804 */
[--C-:B------:R-:W-:Y:S02]  /*147e0*/  FFMA.FTZ R227, R21, c[0x0][0x2d0], -R4.reuse ;  /* 0x0000b40015e37a23 */ /* 0x100fe40000010804 */
[--C-:B------:R-:W-:Y:S02]  /*147f0*/  FFMA.FTZ R228, R20, c[0x0][0x2d0], -R4.reuse ;  /* 0x0000b40014e47a23 */ /* 0x100fe40000010804 */
[----:B------:R-:W3:Y:S01]  /*14800*/  LDSM.16.MT88.4 R20, [R197] ;  /* 0x00000000c514783b */ /* 0x000ee20000004200 */
[--C-:B------:R-:W-:Y:S02]  /*14810*/  FFMA.FTZ R18, R82, c[0x0][0x2d0], -R4.reuse ;  /* 0x0000b40052127a23 */ /* 0x100fe40000010804 */
[----:B------:R-:W4:Y:S01]  /*14820*/  MUFU.EX2 R2, R2 ;  /* 0x0000000200027308 */ /* 0x000f220000000800 */
[--C-:B------:R-:W-:Y:S02]  /*14830*/  FFMA.FTZ R93, R54, c[0x0][0x2d0], -R4.reuse ;  /* 0x0000b400365d7a23 */ /* 0x100fe40000010804 */
[----:B------:R-:W-:Y:S02]  /*14840*/  FMUL.FTZ R48, R65, R152 ;  /* 0x0000009841307220 */ /* 0x000fe40000410000 */
[----:B------:R-:W-:Y:S01]  /*14850*/  LDSM.16.MT88.4 R52, [R198] ;  /* 0x00000000c634783b */ /* 0x000fe20000004200 */
[--C-:B------:R-:W-:Y:S02]  /*14860*/  FFMA.FTZ R240, R8, c[0x0][0x2d0], -R4.reuse ;  /* 0x0000b40008f07a23 */ /* 0x100fe40000010804 */
[----:B------:R-:W-:Y:S02]  /*14870*/  FFMA.FTZ R17, R66, c[0x0][0x2d0], -R4 ;  /* 0x0000b40042117a23 */ /* 0x000fe40000010804 */
[----:B------:R5:W-:Y:S01]  /*14880*/  MUFU.EX2 R34, R9 ;  /* 0x0000000900227308 */ /* 0x000be20000000800 */
[----:B------:R-:W-:Y:S02]  /*14890*/  FADD.FTZ R8, R11, R12 ;  /* 0x0000000c0b087221 */ /* 0x000fe40000010000 */
[--C-:B------:R-:W-:Y:S01]  /*148a0*/  FFMA.FTZ R16, R71, c[0x0][0x2d0], -R4.reuse ;  /* 0x0000b40047107a23 */ /* 0x100fe20000010804 */
[----:B------:R-:W-:Y:S01]  /*148b0*/  LDSM.16.MT88.4 R80, [R200] ;  /* 0x00000000c850783b */ /* 0x000fe20000004200 */
[C---:B--2---:R-:W-:Y:S02]  /*148c0*/  FMUL.FTZ R44, R0.reuse, R108 ;  /* 0x0000006c002c7220 */ /* 0x044fe40000410000 */
        /* <DEDUP_REMOVED lines=16> */
[C---:B------:R-:W-:Y:S02]  /*149d0*/  FFMA.FTZ R4, R0.reuse, R246, R36 ;  /* 0x000000f600047223 */ /* 0x040fe40000010024 */
[C---:B------:R-:W-:Y:S01]  /*149e0*/  FMUL.FTZ R40, R0.reuse, R112 ;  /* 0x0000007000287220 */ /* 0x040fe20000410000 */
[----:B------:R-:W2:Y:S01]  /*149f0*/  LDSM.16.MT88.4 R36, [R201] ;  /* 0x00000000c924783b */ /* 0x000ea20000004200 */
[C---:B------:R-:W-:Y:S02]  /*14a00*/  FMUL.FTZ R41, R0.reuse, R113 ;  /* 0x0000007100297220 */ /* 0x040fe40000410000 */
[C---:B------:R-:W-:Y:S01]  /*14a10*/  FMUL.FTZ R56, R0.reuse, R104 ;  /* 0x0000006800387220 */ /* 0x040fe20000410000 */
[----:B------:R-:W-:Y:S01]  /*14a20*/  MUFU.EX2 R112, R183 ;  /* 0x000000b700707308 */ /* 0x000fe20000000800 */
[----:B------:R-:W-:Y:S02]  /*14a30*/  FMUL.FTZ R57, R0, R105 ;  /* 0x0000006900397220 */ /* 0x000fe40000410000 */
[----:B----4-:R-:W-:Y:S02]  /*14a40*/  FMUL.FTZ R59, R2, R107 ;  /* 0x0000006b023b7220 */ /* 0x010fe40000410000 */
[----:B------:R-:W-:Y:S02]  /*14a50*/  FADD.FTZ R66, R10, R8 ;  /* 0x000000080a427221 */ /* 0x000fe40000010000 */
[C---:B------:R-:W-:Y:S02]  /*14a60*/  FMUL.FTZ R8, R0.reuse, R128 ;  /* 0x0000008000087220 */ /* 0x040fe40000410000 */
[C---:B-----5:R-:W-:Y:S01]  /*14a70*/  FMUL.FTZ R9, R0.reuse, R129 ;  /* 0x0000008100097220 */ /* 0x060fe20000410000 */
[----:B------:R-:W-:Y:S01]  /*14a80*/  MUFU.EX2 R107, R75 ;  /* 0x0000004b006b7308 */ /* 0x000fe20000000800 */
[C---:B------:R-:W-:Y:S02]  /*14a90*/  FMUL.FTZ R12, R0.reuse, R124 ;  /* 0x0000007c000c7220 */ /* 0x040fe40000410000 */
[C---:B------:R-:W-:Y:S02]  /*14aa0*/  FMUL.FTZ R13, R0.reuse, R125 ;  /* 0x0000007d000d7220 */ /* 0x040fe40000410000 */
[C---:B------:R-:W-:Y:S02]  /*14ab0*/  FMUL.FTZ R24, R0.reuse, R120 ;  /* 0x0000007800187220 */ /* 0x040fe40000410000 */
[C---:B------:R-:W-:Y:S02]  /*14ac0*/  FMUL.FTZ R25, R0.reuse, R121 ;  /* 0x0000007900197220 */ /* 0x040fe40000410000 */
[C---:B------:R-:W-:Y:S01]  /*14ad0*/  FMUL.FTZ R28, R0.reuse, R116 ;  /* 0x00000074001c7220 */ /* 0x040fe20000410000 */
[----:B------:R-:W4:Y:S01]  /*14ae0*/  MUFU.EX2 R104, R18 ;  /* 0x0000001200687308 */ /* 0x000f220000000800 */
[----:B------:R-:W-:Y:S02]  /*14af0*/  FMUL.FTZ R29, R0, R117 ;  /* 0x00000075001d7220 */ /* 0x000fe40000410000 */
[C---:B------:R-:W-:Y:S02]  /*14b00*/  FMUL.FTZ R58, R2.reuse, R106 ;  /* 0x0000006a023a7220 */ /* 0x040fe40000410000 */
[----:B------:R-:W-:Y:S02]  /*14b10*/  FADD.FTZ R90, R35, R4 ;  /* 0x00000004235a7221 */ /* 0x000fe40000010000 */
[C---:B------:R-:W-:Y:S02]  /*14b20*/  FMUL.FTZ R6, R3.reuse, R134 ;  /* 0x0000008603067220 */ /* 0x040fe40000410000 */
[----:B------:R-:W-:Y:S01]  /*14b30*/  FMUL.FTZ R7, R3, R135 ;  /* 0x0000008703077220 */ /* 0x000fe20000410000 */
[----:B------:R-:W5:Y:S01]  /*14b40*/  MUFU.EX2 R0, R14 ;  /* 0x0000000e00007308 */ /* 0x000f620000000800 */
[C---:B------:R-:W-:Y:S02]  /*14b50*/  FMUL.FTZ R4, R65.reuse, R132 ;  /* 0x0000008441047220 */ /* 0x040fe40000410000 */
[----:B------:R-:W-:Y:S02]  /*14b60*/  FMUL.FTZ R5, R65, R133 ;  /* 0x0000008541057220 */ /* 0x000fe40000410000 */
[C---:B------:R-:W-:Y:S02]  /*14b70*/  FMUL.FTZ R10, R2.reuse, R130 ;  /* 0x00000082020a7220 */ /* 0x040fe40000410000 */
[C---:B------:R-:W-:Y:S02]  /*14b80*/  FMUL.FTZ R11, R2.reuse, R131 ;  /* 0x00000083020b7220 */ /* 0x040fe40000410000 */
[C---:B------:R-:W-:Y:S01]  /*14b90*/  FMUL.FTZ R15, R2.reuse, R127 ;  /* 0x0000007f020f7220 */ /* 0x040fe20000410000 */
[----:B------:R-:W-:Y:S01]  /*14ba0*/  MUFU.EX2 R106, R32 ;  /* 0x00000020006a7308 */ /* 0x000fe20000000800 */
[C---:B------:R-:W-:Y:S02]  /*14bb0*/  FMUL.FTZ R35, R3.reuse, R147 ;  /* 0x0000009303237220 */ /* 0x040fe40000410000 */
[----:B------:R-:W-:Y:S01]  /*14bc0*/  FMUL.FTZ R46, R2, R110 ;  /* 0x0000006e022e7220 */ /* 0x000fe20000410000 */
[----:B----4-:R-:W-:Y:S01]  /*14bd0*/  F2FP.BF16.PACK_AB R77, R104, R34 ;  /* 0x00000022684d723e */ /* 0x010fe200000010ff */
[C---:B------:R-:W-:Y:S02]  /*14be0*/  FMUL.FTZ R18, R3.reuse, R138 ;  /* 0x0000008a03127220 */ /* 0x040fe40000410000 */
[C---:B------:R-:W-:Y:S02]  /*14bf0*/  FMUL.FTZ R47, R2.reuse, R111 ;  /* 0x0000006f022f7220 */ /* 0x040fe40000410000 */
[----:B------:R-:W-:Y:S01]  /*14c00*/  LDSM.16.MT88.4 R108, [R198+0x1000] ;  /* 0x00100000c66c783b */ /* 0x000fe20000004200 */
[----:B------:R4:W-:Y:S01]  /*14c10*/  MUFU.EX2 R105, R17 ;  /* 0x0000001100697308 */ /* 0x0009e20000000800 */
[----:B------:R-:W-:Y:S02]  /*14c20*/  FMUL.FTZ R51, R3, R155 ;  /* 0x0000009b03337220 */ /* 0x000fe40000410000 */
[C---:B------:R-:W-:Y:S01]  /*14c30*/  FMUL.FTZ R62, R2.reuse, R102 ;  /* 0x00000066023e7220 */ /* 0x040fe20000410000 */
[----:B-----5:R-:W-:Y:S01]  /*14c40*/  F2FP.BF16.PACK_AB R75, R107, R0 ;  /* 0x000000006b4b723e */ /* 0x020fe200000010ff */
[C---:B------:R-:W-:Y:S02]  /*14c50*/  FMUL.FTZ R63, R2.reuse, R103 ;  /* 0x00000067023f7220 */ /* 0x040fe40000410000 */
[----:B------:R-:W5:Y:S01]  /*14c60*/  LDSM.16.MT88.4 R100, [R197+0x800] ;  /* 0x00080000c564783b */ /* 0x000f620000004200 */
[C---:B-1----:R-:W-:Y:S02]  /*14c70*/  FFMA.FTZ R84, R2.reuse, R247, R34 ;  /* 0x000000f702547223 */ /* 0x042fe40000010022 */
[----:B------:R-:W1:Y:S01]  /*14c80*/  MUFU.EX2 R121, R19 ;  /* 0x0000001300797308 */ /* 0x000e620000000800 */
[-C--:B---3--:R-:W-:Y:S04]  /*14c90*/  HMMA.16816.F32.BF16 R4, R72, R20.reuse, R4 ;  /* 0x000000144804723c */ /* 0x088fe80000041804 */
[----:B------:R-:W-:Y:S01]  /*14ca0*/  LDSM.16.MT88.4 R152, [R198+0x2000] ;  /* 0x00200000c698783b */ /* 0x000fe20000004200 */
[C---:B------:R-:W-:Y:S02]  /*14cb0*/  FMUL.FTZ R14, R2.reuse, R126 ;  /* 0x0000007e020e7220 */ /* 0x040fe40000410000 */
[C---:B------:R-:W-:Y:S02]  /*14cc0*/  FMUL.FTZ R26, R2.reuse, R122 ;  /* 0x0000007a021a7220 */ /* 0x040fe40000410000 */
[----:B------:R-:W3:Y:S03]  /*14cd0*/  MUFU.EX2 R120, R16 ;  /* 0x0000001000787308 */ /* 0x000ee60000000800 */
[----:B------:R-:W-:Y:S02]  /*14ce0*/  FMUL.FTZ R27, R2, R123 ;  /* 0x0000007b021b7220 */ /* 0x000fe40000410000 */
[C---:B----4-:R-:W-:Y:S02]  /*14cf0*/  FMUL.FTZ R17, R65.reuse, R137 ;  /* 0x0000008941117220 */ /* 0x050fe40000410000 */
[----:B------:R-:W-:Y:S02]  /*14d00*/  FMUL.FTZ R32, R65, R144 ;  /* 0x0000009041207220 */ /* 0x000fe40000410000 */
[----:B------:R-:W-:Y:S01]  /*14d10*/  FMUL.FTZ R34, R3, R146 ;  /* 0x0000009203227220 */ /* 0x000fe20000410000 */
[----:B------:R-:W-:Y:S01]  /*14d20*/  MUFU.EX2 R113, R182 ;  /* 0x000000b600717308 */ /* 0x000fe20000000800 */
[----:B------:R-:W-:Y:S02]  /*14d30*/  FADD.FTZ R71, R0, R33 ;  /* 0x0000002100477221 */ /* 0x000fe40000010000 */
[----:B------:R-:W-:Y:S01]  /*14d40*/  FMUL.FTZ R33, R65, R145 ;  /* 0x0000009141217220 */ /* 0x000fe20000410000 */
[----:B-1----:R-:W-:Y:S01]  /*14d50*/  F2FP.BF16.PACK_AB R78, R121, R106 ;  /* 0x0000006a794e723e */ /* 0x002fe200000010ff */
[----:B------:R-:W-:Y:S01]  /*14d60*/  FMUL.FTZ R19, R3, R139 ;  /* 0x0000008b03137220 */ /* 0x000fe20000410000 */
[----:B------:R-:W-:Y:S01]  /*14d70*/  LDSM.16.MT88.4 R144, [R201+0x2000] ;  /* 0x00200000c990783b */ /* 0x000fe20000004200 */
[C---:B------:R-:W-:Y:S02]  /*14d80*/  FMUL.FTZ R42, R2.reuse, R114 ;  /* 0x00000072022a7220 */ /* 0x040fe40000410000 */
[C---:B------:R-:W-:Y:S01]  /*14d90*/  FMUL.FTZ R43, R2.reuse, R115 ;  /* 0x00000073022b7220 */ /* 0x040fe20000410000 */
[----:B------:R-:W-:Y:S01]  /*14da0*/  MUFU.EX2 R114, R184 ;  /* 0x000000b800727308 */ /* 0x000fe20000000800 */
[C---:B------:R-:W-:Y:S02]  /*14db0*/  FMUL.FTZ R30, R2.reuse, R118 ;  /* 0x00000076021e7220 */ /* 0x040fe40000410000 */
[----:B------:R-:W-:Y:S01]  /*14dc0*/  FMUL.FTZ R31, R2, R119 ;  /* 0x00000077021f7220 */ /* 0x000fe20000410000 */
[----:B---3--:R-:W-:Y:S01]  /*14dd0*/  F2FP.BF16.PACK_AB R79, R120, R105 ;  /* 0x00000069784f723e */ /* 0x008fe200000010ff */
[----:B------:R-:W-:Y:S02]  /*14de0*/  FMUL.FTZ R16, R65, R136 ;  /* 0x0000008841107220 */ /* 0x000fe40000410000 */
[----:B------:R-:W-:Y:S01]  /*14df0*/  LDSM.16.MT88.4 R136, [R197+0x2000] ;  /* 0x00200000c588783b */ /* 0x000fe20000004200 */
[----:B------:R-:W-:Y:S02]  /*14e00*/  FADD.FTZ R0, R64, R66 ;  /* 0x0000004240007221 */ /* 0x000fe40000010000 */
[----:B------:R-:W-:Y:S01]  /*14e10*/  MUFU.EX2 R115, R166 ;  /* 0x000000a600737308 */ /* 0x000fe20000000800 */
[C---:B------:R-:W-:Y:S04]  /*14e20*/  HMMA.16816.F32.BF16 R8, R76.reuse, R20, R8 ;  /* 0x000000144c08723c */ /* 0x040fe80000041808 */
[----:B------:R-:W-:Y:S03]  /*14e30*/  FMUL.FTZ R66, R3, R162 ;  /* 0x000000a203427220 */ /* 0x000fe60000410000 */
[C---:B------:R-:W-:Y:S01]  /*14e40*/  FMUL.FTZ R20, R65.reuse, R140 ;  /* 0x0000008c41147220 */ /* 0x040fe20000410000 */
[-C--:B------:R-:W-:Y:S01]  /*14e50*/  HMMA.16816.F32.BF16 R12, R76, R22.reuse, R12 ;  /* 0x000000164c0c723c */ /* 0x080fe2000004180c */
[----:B------:R-:W1:Y:S03]  /*14e60*/  MUFU.EX2 R2, R187 ;  /* 0x000000bb00027308 */ /* 0x000e660000000800 */
[----:B------:R-:W-:Y:S04]  /*14e70*/  FMUL.FTZ R21, R65, R141 ;  /* 0x0000008d41157220 */ /* 0x000fe80000410000 */
[C---:B------:R-:W-:Y:S03]  /*14e80*/  HMMA.16816.F32.BF16 R16, R72.reuse, R22, R16 ;  /* 0x000000164810723c */ /* 0x040fe60000041810 */
[----:B------:R-:W-:Y:S04]  /*14e90*/  MUFU.EX2 R124, R165 ;  /* 0x000000a5007c7308 */ /* 0x000fe80000000800 */
[C---:B------:R-:W-:Y:S02]  /*14ea0*/  FMUL.FTZ R22, R3.reuse, R142 ;  /* 0x0000008e03167220 */ /* 0x040fe40000410000 */
[----:B------:R-:W-:Y:S04]  /*14eb0*/  FMUL.FTZ R23, R3, R143 ;  /* 0x0000008f03177220 */ /* 0x000fe80000410000 */
[----:B------:R-:W-:Y:S03]  /*14ec0*/  MUFU.EX2 R166, R227 ;  /* 0x000000e300a67308 */ /* 0x000fe60000000800 */
[-C--:B--2---:R-:W-:Y:S03]  /*14ed0*/  HMMA.16816.F32.BF16 R20, R72, R36.reuse, R20 ;  /* 0x000000244814723c */ /* 0x084fe60000041814 */
[----:B-1----:R-:W-:Y:S04]  /*14ee0*/  FADD.FTZ R0, R2, R0 ;  /* 0x0000000002007221 */ /* 0x002fe80000010000 */
[----:B------:R-:W-:Y:S01]  /*14ef0*/  FADD.FTZ R0, R70, R0 ;  /* 0x0000000046007221 */ /* 0x000fe20000010000 */
[C---:B------:R-:W-:Y:S01]  /*14f00*/  HMMA.16816.F32.BF16 R24, R76.reuse, R36, R24 ;  /* 0x000000244c18723c */ /* 0x040fe20000041818 */
[----:B------:R-:W-:Y:S03]  /*14f10*/  MUFU.EX2 R165, R228 ;  /* 0x000000e400a57308 */ /* 0x000fe60000000800 */
[----:B------:R-:W-:Y:S03]  /*14f20*/  FADD.FTZ R0, R69, R0 ;  /* 0x0000000045007221 */ /* 0x000fe60000010000 */
[C---:B------:R-:W-:Y:S01]  /*14f30*/  FMUL.FTZ R36, R65.reuse, R148 ;  /* 0x0000009441247220 */ /* 0x040fe20000410000 */
[-C--:B------:R-:W-:Y:S03]  /*14f40*/  HMMA.16816.F32.BF16 R28, R76, R38.reuse, R28 ;  /* 0x000000264c1c723c */ /* 0x080fe6000004181c */
[----:B------:R1:W-:Y:S01]  /*14f50*/  MUFU.EX2 R184, R67 ;  /* 0x0000004300b87308 */ /* 0x0003e20000000800 */
[----:B------:R-:W-:Y:S02]  /*14f60*/  FADD.FTZ R0, R114, R0 ;  /* 0x0000000072007221 */ /* 0x000fe40000010000 */
[----:B------:R-:W-:Y:S02]  /*14f70*/  FMUL.FTZ R37, R65, R149 ;  /* 0x0000009541257220 */ /* 0x000fe40000410000 */
[C---:B------:R-:W-:Y:S04]  /*14f80*/  HMMA.16816.F32.BF16 R32, R72.reuse, R38, R32 ;  /* 0x000000264820723c */ /* 0x040fe80000041820 */
[----:B------:R-:W-:Y:S01]  /*14f90*/  FADD.FTZ R0, R112, R0 ;  /* 0x0000000070007221 */ /* 0x000fe20000010000 */
[----:B------:R-:W-:Y:S02]  /*14fa0*/  MUFU.EX2 R116, R173 ;  /* 0x000000ad00747308 */ /* 0x000fe40000000800 */
[C---:B------:R-:W-:Y:S02]  /*14fb0*/  FMUL.FTZ R38, R3.reuse, R150 ;  /* 0x0000009603267220 */ /* 0x040fe40000410000 */
[----:B------:R-:W-:Y:S03]  /*14fc0*/  FMUL.FTZ R39, R3, R151 ;  /* 0x0000009703277220 */ /* 0x000fe60000410000 */
[----:B------:R-:W-:Y:S03]  /*14fd0*/  FADD.FTZ R0, R113, R0 ;  /* 0x0000000071007221 */ /* 0x000fe60000010000 */
[----:B------:R-:W2:Y:S01]  /*14fe0*/  MUFU.EX2 R123, R172 ;  /* 0x000000ac007b7308 */ /* 0x000ea20000000800 */
[-C--:B------:R-:W-:Y:S03]  /*14ff0*/  HMMA.16816.F32.BF16 R36, R72, R52.reuse, R36 ;  /* 0x000000344824723c */ /* 0x080fe60000041824 */
[----:B-1----:R-:W-:Y:S05]  /*15000*/  FMUL.FTZ R67, R3, R163 ;  /* 0x000000a303437220 */ /* 0x002fea0000410000 */
[C---:B------:R-:W-:Y:S01]  /*15010*/  HMMA.16816.F32.BF16 R40, R76.reuse, R52, R40 ;  /* 0x000000344c28723c */ /* 0x040fe20000041828 */
[----:B------:R-:W-:Y:S06]  /*15020*/  MUFU.EX2 R172, R191 ;  /* 0x000000bf00ac7308 */ /* 0x000fec0000000800 */
[C---:B------:R-:W-:Y:S01]  /*15030*/  FMUL.FTZ R52, R65.reuse, R156 ;  /* 0x0000009c41347220 */ /* 0x040fe20000410000 */
[-C--:B------:R-:W-:Y:S03]  /*15040*/  HMMA.16816.F32.BF16 R44, R76, R54.reuse, R44 ;  /* 0x000000364c2c723c */ /* 0x080fe6000004182c */
[----:B------:R-:W-:Y:S01]  /*15050*/  MUFU.EX2 R126, R171 ;  /* 0x000000ab007e7308 */ /* 0x000fe20000000800 */
[----:B------:R-:W-:Y:S04]  /*15060*/  FMUL.FTZ R53, R65, R157 ;  /* 0x0000009d41357220 */ /* 0x000fe80000410000 */
[C---:B------:R-:W-:Y:S05]  /*15070*/  HMMA.16816.F32.BF16 R48, R72.reuse, R54, R48 ;  /* 0x000000364830723c */ /* 0x040fea0000041830 */
[----:B------:R-:W1:Y:S02]  /*15080*/  MUFU.EX2 R128, R170 ;  /* 0x000000aa00807308 */ /* 0x000e640000000800 */
[C---:B------:R-:W-:Y:S02]  /*15090*/  FMUL.FTZ R54, R3.reuse, R158 ;  /* 0x0000009e03367220 */ /* 0x040fe40000410000 */
[----:B------:R-:W-:Y:S03]  /*150a0*/  FMUL.FTZ R55, R3, R159 ;  /* 0x0000009f03377220 */ /* 0x000fe60000410000 */
[----:B------:R-:W-:Y:S03]  /*150b0*/  FADD.FTZ R3, R106, R90 ;  /* 0x0000005a6a037221 */ /* 0x000fe60000010000 */
[----:B------:R-:W-:Y:S01]  /*150c0*/  MUFU.EX2 R127, R164 ;  /* 0x000000a4007f7308 */ /* 0x000fe20000000800 */
[-C--:B------:R-:W-:Y:S08]  /*150d0*/  HMMA.16816.F32.BF16 R52, R72, R80.reuse, R52 ;  /* 0x000000504834723c */ /* 0x080ff00000041834 */
[C---:B------:R-:W-:Y:S01]  /*150e0*/  HMMA.16816.F32.BF16 R56, R76.reuse, R80, R56 ;  /* 0x000000504c38723c */ /* 0x040fe20000041838 */
[----:B------:R-:W3:Y:S07]  /*150f0*/  MUFU.EX2 R246, R94 ;  /* 0x0000005e00f67308 */ /* 0x000eee0000000800 */
[-C--:B------:R-:W-:Y:S03]  /*15100*/  HMMA.16816.F32.BF16 R60, R76, R82.reuse, R60 ;  /* 0x000000524c3c723c */ /* 0x080fe6000004183c */
[----:B------:R-:W-:Y:S04]  /*15110*/  MUFU.EX2 R117, R93 ;  /* 0x0000005d00757308 */ /* 0x000fe80000000800 */
[----:B------:R-:W-:Y:S01]  /*15120*/  F2FP.BF16.PACK_AB R76, R2, R64 ;  /* 0x00000040024c723e */ /* 0x000fe200000010ff */
[----:B------:R-:W-:Y:S01]  /*15130*/  FMUL.FTZ R64, R65, R160 ;  /* 0x000000a041407220 */ /* 0x000fe20000410000 */
[----:B------:R-:W-:Y:S03]  /*15140*/  F2FP.BF16.PACK_AB R78, R69, R70 ;  /* 0x00000046454e723e */ /* 0x000fe600000010ff */
[----:B------:R-:W-:Y:S01]  /*15150*/  FMUL.FTZ R65, R65, R161 ;  /* 0x000000a141417220 */ /* 0x000fe20000410000 */
[----:B------:R-:W4:Y:S01]  /*15160*/  MUFU.EX2 R118, R92 ;  /* 0x0000005c00767308 */ /* 0x000f220000000800 */
[----:B------:R-:W-:Y:S01]  /*15170*/  FADD.FTZ R2, R104, R84 ;  /* 0x0000005468027221 */ /* 0x000fe20000010000 */
[----:B--2---:R-:W-:Y:S01]  /*15180*/  F2FP.BF16.PACK_AB R77, R123, R116 ;  /* 0x000000747b4d723e */ /* 0x004fe200000010ff */
[----:B------:R-:W-:Y:S01]  /*15190*/  FADD.FTZ R70, R107, R71 ;  /* 0x000000476b467221 */ /* 0x000fe20000010000 */
[----:B-1----:R-:W-:Y:S01]  /*151a0*/  F2FP.BF16.PACK_AB R79, R128, R126 ;  /* 0x0000007e804f723e */ /* 0x002fe200000010ff */
[----:B------:R-:W-:Y:S01]  /*151b0*/  FADD.FTZ R69, R105, R2 ;  /* 0x0000000269457221 */ /* 0x000fe20000010000 */
[----:B------:R-:W-:Y:S01]  /*151c0*/  HMMA.16816.F32.BF16 R64, R72, R82, R64 ;  /* 0x000000524840723c */ /* 0x000fe20000041840 */
[----:B------:R-:W1:Y:S03]  /*151d0*/  LDSM.16.MT88.4 R80, [R201+0x800] ;  /* 0x00080000c950783b */ /* 0x000e660000004200 */
[----:B------:R-:W2:Y:S01]  /*151e0*/  MUFU.EX2 R125, R91 ;  /* 0x0000005b007d7308 */ /* 0x000ea20000000800 */
[----:B------:R-:W-:Y:S02]  /*151f0*/  FADD.FTZ R69, R120, R69 ;  /* 0x0000004578457221 */ /* 0x000fe40000010000 */
[----:B------:R-:W-:Y:S01]  /*15200*/  F2FP.BF16.PACK_AB R72, R124, R115 ;  /* 0x000000737c48723e */ /* 0x000fe200000010ff */
[-C--:B-----5:R-:W-:Y:S01]  /*15210*/  HMMA.16816.F32.BF16 R4, R76, R100.reuse, R4 ;  /* 0x000000644c04723c */ /* 0x0a0fe20000041804 */
[----:B------:R-:W5:Y:S04]  /*15220*/  LDSM.16.MT88.4 R104, [R198+0x800] ;  /* 0x00080000c668783b */ /* 0x000f680000004200 */
[----:B---3--:R-:W-:Y:S01]  /*15230*/  F2FP.BF16.PACK_AB R74, R246, R127 ;  /* 0x0000007ff64a723e */ /* 0x008fe200000010ff */
[----:B------:R-:W3:Y:S01]  /*15240*/  MUFU.EX2 R94, R181 ;  /* 0x000000b5005e7308 */ /* 0x000ee20000000800 */
[----:B----4-:R-:W-:Y:S09]  /*15250*/  F2FP.BF16.PACK_AB R73, R118, R117 ;  /* 0x000000757649723e */ /* 0x010ff200000010ff */
[----:B------:R-:W4:Y:S01]  /*15260*/  MUFU.EX2 R187, R169 ;  /* 0x000000a900bb7308 */ /* 0x000f220000000800 */
[----:B--2---:R-:W-:Y:S09]  /*15270*/  F2FP.BF16.PACK_AB R75, R184, R125 ;  /* 0x0000007db84b723e */ /* 0x004ff200000010ff */
[----:B------:R-:W-:Y:S01]  /*15280*/  MUFU.EX2 R183, R167 ;  /* 0x000000a700b77308 */ /* 0x000fe20000000800 */
[C---:B------:R-:W-:Y:S04]  /*15290*/  HMMA.16816.F32.BF16 R8, R72.reuse, R100, R8 ;  /* 0x000000644808723c */ /* 0x040fe80000041808 */
[----:B---3--:R-:W-:Y:S02]  /*152a0*/  FADD.FTZ R2, R94, R0 ;  /* 0x000000005e027221 */ /* 0x008fe40000010000 */
[----:B------:R-:W-:Y:S02]  /*152b0*/  FADD.FTZ R0, R121, R3 ;  /* 0x0000000379007221 */ /* 0x000fe40000010000 */
[-C--:B------:R-:W-:Y:S01]  /*152c0*/  HMMA.16816.F32.BF16 R12, R72, R102.reuse, R12 ;  /* 0x00000066480c723c */ /* 0x080fe2000004180c */
[----:B------:R-:W-:Y:S03]  /*152d0*/  MUFU.EX2 R167, R226 ;  /* 0x000000e200a77308 */ /* 0x000fe60000000800 */
[----:B------:R-:W-:Y:S02]  /*152e0*/  FADD.FTZ R3, R116, R70 ;  /* 0x0000004674037221 */ /* 0x000fe40000010000 */
[----:B------:R-:W-:Y:S02]  /*152f0*/  FADD.FTZ R70, R115, R0 ;  /* 0x0000000073467221 */ /* 0x000fe40000010000 */
[C---:B------:R-:W-:Y:S01]  /*15300*/  HMMA.16816.F32.BF16 R16, R76.reuse, R102, R16 ;  /* 0x000000664c10723c */ /* 0x040fe20000041810 */
[----:B------:R-:W2:Y:S02]  /*15310*/  LDSM.16.MT88.4 R100, [R200+0x800] ;  /* 0x00080000c864783b */ /* 0x000ea40000004200 */
[----:B------:R-:W3:Y:S01]  /*15320*/  MUFU.EX2 R182, R175 ;  /* 0x000000af00b67308 */ /* 0x000ee20000000800 */
[----:B------:R-:W-:Y:S02]  /*15330*/  FADD.FTZ R3, R123, R3 ;  /* 0x000000037b037221 */ /* 0x000fe40000010000 */
[----:B------:R-:W-:Y:S02]  /*15340*/  FADD.FTZ R70, R124, R70 ;  /* 0x000000467c467221 */ /* 0x000fe40000010000 */
[-C--:B-1----:R-:W-:Y:S05]  /*15350*/  HMMA.16816.F32.BF16 R20, R76, R80.reuse, R20 ;  /* 0x000000504c14723c */ /* 0x082fea0000041814 */
[----:B------:R-:W-:Y:S03]  /*15360*/  MUFU.EX2 R175, R190 ;  /* 0x000000be00af7308 */ /* 0x000fe60000000800 */
[C---:B------:R-:W-:Y:S07]  /*15370*/  HMMA.16816.F32.BF16 R24, R72.reuse, R80, R24 ;  /* 0x000000504818723c */ /* 0x040fee0000041818 */
[----:B------:R-:W1:Y:S01]  /*15380*/  MUFU.EX2 R159, R177 ;  /* 0x000000b1009f7308 */ /* 0x000e620000000800 */
[-C--:B------:R-:W-:Y:S08]  /*15390*/  HMMA.16816.F32.BF16 R28, R72, R82.reuse, R28 ;  /* 0x00000052481c723c */ /* 0x080ff0000004181c */
[C---:B------:R-:W-:Y:S01]  /*153a0*/  HMMA.16816.F32.BF16 R32, R76.reuse, R82, R32 ;  /* 0x000000524c20723c */ /* 0x040fe20000041820 */
[----:B------:R-:W1:Y:S01]  /*153b0*/  LDSM.16.MT88.4 R80, [R197+0x1000] ;  /* 0x00100000c550783b */ /* 0x000e620000004200 */
[----:B------:R-:W-:Y:S06]  /*153c0*/  MUFU.EX2 R177, R189 ;  /* 0x000000bd00b17308 */ /* 0x000fec0000000800 */
[-C--:B-----5:R-:W-:Y:S04]  /*153d0*/  HMMA.16816.F32.BF16 R36, R76, R104.reuse, R36 ;  /* 0x000000684c24723c */ /* 0x0a0fe80000041824 */
[----:B------:R-:W-:Y:S04]  /*153e0*/  MUFU.EX2 R158, R178 ;  /* 0x000000b2009e7308 */ /* 0x000fe80000000800 */
[C---:B------:R-:W-:Y:S06]  /*153f0*/  HMMA.16816.F32.BF16 R40, R72.reuse, R104, R40 ;  /* 0x000000684828723c */ /* 0x040fec0000041828 */
[----:B------:R-:W5:Y:S02]  /*15400*/  MUFU.EX2 R157, R192 ;  /* 0x000000c0009d7308 */ /* 0x000f640000000800 */
[-C--:B------:R-:W-:Y:S08]  /*15410*/  HMMA.16816.F32.BF16 R44, R72, R106.reuse, R44 ;  /* 0x0000006a482c723c */ /* 0x080ff0000004182c */
[C---:B------:R-:W-:Y:S01]  /*15420*/  HMMA.16816.F32.BF16 R48, R76.reuse, R106, R48 ;  /* 0x0000006a4c30723c */ /* 0x040fe20000041830 */
[----:B------:R-:W1:Y:S01]  /*15430*/  LDSM.16.MT88.4 R104, [R201+0x1000] ;  /* 0x00100000c968783b */ /* 0x000e620000004200 */
[----:B------:R-:W-:Y:S06]  /*15440*/  MUFU.EX2 R156, R193 ;  /* 0x000000c1009c7308 */ /* 0x000fec0000000800 */
[-C--:B--2---:R-:W-:Y:S04]  /*15450*/  HMMA.16816.F32.BF16 R52, R76, R100.reuse, R52 ;  /* 0x000000644c34723c */ /* 0x084fe80000041834 */
[----:B------:R-:W-:Y:S04]  /*15460*/  MUFU.EX2 R171, R194 ;  /* 0x000000c200ab7308 */ /* 0x000fe80000000800 */
[C---:B------:R-:W-:Y:S06]  /*15470*/  HMMA.16816.F32.BF16 R56, R72.reuse, R100, R56 ;  /* 0x000000644838723c */ /* 0x040fec0000041838 */
[----:B------:R-:W2:Y:S02]  /*15480*/  MUFU.EX2 R84, R224 ;  /* 0x000000e000547308 */ /* 0x000ea40000000800 */
[-C--:B------:R-:W-:Y:S07]  /*15490*/  HMMA.16816.F32.BF16 R60, R72, R102.reuse, R60 ;  /* 0x00000066483c723c */ /* 0x080fee000004183c */
[----:B------:R-:W-:Y:S01]  /*154a0*/  F2FP.BF16.PACK_AB R72, R112, R114 ;  /* 0x000000727048723e */ /* 0x000fe200000010ff */
[----:B------:R-:W-:Y:S01]  /*154b0*/  HMMA.16816.F32.BF16 R64, R76, R102, R64 ;  /* 0x000000664c40723c */ /* 0x000fe20000041840 */
[----:B------:R-:W2:Y:S01]  /*154c0*/  LDSM.16.MT88.4 R100, [R200+0x1000] ;  /* 0x00100000c864783b */ /* 0x000ea20000004200 */
[----:B------:R-:W2:Y:S02]  /*154d0*/  MUFU.EX2 R71, R223 ;  /* 0x000000df00477308 */ /* 0x000ea40000000800 */
[----:B------:R-:W-:Y:S02]  /*154e0*/  F2FP.BF16.PACK_AB R74, R94, R113 ;  /* 0x000000715e4a723e */ /* 0x000fe400000010ff */
[----:B----4-:R-:W-:Y:S02]  /*154f0*/  F2FP.BF16.PACK_AB R73, R188, R187 ;  /* 0x000000bbbc49723e */ /* 0x010fe400000010ff */
[----:B------:R-:W-:Y:S01]  /*15500*/  F2FP.BF16.PACK_AB R75, R186, R185 ;  /* 0x000000b9ba4b723e */ /* 0x000fe200000010ff */
[----:B------:R-:W-:Y:S03]  /*15510*/  LDSM.16.MT88.4 R112, [R200+0x1800] ;  /* 0x00180000c870783b */ /* 0x000fe60000004200 */
[----:B---3--:R-:W-:Y:S01]  /*15520*/  F2FP.BF16.PACK_AB R76, R182, R183 ;  /* 0x000000b7b64c723e */ /* 0x008fe200000010ff */
[----:B------:R-:W-:Y:S01]  /*15530*/  MUFU.EX2 R94, R229 ;  /* 0x000000e5005e7308 */ /* 0x000fe20000000800 */
[----:B-1----:R-:W-:Y:S01]  /*15540*/  F2FP.BF16.PACK_AB R78, R176, R159 ;  /* 0x0000009fb04e723e */ /* 0x002fe200000010ff */
[-C--:B------:R-:W-:Y:S05]  /*15550*/  HMMA.16816.F32.BF16 R4, R72, R80.reuse, R4 ;  /* 0x000000504804723c */ /* 0x080fea0000041804 */
[----:B-----5:R-:W-:Y:S01]  /*15560*/  F2FP.BF16.PACK_AB R77, R157, R158 ;  /* 0x0000009e9d4d723e */ /* 0x020fe200000010ff */
[----:B--2---:R-:W-:Y:S01]  /*15570*/  FADD.FTZ R0, R84, R2 ;  /* 0x0000000254007221 */ /* 0x004fe20000010000 */
[----:B------:R-:W-:Y:S01]  /*15580*/  F2FP.BF16.PACK_AB R79, R171, R156 ;  /* 0x0000009cab4f723e */ /* 0x000fe200000010ff */
[----:B------:R-:W1:Y:S04]  /*15590*/  MUFU.EX2 R91, R222 ;  /* 0x000000de005b7308 */ /* 0x000e680000000800 */
[----:B------:R-:W-:Y:S02]  /*155a0*/  FADD.FTZ R0, R71, R0 ;  /* 0x0000000047007221 */ /* 0x000fe40000010000 */
[C---:B------:R-:W-:Y:S04]  /*155b0*/  HMMA.16816.F32.BF16 R8, R76.reuse, R80, R8 ;  /* 0x000000504c08723c */ /* 0x040fe80000041808 */
[----:B------:R-:W2:Y:S04]  /*155c0*/  MUFU.EX2 R90, R221 ;  /* 0x000000dd005a7308 */ /* 0x000ea80000000800 */
[-C--:B------:R-:W-:Y:S06]  /*155d0*/  HMMA.16816.F32.BF16 R12, R76, R82.reuse, R12 ;  /* 0x000000524c0c723c */ /* 0x080fec000004180c */
[----:B------:R-:W-:Y:S02]  /*155e0*/  MUFU.EX2 R173, R219 ;  /* 0x000000db00ad7308 */ /* 0x000fe40000000800 */
[C---:B------:R-:W-:Y:S01]  /*155f0*/  HMMA.16816.F32.BF16 R16, R72.reuse, R82, R16 ;  /* 0x000000524810723c */ /* 0x040fe20000041810 */
[----:B------:R-:W3:Y:S03]  /*15600*/  LDSM.16.MT88.4 R80, [R197+0x1800] ;  /* 0x00180000c550783b */ /* 0x000ee60000004200 */
[----:B-1----:R-:W-:Y:S04]  /*15610*/  FADD.FTZ R0, R91, R0 ;  /* 0x000000005b007221 */ /* 0x002fe80000010000 */
[-C--:B------:R-:W-:Y:S01]  /*15620*/  HMMA.16816.F32.BF16 R20, R72, R104.reuse, R20 ;  /* 0x000000684814723c */ /* 0x080fe20000041814 */
[----:B------:R-:W-:Y:S03]  /*15630*/  MUFU.EX2 R174, R218 ;  /* 0x000000da00ae7308 */ /* 0x000fe60000000800 */
[----:B--2---:R-:W-:Y:S02]  /*15640*/  FADD.FTZ R2, R90, R0 ;  /* 0x000000005a027221 */ /* 0x004fe40000010000 */
[----:B------:R-:W-:Y:S02]  /*15650*/  FADD.FTZ R0, R117, R69 ;  /* 0x0000004575007221 */ /* 0x000fe40000010000 */
[C---:B------:R-:W-:Y:S03]  /*15660*/  HMMA.16816.F32.BF16 R24, R76.reuse, R104, R24 ;  /* 0x000000684c18723c */ /* 0x040fe60000041818 */
[----:B------:R-:W-:Y:S01]  /*15670*/  MUFU.EX2 R180, R217 ;  /* 0x000000d900b47308 */ /* 0x000fe20000000800 */
[----:B------:R-:W-:Y:S04]  /*15680*/  FADD.FTZ R69, R118, R0 ;  /* 0x0000000076457221 */ /* 0x000fe80000010000 */
[-C--:B------:R-:W-:Y:S05]  /*15690*/  HMMA.16816.F32.BF16 R28, R76, R106.reuse, R28 ;  /* 0x0000006a4c1c723c */ /* 0x080fea000004181c */
[----:B------:R-:W-:Y:S03]  /*156a0*/  MUFU.EX2 R181, R195 ;  /* 0x000000c300b57308 */ /* 0x000fe60000000800 */
[C---:B------:R-:W-:Y:S01]  /*156b0*/  HMMA.16816.F32.BF16 R32, R72.reuse, R106, R32 ;  /* 0x0000006a4820723c */ /* 0x040fe20000041820 */
[----:B------:R-:W1:Y:S06]  /*156c0*/  LDSM.16.MT88.4 R104, [R201+0x1800] ;  /* 0x00180000c968783b */ /* 0x000e6c0000004200 */
[----:B------:R-:W2:Y:S01]  /*156d0*/  MUFU.EX2 R122, R220 ;  /* 0x000000dc007a7308 */ /* 0x000ea20000000800 */
[-C--:B------:R-:W-:Y:S08]  /*156e0*/  HMMA.16816.F32.BF16 R36, R72, R108.reuse, R36 ;  /* 0x0000006c4824723c */ /* 0x080ff00000041824 */
[C---:B------:R-:W-:Y:S01]  /*156f0*/  HMMA.16816.F32.BF16 R40, R76.reuse, R108, R40 ;  /* 0x0000006c4c28723c */ /* 0x040fe20000041828 */
[----:B------:R-:W4:Y:S07]  /*15700*/  MUFU.EX2 R119, R225 ;  /* 0x000000e100777308 */ /* 0x000f2e0000000800 */
[-C--:B------:R-:W-:Y:S03]  /*15710*/  HMMA.16816.F32.BF16 R44, R76, R110.reuse, R44 ;  /* 0x0000006e4c2c723c */ /* 0x080fe6000004182c */
[----:B------:R-:W5:Y:S01]  /*15720*/  MUFU.EX2 R93, R230 ;  /* 0x000000e6005d7308 */ /* 0x000f620000000800 */
[----:B--2---:R-:W-:Y:S04]  /*15730*/  FADD.FTZ R0, R122, R2 ;  /* 0x000000027a007221 */ /* 0x004fe80000010000 */
[C---:B------:R-:W-:Y:S01]  /*15740*/  HMMA.16816.F32.BF16 R48, R72.reuse, R110, R48 ;  /* 0x0000006e4830723c */ /* 0x040fe20000041830 */
[----:B------:R-:W2:Y:S03]  /*15750*/  LDSM.16.MT88.4 R108, [R198+0x1800] ;  /* 0x00180000c66c783b */ /* 0x000ea60000004200 */
[----:B------:R-:W-:Y:S01]  /*15760*/  FADD.FTZ R2, R125, R69 ;  /* 0x000000457d027221 */ /* 0x000fe20000010000 */
[----:B------:R-:W1:Y:S03]  /*15770*/  MUFU.EX2 R92, R234 ;  /* 0x000000ea005c7308 */ /* 0x000e660000000800 */
[-C--:B------:R-:W-:Y:S04]  /*15780*/  HMMA.16816.F32.BF16 R52, R72, R100.reuse, R52 ;  /* 0x000000644834723c */ /* 0x080fe80000041834 */
[C---:B----4-:R-:W-:Y:S01]  /*15790*/  F2FP.BF16.PACK_AB R160, R119.reuse, R122 ;  /* 0x0000007a77a0723e */ /* 0x050fe200000010ff */
[----:B------:R-:W-:Y:S02]  /*157a0*/  FADD.FTZ R0, R119, R0 ;  /* 0x0000000077007221 */ /* 0x000fe40000010000 */
[----:B------:R-:W-:Y:S01]  /*157b0*/  MUFU.EX2 R170, R231 ;  /* 0x000000e700aa7308 */ /* 0x000fe20000000800 */
[C---:B------:R-:W-:Y:S04]  /*157c0*/  HMMA.16816.F32.BF16 R56, R76.reuse, R100, R56 ;  /* 0x000000644c38723c */ /* 0x040fe80000041838 */
[----:B-----5:R-:W-:Y:S02]  /*157d0*/  FADD.FTZ R0, R93, R0 ;  /* 0x000000005d007221 */ /* 0x020fe40000010000 */
[----:B------:R-:W-:Y:S02]  /*157e0*/  FADD.FTZ R2, R184, R2 ;  /* 0x00000002b8027221 */ /* 0x000fe40000010000 */
[-C--:B------:R-:W-:Y:S01]  /*157f0*/  HMMA.16816.F32.BF16 R60, R76, R102.reuse, R60 ;  /* 0x000000664c3c723c */ /* 0x080fe2000004183c */
[----:B------:R-:W4:Y:S03]  /*15800*/  MUFU.EX2 R169, R232 ;  /* 0x000000e800a97308 */ /* 0x000f260000000800 */
[----:B------:R-:W-:Y:S01]  /*15810*/  FADD.FTZ R2, R158, R2 ;  /* 0x000000029e027221 */ /* 0x000fe20000010000 */
[C---:B-1----:R-:W-:Y:S01]  /*15820*/  F2FP.BF16.PACK_AB R162, R92.reuse, R93 ;  /* 0x0000005d5ca2723e */ /* 0x042fe200000010ff */
[----:B------:R-:W-:Y:S01]  /*15830*/  FADD.FTZ R217, R92, R0 ;  /* 0x000000005cd97221 */ /* 0x000fe20000010000 */
[----:B------:R-:W-:Y:S01]  /*15840*/  F2FP.BF16.PACK_AB R76, R71, R84 ;  /* 0x00000054474c723e */ /* 0x000fe200000010ff */
[----:B------:R-:W-:Y:S03]  /*15850*/  HMMA.16816.F32.BF16 R64, R72, R102, R64 ;  /* 0x000000664840723c */ /* 0x000fe60000041840 */
[----:B------:R-:W1:Y:S01]  /*15860*/  MUFU.EX2 R164, R237 ;  /* 0x000000ed00a47308 */ /* 0x000e620000000800 */
        /* <DEDUP_REMOVED lines=9> */
[-C--:B---3--:R-:W-:Y:S05]  /*15900*/  HMMA.16816.F32.BF16 R4, R76, R80.reuse, R4 ;  /* 0x000000504c04723c */ /* 0x088fea0000041804 */
[----:B------:R-:W-:Y:S01]  /*15910*/  F2FP.BF16.PACK_AB R73, R166, R167 ;  /* 0x000000a7a649723e */ /* 0x000fe200000010ff */
[----:B------:R-:W-:Y:S01]  /*15920*/  FADD.FTZ R3, R246, R3 ;  /* 0x00000003f6037221 */ /* 0x000fe20000010000 */
[----:B------:R-:W-:Y:S01]  /*15930*/  F2FP.BF16.PACK_AB R75, R94, R165 ;  /* 0x000000a55e4b723e */ /* 0x000fe200000010ff */
[----:B------:R-:W3:Y:S01]  /*15940*/  MUFU.EX2 R90, R236 ;  /* 0x000000ec005a7308 */ /* 0x000ee20000000800 */
[----:B----4-:R-:W-:Y:S03]  /*15950*/  F2FP.BF16.PACK_AB R161, R169, R170 ;  /* 0x000000aaa9a1723e */ /* 0x010fe600000010ff */
[----:B-1----:R-:W-:Y:S01]  /*15960*/  F2FP.BF16.PACK_AB R163, R164, R168 ;  /* 0x000000a8a4a3723e */ /* 0x002fe200000010ff */
[----:B------:R-:W-:Y:S01]  /*15970*/  FADD.FTZ R3, R183, R3 ;  /* 0x00000003b7037221 */ /* 0x000fe20000010000 */
[C---:B------:R-:W-:Y:S04]  /*15980*/  HMMA.16816.F32.BF16 R8, R72.reuse, R80, R8 ;  /* 0x000000504808723c */ /* 0x040fe80000041808 */
[----:B------:R-:W-:Y:S01]  /*15990*/  MUFU.EX2 R84, R241 ;  /* 0x000000f100547308 */ /* 0x000fe20000000800 */
[----:B------:R-:W-:Y:S01]  /*159a0*/  FADD.FTZ R3, R182, R3 ;  /* 0x00000003b6037221 */ /* 0x000fe20000010000 */
[----:B------:R-:W-:Y:S01]  /*159b0*/  MOV R92, R85 ;  /* 0x00000055005c7202 */ /* 0x000fe20000000f00 */
[----:B------:R-:W-:Y:S01]  /*159c0*/  FADD.FTZ R2, R157, R2 ;  /* 0x000000029d027221 */ /* 0x000fe20000010000 */
[-C--:B------:R-:W-:Y:S04]  /*159d0*/  HMMA.16816.F32.BF16 R12, R72, R82.reuse, R12 ;  /* 0x00000052480c723c */ /* 0x080fe8000004180c */
[----:B------:R-:W-:Y:S01]  /*159e0*/  FADD.FTZ R0, R187, R0 ;  /* 0x00000000bb007221 */ /* 0x000fe20000010000 */
[----:B------:R-:W-:Y:S01]  /*159f0*/  MOV R93, R68 ;  /* 0x00000044005d7202 */ /* 0x000fe20000000f00 */
[----:B------:R-:W-:Y:S01]  /*15a00*/  MUFU.EX2 R81, R240 ;  /* 0x000000f000517308 */ /* 0x000fe20000000800 */
[----:B------:R-:W-:Y:S01]  /*15a10*/  FADD.FTZ R3, R159, R3 ;  /* 0x000000039f037221 */ /* 0x000fe20000010000 */
[C---:B------:R-:W-:Y:S04]  /*15a20*/  HMMA.16816.F32.BF16 R16, R76.reuse, R82, R16 ;  /* 0x000000524c10723c */ /* 0x040fe80000041810 */
[----:B---3--:R-:W-:Y:S01]  /*15a30*/  F2FP.BF16.PACK_AB R100, R90, R91 ;  /* 0x0000005b5a64723e */ /* 0x008fe200000010ff */
[----:B------:R-:W-:Y:S02]  /*15a40*/  FADD.FTZ R2, R156, R2 ;  /* 0x000000029c027221 */ /* 0x000fe40000010000 */
[----:B------:R-:W-:Y:S01]  /*15a50*/  FADD.FTZ R0, R188, R0 ;  /* 0x00000000bc007221 */ /* 0x000fe20000010000 */
[-C--:B------:R-:W-:Y:S01]  /*15a60*/  HMMA.16816.F32.BF16 R20, R76, R104.reuse, R20 ;  /* 0x000000684c14723c */ /* 0x080fe20000041814 */
[----:B------:R-:W1:Y:S03]  /*15a70*/  MUFU.EX2 R83, R243 ;  /* 0x000000f300537308 */ /* 0x000e660000000800 */
[----:B------:R-:W-:Y:S02]  /*15a80*/  FADD.FTZ R0, R185, R0 ;  /* 0x00000000b9007221 */ /* 0x000fe40000010000 */
[----:B------:R-:W-:Y:S02]  /*15a90*/  FADD.FTZ R3, R176, R3 ;  /* 0x00000003b0037221 */ /* 0x000fe40000010000 */
[C---:B------:R-:W-:Y:S03]  /*15aa0*/  HMMA.16816.F32.BF16 R24, R72.reuse, R104, R24 ;  /* 0x000000684818723c */ /* 0x040fe60000041818 */
[----:B------:R-:W3:Y:S01]  /*15ab0*/  MUFU.EX2 R82, R242 ;  /* 0x000000f200527308 */ /* 0x000ee20000000800 */
[----:B------:R-:W-:Y:S02]  /*15ac0*/  FADD.FTZ R0, R186, R0 ;  /* 0x00000000ba007221 */ /* 0x000fe40000010000 */
[----:B------:R-:W-:Y:S02]  /*15ad0*/  FADD.FTZ R2, R171, R2 ;  /* 0x00000002ab027221 */ /* 0x000fe40000010000 */
[-C--:B------:R-:W-:Y:S04]  /*15ae0*/  HMMA.16816.F32.BF16 R28, R72, R106.reuse, R28 ;  /* 0x0000006a481c723c */ /* 0x080fe8000004181c */
[----:B------:R-:W-:Y:S01]  /*15af0*/  FADD.FTZ R0, R173, R0 ;  /* 0x00000000ad007221 */ /* 0x000fe20000010000 */
[----:B------:R-:W-:Y:S01]  /*15b00*/  MUFU.EX2 R80, R244 ;  /* 0x000000f400507308 */ /* 0x000fe20000000800 */
[----:B------:R-:W-:Y:S02]  /*15b10*/  FADD.FTZ R3, R172, R3 ;  /* 0x00000003ac037221 */ /* 0x000fe40000010000 */
[C---:B------:R-:W-:Y:S04]  /*15b20*/  HMMA.16816.F32.BF16 R32, R76.reuse, R106, R32 ;  /* 0x0000006a4c20723c */ /* 0x040fe80000041820 */
[----:B-1----:R-:W-:Y:S01]  /*15b30*/  F2FP.BF16.PACK_AB R102, R83, R84 ;  /* 0x000000545366723e */ /* 0x002fe200000010ff */
[----:B------:R-:W-:Y:S02]  /*15b40*/  FADD.FTZ R2, R167, R2 ;  /* 0x00000002a7027221 */ /* 0x000fe40000010000 */
[----:B------:R-:W1:Y:S01]  /*15b50*/  MUFU.EX2 R71, R245 ;  /* 0x000000f500477308 */ /* 0x000e620000000800 */
[-C--:B--2---:R-:W-:Y:S04]  /*15b60*/  HMMA.16816.F32.BF16 R36, R76, R108.reuse, R36 ;  /* 0x0000006c4c24723c */ /* 0x084fe80000041824 */
[----:B---3--:R-:W-:Y:S01]  /*15b70*/  F2FP.BF16.PACK_AB R101, R82, R81 ;  /* 0x000000515265723e */ /* 0x008fe200000010ff */
        /* <DEDUP_REMOVED lines=9> */
[C---:B------:R-:W-:Y:S04]  /*15c10*/  HMMA.16816.F32.BF16 R48, R76.reuse, R110, R48 ;  /* 0x0000006e4c30723c */ /* 0x040fe80000041830 */
[----:B------:R-:W-:Y:S02]  /*15c20*/  FADD.FTZ R0, R181, R0 ;  /* 0x00000000b5007221 */ /* 0x000fe40000010000 */
[----:B------:R-:W-:Y:S02]  /*15c30*/  FADD.FTZ R3, R179, R3 ;  /* 0x00000003b3037221 */ /* 0x000fe40000010000 */
[-C--:B------:R-:W-:Y:S04]  /*15c40*/  HMMA.16816.F32.BF16 R52, R76, R112.reuse, R52 ;  /* 0x000000704c34723c */ /* 0x080fe80000041834 */
[----:B------:R-:W-:Y:S02]  /*15c50*/  FADD.FTZ R2, R94, R2 ;  /* 0x000000025e027221 */ /* 0x000fe40000010000 */
[----:B------:R-:W-:Y:S02]  /*15c60*/  FADD.FTZ R0, R170, R0 ;  /* 0x00000000aa007221 */ /* 0x000fe40000010000 */
[C---:B------:R-:W-:Y:S08]  /*15c70*/  HMMA.16816.F32.BF16 R56, R72.reuse, R112, R56 ;  /* 0x000000704838723c */ /* 0x040ff00000041838 */
[-C--:B------:R-:W-:Y:S01]  /*15c80*/  HMMA.16816.F32.BF16 R60, R72, R114.reuse, R60 ;  /* 0x00000072483c723c */ /* 0x080fe2000004183c */
[----:B------:R-:W1:Y:S07]  /*15c90*/  LDSM.16.MT88.4 R72, [R200+0x2000] ;  /* 0x00200000c848783b */ /* 0x000e6e0000004200 */
        /* <DEDUP_REMOVED lines=31> */
.L_x_1748:
[----:B------:R-:W2:Y:S02]  /*15e90*/  LDL R0, [R1+0x4] ;  /* 0x0000040001007983 */ /* 0x000ea40000100800 */
[----:B--2---:R-:W-:-:S13]  /*15ea0*/  ISETP.GE.AND P0, PT, R214, R0, PT ;  /* 0x00000000d600720c */ /* 0x004fda0003f06270 */
[----:B------:R-:W-:Y:S05]  /*15eb0*/  @!P0 BRA `(.L_x_1760) ;  /* 0x000032e000008947 */ /* 0x000fea0003800000 */
[----:B------:R-:W-:Y:S01]  /*15ec0*/  IMAD.MOV.U32 R92, RZ, RZ, R88 ;  /* 0x000000ffff5c7224 */ /* 0x000fe200078e0058 */
[----:B------:R-:W-:Y:S01]  /*15ed0*/  MOV R94, R68 ;  /* 0x00000044005e7202 */ /* 0x000fe20000000f00 */
[----:B------:R-:W-:Y:S01]  /*15ee0*/  IMAD.MOV.U32 R91, RZ, RZ, R89 ;  /* 0x000000ffff5b7224 */ /* 0x000fe200078e0059 */
[----:B------:R-:W-:Y:S02]  /*15ef0*/  MOV R93, R85 ;  /* 0x00000055005d7202 */ /* 0x000fe40000000f00 */
.L_x_1767:
        /* <DEDUP_REMOVED lines=36> */
.L_x_1864:
        /* <DEDUP_REMOVED lines=164> */
[----:B------:R-:W-:Y:S02]  /*16b80*/  LEA R0, P0, R2, c[0x0][0x1c8], 0x1 ;  /* 0x0000720002007a11 */ /* 0x000fe400078008ff */
[----:B------:R-:W-:Y:S02]  /*16b90*/  SHF.L.U32 R85, R238, 0x1, RZ ;  /* 0x00000001ee557819 */ /* 0x000fe400000006ff */
[----:B------:R-:W-:Y:S01]  /*16ba0*/  LEA.HI.X R84, R2, c[0x0][0x1cc], R3, 0x1, P0 ;  /* 0x0000730002547a11 */ /* 0x000fe200000f0c03 */
[----:B------:R-:W-:-:S06]  /*16bb0*/  BRA.DIV ~URZ, `(.L_x_1764) ;  /* 0x0000ac427f007947 */ /* 0x000fcc000b800000 */
[----:B------:R1:W2:Y:S02]  /*16bc0*/  SHFL.IDX PT, R90, R84, RZ, 0x181f ;  /* 0x00181fff545a7589 */ /* 0x0002a400000e0000 */
.L_x_1865:
        /* <DEDUP_REMOVED lines=25> */
.L_x_1866:
        /* <DEDUP_REMOVED lines=9> */
.L_x_1763:
[----:B------:R-:W-:Y:S05]  /*16df0*/  BSYNC B0 ;  /* 0x0000000000007941 */ /* 0x000fea0003800000 */
.L_x_1762:
        /* <DEDUP_REMOVED lines=97> */
.L_x_1867:
        /* <DEDUP_REMOVED lines=328> */
[----:B----4-:R-:W-:Y:S02]  /*18890*/  FADD.FTZ R2, R93, R0 ;  /* 0x000000005d027221 */ /* 0x010fe40000010000 */
        /* <DEDUP_REMOVED lines=27> */
[----:B------:R-:W4:Y:S04]  /*18a50*/  LDSM.16.MT88.4 R104, [R201+0x1800] ;  /* 0x00180000c968783b */ /* 0x000f280000004200 */
[----:B------:R-:W-:Y:S03]  /*18a60*/  MUFU.EX2 R169, R233 ;  /* 0x000000e900a97308 */ /* 0x000fe60000000800 */
[-C--:B-----5:R-:W-:Y:S07]  /*18a70*/  HMMA.16816.F32.BF16 R52, R68, R80.reuse, R52 ;  /* 0x000000504434723c */ /* 0x0a0fee0000041834 */
[----:B------:R-:W5:Y:S01]  /*18a80*/  MUFU.EX2 R165, R235 ;  /* 0x000000eb00a57308 */ /* 0x000f620000000800 */
        /* <DEDUP_REMOVED lines=9> */
[----:B------:R-:W4:Y:S01]  /*18b20*/  MUFU.EX2 R93, R236 ;  /* 0x000000ec005d7308 */ /* 0x000f220000000800 */
        /* <DEDUP_REMOVED lines=12> */
[----:B------:R-:W2:Y:S03]  /*18bf0*/  MUFU.EX2 R91, R242 ;  /* 0x000000f2005b7308 */ /* 0x000ea60000000800 */
        /* <DEDUP_REMOVED lines=14> */
[----:B--2---:R-:W-:Y:S01]  /*18ce0*/  F2FP.BF16.PACK_AB R102, R91, R92 ;  /* 0x0000005c5b66723e */ /* 0x004fe200000010ff */
        /* <DEDUP_REMOVED lines=69> */
[C---:B------:R-:W-:Y:S07]  /*19140*/  HMMA.16816.F32.BF16 R104, R100.reuse, R68, R56 ;  /* 0x000000446468723c */ /* 0x040fee0000041838 */
[----:B------:R-:W-:Y:S01]  /*19150*/  MOV R68, R90 ;  /* 0x0000005a00447202 */ /* 0x000fe20000000f00 */
[-C--:B------:R-:W-:Y:S08]  /*19160*/  HMMA.16816.F32.BF16 R100, R100, R70.reuse, R60 ;  /* 0x000000466464723c */ /* 0x080ff0000004183c */
[----:B------:R-:W-:Y:S01]  /*19170*/  HMMA.16816.F32.BF16 R160, R160, R70, R64 ;  /* 0x00000046a0a0723c */ /* 0x000fe20000041840 */
[----:B------:R-:W-:Y:S07]  /*19180*/  @!UPT UIADD3 URZ, URZ, URZ, URZ ;  /* 0x0000003f3f3ff290 */ /* 0x000fee000fffe03f */
[----:B------:R-:W-:-:S11]  /*19190*/  @P0 BRA `(.L_x_1767) ;  /* 0xffffcd6000000947 */ /* 0x000fd6000383ffff */
.L_x_1760:
[----:B------:R-:W-:Y:S05]  /*191a0*/  BRA.DIV ~URZ, `(.L_x_1768) ;  /* 0x00008e627f007947 */ /* 0x000fea000b800000 */
[----:B------:R1:W2:Y:S02]  /*191b0*/  SHFL.BFLY PT, R0, R217, 0x2, 0x1f ;  /* 0x0c401f00d9007f89 */ /* 0x0002a400000e0000 */
.L_x_1868:
        /* <DEDUP_REMOVED lines=15> */
.L_x_1869:
        /* <DEDUP_REMOVED lines=102> */
.L_x_1679:
[----:B------:R4:W5:Y:S04]  /*19910*/  LDL R6, [R1+0x40] ;  /* 0x0000400001067983 */ /* 0x0009680000100800 */
[----:B------:R-:W1:Y:S01]  /*19920*/  S2R R2, SR_TID.X ;  /* 0x0000000000027919 */ /* 0x000e620000002100 */
[----:B------:R-:W-:Y:S01]  /*19930*/  BSSY B0, `(.L_x_1770) ;  /* 0x0000011000007945 */ /* 0x000fe20003800000 */
[----:B-1----:R-:W-:-:S13]  /*19940*/  LOP3.LUT P0, RZ, R2, 0x7f, RZ, 0xc0, !PT ;  /* 0x0000007f02ff7812 */ /* 0x002fda000780c0ff */
[----:B------:R-:W-:Y:S05]  /*19950*/  @P0 BRA `(.L_x_1771) ;  /* 0x000000e000000947 */ /* 0x000fea0003800000 */
[----:B----4-:R-:W1:Y:S01]  /*19960*/  S2R R4, SR_LANEID ;  /* 0x0000000000047919 */ /* 0x010e620000000000 */
[----:B------:R-:W-:Y:S01]  /*19970*/  VOTEU.ANY UR4, UPT, PT ;  /* 0x0000000000047886 */ /* 0x000fe200038e0100 */
[----:B------:R-:W-:Y:S01]  /*19980*/  IMAD.MOV.U32 R5, RZ, RZ, c[0x0][0x564] ;  /* 0x00015900ff057624 */ /* 0x000fe200078e00ff */
[----:B---3--:R-:W1:Y:S08]  /*19990*/  FLO.U32 R3, UR4 ;  /* 0x0000000400037d00 */ /* 0x008e7000080e0000 */
[----:B------:R-:W3:Y:S01]  /*199a0*/  POPC R2, UR4 ;  /* 0x0000000400027d09 */ /* 0x000ee20008000000 */
[----:B-1----:R-:W-:Y:S01]  /*199b0*/  ISETP.EQ.U32.AND P0, PT, R3, R4, PT ;  /* 0x000000040300720c */ /* 0x002fe20003f02070 */
[----:B------:R-:W-:-:S12]  /*199c0*/  IMAD.MOV.U32 R4, RZ, RZ, c[0x0][0x560] ;  /* 0x00015800ff047624 */ /* 0x000fd800078e00ff */
[----:B---3--:R1:W3:Y:S04]  /*199d0*/  @P0 ATOMG.E.ADD.STRONG.GPU PT, R2, [R4.64], R2 ;  /* 0x00000002040209a8 */ /* 0x0082e800081ee1c8 */
[----:B-1----:R-:W1:Y:S04]  /*199e0*/  S2R R4, SR_LTMASK ;  /* 0x0000000000047919 */ /* 0x002e680000003900 */
[----:B---3--:R1:W3:Y:S02]  /*199f0*/  SHFL.IDX PT, R3, R2, R3, 0x1f ;  /* 0x00001f0302037589 */ /* 0x0082e400000e0000 */
[----:B-1----:R-:W-:-:S06]  /*19a00*/  LOP3.LUT R2, R4, UR4, RZ, 0xc0, !PT ;  /* 0x0000000404027c12 */ /* 0x002fcc000f8ec0ff */
[----:B------:R-:W3:Y:S02]  /*19a10*/  POPC R2, R2 ;  /* 0x0000000200027309 */ /* 0x000ee40000000000 */
[----:B---3-5:R-:W-:-:S05]  /*19a20*/  IADD3 R6, R3, c[0x0][0xc], R2 ;  /* 0x0000030003067a10 */ /* 0x028fca0007ffe002 */
[----:B------:R1:W-:Y:S02]  /*19a30*/  STL [R1+0x40], R6 ;  /* 0x0000400601007387 */ /* 0x0003e40000100800 */
.L_x_1771:
[----:B----4-:R-:W-:Y:S05]  /*19a40*/  BSYNC B0 ;  /* 0x0000000000007941 */ /* 0x010fea0003800000 */
.L_x_1770:
[----:B------:R-:W-:Y:S01]  /*19a50*/  PRMT R0, R0, 0x9910, RZ ;  /* 0x0000991000007816 */ /* 0x000fe200000000ff */
[----:B------:R-:W-:Y:S01]  /*19a60*/  BSSY B1, `(.L_x_1772) ;  /* 0x00002f4000017945 */ /* 0x000fe20003800000 */
[----:B-----5:R-:W-:Y:S02]  /*19a70*/  IMAD.MOV.U32 R68, RZ, RZ, R6 ;  /* 0x000000ffff447224 */ /* 0x020fe400078e0006 */
[----:B------:R-:W-:-:S13]  /*19a80*/  ISETP.NE.AND P0, PT, R0, RZ, PT ;  /* 0x000000ff0000720c */ /* 0x000fda0003f05270 */
[----:B------:R-:W-:Y:S05]  /*19a90*/  @!P0 BRA `(.L_x_1773) ;  /* 0x0000230000008947 */ /* 0x000fea0003800000 */
[----:B-1----:R-:W4:Y:S04]  /*19aa0*/  LDL R6, [R1+0x9c] ;  /* 0x00009c0001067983 */ /* 0x002f280000100800 */
[----:B--2---:R-:W2:Y:S04]  /*19ab0*/  LDL R5, [R1+0xac] ;  /* 0x0000ac0001057983 */ /* 0x004ea80000100800 */
[----:B---3--:R-:W3:Y:S04]  /*19ac0*/  LDL R9, [R1+0xb4] ;  /* 0x0000b40001097983 */ /* 0x008ee80000100800 */
[----:B------:R-:W3:Y:S01]  /*19ad0*/  LDL R8, [R1+0xb0] ;  /* 0x0000b00001087983 */ /* 0x000ee20000100800 */
[----:B------:R-:W-:Y:S01]  /*19ae0*/  WARPSYNC 0xffffffff ;  /* 0xffffffff00007948 */ /* 0x000fe20003800000 */
[----:B------:R-:W-:-:S02]  /*19af0*/  F2FP.BF16.PACK_AB R0, R65, R64 ;  /* 0x000000404100723e */ /* 0x000fc400000010ff */
[----:B------:R-:W-:Y:S01]  /*19b00*/  BAR.SYNC.DEFER_BLOCKING 0x1, 0x80 ;  /* 0x0042000000007b1d */ /* 0x000fe20000010000 */
[----:B------:R-:W-:Y:S02]  /*19b10*/  F2FP.BF16.PACK_AB R3, R79, R78 ;  /* 0x0000004e4f03723e */ /* 0x000fe400000010ff */
[----:B------:R-:W-:-:S03]  /*19b20*/  F2FP.BF16.PACK_AB R2, R67, R66 ;  /* 0x000000424302723e */ /* 0x000fc600000010ff */
[----:B------:R-:W3:Y:S01]  /*19b30*/  LDL R7, [R1+0xa0] ;  /* 0x0000a00001077983 */ /* 0x000ee20000100800 */
[----:B------:R-:W-:-:S03]  /*19b40*/  F2FP.BF16.PACK_AB R4, R37, R36 ;  /* 0x000000242504723e */ /* 0x000fc600000010ff */
[----:B------:R-:W3:Y:S04]  /*19b50*/  LDL R13, [R1+0xa4] ;  /* 0x0000a400010d7983 */ /* 0x000ee80000100800 */
[----:B------:R-:W3:Y:S04]  /*19b60*/  LDL R12, [R1+0xd8] ;  /* 0x0000d800010c7983 */ /* 0x000ee80000100800 */
[----:B------:R-:W3:Y:S04]  /*19b70*/  LDL R10, [R1+0xdc] ;  /* 0x0000dc00010a7983 */ /* 0x000ee80000100800 */
[----:B----4-:R1:W-:Y:S04]  /*19b80*/  STS [R6], R0 ;  /* 0x0000000006007388 */ /* 0x0103e80000000800 */
[----:B------:R4:W-:Y:S04]  /*19b90*/  STS [R6+0x400], R3 ;  /* 0x0004000306007388 */ /* 0x0009e80000000800 */
[----:B--2---:R2:W-:Y:S01]  /*19ba0*/  STS [R5], R2 ;  /* 0x0000000205007388 */ /* 0x0045e20000000800 */
[----:B-1----:R-:W-:-:S02]  /*19bb0*/  F2FP.BF16.PACK_AB R0, R81, R80 ;  /* 0x000000505100723e */ /* 0x002fc400000010ff */
[----:B----4-:R-:W-:-:S03]  /*19bc0*/  F2FP.BF16.PACK_AB R3, R49, R48 ;  /* 0x000000303103723e */ /* 0x010fc600000010ff */
[----:B------:R1:W-:Y:S01]  /*19bd0*/  STS [R5+0x400], R0 ;  /* 0x0004000005007388 */ /* 0x0003e20000000800 */
[----:B--2---:R-:W-:-:S03]  /*19be0*/  F2FP.BF16.PACK_AB R2, R31, R30 ;  /* 0x0000001e1f02723e */ /* 0x004fc600000010ff */
        /* <DEDUP_REMOVED lines=8> */
[----:B---3--:R3:W-:Y:S04]  /*19c70*/  STS [R9], R3 ;  /* 0x0000000309007388 */ /* 0x0087e80000000800 */
[----:B------:R3:W-:Y:S04]  /*19c80*/  STS [R9+0x400], R2 ;  /* 0x0004000209007388 */ /* 0x0007e80000000800 */
[----:B------:R-:W2:Y:S01]  /*19c90*/  LDL.LU R11, [R1+0x68] ;  /* 0x00006800010b7983 */ /* 0x000ea20000300800 */
[----:B-1----:R-:W-:-:S02]  /*19ca0*/  F2FP.BF16.PACK_AB R0, R73, R72 ;  /* 0x000000484900723e */ /* 0x002fc400000010ff */
[----:B----4-:R-:W-:-:S03]  /*19cb0*/  F2FP.BF16.PACK_AB R4, R39, R38 ;  /* 0x000000262704723e */ /* 0x010fc600000010ff */
[----:B------:R1:W-:Y:S01]  /*19cc0*/  STS [R8], R0 ;  /* 0x0000000008007388 */ /* 0x0003e20000000800 */
[----:B------:R-:W-:Y:S02]  /*19cd0*/  F2FP.BF16.PACK_AB R5, R57, R56 ;  /* 0x000000383905723e */ /* 0x000fe400000010ff */
[----:B---3--:R-:W-:Y:S02]  /*19ce0*/  F2FP.BF16.PACK_AB R3, R91, R90 ;  /* 0x0000005a5b03723e */ /* 0x008fe400000010ff */
        /* <DEDUP_REMOVED lines=61> */
.L_x_1774:
        /* <DEDUP_REMOVED lines=70> */
[----:B---3--:R-:W-:-:S05]  /*1a520*/  IMAD.IADD R6, R85, 0x1, R69 ;  /* 0x0000000155067824 */ /* 0x008fca00078e0245 */
        /* <DEDUP_REMOVED lines=69> */
.L_x_1870:
[----:B------:R-:W-:Y:S05]  /*1a980*/  BRA.DIV ~URZ, `(.L_x_1777) ;  /* 0x000079827f007947 */ /* 0x000fea000b800000 */
[----:B------:R3:W4:Y:S02]  /*1a990*/  SHFL.IDX PT, R2, R6, RZ, 0x181f ;  /* 0x00181fff06027589 */ /* 0x00072400000e0000 */
.L_x_1871:
[----:B------:R-:W-:-:S13]  /*1a9a0*/  ISETP.GE.OR P0, PT, R4, R0, P2 ;  /* 0x000000000400720c */ /* 0x000fda0001706670 */
[----:B----4-:R-:W-:-:S04]  /*1a9b0*/  @!P0 LEA R2, P1, R238, R2, 0x1 ;  /* 0x00000002ee028211 */ /* 0x010fc800078208ff */
[----:B--2---:R-:W-:-:S05]  /*1a9c0*/  @!P0 LEA.HI.X R3, R238, R7, R239, 0x1, P1 ;  /* 0x00000007ee038211 */ /* 0x004fca00008f0cef */
[----:B------:R2:W-:Y:S01]  /*1a9d0*/  @!P0 ST.E.128 [R2.64], R12 ;  /* 0x0000000c02008985 */ /* 0x0005e2000c101d08 */
[----:B------:R-:W-:Y:S05]  /*1a9e0*/  BRA.DIV ~URZ, `(.L_x_1778) ;  /* 0x000079927f007947 */ /* 0x000fea000b800000 */
[----:B------:R4:W1:Y:S04]  /*1a9f0*/  SHFL.IDX PT, R7, R5, 0x1, 0x181f ;  /* 0x00381f0005077f89 */ /* 0x00086800000e0000 */
[----:B--2---:R4:W2:Y:S02]  /*1aa00*/  SHFL.IDX PT, R2, R6, 0x1, 0x181f ;  /* 0x00381f0006027f89 */ /* 0x0048a400000e0000 */
.L_x_1872:
[----:B------:R-:W-:-:S04]  /*1aa10*/  IADD3 R3, R4, 0x10, RZ ;  /* 0x0000001004037810 */ /* 0x000fc80007ffe0ff */
[----:B------:R-:W-:-:S13]  /*1aa20*/  ISETP.GE.OR P0, PT, R3, R0, P2 ;  /* 0x000000000300720c */ /* 0x000fda0001706670 */
[----:B--2---:R-:W-:-:S04]  /*1aa30*/  @!P0 LEA R2, P1, R238, R2, 0x1 ;  /* 0x00000002ee028211 */ /* 0x004fc800078208ff */
[----:B-1----:R-:W-:-:S05]  /*1aa40*/  @!P0 LEA.HI.X R3, R238, R7, R239, 0x1, P1 ;  /* 0x00000007ee038211 */ /* 0x002fca00008f0cef */
[----:B------:R1:W-:Y:S01]  /*1aa50*/  @!P0 ST.E.128 [R2.64], R16 ;  /* 0x0000001002008985 */ /* 0x0003e2000c101d08 */
[----:B------:R-:W-:Y:S05]  /*1aa60*/  BRA.DIV ~URZ, `(.L_x_1779) ;  /* 0x000079e27f007947 */ /* 0x000fea000b800000 */
[----:B------:R2:W1:Y:S02]  /*1aa70*/  SHFL.IDX PT, R7, R5, 0x2, 0x181f ;  /* 0x00581f0005077f89 */ /* 0x00046400000e0000 */
.L_x_1873:
[----:B------:R-:W-:Y:S05]  /*1aa80*/  BRA.DIV ~URZ, `(.L_x_1780) ;  /* 0x00007a327f007947 */ /* 0x000fea000b800000 */
[----:B-1----:R1:W2:Y:S02]  /*1aa90*/  SHFL.IDX PT, R2, R6, 0x2, 0x181f ;  /* 0x00581f0006027f89 */ /* 0x0022a400000e0000 */
.L_x_1874:
        /* <DEDUP_REMOVED lines=8> */
.L_x_1875:
[----:B------:R-:W-:-:S04]  /*1ab20*/  IADD3 R3, R4, 0x30, RZ ;  /* 0x0000003004037810 */ /* 0x000fc80007ffe0ff */
[----:B------:R-:W-:-:S13]  /*1ab30*/  ISETP.GE.OR P0, PT, R3, R0, P2 ;  /* 0x000000000300720c */ /* 0x000fda0001706670 */
[----:B--2---:R-:W-:-:S04]  /*1ab40*/  @!P0 LEA R2, P1, R238, R2, 0x1 ;  /* 0x00000002ee028211 */ /* 0x004fc800078208ff */
[----:B------:R-:W-:-:S05]  /*1ab50*/  @!P0 LEA.HI.X R3, R238, R7, R239, 0x1, P1 ;  /* 0x00000007ee038211 */ /* 0x000fca00008f0cef */
[----:B------:R2:W-:Y:S01]  /*1ab60*/  @!P0 ST.E.128 [R2.64], R24 ;  /* 0x0000001802008985 */ /* 0x0005e2000c101d08 */
[----:B------:R-:W-:Y:S05]  /*1ab70*/  BRA.DIV ~URZ, `(.L_x_1782) ;  /* 0x00007a827f007947 */ /* 0x000fea000b800000 */
[----:B------:R1:W2:Y:S02]  /*1ab80*/  SHFL.IDX PT, R7, R5, 0x4, 0x181f ;  /* 0x00981f0005077f89 */ /* 0x0002a400000e0000 */
.L_x_1876:
[----:B------:R-:W-:Y:S05]  /*1ab90*/  BRA.DIV ~URZ, `(.L_x_1783) ;  /* 0x00007ad27f007947 */ /* 0x000fea000b800000 */
[----:B--2---:R2:W1:Y:S02]  /*1aba0*/  SHFL.IDX PT, R2, R6, 0x4, 0x181f ;  /* 0x00981f0006027f89 */ /* 0x00446400000e0000 */
.L_x_1877:
        /* <DEDUP_REMOVED lines=8> */
.L_x_1878:
[----:B------:R-:W-:-:S04]  /*1ac30*/  IADD3 R3, R4, 0x50, RZ ;  /* 0x0000005004037810 */ /* 0x000fc80007ffe0ff */
[----:B------:R-:W-:-:S13]  /*1ac40*/  ISETP.GE.OR P0, PT, R3, R0, P2 ;  /* 0x000000000300720c */ /* 0x000fda0001706670 */
[----:B---3--:R-:W-:-:S04]  /*1ac50*/  @!P0 LEA R2, P1, R238, R2, 0x1 ;  /* 0x00000002ee028211 */ /* 0x008fc800078208ff */
[----:B--2---:R-:W-:-:S05]  /*1ac60*/  @!P0 LEA.HI.X R3, R238, R7, R239, 0x1, P1 ;  /* 0x00000007ee038211 */ /* 0x004fca00008f0cef */
[----:B------:R2:W-:Y:S01]  /*1ac70*/  @!P0 ST.E.128 [R2.64], R32 ;  /* 0x0000002002008985 */ /* 0x0005e2000c101d08 */
[----:B------:R-:W-:Y:S05]  /*1ac80*/  BRA.DIV ~URZ, `(.L_x_1785) ;  /* 0x00007b227f007947 */ /* 0x000fea000b800000 */
[----:B------:R3:W1:Y:S02]  /*1ac90*/  SHFL.IDX PT, R7, R5, 0x6, 0x181f ;  /* 0x00d81f0005077f89 */ /* 0x00066400000e0000 */
.L_x_1879:
[----:B------:R-:W-:Y:S05]  /*1aca0*/  BRA.DIV ~URZ, `(.L_x_1786) ;  /* 0x00007b727f007947 */ /* 0x000fea000b800000 */
[----:B--2---:R2:W3:Y:S02]  /*1acb0*/  SHFL.IDX PT, R2, R6, 0x6, 0x181f ;  /* 0x00d81f0006027f89 */ /* 0x0044e400000e0000 */
.L_x_1880:
        /* <DEDUP_REMOVED lines=8> */
.L_x_1881:
[----:B------:R-:W-:-:S04]  /*1ad40*/  IADD3 R2, R4, 0x70, RZ ;  /* 0x0000007004027810 */ /* 0x000fc80007ffe0ff */
[----:B------:R-:W-:-:S13]  /*1ad50*/  ISETP.GE.OR P0, PT, R2, R0, P2 ;  /* 0x000000000200720c */ /* 0x000fda0001706670 */
[----:B------:R-:W-:Y:S05]  /*1ad60*/  @P0 BRA `(.L_x_1788) ;  /* 0x00001c3000000947 */ /* 0x000fea0003800000 */
[----:B----4-:R-:W-:-:S04]  /*1ad70*/  LEA R2, P0, R238, R3, 0x1 ;  /* 0x00000003ee027211 */ /* 0x010fc800078008ff */
[----:B---3--:R-:W-:-:S05]  /*1ad80*/  LEA.HI.X R3, R238, R5, R239, 0x1, P0 ;  /* 0x00000005ee037211 */ /* 0x008fca00000f0cef */
[----:B------:R3:W-:Y:S01]  /*1ad90*/  ST.E.128 [R2.64], R40 ;  /* 0x0000002802007985 */ /* 0x0007e2000c101d08 */
[----:B------:R-:W-:Y:S05]  /*1ada0*/  BRA `(.L_x_1788) ;  /* 0x00001bf000007947 */ /* 0x000fea0003800000 */
.L_x_1775:
        /* <DEDUP_REMOVED lines=33> */
.L_x_1882:
[----:B------:R-:W-:Y:S05]  /*1afc0*/  BRA.DIV ~URZ, `(.L_x_1790) ;  /* 0x00007a027f007947 */ /* 0x000fea000b800000 */
[----:B------:R3:W4:Y:S02]  /*1afd0*/  SHFL.IDX PT, R0, R12, RZ, 0x1c1f ;  /* 0x001c1fff0c007589 */ /* 0x00072400000e0000 */
.L_x_1883:
        /* <DEDUP_REMOVED lines=50> */
.L_x_1792:
[----:B------:R-:W-:Y:S05]  /*1b300*/  BSYNC B0 ;  /* 0x0000000000007941 */ /* 0x000fea0003800000 */
.L_x_1791:
[----:B------:R-:W-:Y:S05]  /*1b310*/  BRA.DIV ~URZ, `(.L_x_1793) ;  /* 0x000077227f007947 */ /* 0x000fea000b800000 */
[----:B--2---:R2:W1:Y:S04]  /*1b320*/  SHFL.IDX PT, R4, R5, 0x1, 0x1c1f ;  /* 0x003c1f0005047f89 */ /* 0x00446800000e0000 */
[----:B----4-:R2:W4:Y:S02]  /*1b330*/  SHFL.IDX PT, R0, R12, 0x1, 0x1c1f ;  /* 0x003c1f000c007f89 */ /* 0x01052400000e0000 */
.L_x_1884:
        /* <DEDUP_REMOVED lines=50> */
.L_x_1795:
[----:B------:R-:W-:Y:S05]  /*1b660*/  BSYNC B0 ;  /* 0x0000000000007941 */ /* 0x000fea0003800000 */
.L_x_1794:
[----:B------:R-:W-:Y:S05]  /*1b670*/  BRA.DIV ~URZ, `(.L_x_1796) ;  /* 0x000074927f007947 */ /* 0x000fea000b800000 */
[----:B-1----:R1:W2:Y:S02]  /*1b680*/  SHFL.IDX PT, R4, R5, 0x2, 0x1c1f ;  /* 0x005c1f0005047f89 */ /* 0x0022a400000e0000 */
.L_x_1885:
[----:B------:R-:W-:Y:S05]  /*1b690*/  BRA.DIV ~URZ, `(.L_x_1797) ;  /* 0x000074e27f007947 */ /* 0x000fea000b800000 */
[----:B----4-:R4:W1:Y:S02]  /*1b6a0*/  SHFL.IDX PT, R0, R12, 0x2, 0x1c1f ;  /* 0x005c1f000c007f89 */ /* 0x01086400000e0000 */
.L_x_1886:
[----:B--23--:R-:W2:Y:S01]  /*1b6b0*/  LDL R2, [R1+0x64] ;  /* 0x0000640001027983 */ /* 0x00cea20000100800 */
[----:B------:R-:W-:Y:S01]  /*1b6c0*/  BSSY B0, `(.L_x_1798) ;  /* 0x0000033000007945 */ /* 0x000fe20003800000 */
[----:B--2---:R-:W-:-:S13]  /*1b6d0*/  LOP3.LUT P0, RZ, R2, 0x1, RZ, 0xc0, !PT ;  /* 0x0000000102ff7812 */ /* 0x004fda000780c0ff */
[----:B------:R-:W-:Y:S05]  /*1b6e0*/  @P0 BRA `(.L_x_1799) ;  /* 0x0000030000000947 */ /* 0x000fea0003800000 */
[----:B------:R-:W2:Y:S04]  /*1b6f0*/  LDL R8, [R1+0x34] ;  /* 0x0000340001087983 */ /* 0x000ea80000100800 */
        /* <DEDUP_REMOVED lines=47> */
.L_x_1799:
[----:B------:R-:W-:Y:S05]  /*1b9f0*/  BSYNC B0 ;  /* 0x0000000000007941 */ /* 0x000fea0003800000 */
.L_x_1798:
[----:B------:R-:W-:Y:S05]  /*1ba00*/  BRA.DIV ~URZ, `(.L_x_1800) ;  /* 0x000071e27f007947 */ /* 0x000fea000b800000 */
[----:B------:R3:W2:Y:S04]  /*1ba10*/  SHFL.IDX PT, R4, R5, 0x3, 0x1c1f ;  /* 0x007c1f0005047f89 */ /* 0x0006a800000e0000 */
[----:B-1----:R3:W1:Y:S02]  /*1ba20*/  SHFL.IDX PT, R0, R12, 0x3, 0x1c1f ;  /* 0x007c1f000c007f89 */ /* 0x00266400000e0000 */
.L_x_1887:
[----:B--2---:R-:W2:Y:S02]  /*1ba30*/  LDL R2, [R1+0x64] ;  /* 0x0000640001027983 */ /* 0x004ea40000100800 */
[----:B--2---:R-:W-:-:S13]  /*1ba40*/  LOP3.LUT P0, RZ, R2, 0x2, RZ, 0xc0, !PT ;  /* 0x0000000202ff7812 */ /* 0x004fda000780c0ff */
[----:B------:R-:W-:Y:S05]  /*1ba50*/  @P0 BRA `(.L_x_1788) ;  /* 0x00000f4000000947 */ /* 0x000fea0003800000 */
[----:B------:R-:W2:Y:S04]  /*1ba60*/  LDL R6, [R1+0x34] ;  /* 0x0000340001067983 */ /* 0x000ea80000100800 */
[----:B------:R-:W5:Y:S04]  /*1ba70*/  LDL R10, [R1+0x8c] ;  /* 0x00008c00010a7983 */ /* 0x000f680000100800 */
[----:B---3--:R-:W3:Y:S04]  /*1ba80*/  LDL R7, [R1+0xd4] ;  /* 0x0000d40001077983 */ /* 0x008ee80000100800 */
[----:B----4-:R-:W4:Y:S04]  /*1ba90*/  LDL R18, [R1+0x84] ;  /* 0x0000840001127983 */ /* 0x010f280000100800 */
[----:B------:R-:W3:Y:S04]  /*1baa0*/  LDL R8, [R1+0x88] ;  /* 0x0000880001087983 */ /* 0x000ee80000100800 */
        /* <DEDUP_REMOVED lines=11> */
[----:B-----5:R-:W-:-:S11]  /*1bb60*/  ISETP.GE.AND P5, PT, R10, c[0x0][0x3c8], PT ;  /* 0x0000f2000a007a0c */ /* 0x020fd60003fa6270 */
[----:B-1----:R-:W-:-:S04]  /*1bb70*/  @!P0 LEA R2, P1, R6, R0, 0x2 ;  /* 0x0000000006028211 */ /* 0x002fc800078210ff */
[----:B---3--:R-:W-:Y:S02]  /*1bb80*/  @!P0 LEA.HI.X R3, R6, R4, R7, 0x2, P1 ;  /* 0x0000000406038211 */ /* 0x008fe400008f1407 */
        /* <DEDUP_REMOVED lines=33> */
.L_x_1773:
[----:B------:R-:W4:Y:S04]  /*1bda0*/  LDL.LU R0, [R1+0x68] ;  /* 0x0000680001007983 */ /* 0x000f280000300800 */
[----:B--2---:R-:W2:Y:S01]  /*1bdb0*/  LDL.LU R7, [R1+0x6c] ;  /* 0x00006c0001077983 */ /* 0x004ea20000300800 */
[----:B------:R-:W-:Y:S02]  /*1bdc0*/  ISETP.NE.U32.AND P0, PT, RZ, c[0x0][0x508], PT ;  /* 0x00014200ff007a0c */ /* 0x000fe40003f05070 */
[----:B------:R-:W-:Y:S01]  /*1bdd0*/  ISETP.NE.U32.AND P3, PT, RZ, c[0x0][0x500], PT ;  /* 0x00014000ff007a0c */ /* 0x000fe20003f65070 */
[----:B-1-3--:R-:W3:Y:S01]  /*1bde0*/  LDL.LU R6, [R1+0x44] ;  /* 0x0000440001067983 */ /* 0x00aee20000300800 */
[----:B------:R-:W-:Y:S01]  /*1bdf0*/  ISETP.NE.AND.EX P2, PT, RZ, c[0x0][0x50c], PT, P0 ;  /* 0x00014300ff007a0c */ /* 0x000fe20003f45300 */
[----:B------:R-:W-:Y:S01]  /*1be00*/  IMAD.MOV.U32 R18, RZ, RZ, c[0x0][0x388] ;  /* 0x0000e200ff127624 */ /* 0x000fe200078e00ff */
[----:B------:R-:W-:-:S02]  /*1be10*/  ISETP.NE.AND.EX P3, PT, RZ, c[0x0][0x504], PT, P3 ;  /* 0x00014100ff007a0c */ /* 0x000fc40003f65330 */
[----:B----4-:R-:W-:-:S09]  /*1be20*/  IADD3 R2, P1, R0, c[0x0][0x500], RZ ;  /* 0x0001400000027a10 */ /* 0x010fd20007f3e0ff */
[----:B------:R-:W-:Y:S01]  /*1be30*/  @P2 IADD3 R4, P0, R0, c[0x0][0x508], RZ ;  /* 0x0001420000042a10 */ /* 0x000fe20007f1e0ff */
[----:B------:R-:W-:Y:S01]  /*1be40*/  IMAD.MOV.U32 R0, RZ, RZ, RZ ;  /* 0x000000ffff007224 */ /* 0x000fe200078e00ff */
[C---:B--2---:R-:W-:Y:S02]  /*1be50*/  IADD3.X R3, R7.reuse, c[0x0][0x504], RZ, P1, !PT ;  /* 0x0001410007037a10 */ /* 0x044fe40000ffe4ff */
[----:B------:R-:W-:-:S03]  /*1be60*/  @P2 IADD3.X R5, R7, c[0x0][0x50c], RZ, P0, !PT ;  /* 0x0001430007052a10 */ /* 0x000fc600007fe4ff */
[----:B------:R1:W5:Y:S04]  /*1be70*/  @P3 LDG.E R0, [R2.64] ;  /* 0x0000000802003981 */ /* 0x000368000c1e1900 */
[----:B------:R1:W5:Y:S01]  /*1be80*/  @P2 LDG.E R18, [R4.64] ;  /* 0x0000000804122981 */ /* 0x000362000c1e1900 */
[----:B---3--:R-:W-:-:S04]  /*1be90*/  ISETP.NE.AND P0, PT, R6, RZ, PT ;  /* 0x000000ff0600720c */ /* 0x008fc80003f05270 */
[----:B------:R-:W-:Y:S01]  /*1bea0*/  SEL R19, R6, c[0x0][0x3d4], P0 ;  /* 0x0000f50006137a07 */ /* 0x000fe20000000000 */
[----:B------:R-:W-:Y:S05]  /*1beb0*/  @P2 BRA `(.L_x_1801) ;  /* 0x0000004000002947 */ /* 0x000fea0003800000 */
[----:B------:R-:W-:Y:S05]  /*1bec0*/  @!P3 BRA `(.L_x_1801) ;  /* 0x000000300000b947 */ /* 0x000fea0003800000 */
[----:B-1----:R1:W2:Y:S04]  /*1bed0*/  LDG.E R4, [R2.64] ;  /* 0x0000000802047981 */ /* 0x0022a8000c1e1900 */
[----:B-1----:R-:W2:Y:S02]  /*1bee0*/  LDG.E R2, [R2.64+0x4] ;  /* 0x0000040802027981 */ /* 0x002ea4000c1e1900 */
[----:B--2--5:R-:W-:Y:S02]  /*1bef0*/  IADD3 R18, -R4, R2, RZ ;  /* 0x0000000204127210 */ /* 0x024fe40007ffe1ff */
.L_x_1801:
        /* <DEDUP_REMOVED lines=60> */
.L_x_1803:
[----:B------:R-:W-:Y:S05]  /*1c2c0*/  BSYNC B0 ;  /* 0x0000000000007941 */ /* 0x000fea0003800000 */
.L_x_1802:
        /* <DEDUP_REMOVED lines=43> */
.L_x_1888:
[----:B------:R-:W-:Y:S05]  /*1c580*/  BRA.DIV ~URZ, `(.L_x_1805) ;  /* 0x000067a27f007947 */ /* 0x000fea000b800000 */
[----:B------:R3:W4:Y:S02]  /*1c590*/  SHFL.IDX PT, R2, R6, RZ, 0x181f ;  /* 0x00181fff06027589 */ /* 0x00072400000e0000 */
.L_x_1889:
        /* <DEDUP_REMOVED lines=8> */
.L_x_1890:
[----:B------:R-:W-:-:S04]  /*1c620*/  IADD3 R3, R0, 0x10, RZ ;  /* 0x0000001000037810 */ /* 0x000fc80007ffe0ff */
[----:B------:R-:W-:-:S13]  /*1c630*/  ISETP.GE.OR P0, PT, R3, R4, P2 ;  /* 0x000000040300720c */ /* 0x000fda0001706670 */
[----:B--2---:R-:W-:-:S04]  /*1c640*/  @!P0 LEA R2, P1, R238, R2, 0x1 ;  /* 0x00000002ee028211 */ /* 0x004fc800078208ff */
[----:B-1----:R-:W-:-:S05]  /*1c650*/  @!P0 LEA.HI.X R3, R238, R7, R239, 0x1, P1 ;  /* 0x00000007ee038211 */ /* 0x002fca00008f0cef */
[----:B------:R1:W-:Y:S01]  /*1c660*/  @!P0 ST.E.128 [R2.64], RZ ;  /* 0x000000ff02008985 */ /* 0x0003e2000c101d08 */
[----:B------:R-:W-:Y:S05]  /*1c670*/  BRA.DIV ~URZ, `(.L_x_1807) ;  /* 0x000067f27f007947 */ /* 0x000fea000b800000 */
[----:B------:R2:W1:Y:S02]  /*1c680*/  SHFL.IDX PT, R7, R5, 0x2, 0x181f ;  /* 0x00581f0005077f89 */ /* 0x00046400000e0000 */
.L_x_1891:
[----:B------:R-:W-:Y:S05]  /*1c690*/  BRA.DIV ~URZ, `(.L_x_1808) ;  /* 0x000068427f007947 */ /* 0x000fea000b800000 */
[----:B-1----:R1:W2:Y:S02]  /*1c6a0*/  SHFL.IDX PT, R2, R6, 0x2, 0x181f ;  /* 0x00581f0006027f89 */ /* 0x0022a400000e0000 */
.L_x_1892:
        /* <DEDUP_REMOVED lines=8> */
.L_x_1893:
[----:B------:R-:W-:-:S04]  /*1c730*/  IADD3 R3, R0, 0x30, RZ ;  /* 0x0000003000037810 */ /* 0x000fc80007ffe0ff */
[----:B------:R-:W-:-:S13]  /*1c740*/  ISETP.GE.OR P0, PT, R3, R4, P2 ;  /* 0x000000040300720c */ /* 0x000fda0001706670 */
[----:B--2---:R-:W-:-:S04]  /*1c750*/  @!P0 LEA R2, P1, R238, R2, 0x1 ;  /* 0x00000002ee028211 */ /* 0x004fc800078208ff */
[----:B------:R-:W-:-:S05]  /*1c760*/  @!P0 LEA.HI.X R3, R238, R7, R239, 0x1, P1 ;  /* 0x00000007ee038211 */ /* 0x000fca00008f0cef */
[----:B------:R2:W-:Y:S01]  /*1c770*/  @!P0 ST.E.128 [R2.64], RZ ;  /* 0x000000ff02008985 */ /* 0x0005e2000c101d08 */
[----:B------:R-:W-:Y:S05]  /*1c780*/  BRA.DIV ~URZ, `(.L_x_1810) ;  /* 0x000068927f007947 */ /* 0x000fea000b800000 */
[----:B------:R1:W2:Y:S02]  /*1c790*/  SHFL.IDX PT, R7, R5, 0x4, 0x181f ;  /* 0x00981f0005077f89 */ /* 0x0002a400000e0000 */
.L_x_1894:
[----:B------:R-:W-:Y:S05]  /*1c7a0*/  BRA.DIV ~URZ, `(.L_x_1811) ;  /* 0x000068e27f007947 */ /* 0x000fea000b800000 */
[----:B--2---:R2:W1:Y:S02]  /*1c7b0*/  SHFL.IDX PT, R2, R6, 0x4, 0x181f ;  /* 0x00981f0006027f89 */ /* 0x00446400000e0000 */
.L_x_1895:
        /* <DEDUP_REMOVED lines=8> */
.L_x_1896:
[----:B------:R-:W-:-:S04]  /*1c840*/  IADD3 R3, R0, 0x50, RZ ;  /* 0x0000005000037810 */ /* 0x000fc80007ffe0ff */
[----:B------:R-:W-:-:S13]  /*1c850*/  ISETP.GE.OR P0, PT, R3, R4, P2 ;  /* 0x000000040300720c */ /* 0x000fda0001706670 */
[----:B---3--:R-:W-:-:S04]  /*1c860*/  @!P0 LEA R2, P1, R238, R2, 0x1 ;  /* 0x00000002ee028211 */ /* 0x008fc800078208ff */
[----:B--2---:R-:W-:-:S05]  /*1c870*/  @!P0 LEA.HI.X R3, R238, R7, R239, 0x1, P1 ;  /* 0x00000007ee038211 */ /* 0x004fca00008f0cef */
[----:B------:R2:W-:Y:S01]  /*1c880*/  @!P0 ST.E.128 [R2.64], RZ ;  /* 0x000000ff02008985 */ /* 0x0005e2000c101d08 */
[----:B------:R-:W-:Y:S05]  /*1c890*/  BRA.DIV ~URZ, `(.L_x_1813) ;  /* 0x000069327f007947 */ /* 0x000fea000b800000 */
[----:B------:R3:W1:Y:S02]  /*1c8a0*/  SHFL.IDX PT, R7, R5, 0x6, 0x181f ;  /* 0x00d81f0005077f89 */ /* 0x00066400000e0000 */
.L_x_1897:
[----:B------:R-:W-:Y:S05]  /*1c8b0*/  BRA.DIV ~URZ, `(.L_x_1814) ;  /* 0x000069827f007947 */ /* 0x000fea000b800000 */
[----:B--2---:R2:W3:Y:S02]  /*1c8c0*/  SHFL.IDX PT, R2, R6, 0x6, 0x181f ;  /* 0x00d81f0006027f89 */ /* 0x0044e400000e0000 */
.L_x_1898:
        /* <DEDUP_REMOVED lines=8> */
.L_x_1899:
[----:B------:R-:W-:-:S04]  /*1c950*/  IADD3 R0, R0, 0x70, RZ ;  /* 0x0000007000007810 */ /* 0x000fc80007ffe0ff */
[----:B------:R-:W-:-:S13]  /*1c960*/  ISETP.GE.OR P0, PT, R0, R4, P2 ;  /* 0x000000040000720c */ /* 0x000fda0001706670 */
[----:B----4-:R-:W-:-:S04]  /*1c970*/  @!P0 LEA R2, P1, R238, R2, 0x1 ;  /* 0x00000002ee028211 */ /* 0x010fc800078208ff */
[----:B---3--:R-:W-:-:S05]  /*1c980*/  @!P0 LEA.HI.X R3, R238, R5, R239, 0x1, P1 ;  /* 0x00000005ee038211 */ /* 0x008fca00008f0cef */
[----:B------:R3:W-:Y:S04]  /*1c990*/  @!P0 ST.E.128 [R2.64], RZ ;  /* 0x000000ff02008985 */ /* 0x0007e8000c101d08 */
.L_x_1788:
[----:B------:R-:W-:Y:S05]  /*1c9a0*/  BSYNC B1 ;  /* 0x0000000000017941 */ /* 0x000fea0003800000 */
.L_x_1772:
        /* <DEDUP_REMOVED lines=15> */
.L_x_1900:
[----:B------:R-:W-:Y:S05]  /*1caa0*/  BRA.DIV ~URZ, `(.L_x_1818) ;  /* 0x000069427f007947 */ /* 0x000fea000b800000 */
[----:B------:R3:W4:Y:S02]  /*1cab0*/  SHFL.IDX PT, R8, R68, 0x1, 0x1f ;  /* 0x00201f0044087f89 */ /* 0x00072400000e0000 */
.L_x_1901:
        /* <DEDUP_REMOVED lines=19> */
.L_x_1902:
        /* <DEDUP_REMOVED lines=16> */
.L_x_1903:
[----:B---3--:R-:W-:Y:S01]  /*1ccf0*/  IMAD R0, R0, c[0x0][0x538], RZ ;  /* 0x00014e0000007a24 */ /* 0x008fe200078e02ff */
[----:B------:R-:W-:Y:S04]  /*1cd00*/  BSSY B1, `(.L_x_1821) ;  /* 0x00000ce000017945 */ /* 0x000fe80003800000 */
[----:B----4-:R-:W-:-:S04]  /*1cd10*/  IADD3 R8, R0, R8, RZ ;  /* 0x0000000800087210 */ /* 0x010fc80007ffe0ff */
[----:B--2---:R-:W-:-:S13]  /*1cd20*/  ISETP.GT.AND P0, PT, R8, R9, PT ;  /* 0x000000090800720c */ /* 0x004fda0003f04270 */
[----:B------:R-:W-:Y:S05]  /*1cd30*/  @P0 BRA `(.L_x_1822) ;  /* 0x0000025000000947 */ /* 0x000fea0003800000 */
.L_x_1826:
        /* <DEDUP_REMOVED lines=17> */
.L_x_1904:
        /* <DEDUP_REMOVED lines=16> */
.L_x_1905:
[----:B--2---:R-:W-:-:S05]  /*1cf50*/  IMAD R0, R0, c[0x0][0x538], RZ ;  /* 0x00014e0000007a24 */ /* 0x004fca00078e02ff */
[----:B------:R-:W-:-:S04]  /*1cf60*/  IADD3 R8, R0, R8, RZ ;  /* 0x0000000800087210 */ /* 0x000fc80007ffe0ff */
[----:B------:R-:W-:-:S13]  /*1cf70*/  ISETP.GT.AND P0, PT, R8, R9, PT ;  /* 0x000000090800720c */ /* 0x000fda0003f04270 */
[----:B-1----:R-:W-:Y:S05]  /*1cf80*/  @!P0 BRA `(.L_x_1826) ;  /* 0xfffffdb000008947 */ /* 0x002fea000383ffff */
.L_x_1822:
[----:B------:R-:W-:-:S05]  /*1cf90*/  IADD3 R8, -R0, R8, RZ ;  /* 0x0000000800087210 */ /* 0x000fca0007ffe1ff */
[----:B------:R-:W-:-:S05]  /*1cfa0*/  IMAD R0, R4, c[0x0][0x538], R8 ;  /* 0x00014e0004007a24 */ /* 0x000fca00078e0208 */
[----:B------:R-:W-:Y:S01]  /*1cfb0*/  ISETP.GT.AND P0, PT, R0, R9, PT ;  /* 0x000000090000720c */ /* 0x000fe20003f04270 */
[----:B------:R-:W-:-:S12]  /*1cfc0*/  BRA.DIV ~URZ, `(.L_x_1827) ;  /* 0x000068827f007947 */ /* 0x000fd8000b800000 */
[----:B------:R-:W-:-:S03]  /*1cfd0*/  VOTE.ANY R5, PT, !P0 ;  /* 0x0000000000057806 */ /* 0x000fc600040e0100 */
.L_x_1906:
[----:B------:R-:W2:Y:S01]  /*1cfe0*/  LDL.LU R2, [R1+0x4c] ;  /* 0x00004c0001027983 */ /* 0x000ea20000300800 */
[----:B------:R-:W2:Y:S02]  /*1cff0*/  POPC R0, R5 ;  /* 0x0000000500007309 */ /* 0x000ea40000000000 */
[----:B--2---:R-:W-:-:S05]  /*1d000*/  IADD3 R2, R0, R2, RZ ;  /* 0x0000000200027210 */ /* 0x004fca0007ffe0ff */
[----:B------:R2:W-:Y:S01]  /*1d010*/  STL [R1+0x4c], R2 ;  /* 0x00004c0201007387 */ /* 0x0005e20000100800 */
[----:B------:R-:W-:Y:S05]  /*1d020*/  BRA.DIV ~URZ, `(.L_x_1828) ;  /* 0x000068727f007947 */ /* 0x000fea000b800000 */
[----:B------:R3:W4:Y:S04]  /*1d030*/  SHFL.IDX PT, R6, R6, R0, 0x1f ;  /* 0x00001f0006067589 */ /* 0x00072800000e0000 */
[----:B------:R3:W1:Y:S02]  /*1d040*/  SHFL.IDX PT, R7, R7, R0, 0x1f ;  /* 0x00001f0007077589 */ /* 0x00066400000e0000 */
.L_x_1907:
[----:B------:R-:W-:Y:S01]  /*1d050*/  ISETP.NE.AND P0, PT, R5, RZ, PT ;  /* 0x000000ff0500720c */ /* 0x000fe20003f05270 */
[----:B------:R-:W-:-:S12]  /*1d060*/  BSSY B0, `(.L_x_1829) ;  /* 0x0000005000007945 */ /* 0x000fd80003800000 */
[----:B------:R-:W-:Y:S05]  /*1d070*/  @!P0 BRA `(.L_x_1830) ;  /* 0x0000003000008947 */ /* 0x000fea0003800000 */
[----:B---3--:R-:W-:Y:S01]  /*1d080*/  IADD3 R0, R0, -0x1, RZ ;  /* 0xffffffff00007810 */ /* 0x008fe20007ffe0ff */
[----:B------:R-:W-:Y:S05]  /*1d090*/  BRA.DIV ~URZ, `(.L_x_1831) ;  /* 0x000068d27f007947 */ /* 0x000fea000b800000 */
[----:B------:R3:W2:Y:S02]  /*1d0a0*/  SHFL.IDX PT, R10, R4, R0, 0x1f ;  /* 0x00001f00040a7589 */ /* 0x0006a400000e0000 */
.L_x_1830:
[----:B------:R-:W-:Y:S05]  /*1d0b0*/  BSYNC B0 ;  /* 0x0000000000007941 */ /* 0x000fea0003800000 */
.L_x_1829:
        /* <DEDUP_REMOVED lines=68> */
.L_x_1833:
        /* <DEDUP_REMOVED lines=68> */
.L_x_1834:
[----:B------:R-:W-:Y:S05]  /*1d940*/  BSYNC B0 ;  /* 0x0000000000007941 */ /* 0x000fea0003800000 */
.L_x_1832:
[----:B------:R-:W-:-:S04]  /*1d950*/  LOP3.LUT R2, RZ, R2, RZ, 0x33, !PT ;  /* 0x00000002ff027212 */ /* 0x000fc800078e33ff */
[----:B-1----:R-:W-:-:S05]  /*1d960*/  IADD3 R0, R2, R6, RZ ;  /* 0x0000000602007210 */ /* 0x002fca0007ffe0ff */
[----:B------:R1:W-:Y:S01]  /*1d970*/  STL [R1+0x44], R0 ;  /* 0x0000440001007387 */ /* 0x0003e20000100800 */
[----:B------:R-:W-:Y:S05]  /*1d980*/  BRA `(.L_x_1835) ;  /* 0x0000005000007947 */ /* 0x000fea0003800000 */
.L_x_1823:
[----:B------:R-:W-:Y:S01]  /*1d990*/  MOV R0, c[0x0][0x53c] ;  /* 0x00014f0000007a02 */ /* 0x000fe20000000f00 */
[----:B------:R2:W-:Y:S04]  /*1d9a0*/  STL [R1+0x40], R9 ;  /* 0x0000400901007387 */ /* 0x0005e80000100800 */
[----:B------:R2:W-:Y:S04]  /*1d9b0*/  STL [R1+0x44], RZ ;  /* 0x000044ff01007387 */ /* 0x0005e80000100800 */
[----:B------:R2:W-:Y:S04]  /*1d9c0*/  STL [R1+0x48], RZ ;  /* 0x000048ff01007387 */ /* 0x0005e80000100800 */
[----:B------:R2:W-:Y:S02]  /*1d9d0*/  STL [R1+0x4c], R0 ;  /* 0x00004c0001007387 */ /* 0x0005e40000100800 */
.L_x_1835:
[----:B------:R-:W-:Y:S05]  /*1d9e0*/  BSYNC B1 ;  /* 0x0000000000017941 */ /* 0x000fea0003800000 */
.L_x_1821:
        /* <DEDUP_REMOVED lines=9> */
.L_x_1816:
[----:B--2---:R-:W2:Y:S02]  /*1da80*/  LDL R0, [R1+0x4c] ;  /* 0x00004c0001007983 */ /* 0x004ea40000100800 */
[----:B--2---:R-:W-:-:S13]  /*1da90*/  ISETP.GE.AND P0, PT, R0, c[0x0][0x53c], PT ;  /* 0x00014f0000007a0c */ /* 0x004fda0003f06270 */
[----:B-1--4-:R-:W-:Y:S01]  /*1daa0*/  @P0 CALL.REL.NOINC `(.L_x_1836) ;  /* 0x0000001000000944 */ /* 0x012fe20003c00000 */
[----:B------:R-:W-:Y:S05]  /*1dab0*/  BRA `(.L_x_1837) ;  /* 0xfffe448000007947 */ /* 0x000fea000383ffff */
.L_x_1836:
[----:B------:R-:W-:Y:S05]  /*1dac0*/  EXIT ;  /* 0x000000000000794d */ /* 0x000fea0003800000 */
.L_x_1624:
[----:B------:R-:W-:Y:S01]  /*1dad0*/  IMAD.MOV.U32 R0, RZ, RZ, R5 ;  /* 0x000000ffff007224 */ /* 0x000fe200078e0005 */
[----:B------:R-:W-:Y:S02]  /*1dae0*/  MOV R2, 0x1 ;  /* 0x0000000100027802 */ /* 0x000fe40000000f00 */
[----:B------:R-:W-:Y:S02]  /*1daf0*/  MOV R3, 0x1db10 ;  /* 0x0001db1000037802 */ /* 0x000fe40000000f00 */
[----:B------:R-:W-:Y:S05]  /*1db00*/  CALL.REL.NOINC `($__internal_24_$__cuda_sm70_shflsync_up_p) ;  /* 0x00005f9000007944 */ /* 0x000fea0003c00000 */
[----:B------:R-:W-:Y:S01]  /*1db10*/  MOV R0, R4 ;  /* 0x0000000400007202 */ /* 0x000fe20000000f00 */
[----:B------:R-:W-:Y:S05]  /*1db20*/  BRA `(.L_x_1838) ;  /* 0xfffe293000007947 */ /* 0x000fea000383ffff */
.L_x_1625:
[----:B------:R-:W-:Y:S01]  /*1db30*/  IMAD.MOV.U32 R0, RZ, RZ, R5 ;  /* 0x000000ffff007224 */ /* 0x000fe200078e0005 */
[----:B------:R-:W-:Y:S02]  /*1db40*/  MOV R2, 0x2 ;  /* 0x0000000200027802 */ /* 0x000fe40000000f00 */
[----:B------:R-:W-:Y:S02]  /*1db50*/  MOV R3, 0x1db70 ;  /* 0x0001db7000037802 */ /* 0x000fe40000000f00 */
[----:B------:R-:W-:Y:S05]  /*1db60*/  CALL.REL.NOINC `($__internal_24_$__cuda_sm70_shflsync_up_p) ;  /* 0x00005f3000007944 */ /* 0x000fea0003c00000 */
[----:B------:R-:W-:Y:S01]  /*1db70*/  SEL R0, R4, RZ, P4 ;  /* 0x000000ff04007207 */ /* 0x000fe20002000000 */
[----:B------:R-:W-:Y:S01]  /*1db80*/  IMAD.MOV.U32 R2, RZ, RZ, 0x4 ;  /* 0x00000004ff027424 */ /* 0x000fe200078e00ff */
[----:B------:R-:W-:-:S03]  /*1db90*/  MOV R3, 0x1dbc0 ;  /* 0x0001dbc000037802 */ /* 0x000fc60000000f00 */
[----:B------:R-:W-:Y:S02]  /*1dba0*/  IMAD.IADD R0, R5, 0x1, R0 ;  /* 0x0000000105007824 */ /* 0x000fe400078e0200 */
        /* <DEDUP_REMOVED lines=13> */
[----:B------:R-:W-:Y:S02]  /*1dc80*/  MOV R218, 0x1f ;  /* 0x0000001f00da7802 */ /* 0x000fe40000000f00 */
[----:B------:R-:W-:Y:S01]  /*1dc90*/  MOV R3, 0x1dcd0 ;  /* 0x0001dcd000037802 */ /* 0x000fe20000000f00 */
[----:B------:R-:W-:-:S04]  /*1dca0*/  IMAD.IADD R4, R0, 0x1, R4 ;  /* 0x0000000100047824 */ /* 0x000fc800078e0204 */
[----:B------:R-:W-:Y:S02]  /*1dcb0*/  IMAD.MOV.U32 R219, RZ, RZ, R4 ;  /* 0x000000ffffdb7224 */ /* 0x000fe400078e0004 */
[----:B------:R-:W-:Y:S05]  /*1dcc0*/  CALL.REL.NOINC `($__internal_23_$__cuda_sm70_shflsync_idx_p) ;  /* 0x00005d7000007944 */ /* 0x000fea0003c00000 */
[----:B------:R-:W-:Y:S01]  /*1dcd0*/  MOV R0, R218 ;  /* 0x000000da00007202 */ /* 0x000fe20000000f00 */
[----:B------:R-:W-:Y:S05]  /*1dce0*/  BRA `(.L_x_1839) ;  /* 0xfffe287000007947 */ /* 0x000fea000383ffff */
.L_x_1627:
[----:B------:R-:W-:Y:S02]  /*1dcf0*/  SEL R0, RZ, 0x1, P0 ;  /* 0x00000001ff007807 */ /* 0x000fe40000000000 */
[----:B------:R-:W-:Y:S02]  /*1dd00*/  MOV R2, 0x1dd20 ;  /* 0x0001dd2000027802 */ /* 0x000fe40000000f00 */
[----:B------:R-:W-:Y:S05]  /*1dd10*/  CALL.REL.NOINC `($__internal_25_$__cuda_sm70_votesync_ballot) ;  /* 0x00005df000007944 */ /* 0x000fea0003c00000 */
[----:B------:R-:W-:Y:S01]  /*1dd20*/  MOV R7, R0 ;  /* 0x0000000000077202 */ /* 0x000fe20000000f00 */
[----:B------:R-:W-:Y:S05]  /*1dd30*/  BRA `(.L_x_1840) ;  /* 0xfffe28b000007947 */ /* 0x000fea000383ffff */
.L_x_1628:
[----:B------:R-:W-:Y:S01]  /*1dd40*/  IMAD.MOV.U32 R219, RZ, RZ, R9 ;  /* 0x000000ffffdb7224 */ /* 0x000fe200078e0009 */
[----:B-1----:R-:W-:Y:S01]  /*1dd50*/  MOV R2, R0 ;  /* 0x0000000000027202 */ /* 0x002fe20000000f00 */
[----:B------:R-:W-:Y:S01]  /*1dd60*/  IMAD.MOV.U32 R218, RZ, RZ, 0x1f ;  /* 0x0000001fffda7424 */ /* 0x000fe200078e00ff */
[----:B------:R-:W-:Y:S02]  /*1dd70*/  MOV R3, 0x1dd90 ;  /* 0x0001dd9000037802 */ /* 0x000fe40000000f00 */
[----:B------:R-:W-:Y:S05]  /*1dd80*/  CALL.REL.NOINC `($__internal_23_$__cuda_sm70_shflsync_idx_p) ;  /* 0x00005cb000007944 */ /* 0x000fea0003c00000 */
[----:B------:R-:W-:Y:S01]  /*1dd90*/  IMAD.MOV.U32 R12, RZ, RZ, R218 ;  /* 0x000000ffff0c7224 */ /* 0x000fe200078e00da */
[----:B------:R-:W-:Y:S01]  /*1dda0*/  MOV R219, R8 ;  /* 0x0000000800db7202 */ /* 0x000fe20000000f00 */
[----:B------:R-:W-:Y:S01]  /*1ddb0*/  IMAD.MOV.U32 R5, RZ, RZ, RZ ;  /* 0x000000ffff057224 */ /* 0x000fe200078e00ff */
[----:B------:R-:W-:Y:S01]  /*1ddc0*/  MOV R2, R0 ;  /* 0x0000000000027202 */ /* 0x000fe20000000f00 */
[----:B------:R-:W-:Y:S01]  /*1ddd0*/  IMAD.MOV.U32 R218, RZ, RZ, 0x1f ;  /* 0x0000001fffda7424 */ /* 0x000fe200078e00ff */
[----:B------:R-:W-:-:S02]  /*1dde0*/  MOV R3, 0x1de00 ;  /* 0x0001de0000037802 */ /* 0x000fc40000000f00 */
[----:B------:R-:W-:Y:S05]  /*1ddf0*/  CALL.REL.NOINC `($__internal_23_$__cuda_sm70_shflsync_idx_p) ;  /* 0x00005c4000007944 */ /* 0x000fea0003c00000 */
[----:B------:R-:W-:Y:S01]  /*1de00*/  MOV R9, R218 ;  /* 0x000000da00097202 */ /* 0x000fe20000000f00 */
[----:B------:R-:W-:Y:S05]  /*1de10*/  BRA `(.L_x_1841) ;  /* 0xfffe284000007947 */ /* 0x000fea000383ffff */
.L_x_1631:
[----:B------:R-:W-:Y:S01]  /*1de20*/  IMAD.MOV.U32 R219, RZ, RZ, R4 ;  /* 0x000000ffffdb7224 */ /* 0x000fe200078e0004 */
[----:B-1----:R-:W-:Y:S01]  /*1de30*/  MOV R2, R0 ;  /* 0x0000000000027202 */ /* 0x002fe20000000f00 */
[----:B------:R-:W-:Y:S01]  /*1de40*/  IMAD.MOV.U32 R218, RZ, RZ, 0x1f ;  /* 0x0000001fffda7424 */ /* 0x000fe200078e00ff */
[----:B------:R-:W-:-:S02]  /*1de50*/  MOV R3, 0x1de70 ;  /* 0x0001de7000037802 */ /* 0x000fc40000000f00 */
[----:B---34-:R-:W-:Y:S05]  /*1de60*/  CALL.REL.NOINC `($__internal_23_$__cuda_sm70_shflsync_idx_p) ;  /* 0x00005bd000007944 */ /* 0x018fea0003c00000 */
[----:B------:R-:W-:Y:S01]  /*1de70*/  MOV R5, R218 ;  /* 0x000000da00057202 */ /* 0x000fe20000000f00 */
[----:B------:R-:W-:Y:S05]  /*1de80*/  BRA `(.L_x_1630) ;  /* 0xfffe283000007947 */ /* 0x000fea000383ffff */
.L_x_1680:
[----:B------:R-:W-:Y:S01]  /*1de90*/  IMAD.MOV.U32 R219, RZ, RZ, R5 ;  /* 0x000000ffffdb7224 */ /* 0x000fe200078e0005 */
[----:B------:R-:W-:Y:S01]  /*1dea0*/  MOV R2, RZ ;  /* 0x000000ff00027202 */ /* 0x000fe20000000f00 */
[----:B------:R-:W-:Y:S01]  /*1deb0*/  IMAD.MOV.U32 R218, RZ, RZ, 0x181f ;  /* 0x0000181fffda7424 */ /* 0x000fe200078e00ff */
[----:B------:R-:W-:-:S02]  /*1dec0*/  MOV R3, 0x1dee0 ;  /* 0x0001dee000037802 */ /* 0x000fc40000000f00 */
[----:B-----5:R-:W-:Y:S05]  /*1ded0*/  CALL.REL.NOINC `($__internal_23_$__cuda_sm70_shflsync_idx_p) ;  /* 0x00005b6000007944 */ /* 0x020fea0003c00000 */
[----:B------:R-:W-:Y:S01]  /*1dee0*/  MOV R7, R218 ;  /* 0x000000da00077202 */ /* 0x000fe20000000f00 */
[----:B------:R-:W-:Y:S05]  /*1def0*/  BRA `(.L_x_1842) ;  /* 0xfffeac0000007947 */ /* 0x000fea000383ffff */
.L_x_1681:
[----:B------:R-:W-:Y:S01]  /*1df00*/  IMAD.MOV.U32 R219, RZ, RZ, R6 ;  /* 0x000000ffffdb7224 */ /* 0x000fe200078e0006 */
[----:B------:R-:W-:Y:S01]  /*1df10*/  MOV R2, RZ ;  /* 0x000000ff00027202 */ /* 0x000fe20000000f00 */
[----:B------:R-:W-:Y:S01]  /*1df20*/  IMAD.MOV.U32 R218, RZ, RZ, 0x181f ;  /* 0x0000181fffda7424 */ /* 0x000fe200078e00ff */
[----:B------:R-:W-:-:S02]  /*1df30*/  MOV R3, 0x1df50 ;  /* 0x0001df5000037802 */ /* 0x000fc40000000f00 */
[----:B-12--5:R-:W-:Y:S05]  /*1df40*/  CALL.REL.NOINC `($__internal_23_$__cuda_sm70_shflsync_idx_p) ;  /* 0x00005af000007944 */ /* 0x026fea0003c00000 */
[----:B------:R-:W-:Y:S01]  /*1df50*/  MOV R2, R218 ;  /* 0x000000da00027202 */ /* 0x000fe20000000f00 */
[----:B------:R-:W-:Y:S05]  /*1df60*/  BRA `(.L_x_1843) ;  /* 0xfffeabb000007947 */ /* 0x000fea000383ffff */
.L_x_1684:
[----:B------:R-:W-:Y:S01]  /*1df70*/  IMAD.MOV.U32 R219, RZ, RZ, R5 ;  /* 0x000000ffffdb7224 */ /* 0x000fe200078e0005 */
[----:B--2-4-:R-:W-:Y:S01]  /*1df80*/  MOV R2, 0x1 ;  /* 0x0000000100027802 */ /* 0x014fe20000000f00 */
[----:B------:R-:W-:Y:S01]  /*1df90*/  IMAD.MOV.U32 R218, RZ, RZ, 0x181f ;  /* 0x0000181fffda7424 */ /* 0x000fe200078e00ff */
[----:B------:R-:W-:-:S02]  /*1dfa0*/  MOV R3, 0x1dfc0 ;  /* 0x0001dfc000037802 */ /* 0x000fc40000000f00 */
[----:B-1-3-5:R-:W-:Y:S05]  /*1dfb0*/  CALL.REL.NOINC `($__internal_23_$__cuda_sm70_shflsync_idx_p) ;  /* 0x00005a8000007944 */ /* 0x02afea0003c00000 */
[----:B------:R-:W-:Y:S01]  /*1dfc0*/  IMAD.MOV.U32 R7, RZ, RZ, R218 ;  /* 0x000000ffff077224 */ /* 0x000fe200078e00da */
[----:B------:R-:W-:Y:S01]  /*1dfd0*/  MOV R2, 0x1 ;  /* 0x0000000100027802 */ /* 0x000fe20000000f00 */
[----:B------:R-:W-:Y:S01]  /*1dfe0*/  IMAD.MOV.U32 R219, RZ, RZ, R6 ;  /* 0x000000ffffdb7224 */ /* 0x000fe200078e0006 */
[----:B------:R-:W-:-:S02]  /*1dff0*/  MOV R218, 0x181f ;  /* 0x0000181f00da7802 */ /* 0x000fc40000000f00 */
[----:B------:R-:W-:Y:S02]  /*1e000*/  MOV R3, 0x1e020 ;  /* 0x0001e02000037802 */ /* 0x000fe40000000f00 */
[----:B------:R-:W-:Y:S05]  /*1e010*/  CALL.REL.NOINC `($__internal_23_$__cuda_sm70_shflsync_idx_p) ;  /* 0x00005a2000007944 */ /* 0x000fea0003c00000 */
[----:B------:R-:W-:Y:S01]  /*1e020*/  MOV R2, R218 ;  /* 0x000000da00027202 */ /* 0x000fe20000000f00 */
[----:B------:R-:W-:Y:S05]  /*1e030*/  BRA `(.L_x_1844) ;  /* 0xfffeabc000007947 */ /* 0x000fea000383ffff */
.L_x_1687:
[----:B------:R-:W-:Y:S01]  /*1e040*/  IMAD.MOV.U32 R219, RZ, RZ, R5 ;  /* 0x000000ffffdb7224 */ /* 0x000fe200078e0005 */
[----:B-1--4-:R-:W-:Y:S01]  /*1e050*/  MOV R2, 0x2 ;  /* 0x0000000200027802 */ /* 0x012fe20000000f00 */
[----:B------:R-:W-:Y:S01]  /*1e060*/  IMAD.MOV.U32 R218, RZ, RZ, 0x181f ;  /* 0x0000181fffda7424 */ /* 0x000fe200078e00ff */
[----:B------:R-:W-:Y:S02]  /*1e070*/  MOV R3, 0x1e090 ;  /* 0x0001e09000037802 */ /* 0x000fe40000000f00 */
[----:B--23-5:R-:W-:Y:S05]  /*1e080*/  CALL.REL.NOINC `($__internal_23_$__cuda_sm70_shflsync_idx_p) ;  /* 0x000059b000007944 */ /* 0x02cfea0003c00000 */
[----:B------:R-:W-:Y:S01]  /*1e090*/  MOV R7, R218 ;  /* 0x000000da00077202 */ /* 0x000fe20000000f00 */
[----:B------:R-:W-:Y:S05]  /*1e0a0*/  BRA `(.L_x_1845) ;  /* 0xfffeac2000007947 */ /* 0x000fea000383ffff */
.L_x_1688:
[----:B------:R-:W-:Y:S01]  /*1e0b0*/  IMAD.MOV.U32 R219, RZ, RZ, R6 ;  /* 0x000000ffffdb7224 */ /* 0x000fe200078e0006 */
[----:B----4-:R-:W-:Y:S01]  /*1e0c0*/  MOV R2, 0x2 ;  /* 0x0000000200027802 */ /* 0x010fe20000000f00 */
[----:B------:R-:W-:Y:S01]  /*1e0d0*/  IMAD.MOV.U32 R218, RZ, RZ, 0x181f ;  /* 0x0000181fffda7424 */ /* 0x000fe200078e00ff */
[----:B------:R-:W-:Y:S02]  /*1e0e0*/  MOV R3, 0x1e100 ;  /* 0x0001e10000037802 */ /* 0x000fe40000000f00 */
[----:B-123-5:R-:W-:Y:S05]  /*1e0f0*/  CALL.REL.NOINC `($__internal_23_$__cuda_sm70_shflsync_idx_p) ;  /* 0x0000594000007944 */ /* 0x02efea0003c00000 */
[----:B------:R-:W-:Y:S01]  /*1e100*/  MOV R2, R218 ;  /* 0x000000da00027202 */ /* 0x000fe20000000f00 */
[----:B------:R-:W-:Y:S05]  /*1e110*/  BRA `(.L_x_1846) ;  /* 0xfffeabd000007947 */ /* 0x000fea000383ffff */
.L_x_1691:
[----:B------:R-:W-:Y:S01]  /*1e120*/  IMAD.MOV.U32 R219, RZ, RZ, R5 ;  /* 0x000000ffffdb7224 */ /* 0x000fe200078e0005 */
[----:B-1----:R-:W-:Y:S01]  /*1e130*/  MOV R2, 0x3 ;  /* 0x0000000300027802 */ /* 0x002fe20000000f00 */
[----:B------:R-:W-:Y:S01]  /*1e140*/  IMAD.MOV.U32 R218, RZ, RZ, 0x181f ;  /* 0x0000181fffda7424 */ /* 0x000fe200078e00ff */
[----:B------:R-:W-:-:S02]  /*1e150*/  MOV R3, 0x1e170 ;  /* 0x0001e17000037802 */ /* 0x000fc40000000f00 */
[----:B--2345:R-:W-:Y:S05]  /*1e160*/  CALL.REL.NOINC `($__internal_23_$__cuda_sm70_shflsync_idx_p) ;  /* 0x000058d000007944 */ /* 0x03cfea0003c00000 */
        /* <DEDUP_REMOVED lines=8> */
.L_x_1694:
[----:B------:R-:W-:Y:S01]  /*1e1f0*/  IMAD.MOV.U32 R219, RZ, RZ, R5 ;  /* 0x000000ffffdb7224 */ /* 0x000fe200078e0005 */
[----:B-1----:R-:W-:Y:S01]  /*1e200*/  MOV R2, 0x4 ;  /* 0x0000000400027802 */ /* 0x002fe20000000f00 */
[----:B------:R-:W-:Y:S01]  /*1e210*/  IMAD.MOV.U32 R218, RZ, RZ, 0x181f ;  /* 0x0000181fffda7424 */ /* 0x000fe200078e00ff */
[----:B------:R-:W-:Y:S02]  /*1e220*/  MOV R3, 0x1e240 ;  /* 0x0001e24000037802 */ /* 0x000fe40000000f00 */
[----:B--2345:R-:W-:Y:S05]  /*1e230*/  CALL.REL.NOINC `($__internal_23_$__cuda_sm70_shflsync_idx_p) ;  /* 0x0000580000007944 */ /* 0x03cfea0003c00000 */
[----:B------:R-:W-:Y:S01]  /*1e240*/  MOV R7, R218 ;  /* 0x000000da00077202 */ /* 0x000fe20000000f00 */
[----:B------:R-:W-:Y:S05]  /*1e250*/  BRA `(.L_x_1848) ;  /* 0xfffeac4000007947 */ /* 0x000fea000383ffff */
.L_x_1695:
[----:B------:R-:W-:Y:S01]  /*1e260*/  IMAD.MOV.U32 R219, RZ, RZ, R6 ;  /* 0x000000ffffdb7224 */ /* 0x000fe200078e0006 */
[----:B-1----:R-:W-:Y:S01]  /*1e270*/  MOV R2, 0x4 ;  /* 0x0000000400027802 */ /* 0x002fe20000000f00 */
[----:B------:R-:W-:Y:S01]  /*1e280*/  IMAD.MOV.U32 R218, RZ, RZ, 0x181f ;  /* 0x0000181fffda7424 */ /* 0x000fe200078e00ff */
[----:B------:R-:W-:Y:S02]  /*1e290*/  MOV R3, 0x1e2b0 ;  /* 0x0001e2b000037802 */ /* 0x000fe40000000f00 */
[----:B--2345:R-:W-:Y:S05]  /*1e2a0*/  CALL.REL.NOINC `($__internal_23_$__cuda_sm70_shflsync_idx_p) ;  /* 0x0000579000007944 */ /* 0x03cfea0003c00000 */
[----:B------:R-:W-:Y:S01]  /*1e2b0*/  MOV R2, R218 ;  /* 0x000000da00027202 */ /* 0x000fe20000000f00 */
[----:B------:R-:W-:Y:S05]  /*1e2c0*/  BRA `(.L_x_1849) ;  /* 0xfffeabf000007947 */ /* 0x000fea000383ffff */
.L_x_1698:
[----:B------:R-:W-:Y:S01]  /*1e2d0*/  IMAD.MOV.U32 R219, RZ, RZ, R5 ;  /* 0x000000ffffdb7224 */ /* 0x000fe200078e0005 */
[----:B--23--:R-:W-:Y:S01]  /*1e2e0*/  MOV R2, 0x5 ;  /* 0x0000000500027802 */ /* 0x00cfe20000000f00 */
[----:B------:R-:W-:Y:S01]  /*1e2f0*/  IMAD.MOV.U32 R218, RZ, RZ, 0x181f ;  /* 0x0000181fffda7424 */ /* 0x000fe200078e00ff */
[----:B------:R-:W-:-:S02]  /*1e300*/  MOV R3, 0x1e320 ;  /* 0x0001e32000037802 */ /* 0x000fc40000000f00 */
[----:B-1--45:R-:W-:Y:S05]  /*1e310*/  CALL.REL.NOINC `($__internal_23_$__cuda_sm70_shflsync_idx_p) ;  /* 0x0000572000007944 */ /* 0x032fea0003c00000 */
        /* <DEDUP_REMOVED lines=8> */
.L_x_1701:
[----:B------:R-:W-:Y:S01]  /*1e3a0*/  IMAD.MOV.U32 R219, RZ, RZ, R5 ;  /* 0x000000ffffdb7224 */ /* 0x000fe200078e0005 */
[----:B-1-3--:R-:W-:Y:S01]  /*1e3b0*/  MOV R2, 0x6 ;  /* 0x0000000600027802 */ /* 0x00afe20000000f00 */
[----:B------:R-:W-:Y:S01]  /*1e3c0*/  IMAD.MOV.U32 R218, RZ, RZ, 0x181f ;  /* 0x0000181fffda7424 */ /* 0x000fe200078e00ff */
[----:B------:R-:W-:Y:S02]  /*1e3d0*/  MOV R3, 0x1e3f0 ;  /* 0x0001e3f000037802 */ /* 0x000fe40000000f00 */
[----:B--2-45:R-:W-:Y:S05]  /*1e3e0*/  CALL.REL.NOINC `($__internal_23_$__cuda_sm70_shflsync_idx_p) ;  /* 0x0000565000007944 */ /* 0x034fea0003c00000 */
[----:B------:R-:W-:Y:S01]  /*1e3f0*/  MOV R7, R218 ;  /* 0x000000da00077202 */ /* 0x000fe20000000f00 */
[----:B------:R-:W-:Y:S05]  /*1e400*/  BRA `(.L_x_1851) ;  /* 0xfffeac6000007947 */ /* 0x000fea000383ffff */
.L_x_1702:
[----:B------:R-:W-:Y:S01]  /*1e410*/  IMAD.MOV.U32 R219, RZ, RZ, R6 ;  /* 0x000000ffffdb7224 */ /* 0x000fe200078e0006 */
[----:B---3--:R-:W-:Y:S01]  /*1e420*/  MOV R2, 0x6 ;  /* 0x0000000600027802 */ /* 0x008fe20000000f00 */
[----:B------:R-:W-:Y:S01]  /*1e430*/  IMAD.MOV.U32 R218, RZ, RZ, 0x181f ;  /* 0x0000181fffda7424 */ /* 0x000fe200078e00ff */
[----:B------:R-:W-:Y:S02]  /*1e440*/  MOV R3, 0x1e460 ;  /* 0x0001e46000037802 */ /* 0x000fe40000000f00 */
[----:B-12-45:R-:W-:Y:S05]  /*1e450*/  CALL.REL.NOINC `($__internal_23_$__cuda_sm70_shflsync_idx_p) ;  /* 0x000055e000007944 */ /* 0x036fea0003c00000 */
[----:B------:R-:W-:Y:S01]  /*1e460*/  MOV R2, R218 ;  /* 0x000000da00027202 */ /* 0x000fe20000000f00 */
[----:B------:R-:W-:Y:S05]  /*1e470*/  BRA `(.L_x_1852) ;  /* 0xfffeac1000007947 */ /* 0x000fea000383ffff */
.L_x_1705:
        /* <DEDUP_REMOVED lines=13> */
.L_x_1744:
[----:B------:R-:W-:Y:S01]  /*1e550*/  IMAD.MOV.U32 R219, RZ, RZ, R5 ;  /* 0x000000ffffdb7224 */ /* 0x000fe200078e0005 */
[----:B------:R-:W-:Y:S01]  /*1e560*/  MOV R2, RZ ;  /* 0x000000ff00027202 */ /* 0x000fe20000000f00 */
[----:B------:R-:W-:Y:S01]  /*1e570*/  IMAD.MOV.U32 R218, RZ, RZ, 0x181f ;  /* 0x0000181fffda7424 */ /* 0x000fe200078e00ff */
[----:B------:R-:W-:Y:S02]  /*1e580*/  MOV R3, 0x1e5a0 ;  /* 0x0001e5a000037802 */ /* 0x000fe40000000f00 */
[----:B------:R-:W-:Y:S05]  /*1e590*/  CALL.REL.NOINC `($__internal_23_$__cuda_sm70_shflsync_idx_p) ;  /* 0x000054a000007944 */ /* 0x000fea0003c00000 */
[----:B------:R-:W-:Y:S01]  /*1e5a0*/  MOV R9, R218 ;  /* 0x000000da00097202 */ /* 0x000fe20000000f00 */
[----:B------:R-:W-:Y:S05]  /*1e5b0*/  BRA `(.L_x_1854) ;  /* 0xffff0c6000007947 */ /* 0x000fea000383ffff */
.L_x_1745:
[----:B------:R-:W-:Y:S01]  /*1e5c0*/  IMAD.MOV.U32 R219, RZ, RZ, R4 ;  /* 0x000000ffffdb7224 */ /* 0x000fe200078e0004 */
[----:B------:R-:W-:Y:S01]  /*1e5d0*/  MOV R2, RZ ;  /* 0x000000ff00027202 */ /* 0x000fe20000000f00 */
[----:B------:R-:W-:Y:S01]  /*1e5e0*/  IMAD.MOV.U32 R218, RZ, RZ, 0x181f ;  /* 0x0000181fffda7424 */ /* 0x000fe200078e00ff */
[----:B------:R-:W-:Y:S02]  /*1e5f0*/  MOV R3, 0x1e610 ;  /* 0x0001e61000037802 */ /* 0x000fe40000000f00 */
[----:B-12---:R-:W-:Y:S05]  /*1e600*/  CALL.REL.NOINC `($__internal_23_$__cuda_sm70_shflsync_idx_p) ;  /* 0x0000543000007944 */ /* 0x006fea0003c00000 */
        /* <DEDUP_REMOVED lines=12> */
[----:B------:R-:W-:Y:S05]  /*1e6d0*/  CALL.REL.NOINC `($__internal_23_$__cuda_sm70_shflsync_idx_p) ;  /* 0x0000536000007944 */ /* 0x000fea0003c00000 */
[----:B------:R-:W-:Y:S01]  /*1e6e0*/  IMAD.MOV.U32 R7, RZ, RZ, R218 ;  /* 0x000000ffff077224 */ /* 0x000fe200078e00da */
[----:B------:R-:W-:Y:S01]  /*1e6f0*/  MOV R2, 0x1 ;  /* 0x0000000100027802 */ /* 0x000fe20000000f00 */
[----:B------:R-:W-:Y:S01]  /*1e700*/  IMAD.MOV.U32 R219, RZ, RZ, R4 ;  /* 0x000000ffffdb7224 */ /* 0x000fe200078e0004 */
[----:B------:R-:W-:Y:S02]  /*1e710*/  MOV R218, 0x181f ;  /* 0x0000181f00da7802 */ /* 0x000fe40000000f00 */
[----:B------:R-:W-:Y:S02]  /*1e720*/  MOV R3, 0x1e740 ;  /* 0x0001e74000037802 */ /* 0x000fe40000000f00 */
[----:B------:R-:W-:Y:S05]  /*1e730*/  CALL.REL.NOINC `($__internal_23_$__cuda_sm70_shflsync_idx_p) ;  /* 0x0000530000007944 */ /* 0x000fea0003c00000 */
        /* <DEDUP_REMOVED lines=60> */
[----:B------:R-:W-:Y:S01]  /*1eb00*/  MOV R4, R218 ;  /* 0x000000da00047202 */ /* 0x000fe20000000f00 */
[----:B------:R-:W-:Y:S05]  /*1eb10*/  BRA `(.L_x_1855) ;  /* 0xffff088000007947 */ /* 0x000fea000383ffff */
.L_x_1746:
[----:B------:R-:W-:Y:S01]  /*1eb20*/  IMAD.MOV.U32 R219, RZ, RZ, R0 ;  /* 0x000000ffffdb7224 */ /* 0x000fe200078e0000 */
[----:B------:R-:W-:Y:S01]  /*1eb30*/  MOV R2, RZ ;  /* 0x000000ff00027202 */ /* 0x000fe20000000f00 */
[----:B------:R-:W-:Y:S01]  /*1eb40*/  IMAD.MOV.U32 R218, RZ, RZ, 0x1c1f ;  /* 0x00001c1fffda7424 */ /* 0x000fe200078e00ff */
[----:B------:R-:W-:-:S02]  /*1eb50*/  MOV R3, 0x1eb70 ;  /* 0x0001eb7000037802 */ /* 0x000fc40000000f00 */
[----:B------:R-:W-:Y:S05]  /*1eb60*/  CALL.REL.NOINC `($__internal_23_$__cuda_sm70_shflsync_idx_p) ;  /* 0x00004ed000007944 */ /* 0x000fea0003c00000 */
[----:B------:R-:W-:Y:S01]  /*1eb70*/  MOV R2, R218 ;  /* 0x000000da00027202 */ /* 0x000fe20000000f00 */
[----:B------:R-:W-:Y:S05]  /*1eb80*/  BRA `(.L_x_1856) ;  /* 0xffff099000007947 */ /* 0x000fea000383ffff */
.L_x_1747:
[----:B------:R-:W-:Y:S01]  /*1eb90*/  IMAD.MOV.U32 R219, RZ, RZ, R0 ;  /* 0x000000ffffdb7224 */ /* 0x000fe200078e0000 */
[----:B------:R-:W-:Y:S01]  /*1eba0*/  MOV R2, 0x1 ;  /* 0x0000000100027802 */ /* 0x000fe20000000f00 */
[----:B------:R-:W-:Y:S01]  /*1ebb0*/  IMAD.MOV.U32 R218, RZ, RZ, 0x1c1f ;  /* 0x00001c1fffda7424 */ /* 0x000fe200078e00ff */
[----:B------:R-:W-:-:S02]  /*1ebc0*/  MOV R3, 0x1ebe0 ;  /* 0x0001ebe000037802 */ /* 0x000fc40000000f00 */
[----:B-1----:R-:W-:Y:S05]  /*1ebd0*/  CALL.REL.NOINC `($__internal_23_$__cuda_sm70_shflsync_idx_p) ;  /* 0x00004e6000007944 */ /* 0x002fea0003c00000 */
        /* <DEDUP_REMOVED lines=46> */
[----:B------:R-:W-:Y:S05]  /*1eec0*/  CALL.REL.NOINC `($__internal_23_$__cuda_sm70_shflsync_idx_p) ;  /* 0x00004b7000007944 */ /* 0x000fea0003c00000 */
[----:B------:R-:W-:Y:S01]  /*1eed0*/  IMAD.IADD R2, R4, 0x1, R218 ;  /* 0x0000000104027824 */ /* 0x000fe200078e02da */
[----:B------:R-:W-:Y:S01]  /*1eee0*/  MOV R3, 0x1f1c0 ;  /* 0x0001f1c000037802 */ /* 0x000fe20000000f00 */
[----:B------:R-:W-:Y:S02]  /*1eef0*/  IMAD.MOV.U32 R219, RZ, RZ, R0 ;  /* 0x000000ffffdb7224 */ /* 0x000fe400078e0000 */
[----:B------:R-:W-:Y:S01]  /*1ef00*/  IMAD.MOV.U32 R218, RZ, RZ, 0x1c1f ;  /* 0x00001c1fffda7424 */ /* 0x000fe200078e00ff */
        /* <DEDUP_REMOVED lines=41> */
[----:B------:R-:W-:Y:S02]  /*1f1a0*/  FSEL R55, R149, -INF , P0 ;  /* 0xff80000095377808 */ /* 0x000fe40000000000 */
[----:B------:R-:W-:Y:S05]  /*1f1b0*/  CALL.REL.NOINC `($__internal_23_$__cuda_sm70_shflsync_idx_p) ;  /* 0x0000488000007944 */ /* 0x000fea0003c00000 */
[----:B------:R-:W-:Y:S01]  /*1f1c0*/  IMAD.IADD R4, R4, 0x1, R218 ;  /* 0x0000000104047824 */ /* 0x000fe200078e02da */
[----:B------:R-:W-:Y:S01]  /*1f1d0*/  FMNMX.FTZ R89, R10, R11, !PT ;  /* 0x0000000b0a597209 */ /* 0x000fe20007810000 */
[----:B------:R-:W-:Y:S01]  /*1f1e0*/  IMAD.MOV.U32 R0, RZ, RZ, 0x2 ;  /* 0x00000002ff007424 */ /* 0x000fe200078e00ff */
[----:B------:R-:W-:Y:S02]  /*1f1f0*/  FMNMX.FTZ R88, R12, R13, !PT ;  /* 0x0000000d0c587209 */ /* 0x000fe40007810000 */
[----:B------:R-:W-:-:S02]  /*1f200*/  IMNMX R5, R5, R4, PT ;  /* 0x0000000405057217 */ /* 0x000fc40003800200 */
[----:B------:R-:W-:Y:S02]  /*1f210*/  FMNMX.FTZ R89, R14, R89, !PT ;  /* 0x000000590e597209 */ /* 0x000fe40007810000 */
[C---:B------:R-:W-:Y:S02]  /*1f220*/  ISETP.GT.AND P3, PT, R5.reuse, RZ, PT ;  /* 0x000000ff0500720c */ /* 0x040fe40003f64270 */
[C---:B------:R-:W-:Y:S02]  /*1f230*/  ISETP.GT.AND P2, PT, R5.reuse, 0x1, PT ;  /* 0x000000010500780c */ /* 0x040fe40003f44270 */
[----:B------:R-:W-:Y:S02]  /*1f240*/  ISETP.GT.AND P1, PT, R5, 0x8, PT ;  /* 0x000000080500780c */ /* 0x000fe40003f24270 */
[----:B------:R-:W-:Y:S02]  /*1f250*/  FSEL R23, R146, -INF , P3 ;  /* 0xff80000092177808 */ /* 0x000fe40001800000 */
[----:B------:R-:W-:-:S02]  /*1f260*/  FSEL R26, R147, -INF , P2 ;  /* 0xff800000931a7808 */ /* 0x000fc40001000000 */
[----:B------:R-:W-:Y:S02]  /*1f270*/  ISETP.GT.AND P0, PT, R5, 0x9, PT ;  /* 0x000000090500780c */ /* 0x000fe40003f04270 */
[----:B------:R-:W-:Y:S02]  /*1f280*/  FSEL R35, R142, -INF , P1 ;  /* 0xff8000008e237808 */ /* 0x000fe40000800000 */
        /* <DEDUP_REMOVED lines=107> */
[----:B------:R-:W-:Y:S02]  /*1f940*/  MOV R2, 0x1f960 ;  /* 0x0001f96000027802 */ /* 0x000fe40000000f00 */
[----:B------:R-:W-:Y:S05]  /*1f950*/  CALL.REL.NOINC `($__internal_22_$__cuda_sm70_shflsync_bfly_p) ;  /* 0x0000408000007944 */ /* 0x000fea0003c00000 */
[----:B------:R-:W-:Y:S01]  /*1f960*/  FMNMX.FTZ R89, R89, R0, !PT ;  /* 0x0000000059597209 */ /* 0x000fe20007810000 */
[----:B------:R-:W-:Y:S01]  /*1f970*/  IMAD.MOV.U32 R0, RZ, RZ, 0x1 ;  /* 0x00000001ff007424 */ /* 0x000fe200078e00ff */
[----:B------:R-:W-:-:S03]  /*1f980*/  MOV R2, 0x1f9b0 ;  /* 0x0001f9b000027802 */ /* 0x000fc60000000f00 */
[----:B------:R-:W-:Y:S02]  /*1f990*/  IMAD.MOV.U32 R84, RZ, RZ, R89 ;  /* 0x000000ffff547224 */ /* 0x000fe400078e0059 */
[----:B------:R-:W-:Y:S05]  /*1f9a0*/  CALL.REL.NOINC `($__internal_22_$__cuda_sm70_shflsync_bfly_p) ;  /* 0x0000403000007944 */ /* 0x000fea0003c00000 */
[----:B------:R-:W-:Y:S01]  /*1f9b0*/  FMNMX.FTZ R89, R89, R0, !PT ;  /* 0x0000000059597209 */ /* 0x000fe20007810000 */
[----:B------:R-:W-:Y:S01]  /*1f9c0*/  IMAD.MOV.U32 R84, RZ, RZ, R88 ;  /* 0x000000ffff547224 */ /* 0x000fe200078e0058 */
[----:B------:R-:W-:Y:S01]  /*1f9d0*/  MOV R2, 0x1fa00 ;  /* 0x0001fa0000027802 */ /* 0x000fe20000000f00 */
[----:B------:R-:W-:Y:S02]  /*1f9e0*/  IMAD.MOV.U32 R0, RZ, RZ, 0x2 ;  /* 0x00000002ff007424 */ /* 0x000fe400078e00ff */
        /* <DEDUP_REMOVED lines=26> */
[----:B------:R-:W-:Y:S01]  /*1fb90*/  MOV R9, R0 ;  /* 0x0000000000097202 */ /* 0x000fe20000000f00 */
[----:B------:R-:W-:Y:S05]  /*1fba0*/  BRA `(.L_x_1857) ;  /* 0xffff09e000007947 */ /* 0x000fea000383ffff */
.L_x_1751:
[----:B------:R-:W-:Y:S01]  /*1fbb0*/  MOV R2, RZ ;  /* 0x000000ff00027202 */ /* 0x000fe20000000f00 */
[----:B------:R-:W-:Y:S01]  /*1fbc0*/  IMAD.MOV.U32 R219, RZ, RZ, R4 ;  /* 0x000000ffffdb7224 */ /* 0x000fe200078e0004 */
[----:B------:R-:W-:Y:S01]  /*1fbd0*/  MOV R3, 0x1fc00 ;  /* 0x0001fc0000037802 */ /* 0x000fe20000000f00 */
[----:B------:R-:W-:Y:S02]  /*1fbe0*/  IMAD.MOV.U32 R218, RZ, RZ, 0x181f ;  /* 0x0000181fffda7424 */ /* 0x000fe400078e00ff */
[----:B------:R-:W-:Y:S05]  /*1fbf0*/  CALL.REL.NOINC `($__internal_23_$__cuda_sm70_shflsync_idx_p) ;  /* 0x00003e4000007944 */ /* 0x000fea0003c00000 */
[----:B------:R-:W-:Y:S01]  /*1fc00*/  MOV R7, R218 ;  /* 0x000000da00077202 */ /* 0x000fe20000000f00 */
[----:B------:R-:W-:-:S05]  /*1fc10*/  BRA `(.L_x_1858) ;  /* 0xffff25c000007947 */ /* 0x000fca000383ffff */
.L_x_1752:
[----:B------:R-:W-:Y:S01]  /*1fc20*/  MOV R2, RZ ;  /* 0x000000ff00027202 */ /* 0x000fe20000000f00 */
[----:B------:R-:W-:Y:S01]  /*1fc30*/  IMAD.MOV.U32 R219, RZ, RZ, R0 ;  /* 0x000000ffffdb7224 */ /* 0x000fe200078e0000 */
[----:B------:R-:W-:Y:S01]  /*1fc40*/  MOV R3, 0x1fc70 ;  /* 0x0001fc7000037802 */ /* 0x000fe20000000f00 */
[----:B------:R-:W-:Y:S02]  /*1fc50*/  IMAD.MOV.U32 R218, RZ, RZ, 0x181f ;  /* 0x0000181fffda7424 */ /* 0x000fe400078e00ff */
[----:B-12---:R-:W-:Y:S05]  /*1fc60*/  CALL.REL.NOINC `($__internal_23_$__cuda_sm70_shflsync_idx_p) ;  /* 0x00003dd000007944 */ /* 0x006fea0003c00000 */
[----:B------:R-:W-:Y:S01]  /*1fc70*/  IMAD.MOV.U32 R219, RZ, RZ, R4 ;  /* 0x000000ffffdb7224 */ /* 0x000fe200078e0004 */
[----:B------:R-:W-:Y:S02]  /*1fc80*/  ISETP.GE.AND P0, PT, R238, c[0x0][0x1d4], PT ;  /* 0x00007500ee007a0c */ /* 0x000fe40003f06270 */
[----:B------:R-:W-:Y:S01]  /*1fc90*/  IADD3 R2, P1, R218, R5, RZ ;  /* 0x00000005da027210 */ /* 0x000fe20007f3e0ff */
[----:B------:R-:W-:Y:S04]  /*1fca0*/  IMAD.MOV.U32 R218, RZ, RZ, 0x181f ;  /* 0x0000181fffda7424 */ /* 0x000fe800078e00ff */
[----:B------:R-:W-:Y:S01]  /*1fcb0*/  IMAD.X R3, R7, 0x1, R6, P1 ;  /* 0x0000000107037824 */ /* 0x000fe200008e0606 */
[----:B------:R-:W-:Y:S05]  /*1fcc0*/  SEL R7, RZ, 0x10, P0 ;  /* 0x00000010ff077807 */ /* 0x000fea0000000000 */
[----:B------:R-:W-:Y:S01]  /*1fcd0*/  @!PT LDS RZ, [RZ] ;  /* 0x00000000fffff984 */ /* 0x000fe20000000800 */
[----:B------:R-:W-:Y:S01]  /*1fce0*/  @!PT LDS RZ, [RZ] ;  /* 0x00000000fffff984 */ /* 0x000fe20000000800 */
[----:B------:R-:W-:Y:S01]  /*1fcf0*/  @!PT LDS RZ, [RZ] ;  /* 0x00000000fffff984 */ /* 0x000fe20000000800 */
[----:B------:R1:W-:Y:S02]  /*1fd00*/  LDGSTS.E.BYPASS.LTC128B.128 [R212+0x100], [R2.64], !P0 ;  /* 0x0010000002d47fae */ /* 0x0003e4000c101d48 */
[----:B-1----:R-:W-:Y:S01]  /*1fd10*/  MOV R3, 0x1fd40 ;  /* 0x0001fd4000037802 */ /* 0x002fe20000000f00 */
[----:B------:R-:W-:Y:S03]  /*1fd20*/  IMAD.MOV.U32 R2, RZ, RZ, 0x1 ;  /* 0x00000001ff027424 */ /* 0x000fe600078e00ff */
[----:B------:R-:W-:Y:S05]  /*1fd30*/  CALL.REL.NOINC `($__internal_23_$__cuda_sm70_shflsync_idx_p) ;  /* 0x00003d0000007944 */ /* 0x000fea0003c00000 */
[----:B------:R-:W-:Y:S01]  /*1fd40*/  MOV R2, 0x1 ;  /* 0x0000000100027802 */ /* 0x000fe20000000f00 */
[----:B------:R-:W-:Y:S01]  /*1fd50*/  IMAD.MOV.U32 R8, RZ, RZ, R218 ;  /* 0x000000ffff087224 */ /* 0x000fe200078e00da */
[----:B------:R-:W-:Y:S01]  /*1fd60*/  MOV R218, 0x181f ;  /* 0x0000181f00da7802 */ /* 0x000fe20000000f00 */
[----:B------:R-:W-:Y:S01]  /*1fd70*/  IMAD.MOV.U32 R219, RZ, RZ, R0 ;  /* 0x000000ffffdb7224 */ /* 0x000fe200078e0000 */
[----:B------:R-:W-:Y:S02]  /*1fd80*/  MOV R3, 0x1fda0 ;  /* 0x0001fda000037802 */ /* 0x000fe40000000f00 */
[----:B------:R-:W-:Y:S05]  /*1fd90*/  CALL.REL.NOINC `($__internal_23_$__cuda_sm70_shflsync_idx_p) ;  /* 0x00003ca000007944 */ /* 0x000fea0003c00000 */
        /* <DEDUP_REMOVED lines=60> */
[----:B------:R-:W-:Y:S01]  /*20160*/  MOV R0, R218 ;  /* 0x000000da00007202 */ /* 0x000fe20000000f00 */
[----:B------:R-:W-:-:S05]  /*20170*/  BRA `(.L_x_1859) ;  /* 0xffff220000007947 */ /* 0x000fca000383ffff */
.L_x_1755:
[----:B------:R-:W-:Y:S01]  /*20180*/  MOV R2, RZ ;  /* 0x000000ff00027202 */ /* 0x000fe20000000f00 */
[----:B------:R-:W-:Y:S01]  /*20190*/  IMAD.MOV.U32 R219, RZ, RZ, R84 ;  /* 0x000000ffffdb7224 */ /* 0x000fe200078e0054 */
[----:B------:R-:W-:Y:S01]  /*201a0*/  MOV R3, 0x201d0 ;  /* 0x000201d000037802 */ /* 0x000fe20000000f00 */
[----:B------:R-:W-:Y:S02]  /*201b0*/  IMAD.MOV.U32 R218, RZ, RZ, 0x181f ;  /* 0x0000181fffda7424 */ /* 0x000fe400078e00ff */
[----:B------:R-:W-:Y:S05]  /*201c0*/  CALL.REL.NOINC `($__internal_23_$__cuda_sm70_shflsync_idx_p) ;  /* 0x0000387000007944 */ /* 0x000fea0003c00000 */
[----:B------:R-:W-:Y:S01]  /*201d0*/  MOV R89, R218 ;  /* 0x000000da00597202 */ /* 0x000fe20000000f00 */
[----:B------:R-:W-:-:S05]  /*201e0*/  BRA `(.L_x_1860) ;  /* 0xffff2b0000007947 */ /* 0x000fca000383ffff */
.L_x_1756:
        /* <DEDUP_REMOVED lines=86> */
.L_x_1757:
[----:B------:R-:W-:Y:S01]  /*20750*/  MOV R2, RZ ;  /* 0x000000ff00027202 */ /* 0x000fe20000000f00 */
[----:B------:R-:W-:Y:S01]  /*20760*/  IMAD.MOV.U32 R219, RZ, RZ, R84 ;  /* 0x000000ffffdb7224 */ /* 0x000fe200078e0054 */
[----:B------:R-:W-:Y:S01]  /*20770*/  MOV R3, 0x207a0 ;  /* 0x000207a000037802 */ /* 0x000fe20000000f00 */
[----:B------:R-:W-:Y:S02]  /*20780*/  IMAD.MOV.U32 R218, RZ, RZ, 0x1c1f ;  /* 0x00001c1fffda7424 */ /* 0x000fe400078e00ff */
[----:B------:R-:W-:Y:S05]  /*20790*/  CALL.REL.NOINC `($__internal_23_$__cuda_sm70_shflsync_idx_p) ;  /* 0x000032a000007944 */ /* 0x000fea0003c00000 */
[----:B------:R-:W-:Y:S01]  /*207a0*/  MOV R0, R218 ;  /* 0x000000da00007202 */ /* 0x000fe20000000f00 */
[----:B------:R-:W-:-:S05]  /*207b0*/  BRA `(.L_x_1862) ;  /* 0xffff285000007947 */ /* 0x000fca000383ffff */
.L_x_1758:
[----:B------:R-:W-:Y:S01]  /*207c0*/  MOV R2, 0x1 ;  /* 0x0000000100027802 */ /* 0x000fe20000000f00 */
[----:B------:R-:W-:Y:S01]  /*207d0*/  IMAD.MOV.U32 R219, RZ, RZ, R84 ;  /* 0x000000ffffdb7224 */ /* 0x000fe200078e0054 */
[----:B------:R-:W-:Y:S01]  /*207e0*/  MOV R3, 0x20810 ;  /* 0x0002081000037802 */ /* 0x000fe20000000f00 */
[----:B------:R-:W-:Y:S02]  /*207f0*/  IMAD.MOV.U32 R218, RZ, RZ, 0x1c1f ;  /* 0x00001c1fffda7424 */ /* 0x000fe400078e00ff */
[----:B-1----:R-:W-:Y:S05]  /*20800*/  CALL.REL.NOINC `($__internal_23_$__cuda_sm70_shflsync_idx_p) ;  /* 0x0000323000007944 */ /* 0x002fea0003c00000 */
[----:B------:R-:W-:Y:S01]  /*20810*/  MOV R3, 0x20af0 ;  /* 0x00020af000037802 */ /* 0x000fe20000000f00 */
[----:B------:R-:W-:Y:S02]  /*20820*/  IMAD.IADD R218, R85, 0x1, R218 ;  /* 0x0000000155da7824 */ /* 0x000fe400078e02da */
[----:B------:R-:W-:Y:S02]  /*20830*/  IMAD.MOV.U32 R219, RZ, RZ, R84 ;  /* 0x000000ffffdb7224 */ /* 0x000fe400078e0054 */
        /* <DEDUP_REMOVED lines=37> */
[----:B------:R-:W-:Y:S01]  /*20a90*/  IMAD.MOV.U32 R218, RZ, RZ, 0x1c1f ;  /* 0x00001c1fffda7424 */ /* 0x000fe200078e00ff */
[----:B------:R-:W-:Y:S02]  /*20aa0*/  FSEL R39, R70, -INF , P3 ;  /* 0xff80000046277808 */ /* 0x000fe40001800000 */
[----:B------:R-:W-:Y:S02]  /*20ab0*/  FSEL R33, R71, -INF , P2 ;  /* 0xff80000047217808 */ /* 0x000fe40001000000 */
[----:B------:R-:W-:Y:S02]  /*20ac0*/  FSEL R32, R82, -INF , P1 ;  /* 0xff80000052207808 */ /* 0x000fe40000800000 */
[----:B------:R-:W-:Y:S02]  /*20ad0*/  FSEL R19, R83, -INF , P0 ;  /* 0xff80000053137808 */ /* 0x000fe40000000000 */
[----:B------:R-:W-:Y:S05]  /*20ae0*/  CALL.REL.NOINC `($__internal_23_$__cuda_sm70_shflsync_idx_p) ;  /* 0x00002f5000007944 */ /* 0x000fea0003c00000 */
        /* <DEDUP_REMOVED lines=38> */
[----:B------:R-:W-:Y:S01]  /*20d50*/  ISETP.GT.AND P0, PT, R218, 0x49, PT ;  /* 0x00000049da00780c */ /* 0x000fe20003f04270 */
[----:B------:R-:W-:Y:S01]  /*20d60*/  IMAD.MOV.U32 R218, RZ, RZ, 0x1c1f ;  /* 0x00001c1fffda7424 */ /* 0x000fe200078e00ff */
[----:B------:R-:W-:Y:S02]  /*20d70*/  FSEL R25, R61, -INF , P4 ;  /* 0xff8000003d197808 */ /* 0x000fe40002000000 */
[----:B------:R-:W-:Y:S02]  /*20d80*/  FSEL R18, R72, -INF , P3 ;  /* 0xff80000048127808 */ /* 0x000fe40001800000 */
[----:B------:R-:W-:Y:S02]  /*20d90*/  FSEL R17, R73, -INF , P2 ;  /* 0xff80000049117808 */ /* 0x000fe40001000000 */
[----:B------:R-:W-:Y:S02]  /*20da0*/  FSEL R16, R76, -INF , P1 ;  /* 0xff8000004c107808 */ /* 0x000fe40000800000 */
[----:B------:R-:W-:Y:S02]  /*20db0*/  FSEL R13, R77, -INF , P0 ;  /* 0xff8000004d0d7808 */ /* 0x000fe40000000000 */
[----:B------:R-:W-:Y:S05]  /*20dc0*/  CALL.REL.NOINC `($__internal_23_$__cuda_sm70_shflsync_idx_p) ;  /* 0x00002c7000007944 */ /* 0x000fea0003c00000 */
[----:B------:R-:W-:Y:S01]  /*20dd0*/  FMNMX.FTZ R84, R4, R90, !PT ;  /* 0x0000005a04547209 */ /* 0x000fe20007810000 */
[----:B------:R-:W-:Y:S01]  /*20de0*/  IMAD.IADD R85, R85, 0x1, R218 ;  /* 0x0000000155557824 */ /* 0x000fe200078e02da */
[----:B------:R-:W-:Y:S01]  /*20df0*/  MOV R2, 0x21590 ;  /* 0x0002159000027802 */ /* 0x000fe20000000f00 */
        /* <DEDUP_REMOVED lines=120> */
[----:B------:R-:W-:Y:S05]  /*21580*/  CALL.REL.NOINC `($__internal_22_$__cuda_sm70_shflsync_bfly_p) ;  /* 0x0000245000007944 */ /* 0x000fea0003c00000 */
[----:B------:R-:W-:Y:S01]  /*21590*/  FMNMX.FTZ R84, R84, R0, !PT ;  /* 0x0000000054547209 */ /* 0x000fe20007810000 */
[----:B------:R-:W-:Y:S01]  /*215a0*/  IMAD.MOV.U32 R0, RZ, RZ, 0x1 ;  /* 0x00000001ff007424 */ /* 0x000fe200078e00ff */
[----:B------:R-:W-:Y:S02]  /*215b0*/  MOV R2, 0x215d0 ;  /* 0x000215d000027802 */ /* 0x000fe40000000f00 */
        /* <DEDUP_REMOVED lines=28> */
[----:B------:R-:W-:-:S05]  /*21780*/  BRA `(.L_x_1863) ;  /* 0xffff28f000007947 */ /* 0x000fca000383ffff */
.L_x_1761:
[----:B-1--4-:R-:W-:Y:S01]  /*21790*/  MOV R2, RZ ;  /* 0x000000ff00027202 */ /* 0x012fe20000000f00 */
[----:B------:R-:W-:Y:S01]  /*217a0*/  IMAD.MOV.U32 R219, RZ, RZ, R56 ;  /* 0x000000ffffdb7224 */ /* 0x000fe200078e0038 */
[----:B------:R-:W-:Y:S01]  /*217b0*/  MOV R3, 0x217e0 ;  /* 0x000217e000037802 */ /* 0x000fe20000000f00 */
[----:B------:R-:W-:Y:S02]  /*217c0*/  IMAD.MOV.U32 R218, RZ, RZ, 0x181f ;  /* 0x0000181fffda7424 */ /* 0x000fe400078e00ff */
[----:B------:R-:W-:Y:S05]  /*217d0*/  CALL.REL.NOINC `($__internal_23_$__cuda_sm70_shflsync_idx_p) ;  /* 0x0000226000007944 */ /* 0x000fea0003c00000 */
[----:B------:R-:W-:Y:S01]  /*217e0*/  MOV R58, R218 ;  /* 0x000000da003a7202 */ /* 0x000fe20000000f00 */
[----:B------:R-:W-:-:S05]  /*217f0*/  BRA `(.L_x_1864) ;  /* 0xffff494000007947 */ /* 0x000fca000383ffff */
.L_x_1764:
[----:B------:R-:W-:Y:S01]  /*21800*/  MOV R2, RZ ;  /* 0x000000ff00027202 */ /* 0x000fe20000000f00 */
[----:B------:R-:W-:Y:S01]  /*21810*/  IMAD.MOV.U32 R219, RZ, RZ, R84 ;  /* 0x000000ffffdb7224 */ /* 0x000fe200078e0054 */
[----:B------:R-:W-:Y:S01]  /*21820*/  MOV R3, 0x21850 ;  /* 0x0002185000037802 */ /* 0x000fe20000000f00 */
[----:B------:R-:W-:Y:S02]  /*21830*/  IMAD.MOV.U32 R218, RZ, RZ, 0x181f ;  /* 0x0000181fffda7424 */ /* 0x000fe400078e00ff */
[----:B------:R-:W-:Y:S05]  /*21840*/  CALL.REL.NOINC `($__internal_23_$__cuda_sm70_shflsync_idx_p) ;  /* 0x000021f000007944 */ /* 0x000fea0003c00000 */
[----:B------:R-:W-:Y:S01]  /*21850*/  MOV R90, R218 ;  /* 0x000000da005a7202 */ /* 0x000fe20000000f00 */
[----:B------:R-:W-:-:S05]  /*21860*/  BRA `(.L_x_1865) ;  /* 0xffff536000007947 */ /* 0x000fca000383ffff */
.L_x_1765:
[----:B------:R-:W-:Y:S01]  /*21870*/  MOV R2, RZ ;  /* 0x000000ff00027202 */ /* 0x000fe20000000f00 */
[----:B------:R-:W-:Y:S01]  /*21880*/  IMAD.MOV.U32 R219, RZ, RZ, R0 ;  /* 0x000000ffffdb7224 */ /* 0x000fe200078e0000 */
[----:B------:R-:W-:Y:S01]  /*21890*/  MOV R3, 0x218c0 ;  /* 0x000218c000037802 */ /* 0x000fe20000000f00 */
[----:B------:R-:W-:Y:S02]  /*218a0*/  IMAD.MOV.U32 R218, RZ, RZ, 0x181f ;  /* 0x0000181fffda7424 */ /* 0x000fe400078e00ff */
[----:B-12---:R-:W-:Y:S05]  /*218b0*/  CALL.REL.NOINC `($__internal_23_$__cuda_sm70_shflsync_idx_p) ;  /* 0x0000218000007944 */ /* 0x006fea0003c00000 */
        /* <DEDUP_REMOVED lines=82> */
.L_x_1766:
[----:B------:R-:W-:Y:S02]  /*21de0*/  MOV R0, 0x2 ;  /* 0x0000000200007802 */ /* 0x000fe40000000f00 */
[----:B------:R-:W-:Y:S02]  /*21df0*/  MOV R2, 0x21e10 ;  /* 0x00021e1000027802 */ /* 0x000fe40000000f00 */
        /* <DEDUP_REMOVED lines=33> */
.L_x_1768:
[----:B------:R-:W-:Y:S01]  /*22010*/  IMAD.MOV.U32 R84, RZ, RZ, R217 ;  /* 0x000000ffff547224 */ /* 0x000fe200078e00d9 */
[----:B------:R-:W-:-:S02]  /*22020*/  MOV R0, 0x2 ;  /* 0x0000000200007802 */ /* 0x000fc40000000f00 */
[----:B------:R-:W-:Y:S02]  /*22030*/  MOV R2, 0x22050 ;  /* 0x0002205000027802 */ /* 0x000fe40000000f00 */
[----:B------:R-:W-:Y:S05]  /*22040*/  CALL.REL.NOINC `($__internal_22_$__cuda_sm70_shflsync_bfly_p) ;  /* 0x0000199000007944 */ /* 0x000fea0003c00000 */
[----:B------:R-:W-:Y:S05]  /*22050*/  BRA `(.L_x_1868) ;  /* 0xffff716000007947 */ /* 0x000fea000383ffff */
.L_x_1769:
[----:B------:R-:W-:Y:S01]  /*22060*/  IMAD.MOV.U32 R84, RZ, RZ, R4 ;  /* 0x000000ffff547224 */ /* 0x000fe200078e0004 */
[----:B------:R-:W-:Y:S02]  /*22070*/  MOV R0, 0x1 ;  /* 0x0000000100007802 */ /* 0x000fe40000000f00 */
[----:B------:R-:W-:Y:S02]  /*22080*/  MOV R2, 0x220a0 ;  /* 0x000220a000027802 */ /* 0x000fe40000000f00 */
[----:B-1----:R-:W-:Y:S05]  /*22090*/  CALL.REL.NOINC `($__internal_22_$__cuda_sm70_shflsync_bfly_p) ;  /* 0x0000194000007944 */ /* 0x002fea0003c00000 */
[----:B------:R-:W-:Y:S01]  /*220a0*/  FADD.FTZ R4, R4, R0 ;  /* 0x0000000004047221 */ /* 0x000fe20000010000 */
[----:B------:R-:W-:Y:S02]  /*220b0*/  MOV R84, R226 ;  /* 0x000000e200547202 */ /* 0x000fe40000000f00 */
[----:B------:R-:W-:Y:S02]  /*220c0*/  MOV R0, 0x2 ;  /* 0x0000000200007802 */ /* 0x000fe40000000f00 */
[----:B------:R-:W-:Y:S02]  /*220d0*/  MOV R2, 0x220f0 ;  /* 0x000220f000027802 */ /* 0x000fe40000000f00 */
[----:B------:R-:W-:Y:S05]  /*220e0*/  CALL.REL.NOINC `($__internal_22_$__cuda_sm70_shflsync_bfly_p) ;  /* 0x000018f000007944 */ /* 0x000fea0003c00000 */
[----:B------:R-:W-:Y:S01]  /*220f0*/  FADD.FTZ R6, R226, R0 ;  /* 0x00000000e2067221 */ /* 0x000fe20000010000 */
[----:B------:R-:W-:Y:S02]  /*22100*/  MOV R0, 0x1 ;  /* 0x0000000100007802 */ /* 0x000fe40000000f00 */
[----:B------:R-:W-:-:S02]  /*22110*/  MOV R2, 0x22140 ;  /* 0x0002214000027802 */ /* 0x000fc40000000f00 */
[----:B------:R-:W-:Y:S02]  /*22120*/  MOV R84, R6 ;  /* 0x0000000600547202 */ /* 0x000fe40000000f00 */
[----:B------:R-:W-:Y:S05]  /*22130*/  CALL.REL.NOINC `($__internal_22_$__cuda_sm70_shflsync_bfly_p) ;  /* 0x000018a000007944 */ /* 0x000fea0003c00000 */
[----:B------:R-:W-:Y:S01]  /*22140*/  FADD.FTZ R6, R6, R0 ;  /* 0x0000000006067221 */ /* 0x000fe20000010000 */
[----:B------:R-:W-:Y:S02]  /*22150*/  MOV R84, R246 ;  /* 0x000000f600547202 */ /* 0x000fe40000000f00 */
[----:B------:R-:W-:Y:S02]  /*22160*/  MOV R0, 0x2 ;  /* 0x0000000200007802 */ /* 0x000fe40000000f00 */
[----:B------:R-:W-:Y:S02]  /*22170*/  MOV R2, 0x22190 ;  /* 0x0002219000027802 */ /* 0x000fe40000000f00 */
[----:B------:R-:W-:Y:S05]  /*22180*/  CALL.REL.NOINC `($__internal_22_$__cuda_sm70_shflsync_bfly_p) ;  /* 0x0000185000007944 */ /* 0x000fea0003c00000 */
[----:B------:R-:W-:Y:S01]  /*22190*/  FADD.FTZ R5, R246, R0 ;  /* 0x00000000f6057221 */ /* 0x000fe20000010000 */
[----:B------:R-:W-:Y:S02]  /*221a0*/  MOV R0, 0x1 ;  /* 0x0000000100007802 */ /* 0x000fe40000000f00 */
[----:B------:R-:W-:Y:S02]  /*221b0*/  MOV R2, 0x221e0 ;  /* 0x000221e000027802 */ /* 0x000fe40000000f00 */
[----:B------:R-:W-:-:S02]  /*221c0*/  MOV R84, R5 ;  /* 0x0000000500547202 */ /* 0x000fc40000000f00 */
[----:B------:R-:W-:Y:S05]  /*221d0*/  CALL.REL.NOINC `($__internal_22_$__cuda_sm70_shflsync_bfly_p) ;  /* 0x0000180000007944 */ /* 0x000fea0003c00000 */
[----:B------:R-:W-:Y:S01]  /*221e0*/  FADD.FTZ R5, R5, R0 ;  /* 0x0000000005057221 */ /* 0x000fe20000010000 */
[----:B------:R-:W-:-:S02]  /*221f0*/  MOV R84, R247 ;  /* 0x000000f700547202 */ /* 0x000fc40000000f00 */
[----:B------:R-:W-:Y:S02]  /*22200*/  MOV R0, 0x2 ;  /* 0x0000000200007802 */ /* 0x000fe40000000f00 */
[----:B------:R-:W-:Y:S02]  /*22210*/  MOV R2, 0x22230 ;  /* 0x0002223000027802 */ /* 0x000fe40000000f00 */
[----:B------:R-:W-:Y:S05]  /*22220*/  CALL.REL.NOINC `($__internal_22_$__cuda_sm70_shflsync_bfly_p) ;  /* 0x000017b000007944 */ /* 0x000fea0003c00000 */
[----:B------:R-:W-:Y:S01]  /*22230*/  FADD.FTZ R7, R247, R0 ;  /* 0x00000000f7077221 */ /* 0x000fe20000010000 */
[----:B------:R-:W-:Y:S02]  /*22240*/  MOV R0, 0x1 ;  /* 0x0000000100007802 */ /* 0x000fe40000000f00 */
[----:B------:R-:W-:Y:S02]  /*22250*/  MOV R2, 0x22280 ;  /* 0x0002228000027802 */ /* 0x000fe40000000f00 */
[----:B------:R-:W-:Y:S02]  /*22260*/  MOV R84, R7 ;  /* 0x0000000700547202 */ /* 0x000fe40000000f00 */
[----:B------:R-:W-:Y:S05]  /*22270*/  CALL.REL.NOINC `($__internal_22_$__cuda_sm70_shflsync_bfly_p) ;  /* 0x0000176000007944 */ /* 0x000fea0003c00000 */
[----:B------:R-:W-:Y:S01]  /*22280*/  MOV R8, R0 ;  /* 0x0000000000087202 */ /* 0x000fe20000000f00 */
[----:B------:R-:W-:Y:S05]  /*22290*/  BRA `(.L_x_1869) ;  /* 0xffff701000007947 */ /* 0x000fea000383ffff */
.L_x_1776:
[----:B-1-34-:R-:W-:Y:S01]  /*222a0*/  IMAD.MOV.U32 R219, RZ, RZ, R5 ;  /* 0x000000ffffdb7224 */ /* 0x01afe200078e0005 */
[----:B------:R-:W-:Y:S01]  /*222b0*/  MOV R2, RZ ;  /* 0x000000ff00027202 */ /* 0x000fe20000000f00 */
[----:B------:R-:W-:Y:S01]  /*222c0*/  IMAD.MOV.U32 R218, RZ, RZ, 0x181f ;  /* 0x0000181fffda7424 */ /* 0x000fe200078e00ff */
[----:B------:R-:W-:-:S02]  /*222d0*/  MOV R3, 0x222f0 ;  /* 0x000222f000037802 */ /* 0x000fc40000000f00 */
[----:B------:R-:W-:Y:S05]  /*222e0*/  CALL.REL.NOINC `($__internal_23_$__cuda_sm70_shflsync_idx_p) ;  /* 0x0000175000007944 */ /* 0x000fea0003c00000 */
[----:B------:R-:W-:Y:S01]  /*222f0*/  MOV R7, R218 ;  /* 0x000000da00077202 */ /* 0x000fe20000000f00 */
[----:B------:R-:W-:Y:S05]  /*22300*/  BRA `(.L_x_1870) ;  /* 0xffff867000007947 */ /* 0x000fea000383ffff */
.L_x_1777:
[----:B------:R-:W-:Y:S01]  /*22310*/  IMAD.MOV.U32 R219, RZ, RZ, R6 ;  /* 0x000000ffffdb7224 */ /* 0x000fe200078e0006 */
[----:B------:R-:W-:Y:S01]  /*22320*/  MOV R2, RZ ;  /* 0x000000ff00027202 */ /* 0x000fe20000000f00 */
[----:B------:R-:W-:Y:S01]  /*22330*/  IMAD.MOV.U32 R218, RZ, RZ, 0x181f ;  /* 0x0000181fffda7424 */ /* 0x000fe200078e00ff */
[----:B------:R-:W-:-:S02]  /*22340*/  MOV R3, 0x22360 ;  /* 0x0002236000037802 */ /* 0x000fc40000000f00 */
[----:B-12---:R-:W-:Y:S05]  /*22350*/  CALL.REL.NOINC `($__internal_23_$__cuda_sm70_shflsync_idx_p) ;  /* 0x000016e000007944 */ /* 0x006fea0003c00000 */
[----:B------:R-:W-:Y:S01]  /*22360*/  MOV R2, R218 ;  /* 0x000000da00027202 */ /* 0x000fe20000000f00 */
[----:B------:R-:W-:Y:S05]  /*22370*/  BRA `(.L_x_1871) ;  /* 0xffff862000007947 */ /* 0x000fea000383ffff */
.L_x_1778:
[----:B------:R-:W-:Y:S01]  /*22380*/  IMAD.MOV.U32 R219, RZ, RZ, R5 ;  /* 0x000000ffffdb7224 */ /* 0x000fe200078e0005 */
[----:B--2---:R-:W-:Y:S01]  /*22390*/  MOV R2, 0x1 ;  /* 0x0000000100027802 */ /* 0x004fe20000000f00 */
[----:B------:R-:W-:Y:S01]  /*223a0*/  IMAD.MOV.U32 R218, RZ, RZ, 0x181f ;  /* 0x0000181fffda7424 */ /* 0x000fe200078e00ff */
[----:B------:R-:W-:-:S02]  /*223b0*/  MOV R3, 0x223d0 ;  /* 0x000223d000037802 */ /* 0x000fc40000000f00 */
[----:B-1-3--:R-:W-:Y:S05]  /*223c0*/  CALL.REL.NOINC `($__internal_23_$__cuda_sm70_shflsync_idx_p) ;  /* 0x0000167000007944 */ /* 0x00afea0003c00000 */
        /* <DEDUP_REMOVED lines=8> */
.L_x_1779:
[----:B------:R-:W-:Y:S01]  /*22450*/  IMAD.MOV.U32 R219, RZ, RZ, R5 ;  /* 0x000000ffffdb7224 */ /* 0x000fe200078e0005 */
[----:B-1----:R-:W-:Y:S01]  /*22460*/  MOV R2, 0x2 ;  /* 0x0000000200027802 */ /* 0x002fe20000000f00 */
[----:B------:R-:W-:Y:S01]  /*22470*/  IMAD.MOV.U32 R218, RZ, RZ, 0x181f ;  /* 0x0000181fffda7424 */ /* 0x000fe200078e00ff */
[----:B------:R-:W-:Y:S02]  /*22480*/  MOV R3, 0x224a0 ;  /* 0x000224a000037802 */ /* 0x000fe40000000f00 */
[----:B---34-:R-:W-:Y:S05]  /*22490*/  CALL.REL.NOINC `($__internal_23_$__cuda_sm70_shflsync_idx_p) ;  /* 0x000015a000007944 */ /* 0x018fea0003c00000 */
[----:B------:R-:W-:Y:S01]  /*224a0*/  MOV R7, R218 ;  /* 0x000000da00077202 */ /* 0x000fe20000000f00 */
[----:B------:R-:W-:Y:S05]  /*224b0*/  BRA `(.L_x_1873) ;  /* 0xffff85c000007947 */ /* 0x000fea000383ffff */
.L_x_1780:
[----:B------:R-:W-:Y:S01]  /*224c0*/  IMAD.MOV.U32 R219, RZ, RZ, R6 ;  /* 0x000000ffffdb7224 */ /* 0x000fe200078e0006 */
[----:B-1----:R-:W-:Y:S01]  /*224d0*/  MOV R2, 0x2 ;  /* 0x0000000200027802 */ /* 0x002fe20000000f00 */
[----:B------:R-:W-:Y:S01]  /*224e0*/  IMAD.MOV.U32 R218, RZ, RZ, 0x181f ;  /* 0x0000181fffda7424 */ /* 0x000fe200078e00ff */
[----:B------:R-:W-:Y:S02]  /*224f0*/  MOV R3, 0x22510 ;  /* 0x0002251000037802 */ /* 0x000fe40000000f00 */
[----:B--234-:R-:W-:Y:S05]  /*22500*/  CALL.REL.NOINC `($__internal_23_$__cuda_sm70_shflsync_idx_p) ;  /* 0x0000153000007944 */ /* 0x01cfea0003c00000 */
[----:B------:R-:W-:Y:S01]  /*22510*/  MOV R2, R218 ;  /* 0x000000da00027202 */ /* 0x000fe20000000f00 */
[----:B------:R-:W-:Y:S05]  /*22520*/  BRA `(.L_x_1874) ;  /* 0xffff857000007947 */ /* 0x000fea000383ffff */
.L_x_1781:
[----:B------:R-:W-:Y:S01]  /*22530*/  IMAD.MOV.U32 R219, RZ, RZ, R5 ;  /* 0x000000ffffdb7224 */ /* 0x000fe200078e0005 */
[----:B--2---:R-:W-:Y:S01]  /*22540*/  MOV R2, 0x3 ;  /* 0x0000000300027802 */ /* 0x004fe20000000f00 */
[----:B------:R-:W-:Y:S01]  /*22550*/  IMAD.MOV.U32 R218, RZ, RZ, 0x181f ;  /* 0x0000181fffda7424 */ /* 0x000fe200078e00ff */
[----:B------:R-:W-:-:S02]  /*22560*/  MOV R3, 0x22580 ;  /* 0x0002258000037802 */ /* 0x000fc40000000f00 */
[----:B-1-34-:R-:W-:Y:S05]  /*22570*/  CALL.REL.NOINC `($__internal_23_$__cuda_sm70_shflsync_idx_p) ;  /* 0x000014c000007944 */ /* 0x01afea0003c00000 */
        /* <DEDUP_REMOVED lines=8> */
.L_x_1782:
[----:B------:R-:W-:Y:S01]  /*22600*/  IMAD.MOV.U32 R219, RZ, RZ, R5 ;  /* 0x000000ffffdb7224 */ /* 0x000fe200078e0005 */
[----:B--2---:R-:W-:Y:S01]  /*22610*/  MOV R2, 0x4 ;  /* 0x0000000400027802 */ /* 0x004fe20000000f00 */
[----:B------:R-:W-:Y:S01]  /*22620*/  IMAD.MOV.U32 R218, RZ, RZ, 0x181f ;  /* 0x0000181fffda7424 */ /* 0x000fe200078e00ff */
[----:B------:R-:W-:Y:S02]  /*22630*/  MOV R3, 0x22650 ;  /* 0x0002265000037802 */ /* 0x000fe40000000f00 */
[----:B-1-34-:R-:W-:Y:S05]  /*22640*/  CALL.REL.NOINC `($__internal_23_$__cuda_sm70_shflsync_idx_p) ;  /* 0x000013f000007944 */ /* 0x01afea0003c00000 */
[----:B------:R-:W-:Y:S01]  /*22650*/  MOV R7, R218 ;  /* 0x000000da00077202 */ /* 0x000fe20000000f00 */
[----:B------:R-:W-:Y:S05]  /*22660*/  BRA `(.L_x_1876) ;  /* 0xffff852000007947 */ /* 0x000fea000383ffff */
.L_x_1783:
[----:B------:R-:W-:Y:S01]  /*22670*/  IMAD.MOV.U32 R219, RZ, RZ, R6 ;  /* 0x000000ffffdb7224 */ /* 0x000fe200078e0006 */
[----:B--2---:R-:W-:Y:S01]  /*22680*/  MOV R2, 0x4 ;  /* 0x0000000400027802 */ /* 0x004fe20000000f00 */
[----:B------:R-:W-:Y:S01]  /*22690*/  IMAD.MOV.U32 R218, RZ, RZ, 0x181f ;  /* 0x0000181fffda7424 */ /* 0x000fe200078e00ff */
[----:B------:R-:W-:Y:S02]  /*226a0*/  MOV R3, 0x226c0 ;  /* 0x000226c000037802 */ /* 0x000fe40000000f00 */
[----:B-1-34-:R-:W-:Y:S05]  /*226b0*/  CALL.REL.NOINC `($__internal_23_$__cuda_sm70_shflsync_idx_p) ;  /* 0x0000138000007944 */ /* 0x01afea0003c00000 */
[----:B------:R-:W-:Y:S01]  /*226c0*/  MOV R2, R218 ;  /* 0x000000da00027202 */ /* 0x000fe20000000f00 */
[----:B------:R-:W-:Y:S05]  /*226d0*/  BRA `(.L_x_1877) ;  /* 0xffff84d000007947 */ /* 0x000fea000383ffff */
.L_x_1784:
[----:B------:R-:W-:Y:S01]  /*226e0*/  IMAD.MOV.U32 R219, RZ, RZ, R5 ;  /* 0x000000ffffdb7224 */ /* 0x000fe200078e0005 */
[----:B-1----:R-:W-:Y:S01]  /*226f0*/  MOV R2, 0x5 ;  /* 0x0000000500027802 */ /* 0x002fe20000000f00 */
[----:B------:R-:W-:Y:S01]  /*22700*/  IMAD.MOV.U32 R218, RZ, RZ, 0x181f ;  /* 0x0000181fffda7424 */ /* 0x000fe200078e00ff */
[----:B------:R-:W-:-:S02]  /*22710*/  MOV R3, 0x22730 ;  /* 0x0002273000037802 */ /* 0x000fc40000000f00 */
[----:B--234-:R-:W-:Y:S05]  /*22720*/  CALL.REL.NOINC `($__internal_23_$__cuda_sm70_shflsync_idx_p) ;  /* 0x0000131000007944 */ /* 0x01cfea0003c00000 */
        /* <DEDUP_REMOVED lines=8> */
.L_x_1785:
[----:B------:R-:W-:Y:S01]  /*227b0*/  IMAD.MOV.U32 R219, RZ, RZ, R5 ;  /* 0x000000ffffdb7224 */ /* 0x000fe200078e0005 */
[----:B--2---:R-:W-:Y:S01]  /*227c0*/  MOV R2, 0x6 ;  /* 0x0000000600027802 */ /* 0x004fe20000000f00 */
[----:B------:R-:W-:Y:S01]  /*227d0*/  IMAD.MOV.U32 R218, RZ, RZ, 0x181f ;  /* 0x0000181fffda7424 */ /* 0x000fe200078e00ff */
[----:B------:R-:W-:Y:S02]  /*227e0*/  MOV R3, 0x22800 ;  /* 0x0002280000037802 */ /* 0x000fe40000000f00 */
[----:B-1--4-:R-:W-:Y:S05]  /*227f0*/  CALL.REL.NOINC `($__internal_23_$__cuda_sm70_shflsync_idx_p) ;  /* 0x0000124000007944 */ /* 0x012fea0003c00000 */
[----:B------:R-:W-:Y:S01]  /*22800*/  MOV R7, R218 ;  /* 0x000000da00077202 */ /* 0x000fe20000000f00 */
[----:B------:R-:W-:Y:S05]  /*22810*/  BRA `(.L_x_1879) ;  /* 0xffff848000007947 */ /* 0x000fea000383ffff */
.L_x_1786:
[----:B------:R-:W-:Y:S01]  /*22820*/  IMAD.MOV.U32 R219, RZ, RZ, R6 ;  /* 0x000000ffffdb7224 */ /* 0x000fe200078e0006 */
[----:B--2---:R-:W-:Y:S01]  /*22830*/  MOV R2, 0x6 ;  /* 0x0000000600027802 */ /* 0x004fe20000000f00 */
[----:B------:R-:W-:Y:S01]  /*22840*/  IMAD.MOV.U32 R218, RZ, RZ, 0x181f ;  /* 0x0000181fffda7424 */ /* 0x000fe200078e00ff */
[----:B------:R-:W-:Y:S02]  /*22850*/  MOV R3, 0x22870 ;  /* 0x0002287000037802 */ /* 0x000fe40000000f00 */
[----:B-1-34-:R-:W-:Y:S05]  /*22860*/  CALL.REL.NOINC `($__internal_23_$__cuda_sm70_shflsync_idx_p) ;  /* 0x000011d000007944 */ /* 0x01afea0003c00000 */
[----:B------:R-:W-:Y:S01]  /*22870*/  MOV R2, R218 ;  /* 0x000000da00027202 */ /* 0x000fe20000000f00 */
[----:B------:R-:W-:Y:S05]  /*22880*/  BRA `(.L_x_1880) ;  /* 0xffff843000007947 */ /* 0x000fea000383ffff */
.L_x_1787:
[----:B------:R-:W-:Y:S01]  /*22890*/  IMAD.MOV.U32 R219, RZ, RZ, R5 ;  /* 0x000000ffffdb7224 */ /* 0x000fe200078e0005 */
[----:B-1----:R-:W-:Y:S01]  /*228a0*/  MOV R2, 0x7 ;  /* 0x0000000700027802 */ /* 0x002fe20000000f00 */
[----:B------:R-:W-:Y:S01]  /*228b0*/  IMAD.MOV.U32 R218, RZ, RZ, 0x181f ;  /* 0x0000181fffda7424 */ /* 0x000fe200078e00ff */
[----:B------:R-:W-:-:S02]  /*228c0*/  MOV R3, 0x228e0 ;  /* 0x000228e000037802 */ /* 0x000fc40000000f00 */
[----:B--2-4-:R-:W-:Y:S05]  /*228d0*/  CALL.REL.NOINC `($__internal_23_$__cuda_sm70_shflsync_idx_p) ;  /* 0x0000116000007944 */ /* 0x014fea0003c00000 */
        /* <DEDUP_REMOVED lines=8> */
.L_x_1789:
[----:B------:R-:W-:Y:S01]  /*22960*/  IMAD.MOV.U32 R219, RZ, RZ, R5 ;  /* 0x000000ffffdb7224 */ /* 0x000fe200078e0005 */
[----:B------:R-:W-:Y:S01]  /*22970*/  MOV R2, RZ ;  /* 0x000000ff00027202 */ /* 0x000fe20000000f00 */
[----:B------:R-:W-:Y:S01]  /*22980*/  IMAD.MOV.U32 R218, RZ, RZ, 0x1c1f ;  /* 0x00001c1fffda7424 */ /* 0x000fe200078e00ff */
[----:B------:R-:W-:Y:S02]  /*22990*/  MOV R3, 0x229b0 ;  /* 0x000229b000037802 */ /* 0x000fe40000000f00 */
[----:B------:R-:W-:Y:S05]  /*229a0*/  CALL.REL.NOINC `($__internal_23_$__cuda_sm70_shflsync_idx_p) ;  /* 0x0000109000007944 */ /* 0x000fea0003c00000 */
[----:B------:R-:W-:Y:S01]  /*229b0*/  MOV R4, R218 ;  /* 0x000000da00047202 */ /* 0x000fe20000000f00 */
[----:B------:R-:W-:Y:S05]  /*229c0*/  BRA `(.L_x_1882) ;  /* 0xffff85f000007947 */ /* 0x000fea000383ffff */
.L_x_1790:
[----:B------:R-:W-:Y:S01]  /*229d0*/  IMAD.MOV.U32 R219, RZ, RZ, R12 ;  /* 0x000000ffffdb7224 */ /* 0x000fe200078e000c */
[----:B------:R-:W-:Y:S01]  /*229e0*/  MOV R2, RZ ;  /* 0x000000ff00027202 */ /* 0x000fe20000000f00 */
[----:B------:R-:W-:Y:S01]  /*229f0*/  IMAD.MOV.U32 R218, RZ, RZ, 0x1c1f ;  /* 0x00001c1fffda7424 */ /* 0x000fe200078e00ff */
[----:B------:R-:W-:Y:S02]  /*22a00*/  MOV R3, 0x22a20 ;  /* 0x00022a2000037802 */ /* 0x000fe40000000f00 */
[----:B-12---:R-:W-:Y:S05]  /*22a10*/  CALL.REL.NOINC `($__internal_23_$__cuda_sm70_shflsync_idx_p) ;  /* 0x0000102000007944 */ /* 0x006fea0003c00000 */
[----:B------:R-:W-:Y:S01]  /*22a20*/  MOV R0, R218 ;  /* 0x000000da00007202 */ /* 0x000fe20000000f00 */
[----:B------:R-:W-:Y:S05]  /*22a30*/  BRA `(.L_x_1883) ;  /* 0xffff85a000007947 */ /* 0x000fea000383ffff */
.L_x_1793:
[----:B------:R-:W-:Y:S01]  /*22a40*/  IMAD.MOV.U32 R219, RZ, RZ, R5 ;  /* 0x000000ffffdb7224 */ /* 0x000fe200078e0005 */
[----:B---3--:R-:W-:Y:S01]  /*22a50*/  MOV R2, 0x1 ;  /* 0x0000000100027802 */ /* 0x008fe20000000f00 */
        /* <DEDUP_REMOVED lines=11> */
.L_x_1796:
[----:B------:R-:W-:Y:S01]  /*22b10*/  IMAD.MOV.U32 R219, RZ, RZ, R5 ;  /* 0x000000ffffdb7224 */ /* 0x000fe200078e0005 */
[----:B--23--:R-:W-:Y:S01]  /*22b20*/  MOV R2, 0x2 ;  /* 0x0000000200027802 */ /* 0x00cfe20000000f00 */
[----:B------:R-:W-:Y:S01]  /*22b30*/  IMAD.MOV.U32 R218, RZ, RZ, 0x1c1f ;  /* 0x00001c1fffda7424 */ /* 0x000fe200078e00ff */
[----:B------:R-:W-:Y:S02]  /*22b40*/  MOV R3, 0x22b60 ;  /* 0x00022b6000037802 */ /* 0x000fe40000000f00 */
[----:B-1--4-:R-:W-:Y:S05]  /*22b50*/  CALL.REL.NOINC `($__internal_23_$__cuda_sm70_shflsync_idx_p) ;  /* 0x00000ee000007944 */ /* 0x012fea0003c00000 */
[----:B------:R-:W-:Y:S01]  /*22b60*/  MOV R4, R218 ;  /* 0x000000da00047202 */ /* 0x000fe20000000f00 */
[----:B------:R-:W-:Y:S05]  /*22b70*/  BRA `(.L_x_1885) ;  /* 0xffff8b1000007947 */ /* 0x000fea000383ffff */
.L_x_1797:
[----:B------:R-:W-:Y:S01]  /*22b80*/  IMAD.MOV.U32 R219, RZ, RZ, R12 ;  /* 0x000000ffffdb7224 */ /* 0x000fe200078e000c */
[----:B--23--:R-:W-:Y:S01]  /*22b90*/  MOV R2, 0x2 ;  /* 0x0000000200027802 */ /* 0x00cfe20000000f00 */
[----:B------:R-:W-:Y:S01]  /*22ba0*/  IMAD.MOV.U32 R218, RZ, RZ, 0x1c1f ;  /* 0x00001c1fffda7424 */ /* 0x000fe200078e00ff */
[----:B------:R-:W-:Y:S02]  /*22bb0*/  MOV R3, 0x22bd0 ;  /* 0x00022bd000037802 */ /* 0x000fe40000000f00 */
[----:B-1--4-:R-:W-:Y:S05]  /*22bc0*/  CALL.REL.NOINC `($__internal_23_$__cuda_sm70_shflsync_idx_p) ;  /* 0x00000e7000007944 */ /* 0x012fea0003c00000 */
[----:B------:R-:W-:Y:S01]  /*22bd0*/  MOV R0, R218 ;  /* 0x000000da00007202 */ /* 0x000fe20000000f00 */
[----:B------:R-:W-:Y:S05]  /*22be0*/  BRA `(.L_x_1886) ;  /* 0xffff8ac000007947 */ /* 0x000fea000383ffff */
.L_x_1800:
[----:B------:R-:W-:Y:S01]  /*22bf0*/  IMAD.MOV.U32 R219, RZ, RZ, R5 ;  /* 0x000000ffffdb7224 */ /* 0x000fe200078e0005 */
[----:B--2---:R-:W-:Y:S01]  /*22c00*/  MOV R2, 0x3 ;  /* 0x0000000300027802 */ /* 0x004fe20000000f00 */
[----:B------:R-:W-:Y:S01]  /*22c10*/  IMAD.MOV.U32 R218, RZ, RZ, 0x1c1f ;  /* 0x00001c1fffda7424 */ /* 0x000fe200078e00ff */
[----:B------:R-:W-:-:S02]  /*22c20*/  MOV R3, 0x22c40 ;  /* 0x00022c4000037802 */ /* 0x000fc40000000f00 */
[----:B-1--4-:R-:W-:Y:S05]  /*22c30*/  CALL.REL.NOINC `($__internal_23_$__cuda_sm70_shflsync_idx_p) ;  /* 0x00000e0000007944 */ /* 0x012fea0003c00000 */
        /* <DEDUP_REMOVED lines=8> */
.L_x_1804:
[----:B------:R-:W-:Y:S01]  /*22cc0*/  IMAD.MOV.U32 R219, RZ, RZ, R5 ;  /* 0x000000ffffdb7224 */ /* 0x000fe200078e0005 */
[----:B------:R-:W-:Y:S01]  /*22cd0*/  MOV R2, RZ ;  /* 0x000000ff00027202 */ /* 0x000fe20000000f00 */
[----:B------:R-:W-:Y:S01]  /*22ce0*/  IMAD.MOV.U32 R218, RZ, RZ, 0x181f ;  /* 0x0000181fffda7424 */ /* 0x000fe200078e00ff */
[----:B------:R-:W-:Y:S02]  /*22cf0*/  MOV R3, 0x22d10 ;  /* 0x00022d1000037802 */ /* 0x000fe40000000f00 */
[----:B------:R-:W-:Y:S05]  /*22d00*/  CALL.REL.NOINC `($__internal_23_$__cuda_sm70_shflsync_idx_p) ;  /* 0x00000d3000007944 */ /* 0x000fea0003c00000 */
[----:B------:R-:W-:Y:S01]  /*22d10*/  MOV R7, R218 ;  /* 0x000000da00077202 */ /* 0x000fe20000000f00 */
[----:B------:R-:W-:Y:S05]  /*22d20*/  BRA `(.L_x_1888) ;  /* 0xffff985000007947 */ /* 0x000fea000383ffff */
.L_x_1805:
[----:B------:R-:W-:Y:S01]  /*22d30*/  IMAD.MOV.U32 R219, RZ, RZ, R6 ;  /* 0x000000ffffdb7224 */ /* 0x000fe200078e0006 */
[----:B------:R-:W-:Y:S01]  /*22d40*/  MOV R2, RZ ;  /* 0x000000ff00027202 */ /* 0x000fe20000000f00 */
[----:B------:R-:W-:Y:S01]  /*22d50*/  IMAD.MOV.U32 R218, RZ, RZ, 0x181f ;  /* 0x0000181fffda7424 */ /* 0x000fe200078e00ff */
[----:B------:R-:W-:Y:S02]  /*22d60*/  MOV R3, 0x22d80 ;  /* 0x00022d8000037802 */ /* 0x000fe40000000f00 */
[----:B-12---:R-:W-:Y:S05]  /*22d70*/  CALL.REL.NOINC `($__internal_23_$__cuda_sm70_shflsync_idx_p) ;  /* 0x00000cc000007944 */ /* 0x006fea0003c00000 */
[----:B------:R-:W-:Y:S01]  /*22d80*/  MOV R2, R218 ;  /* 0x000000da00027202 */ /* 0x000fe20000000f00 */
[----:B------:R-:W-:Y:S05]  /*22d90*/  BRA `(.L_x_1889) ;  /* 0xffff980000007947 */ /* 0x000fea000383ffff */
.L_x_1806:
        /* <DEDUP_REMOVED lines=13> */
.L_x_1807:
[----:B------:R-:W-:Y:S01]  /*22e70*/  IMAD.MOV.U32 R219, RZ, RZ, R5 ;  /* 0x000000ffffdb7224 */ /* 0x000fe200078e0005 */
[----:B-1----:R-:W-:Y:S01]  /*22e80*/  MOV R2, 0x2 ;  /* 0x0000000200027802 */ /* 0x002fe20000000f00 */
[----:B------:R-:W-:Y:S01]  /*22e90*/  IMAD.MOV.U32 R218, RZ, RZ, 0x181f ;  /* 0x0000181fffda7424 */ /* 0x000fe200078e00ff */
[----:B------:R-:W-:Y:S02]  /*22ea0*/  MOV R3, 0x22ec0 ;  /* 0x00022ec000037802 */ /* 0x000fe40000000f00 */
[----:B---34-:R-:W-:Y:S05]  /*22eb0*/  CALL.REL.NOINC `($__internal_23_$__cuda_sm70_shflsync_idx_p) ;  /* 0x00000b8000007944 */ /* 0x018fea0003c00000 */
[----:B------:R-:W-:Y:S01]  /*22ec0*/  MOV R7, R218 ;  /* 0x000000da00077202 */ /* 0x000fe20000000f00 */
[----:B------:R-:W-:Y:S05]  /*22ed0*/  BRA `(.L_x_1891) ;  /* 0xffff97b000007947 */ /* 0x000fea000383ffff */
.L_x_1808:
[----:B------:R-:W-:Y:S01]  /*22ee0*/  IMAD.MOV.U32 R219, RZ, RZ, R6 ;  /* 0x000000ffffdb7224 */ /* 0x000fe200078e0006 */
[----:B-1----:R-:W-:Y:S01]  /*22ef0*/  MOV R2, 0x2 ;  /* 0x0000000200027802 */ /* 0x002fe20000000f00 */
[----:B------:R-:W-:Y:S01]  /*22f00*/  IMAD.MOV.U32 R218, RZ, RZ, 0x181f ;  /* 0x0000181fffda7424 */ /* 0x000fe200078e00ff */
[----:B------:R-:W-:Y:S02]  /*22f10*/  MOV R3, 0x22f30 ;  /* 0x00022f3000037802 */ /* 0x000fe40000000f00 */
[----:B--234-:R-:W-:Y:S05]  /*22f20*/  CALL.REL.NOINC `($__internal_23_$__cuda_sm70_shflsync_idx_p) ;  /* 0x00000b1000007944 */ /* 0x01cfea0003c00000 */
[----:B------:R-:W-:Y:S01]  /*22f30*/  MOV R2, R218 ;  /* 0x000000da00027202 */ /* 0x000fe20000000f00 */
[----:B------:R-:W-:Y:S05]  /*22f40*/  BRA `(.L_x_1892) ;  /* 0xffff976000007947 */ /* 0x000fea000383ffff */
.L_x_1809:
        /* <DEDUP_REMOVED lines=13> */
.L_x_1810:
[----:B------:R-:W-:Y:S01]  /*23020*/  IMAD.MOV.U32 R219, RZ, RZ, R5 ;  /* 0x000000ffffdb7224 */ /* 0x000fe200078e0005 */
[----:B--2---:R-:W-:Y:S01]  /*23030*/  MOV R2, 0x4 ;  /* 0x0000000400027802 */ /* 0x004fe20000000f00 */
[----:B------:R-:W-:Y:S01]  /*23040*/  IMAD.MOV.U32 R218, RZ, RZ, 0x181f ;  /* 0x0000181fffda7424 */ /* 0x000fe200078e00ff */
[----:B------:R-:W-:Y:S02]  /*23050*/  MOV R3, 0x23070 ;  /* 0x0002307000037802 */ /* 0x000fe40000000f00 */
[----:B-1-34-:R-:W-:Y:S05]  /*23060*/  CALL.REL.NOINC `($__internal_23_$__cuda_sm70_shflsync_idx_p) ;  /* 0x000009d000007944 */ /* 0x01afea0003c00000 */
[----:B------:R-:W-:Y:S01]  /*23070*/  MOV R7, R218 ;  /* 0x000000da00077202 */ /* 0x000fe20000000f00 */
[----:B------:R-:W-:Y:S05]  /*23080*/  BRA `(.L_x_1894) ;  /* 0xffff971000007947 */ /* 0x000fea000383ffff */
.L_x_1811:
[----:B------:R-:W-:Y:S01]  /*23090*/  IMAD.MOV.U32 R219, RZ, RZ, R6 ;  /* 0x000000ffffdb7224 */ /* 0x000fe200078e0006 */
[----:B--2---:R-:W-:Y:S01]  /*230a0*/  MOV R2, 0x4 ;  /* 0x0000000400027802 */ /* 0x004fe20000000f00 */
[----:B------:R-:W-:Y:S01]  /*230b0*/  IMAD.MOV.U32 R218, RZ, RZ, 0x181f ;  /* 0x0000181fffda7424 */ /* 0x000fe200078e00ff */
[----:B------:R-:W-:Y:S02]  /*230c0*/  MOV R3, 0x230e0 ;  /* 0x000230e000037802 */ /* 0x000fe40000000f00 */
[----:B-1-34-:R-:W-:Y:S05]  /*230d0*/  CALL.REL.NOINC `($__internal_23_$__cuda_sm70_shflsync_idx_p) ;  /* 0x0000096000007944 */ /* 0x01afea0003c00000 */
[----:B------:R-:W-:Y:S01]  /*230e0*/  MOV R2, R218 ;  /* 0x000000da00027202 */ /* 0x000fe20000000f00 */
[----:B------:R-:W-:Y:S05]  /*230f0*/  BRA `(.L_x_1895) ;  /* 0xffff96c000007947 */ /* 0x000fea000383ffff */
.L_x_1812:
        /* <DEDUP_REMOVED lines=13> */
.L_x_1813:
[----:B------:R-:W-:Y:S01]  /*231d0*/  IMAD.MOV.U32 R219, RZ, RZ, R5 ;  /* 0x000000ffffdb7224 */ /* 0x000fe200078e0005 */
[----:B--2---:R-:W-:Y:S01]  /*231e0*/  MOV R2, 0x6 ;  /* 0x0000000600027802 */ /* 0x004fe20000000f00 */
[----:B------:R-:W-:Y:S01]  /*231f0*/  IMAD.MOV.U32 R218, RZ, RZ, 0x181f ;  /* 0x0000181fffda7424 */ /* 0x000fe200078e00ff */
[----:B------:R-:W-:Y:S02]  /*23200*/  MOV R3, 0x23220 ;  /* 0x0002322000037802 */ /* 0x000fe40000000f00 */
[----:B-1--4-:R-:W-:Y:S05]  /*23210*/  CALL.REL.NOINC `($__internal_23_$__cuda_sm70_shflsync_idx_p) ;  /* 0x0000082000007944 */ /* 0x012fea0003c00000 */
[----:B------:R-:W-:Y:S01]  /*23220*/  MOV R7, R218 ;  /* 0x000000da00077202 */ /* 0x000fe20000000f00 */
[----:B------:R-:W-:Y:S05]  /*23230*/  BRA `(.L_x_1897) ;  /* 0xffff967000007947 */ /* 0x000fea000383ffff */
.L_x_1814:
[----:B------:R-:W-:Y:S01]  /*23240*/  IMAD.MOV.U32 R219, RZ, RZ, R6 ;  /* 0x000000ffffdb7224 */ /* 0x000fe200078e0006 */
[----:B--2---:R-:W-:Y:S01]  /*23250*/  MOV R2, 0x6 ;  /* 0x0000000600027802 */ /* 0x004fe20000000f00 */
[----:B------:R-:W-:Y:S01]  /*23260*/  IMAD.MOV.U32 R218, RZ, RZ, 0x181f ;  /* 0x0000181fffda7424 */ /* 0x000fe200078e00ff */
[----:B------:R-:W-:Y:S02]  /*23270*/  MOV R3, 0x23290 ;  /* 0x0002329000037802 */ /* 0x000fe40000000f00 */
[----:B-1-34-:R-:W-:Y:S05]  /*23280*/  CALL.REL.NOINC `($__internal_23_$__cuda_sm70_shflsync_idx_p) ;  /* 0x000007b000007944 */ /* 0x01afea0003c00000 */
[----:B------:R-:W-:Y:S01]  /*23290*/  MOV R2, R218 ;  /* 0x000000da00027202 */ /* 0x000fe20000000f00 */
[----:B------:R-:W-:Y:S05]  /*232a0*/  BRA `(.L_x_1898) ;  /* 0xffff962000007947 */ /* 0x000fea000383ffff */
.L_x_1815:
        /* <DEDUP_REMOVED lines=13> */
.L_x_1817:
[----:B------:R-:W-:Y:S01]  /*23380*/  IMAD.MOV.U32 R219, RZ, RZ, R68 ;  /* 0x000000ffffdb7224 */ /* 0x000fe200078e0044 */
[----:B------:R-:W-:Y:S01]  /*23390*/  MOV R2, RZ ;  /* 0x000000ff00027202 */ /* 0x000fe20000000f00 */
[----:B------:R-:W-:Y:S01]  /*233a0*/  IMAD.MOV.U32 R218, RZ, RZ, 0x1f ;  /* 0x0000001fffda7424 */ /* 0x000fe200078e00ff */
[----:B------:R-:W-:Y:S02]  /*233b0*/  MOV R3, 0x233d0 ;  /* 0x000233d000037802 */ /* 0x000fe40000000f00 */
[----:B------:R-:W-:Y:S05]  /*233c0*/  CALL.REL.NOINC `($__internal_23_$__cuda_sm70_shflsync_idx_p) ;  /* 0x0000067000007944 */ /* 0x000fea0003c00000 */
[----:B------:R-:W-:Y:S01]  /*233d0*/  MOV R9, R218 ;  /* 0x000000da00097202 */ /* 0x000fe20000000f00 */
[----:B------:R-:W-:Y:S05]  /*233e0*/  BRA `(.L_x_1900) ;  /* 0xffff96b000007947 */ /* 0x000fea000383ffff */
.L_x_1818:
[----:B------:R-:W-:Y:S01]  /*233f0*/  IMAD.MOV.U32 R219, RZ, RZ, R68 ;  /* 0x000000ffffdb7224 */ /* 0x000fe200078e0044 */
[----:B------:R-:W-:Y:S01]  /*23400*/  MOV R2, 0x1 ;  /* 0x0000000100027802 */ /* 0x000fe20000000f00 */
[----:B------:R-:W-:Y:S01]  /*23410*/  IMAD.MOV.U32 R218, RZ, RZ, 0x1f ;  /* 0x0000001fffda7424 */ /* 0x000fe200078e00ff */
[----:B------:R-:W-:Y:S02]  /*23420*/  MOV R3, 0x23440 ;  /* 0x0002344000037802 */ /* 0x000fe40000000f00 */
[----:B-12---:R-:W-:Y:S05]  /*23430*/  CALL.REL.NOINC `($__internal_23_$__cuda_sm70_shflsync_idx_p) ;  /* 0x0000060000007944 */ /* 0x006fea0003c00000 */
[----:B------:R-:W-:Y:S01]  /*23440*/  MOV R8, R218 ;  /* 0x000000da00087202 */ /* 0x000fe20000000f00 */
[----:B------:R-:W-:Y:S05]  /*23450*/  BRA `(.L_x_1901) ;  /* 0xffff966000007947 */ /* 0x000fea000383ffff */
.L_x_1819:
[----:B------:R-:W-:Y:S02]  /*23460*/  MOV R2, 0x1 ;  /* 0x0000000100027802 */ /* 0x000fe40000000f00 */
[----:B------:R-:W-:-:S02]  /*23470*/  MOV R3, 0x23490 ;  /* 0x0002349000037802 */ /* 0x000fc40000000f00 */
[----:B-1234-:R-:W-:Y:S05]  /*23480*/  CALL.REL.NOINC `($__internal_24_$__cuda_sm70_shflsync_up_p) ;  /* 0x0000061000007944 */ /* 0x01efea0003c00000 */
[----:B------:R-:W-:Y:S05]  /*23490*/  BRA `(.L_x_1902) ;  /* 0xffff975000007947 */ /* 0x000fea000383ffff */
.L_x_1820:
[----:B------:R-:W-:Y:S02]  /*234a0*/  MOV R2, 0x2 ;  /* 0x0000000200027802 */ /* 0x000fe40000000f00 */
[----:B------:R-:W-:-:S02]  /*234b0*/  MOV R3, 0x234d0 ;  /* 0x000234d000037802 */ /* 0x000fc40000000f00 */
[----:B--2-4-:R-:W-:Y:S05]  /*234c0*/  CALL.REL.NOINC `($__internal_24_$__cuda_sm70_shflsync_up_p) ;  /* 0x000005d000007944 */ /* 0x014fea0003c00000 */
        /* <DEDUP_REMOVED lines=24> */
.L_x_1824:
[----:B------:R-:W-:Y:S02]  /*23650*/  MOV R2, 0x1 ;  /* 0x0000000100027802 */ /* 0x000fe40000000f00 */
[----:B------:R-:W-:Y:S02]  /*23660*/  MOV R3, 0x23680 ;  /* 0x0002368000037802 */ /* 0x000fe40000000f00 */
[----:B------:R-:W-:Y:S05]  /*23670*/  CALL.REL.NOINC `($__internal_24_$__cuda_sm70_shflsync_up_p) ;  /* 0x0000042000007944 */ /* 0x000fea0003c00000 */
[----:B------:R-:W-:Y:S01]  /*23680*/  MOV R2, R4 ;  /* 0x0000000400027202 */ /* 0x000fe20000000f00 */
[----:B------:R-:W-:Y:S05]  /*23690*/  BRA `(.L_x_1904) ;  /* 0xffff97b000007947 */ /* 0x000fea000383ffff */
.L_x_1825:
        /* <DEDUP_REMOVED lines=27> */
.L_x_1827:
[----:B------:R-:W-:Y:S02]  /*23850*/  SEL R0, RZ, 0x1, P0 ;  /* 0x00000001ff007807 */ /* 0x000fe40000000000 */
[----:B------:R-:W-:Y:S02]  /*23860*/  MOV R2, 0x23880 ;  /* 0x0002388000027802 */ /* 0x000fe40000000f00 */
[----:B-1----:R-:W-:Y:S05]  /*23870*/  CALL.REL.NOINC `($__internal_25_$__cuda_sm70_votesync_ballot) ;  /* 0x0000029000007944 */ /* 0x002fea0003c00000 */
[----:B------:R-:W-:Y:S01]  /*23880*/  MOV R5, R0 ;  /* 0x0000000000057202 */ /* 0x000fe20000000f00 */
[----:B------:R-:W-:Y:S05]  /*23890*/  BRA `(.L_x_1906) ;  /* 0xffff974000007947 */ /* 0x000fea000383ffff */
.L_x_1828:
[----:B------:R-:W-:Y:S01]  /*238a0*/  IMAD.MOV.U32 R219, RZ, RZ, R6 ;  /* 0x000000ffffdb7224 */ /* 0x000fe200078e0006 */
[----:B--2---:R-:W-:Y:S01]  /*238b0*/  MOV R2, R0 ;  /* 0x0000000000027202 */ /* 0x004fe20000000f00 */
[----:B------:R-:W-:Y:S01]  /*238c0*/  IMAD.MOV.U32 R218, RZ, RZ, 0x1f ;  /* 0x0000001fffda7424 */ /* 0x000fe200078e00ff */
[----:B------:R-:W-:Y:S02]  /*238d0*/  MOV R3, 0x238f0 ;  /* 0x000238f000037802 */ /* 0x000fe40000000f00 */
[----:B-1----:R-:W-:Y:S05]  /*238e0*/  CALL.REL.NOINC `($__internal_23_$__cuda_sm70_shflsync_idx_p) ;  /* 0x0000015000007944 */ /* 0x002fea0003c00000 */
[----:B------:R-:W-:Y:S01]  /*238f0*/  IMAD.MOV.U32 R6, RZ, RZ, R218 ;  /* 0x000000ffff067224 */ /* 0x000fe200078e00da */
[----:B------:R-:W-:Y:S01]  /*23900*/  MOV R2, R0 ;  /* 0x0000000000027202 */ /* 0x000fe20000000f00 */
[----:B------:R-:W-:Y:S01]  /*23910*/  IMAD.MOV.U32 R219, RZ, RZ, R7 ;  /* 0x000000ffffdb7224 */ /* 0x000fe200078e0007 */
[----:B------:R-:W-:-:S02]  /*23920*/  MOV R218, 0x1f ;  /* 0x0000001f00da7802 */ /* 0x000fc40000000f00 */
[----:B------:R-:W-:Y:S02]  /*23930*/  MOV R3, 0x23950 ;  /* 0x0002395000037802 */ /* 0x000fe40000000f00 */
[----:B------:R-:W-:Y:S05]  /*23940*/  CALL.REL.NOINC `($__internal_23_$__cuda_sm70_shflsync_idx_p) ;  /* 0x000000f000007944 */ /* 0x000fea0003c00000 */
[----:B------:R-:W-:Y:S01]  /*23950*/  MOV R7, R218 ;  /* 0x000000da00077202 */ /* 0x000fe20000000f00 */
[----:B------:R-:W-:Y:S05]  /*23960*/  BRA `(.L_x_1907) ;  /* 0xffff96e000007947 */ /* 0x000fea000383ffff */
.L_x_1831:
[----:B------:R-:W-:Y:S01]  /*23970*/  IMAD.MOV.U32 R219, RZ, RZ, R4 ;  /* 0x000000ffffdb7224 */ /* 0x000fe200078e0004 */
[----:B--2---:R-:W-:Y:S01]  /*23980*/  MOV R2, R0 ;  /* 0x0000000000027202 */ /* 0x004fe20000000f00 */
[----:B------:R-:W-:Y:S01]  /*23990*/  IMAD.MOV.U32 R218, RZ, RZ, 0x1f ;  /* 0x0000001fffda7424 */ /* 0x000fe200078e00ff */
[----:B------:R-:W-:Y:S02]  /*239a0*/  MOV R3, 0x239c0 ;  /* 0x000239c000037802 */ /* 0x000fe40000000f00 */
[----:B-1--4-:R-:W-:Y:S05]  /*239b0*/  CALL.REL.NOINC `($__internal_23_$__cuda_sm70_shflsync_idx_p) ;  /* 0x0000008000007944 */ /* 0x012fea0003c00000 */
[----:B------:R-:W-:Y:S01]  /*239c0*/  MOV R10, R218 ;  /* 0x000000da000a7202 */ /* 0x000fe20000000f00 */
[----:B------:R-:W-:Y:S05]  /*239d0*/  BRA `(.L_x_1830) ;  /* 0xffff96d000007947 */ /* 0x000fea000383ffff */
        .weak           $__internal_22_$__cuda_sm70_shflsync_bfly_p
        .type           $__internal_22_$__cuda_sm70_shflsync_bfly_p,@function
        .size           $__internal_22_$__cuda_sm70_shflsync_bfly_p,($__internal_23_$__cuda_sm70_shflsync_idx_p - $__internal_22_$__cuda_sm70_shflsync_bfly_p)
$__internal_22_$__cuda_sm70_shflsync_bfly_p:
[----:B------:R-:W-:Y:S02]  /*239e0*/  MOV R192, 0xffffffff ;  /* 0xffffffff00c07802 */ /* 0x000fe40000000f00 */
[----:B------:R-:W-:Y:S02]  /*239f0*/  MOV R3, 0x1f ;  /* 0x0000001f00037802 */ /* 0x000fe40000000f00 */
[----:B------:R-:W-:Y:S04]  /*23a00*/  WARPSYNC R192 ;  /* 0x000000c000007348 */ /* 0x000fe80003800000 */
[----:B------:R1:W2:Y:S02]  /*23a10*/  SHFL.BFLY PT, R0, R84, R0, R3 ;  /* 0x0c00000054007389 */ /* 0x0002a400000e0003 */
[----:B-1----:R-:W-:-:S04]  /*23a20*/  MOV R3, 0x0 ;  /* 0x0000000000037802 */ /* 0x002fc80000000f00 */
[----:B--2---:R-:W-:Y:S05]  /*23a30*/  RET.REL.NODEC R2 `(_ZN7cutlass13device_kernelIN5flash19enable_sm80_to_sm89INS1_16FlashAttnFwdSm80INS1_25CollectiveMainloopFwdSm80ILi4ELi1ELb0EN4cute5tupleIJNS5_1CILi128EEENS7_ILi80EEENS7_ILi64EEEEEELi64ENS_10bfloat16_tEfNS_4arch4Sm80ELb1ELb0ELb0ELb1ELb1ELb1ELb1ELb1EEENS1_21CollectiveEpilogueFwdINS6_IJS8_SA_S9_EEENS6_IJNS7_ILi1EEESI_SI_EEESC_SE_Li128ELb1ELb1ELb1ELb0EEENS1_36VarlenDynamicPersistentTileSchedulerILi128ELi80ELi128ELi128ELb1ELb1ELb0ELb1ELb1ELb1EEEEEEEEEvNT_6ParamsE) ;  /* 0xfffdc5c002007950 */ /* 0x004fea0003c3ffff */
        .weak           $__internal_23_$__cuda_sm70_shflsync_idx_p
        .type           $__internal_23_$__cuda_sm70_shflsync_idx_p,@function
        .size           $__internal_23_$__cuda_sm70_shflsync_idx_p,($__internal_24_$__cuda_sm70_shflsync_up_p - $__internal_23_$__cuda_sm70_shflsync_idx_p)
$__internal_23_$__cuda_sm70_shflsync_idx_p:
[----:B------:R-:W-:-:S04]  /*23a40*/  MOV R220, 0xffffffff ;  /* 0xffffffff00dc7802 */ /* 0x000fc80000000f00 */
[----:B------:R-:W-:Y:S04]  /*23a50*/  WARPSYNC R220 ;  /* 0x000000dc00007348 */ /* 0x000fe80003800000 */
[----:B------:R1:W2:Y:S02]  /*23a60*/  SHFL.IDX PT, R218, R219, R2, R218 ;  /* 0x00000002dbda7389 */ /* 0x0002a400000e00da */
[----:B-1----:R-:W-:Y:S02]  /*23a70*/  MOV R2, R3 ;  /* 0x0000000300027202 */ /* 0x002fe40000000f00 */
[----:B------:R-:W-:-:S04]  /*23a80*/  MOV R3, 0x0 ;  /* 0x0000000000037802 */ /* 0x000fc80000000f00 */
[----:B--2---:R-:W-:Y:S05]  /*23a90*/  RET.REL.NODEC R2 `(_ZN7cutlass13device_kernelIN5flash19enable_sm80_to_sm89INS1_16FlashAttnFwdSm80INS1_25CollectiveMainloopFwdSm80ILi4ELi1ELb0EN4cute5tupleIJNS5_1CILi128EEENS7_ILi80EEENS7_ILi64EEEEEELi64ENS_10bfloat16_tEfNS_4arch4Sm80ELb1ELb0ELb0ELb1ELb1ELb1ELb1ELb1EEENS1_21CollectiveEpilogueFwdINS6_IJS8_SA_S9_EEENS6_IJNS7_ILi1EEESI_SI_EEESC_SE_Li128ELb1ELb1ELb1ELb0EEENS1_36VarlenDynamicPersistentTileSchedulerILi128ELi80ELi128ELi128ELb1ELb1ELb0ELb1ELb1ELb1EEEEEEEEEvNT_6ParamsE) ;  /* 0xfffdc56002007950 */ /* 0x004fea0003c3ffff */
        .weak           $__internal_24_$__cuda_sm70_shflsync_up_p
        .type           $__internal_24_$__cuda_sm70_shflsync_up_p,@function
        .size           $__internal_24_$__cuda_sm70_shflsync_up_p,($__internal_25_$__cuda_sm70_votesync_ballot - $__internal_24_$__cuda_sm70_shflsync_up_p)
$__internal_24_$__cuda_sm70_shflsync_up_p:
[----:B------:R-:W-:Y:S02]  /*23aa0*/  IMAD.MOV.U32 R4, RZ, RZ, RZ ;  /* 0x000000ffff047224 */ /* 0x000fe400078e00ff */
[----:B------:R-:W-:-:S04]  /*23ab0*/  IMAD.MOV.U32 R11, RZ, RZ, -0x1 ;  /* 0xffffffffff0b7424 */ /* 0x000fc800078e00ff */
[----:B------:R-:W-:Y:S04]  /*23ac0*/  WARPSYNC R11 ;  /* 0x0000000b00007348 */ /* 0x000fe80003800000 */
[----:B------:R1:W2:Y:S02]  /*23ad0*/  SHFL.UP PT, R4, R0, R2, R4 ;  /* 0x0400000200047389 */ /* 0x0002a400000e0004 */
[----:B-1----:R-:W-:Y:S02]  /*23ae0*/  MOV R2, R3 ;  /* 0x0000000300027202 */ /* 0x002fe40000000f00 */
[----:B------:R-:W-:-:S04]  /*23af0*/  MOV R3, 0x0 ;  /* 0x0000000000037802 */ /* 0x000fc80000000f00 */
[----:B--2---:R-:W-:Y:S05]  /*23b00*/  RET.REL.NODEC R2 `(_ZN7cutlass13device_kernelIN5flash19enable_sm80_to_sm89INS1_16FlashAttnFwdSm80INS1_25CollectiveMainloopFwdSm80ILi4ELi1ELb0EN4cute5tupleIJNS5_1CILi128EEENS7_ILi80EEENS7_ILi64EEEEEELi64ENS_10bfloat16_tEfNS_4arch4Sm80ELb1ELb0ELb0ELb1ELb1ELb1ELb1ELb1EEENS1_21CollectiveEpilogueFwdINS6_IJS8_SA_S9_EEENS6_IJNS7_ILi1EEESI_SI_EEESC_SE_Li128ELb1ELb1ELb1ELb0EEENS1_36VarlenDynamicPersistentTileSchedulerILi128ELi80ELi128ELi128ELb1ELb1ELb0ELb1ELb1ELb1EEEEEEEEEvNT_6ParamsE) ;  /* 0xfffdc4f002007950 */ /* 0x004fea0003c3ffff */
        .weak           $__internal_25_$__cuda_sm70_votesync_ballot
        .type           $__internal_25_$__cuda_sm70_votesync_ballot,@function
        .size           $__internal_25_$__cuda_sm70_votesync_ballot,(.L_x_1939 - $__internal_25_$__cuda_sm70_votesync_ballot)
$__internal_25_$__cuda_sm70_votesync_ballot:
[----:B------:R-:W-:Y:S01]  /*23b10*/  ISETP.NE.U32.AND P0, PT, R0, 0x1, PT ;  /* 0x000000010000780c */ /* 0x000fe20003f05070 */
[----:B------:R-:W-:-:S04]  /*23b20*/  IMAD.MOV.U32 R3, RZ, RZ, -0x1 ;  /* 0xffffffffff037424 */ /* 0x000fc800078e00ff */
[----:B------:R-:W-:Y:S08]  /*23b30*/  WARPSYNC R3 ;  /* 0x0000000300007348 */ /* 0x000ff00003800000 */
[----:B------:R-:W-:-:S04]  /*23b40*/  VOTE.ANY R0, PT, !P0 ;  /* 0x0000000000007806 */ /* 0x000fc800040e0100 */
[----:B------:R-:W-:Y:S01]  /*23b50*/  LOP3.LUT R0, R0, R3, RZ, 0xc0, !PT ;  /* 0x0000000300007212 */ /* 0x000fe200078ec0ff */
[----:B------:R-:W-:-:S04]  /*23b60*/  IMAD.MOV.U32 R3, RZ, RZ, 0x0 ;  /* 0x00000000ff037424 */ /* 0x000fc800078e00ff */
[----:B------:R-:W-:Y:S05]  /*23b70*/  RET.REL.NODEC R2 `(_ZN7cutlass13device_kernelIN5flash19enable_sm80_to_sm89INS1_16FlashAttnFwdSm80INS1_25CollectiveMainloopFwdSm80ILi4ELi1ELb0EN4cute5tupleIJNS5_1CILi128EEENS7_ILi80EEENS7_ILi64EEEEEELi64ENS_10bfloat16_tEfNS_4arch4Sm80ELb1ELb0ELb0ELb1ELb1ELb1ELb1ELb1EEENS1_21CollectiveEpilogueFwdINS6_IJS8_SA_S9_EEENS6_IJNS7_ILi1EEESI_SI_EEESC_SE_Li128ELb1ELb1ELb1ELb0EEENS1_36VarlenDynamicPersistentTileSchedulerILi128ELi80ELi128ELi128ELb1ELb1ELb0ELb1ELb1ELb1EEEEEEEEEvNT_6ParamsE) ;  /* 0xfffdc48002007950 */ /* 0x000fea0003c3ffff */
.L_x_1908:
        /* <DEDUP_REMOVED lines=16> */
.L_x_1939:


//--------------------- .nv.shared._ZN7cutlass13device_kernelIN5flash19enable_sm80_to_sm89INS1_16FlashAttnFwdSm80INS1_25CollectiveMainloopFwdSm80ILi4ELi1ELb0EN4cute5tupleIJNS5_1CILi128EEENS7_ILi112EEENS7_ILi64EEEEEELi64ENS_10bfloat16_tEfNS_4arch4Sm80ELb0ELb0ELb0ELb0ELb1ELb0ELb1ELb1EEENS1_21CollectiveEpilogueFwdINS6_IJS8_SA_S9_EEENS6_IJNS7_ILi1EEESI_SI_EEESC_SE_Li128ELb0ELb1ELb1ELb0EEENS1_19SingleTileSchedulerILb0ELb1ELb1ELi128EEEEEEEEEvNT_6ParamsE --------------------------
	.section	.nv.shared._ZN7cutlass13device_kernelIN5flash19enable_sm80_to_sm89INS1_16FlashAttnFwdSm80INS1_25CollectiveMainloopFwdSm80ILi4ELi1ELb0EN4cute5tupleIJNS5_1CILi128EEENS7_ILi112EEENS7_ILi64EEEEEELi64ENS_10bfloat16_tEfNS_4arch4Sm80ELb0ELb0ELb0ELb0ELb1ELb0ELb1ELb1EEENS1_21CollectiveEpilogueFwdINS6_IJS8_SA_S9_EEENS6_IJNS7_ILi1EEESI_SI_EEESC_SE_Li128ELb0ELb1ELb1ELb0EEENS1_19SingleTileSchedulerILb0ELb1ELb1ELi128EEEEEEEEEvNT_6ParamsE,"aw",@nobits
	.sectionflags	@""
	.align	16


//--------------------- .nv.global                --------------------------
	.section	.nv.global,"aw",@nobits
.nv.global:
	.type		_ZN77_INTERNAL_c3abf77a_41_flash_fwd_hdim64_bf16_paged_split_sm80_cu_21e1f8cb_33014cute1_E,@object
	.size		_ZN77_INTERNAL_c3abf77a_41_flash_fwd_hdim64_bf16_paged_split_sm80_cu_21e1f8cb_33014cute1_E,(_ZN77_INTERNAL_c3abf77a_41_flash_fwd_hdim64_bf16_paged_split_sm80_cu_21e1f8cb_33014cuda3std3__45__cpo6cbeginE - _ZN77_INTERNAL_c3abf77a_41_flash_fwd_hdim64_bf16_paged_split_sm80_cu_21e1f8cb_33014cute1_E)
_ZN77_INTERNAL_c3abf77a_41_flash_fwd_hdim64_bf16_paged_split_sm80_cu_21e1f8cb_33014cute1_E:
	.zero		1
	.type		_ZN77_INTERNAL_c3abf77a_41_flash_fwd_hdim64_bf16_paged_split_sm80_cu_21e1f8cb_33014cuda3std3__45__cpo6cbeginE,@object
	.size		_ZN77_INTERNAL_c3abf77a_41_flash_fwd_hdim64_bf16_paged_split_sm80_cu_21e1f8cb_33014cuda3std3__45__cpo6cbeginE,(_ZN77_INTERNAL_c3abf77a_41_flash_fwd_hdim64_bf16_paged_split_sm80_cu_21e1f8cb_33014cuda3std3__48in_placeE - _ZN77_INTERNAL_c3abf77a_41_flash_fwd_hdim64_bf16_paged_split_sm80_cu_21e1f8cb_33014cuda3std3__45__cpo6cbeginE)
_ZN77_INTERNAL_c3abf77a_41_flash_fwd_hdim64_bf16_paged_split_sm80_cu_21e1f8cb_33014cuda3std3__45__cpo6cbeginE:
	.zero		1
	.type		_ZN77_INTERNAL_c3abf77a_41_flash_fwd_hdim64_bf16_paged_split_sm80_cu_21e1f8cb_33014cuda3std3__48in_placeE,@object
	.size		_ZN77_INTERNAL_c3abf77a_41_flash_fwd_hdim64_bf16_paged_split_sm80_cu_21e1f8cb_33014cuda3std3__48in_placeE,(_ZN77_INTERNAL_c3abf77a_41_flash_fwd_hdim64_bf16_paged_split_sm80_cu_21e1f8cb_33014cuda3std6ranges3__45__cpo9iter_moveE - _ZN77_INTERNAL_c3abf77a_41_flash_fwd_hdim64_bf16_paged_split_sm80_cu_21e1f8cb_33014cuda3std3__48in_placeE)
_ZN77_INTERNAL_c3abf77a_41_flash_fwd_hdim64_bf16_paged_split_sm80_cu_21e1f8cb_33014cuda3std3__48in_placeE:
	.zero		1
	.type		_ZN77_INTERNAL_c3abf77a_41_flash_fwd_hdim64_bf16_paged_split_sm80_cu_21e1f8cb_33014cuda3std6ranges3__45__cpo9iter_moveE,@object
	.size		_ZN77_INTERNAL_c3abf77a_41_flash_fwd_hdim64_bf16_paged_split_sm80_cu_21e1f8cb_33014cuda3std6ranges3__45__cpo9iter_moveE,(_ZN77_INTERNAL_c3abf77a_41_flash_fwd_hdim64_bf16_paged_split_sm80_cu_21e1f8cb_33014cuda3std3__45__cpo5beginE - _ZN77_INTERNAL_c3abf77a_41_flash_fwd_hdim64_bf16_paged_split_sm80_cu_21e1f8cb_33014cuda3std6ranges3__45__cpo9iter_moveE)
_ZN77_INTERNAL_c3abf77a_41_flash_fwd_hdim64_bf16_paged_split_sm80_cu_21e1f8cb_33014cuda3std6ranges3__45__cpo9iter_moveE:
	.zero		1
	.type		_ZN77_INTERNAL_c3abf77a_41_flash_fwd_hdim64_bf16_paged_split_sm80_cu_21e1f8cb_33014cuda3std3__45__cpo5beginE,@object
	.size		_ZN77_INTERNAL_c3abf77a_41_flash_fwd_hdim64_bf16_paged_split_sm80_cu_21e1f8cb_33014cuda3std3__45__cpo5beginE,(_ZN77_INTERNAL_c3abf77a_41_flash_fwd_hdim64_bf16_paged_split_sm80_cu_21e1f8cb_33014cuda3std3__479_GLOBAL__N__c3abf77a_41_flash_fwd_hdim64_bf16_paged_split_sm80_cu_21e1f8cb_33016ignoreE - _ZN77_INTERNAL_c3abf77a_41_flash_fwd_hdim64_bf16_paged_split_sm80_cu_21e1f8cb_33014cuda3std3__45__cpo5beginE)
_ZN77_INTERNAL_c3abf77a_41_flash_fwd_hdim64_bf16_paged_split_sm80_cu_21e1f8cb_33014cuda3std3__45__cpo5beginE:
	.zero		1
	.type		_ZN77_INTERNAL_c3abf77a_41_flash_fwd_hdim64_bf16_paged_split_sm80_cu_21e1f8cb_33014cuda3std3__479_GLOBAL__N__c3abf77a_41_flash_fwd_hdim64_bf16_paged_split_sm80_cu_21e1f8cb_33016ignoreE,@object
	.size		_ZN77_INTERNAL_c3abf77a_41_flash_fwd_hdim64_bf16_paged_split_sm80_cu_21e1f8cb_33014cuda3std3__479_GLOBAL__N__c3abf77a_41_flash_fwd_hdim64_bf16_paged_split_sm80_cu_21e1f8cb_33016ignoreE,(_ZN77_INTERNAL_c3abf77a_41_flash_fwd_hdim64_bf16_paged_split_sm80_cu_21e1f8cb_33014cute7productE - _ZN77_INTERNAL_c3abf77a_41_flash_fwd_hdim64_bf16_paged_split_sm80_cu_21e1f8cb_33014cuda3std3__479_GLOBAL__N__c3abf77a_41_flash_fwd_hdim64_bf16_paged_split_sm80_cu_21e1f8cb_33016ignoreE)
_ZN77_INTERNAL_c3abf77a_41_flash_fwd_hdim64_bf16_paged_split_sm80_cu_21e1f8cb_33014cuda3std3__479_GLOBAL__N__c3abf77a_41_flash_fwd_hdim64_bf16_paged_split_sm80_cu_21e1f8cb_33016ignoreE:
	.zero		1
	.type		_ZN77_INTERNAL_c3abf77a_41_flash_fwd_hdim64_bf16_paged_split_sm80_cu_21e1f8cb_33014cute7productE,@object
	.size		_ZN77_INTERNAL_c3abf77a_41_flash_fwd_hdim64_bf16_paged_split_sm80_cu_21e1f8cb_33014cute7productE,(_ZN77_INTERNAL_c3abf77a_41_flash_fwd_hdim64_bf16_paged_split_sm80_cu_21e1f8cb_33014cuda3std3__45__cpo3endE - _ZN77_INTERNAL_c3abf77a_41_flash_fwd_hdim64_bf16_paged_split_sm80_cu_21e1f8cb_33014cute7productE)
_ZN77_INTERNAL_c3abf77a_41_flash_fwd_hdim64_bf16_paged_split_sm80_cu_21e1f8cb_33014cute7productE:
	.zero		1
	.type		_ZN77_INTERNAL_c3abf77a_41_flash_fwd_hdim64_bf16_paged_split_sm80_cu_21e1f8cb_33014cuda3std3__45__cpo3endE,@object
	.size		_ZN77_INTERNAL_c3abf77a_41_flash_fwd_hdim64_bf16_paged_split_sm80_cu_21e1f8cb_33014cuda3std3__45__cpo3endE,(_ZN77_INTERNAL_c3abf77a_41_flash_fwd_hdim64_bf16_paged_split_sm80_cu_21e1f8cb_33014cuda3std3__419piecewise_constructE - _ZN77_INTERNAL_c3abf77a_41_flash_fwd_hdim64_bf16_paged_split_sm80_cu_21e1f8cb_33014cuda3std3__45__cpo3endE)
_ZN77_INTERNAL_c3abf77a_41_flash_fwd_hdim64_bf16_paged_split_sm80_cu_21e1f8cb_33014cuda3std3__45__cpo3endE:
	.zero		1
	.type		_ZN77_INTERNAL_c3abf77a_41_flash_fwd_hdim64_bf16_paged_split_sm80_cu_21e1f8cb_33014cuda3std3__419piecewise_constructE,@object
	.size		_ZN77_INTERNAL_c3abf77a_41_flash_fwd_hdim64_bf16_paged_split_sm80_cu_21e1f8cb_33014cuda3std3__419piecewise_constructE,(_ZN77_INTERNAL_c3abf77a_41_flash_fwd_hdim64_bf16_paged_split_sm80_cu_21e1f8cb_33014cuda3std3__45__cpo4cendE - _ZN77_INTERNAL_c3abf77a_41_flash_fwd_hdim64_bf16_paged_split_sm80_cu_21e1f8cb_33014cuda3std3__419piecewise_constructE)
_ZN77_INTERNAL_c3abf77a_41_flash_fwd_hdim64_bf16_paged_split_sm80_cu_21e1f8cb_33014cuda3std3__419piecewise_constructE:
	.zero		1
	.type		_ZN77_INTERNAL_c3abf77a_41_flash_fwd_hdim64_bf16_paged_split_sm80_cu_21e1f8cb_33014cuda3std3__45__cpo4cendE,@object
	.size		_ZN77_INTERNAL_c3abf77a_41_flash_fwd_hdim64_bf16_paged_split_sm80_cu_21e1f8cb_33014cuda3std3__45__cpo4cendE,(_ZN77_INTERNAL_c3abf77a_41_flash_fwd_hdim64_bf16_paged_split_sm80_cu_21e1f8cb_33014cuda3std6ranges3__45__cpo4swapE - _ZN77_INTERNAL_c3abf77a_41_flash_fwd_hdim64_bf16_paged_split_sm80_cu_21e1f8cb_33014cuda3std3__45__cpo4cendE)
_ZN77_INTERNAL_c3abf77a_41_flash_fwd_hdim64_bf16_paged_split_sm80_cu_21e1f8cb_33014cuda3std3__45__cpo4cendE:
	.zero		1
	.type		_ZN77_INTERNAL_c3abf77a_41_flash_fwd_hdim64_bf16_paged_split_sm80_cu_21e1f8cb_33014cuda3std6ranges3__45__cpo4swapE,@object
	.size		_ZN77_INTERNAL_c3abf77a_41_flash_fwd_hdim64_bf16_paged_split_sm80_cu_21e1f8cb_33014cuda3std6ranges3__45__cpo4swapE,(.L_7 - _ZN77_INTERNAL_c3abf77a_41_flash_fwd_hdim64_bf16_paged_split_sm80_cu_21e1f8cb_33014cuda3std6ranges3__45__cpo4swapE)
_ZN77_INTERNAL_c3abf77a_41_flash_fwd_hdim64_bf16_paged_split_sm80_cu_21e1f8cb_33014cuda3std6ranges3__45__cpo4swapE:
	.zero		1
.L_7:


//--------------------- .nv.shared._ZN7cutlass13device_kernelIN5flash19enable_sm80_to_sm89INS1_16FlashAttnFwdSm80INS1_25CollectiveMainloopFwdSm80ILi4ELi1ELb0EN4cute5tupleIJNS5_1CILi128EEENS7_ILi80EEENS7_ILi64EEEEEELi64ENS_10bfloat16_tEfNS_4arch4Sm80ELb0ELb0ELb0ELb1ELb1ELb0ELb1ELb1EEENS1_21CollectiveEpilogueFwdINS6_IJS8_SA_S9_EEENS6_IJNS7_ILi1EEESI_SI_EEESC_SE_Li128ELb1ELb1ELb1ELb0EEENS1_36VarlenDynamicPersistentTileSchedulerILi128ELi80ELi128ELi128ELb1ELb1ELb0ELb0ELb1ELb1EEEEEEEEEvNT_6ParamsE --------------------------
	.section	.nv.shared._ZN7cutlass13device_kernelIN5flash19enable_sm80_to_sm89INS1_16FlashAttnFwdSm80INS1_25CollectiveMainloopFwdSm80ILi4ELi1ELb0EN4cute5tupleIJNS5_1CILi128EEENS7_ILi80EEENS7_ILi64EEEEEELi64ENS_10bfloat16_tEfNS_4arch4Sm80ELb0ELb0ELb0ELb1ELb1ELb0ELb1ELb1EEENS1_21CollectiveEpilogueFwdINS6_IJS8_SA_S9_EEENS6_IJNS7_ILi1EEESI_SI_EEESC_SE_Li128ELb1ELb1ELb1ELb0EEENS1_36VarlenDynamicPersistentTileSchedulerILi128ELi80ELi128ELi128ELb1ELb1ELb0ELb0ELb1ELb1EEEEEEEEEvNT_6ParamsE,"aw",@nobits
	.sectionflags	@""
	.align	16


//--------------------- .nv.shared._ZN7cutlass13device_kernelIN5flash19enable_sm80_to_sm89INS1_16FlashAttnFwdSm80INS1_25CollectiveMainloopFwdSm80ILi4ELi1ELb0EN4cute5tupleIJNS5_1CILi128EEENS7_ILi80EEENS7_ILi64EEEEEELi64ENS_10bfloat16_tEfNS_4arch4Sm80ELb0ELb0ELb0ELb1ELb1ELb1ELb1ELb1EEENS1_21CollectiveEpilogueFwdINS6_IJS8_SA_S9_EEENS6_IJNS7_ILi1EEESI_SI_EEESC_SE_Li128ELb1ELb1ELb1ELb0EEENS1_36VarlenDynamicPersistentTileSchedulerILi128ELi80ELi128ELi128ELb1ELb1ELb0ELb0ELb1ELb1EEEEEEEEEvNT_6ParamsE --------------------------
	.section	.nv.shared._ZN7cutlass13device_kernelIN5flash19enable_sm80_to_sm89INS1_16FlashAttnFwdSm80INS1_25CollectiveMainloopFwdSm80ILi4ELi1ELb0EN4cute5tupleIJNS5_1CILi128EEENS7_ILi80EEENS7_ILi64EEEEEELi64ENS_10bfloat16_tEfNS_4arch4Sm80ELb0ELb0ELb0ELb1ELb1ELb1ELb1ELb1EEENS1_21CollectiveEpilogueFwdINS6_IJS8_SA_S9_EEENS6_IJNS7_ILi1EEESI_SI_EEESC_SE_Li128ELb1ELb1ELb1ELb0EEENS1_36VarlenDynamicPersistentTileSchedulerILi128ELi80ELi128ELi128ELb1ELb1ELb0ELb0ELb1ELb1EEEEEEEEEvNT_6ParamsE,"aw",@nobits
	.sectionflags	@""
	.align	16


//--------------------- .nv.shared._ZN7cutlass13device_kernelIN5flash19enable_sm80_to_sm89INS1_16FlashAttnFwdSm80INS1_25CollectiveMainloopFwdSm80ILi4ELi1ELb0EN4cute5tupleIJNS5_1CILi128EEENS7_ILi96EEENS7_ILi64EEEEEELi64ENS_10bfloat16_tEfNS_4arch4Sm80ELb0ELb1ELb0ELb0ELb1ELb0ELb1ELb1EEENS1_21CollectiveEpilogueFwdINS6_IJS8_SA_S9_EEENS6_IJNS7_ILi1EEESI_SI_EEESC_SE_Li128ELb0ELb1ELb1ELb0EEENS1_19SingleTileSchedulerILb0ELb1ELb1ELi128EEEEEEEEEvNT_6ParamsE --------------------------
	.section	.nv.shared._ZN7cutlass13device_kernelIN5flash19enable_sm80_to_sm89INS1_16FlashAttnFwdSm80INS1_25CollectiveMainloopFwdSm80ILi4ELi1ELb0EN4cute5tupleIJNS5_1CILi128EEENS7_ILi96EEENS7_ILi64EEEEEELi64ENS_10bfloat16_tEfNS_4arch4Sm80ELb0ELb1ELb0ELb0ELb1ELb0ELb1ELb1EEENS1_21CollectiveEpilogueFwdINS6_IJS8_SA_S9_EEENS6_IJNS7_ILi1EEESI_SI_EEESC_SE_Li128ELb0ELb1ELb1ELb0EEENS1_19SingleTileSchedulerILb0ELb1ELb1ELi128EEEEEEEEEvNT_6ParamsE,"aw",@nobits
	.sectionflags	@""
	.align	16


//--------------------- .nv.shared._ZN7cutlass13device_kernelIN5flash19enable_sm80_to_sm89INS1_16FlashAttnFwdSm80INS1_25CollectiveMainloopFwdSm80ILi4ELi1ELb0EN4cute5tupleIJNS5_1CILi128EEENS7_ILi80EEENS7_ILi64EEEEEELi64ENS_10bfloat16_tEfNS_4arch4Sm80ELb0ELb1ELb0ELb1ELb1ELb0ELb1ELb1EEENS1_21CollectiveEpilogueFwdINS6_IJS8_SA_S9_EEENS6_IJNS7_ILi1EEESI_SI_EEESC_SE_Li128ELb1ELb1ELb1ELb0EEENS1_36VarlenDynamicPersistentTileSchedulerILi128ELi80ELi128ELi128ELb1ELb1ELb0ELb1ELb0ELb1EEEEEEEEEvNT_6ParamsE --------------------------
	.section	.nv.shared._ZN7cutlass13device_kernelIN5flash19enable_sm80_to_sm89INS1_16FlashAttnFwdSm80INS1_25CollectiveMainloopFwdSm80ILi4ELi1ELb0EN4cute5tupleIJNS5_1CILi128EEENS7_ILi80EEENS7_ILi64EEEEEELi64ENS_10bfloat16_tEfNS_4arch4Sm80ELb0ELb1ELb0ELb1ELb1ELb0ELb1ELb1EEENS1_21CollectiveEpilogueFwdINS6_IJS8_SA_S9_EEENS6_IJNS7_ILi1EEESI_SI_EEESC_SE_Li128ELb1ELb1ELb1ELb0EEENS1_36VarlenDynamicPersistentTileSchedulerILi128ELi80ELi128ELi128ELb1ELb1ELb0ELb1ELb0ELb1EEEEEEEEEvNT_6ParamsE,"aw",@nobits
	.sectionflags	@""
	.align	16


//--------------------- .nv.shared._ZN7cutlass13device_kernelIN5flash19enable_sm80_to_sm89INS1_16FlashAttnFwdSm80INS1_25CollectiveMainloopFwdSm80ILi4ELi1ELb0EN4cute5tupleIJNS5_1CILi128EEENS7_ILi80EEENS7_ILi64EEEEEELi64ENS_10bfloat16_tEfNS_4arch4Sm80ELb0ELb1ELb0ELb1ELb1ELb1ELb1ELb1EEENS1_21CollectiveEpilogueFwdINS6_IJS8_SA_S9_EEENS6_IJNS7_ILi1EEESI_SI_EEESC_SE_Li128ELb1ELb1ELb1ELb0EEENS1_36VarlenDynamicPersistentTileSchedulerILi128ELi80ELi128ELi128ELb1ELb1ELb0ELb1ELb0ELb1EEEEEEEEEvNT_6ParamsE --------------------------
	.section	.nv.shared._ZN7cutlass13device_kernelIN5flash19enable_sm80_to_sm89INS1_16FlashAttnFwdSm80INS1_25CollectiveMainloopFwdSm80ILi4ELi1ELb0EN4cute5tupleIJNS5_1CILi128EEENS7_ILi80EEENS7_ILi64EEEEEELi64ENS_10bfloat16_tEfNS_4arch4Sm80ELb0ELb1ELb0ELb1ELb1ELb1ELb1ELb1EEENS1_21CollectiveEpilogueFwdINS6_IJS8_SA_S9_EEENS6_IJNS7_ILi1EEESI_SI_EEESC_SE_Li128ELb1ELb1ELb1ELb0EEENS1_36VarlenDynamicPersistentTileSchedulerILi128ELi80ELi128ELi128ELb1ELb1ELb0ELb1ELb0ELb1EEEEEEEEEvNT_6ParamsE,"aw",@nobits
	.sectionflags	@""
	.align	16


//--------------------- .nv.shared._ZN7cutlass13device_kernelIN5flash19enable_sm80_to_sm89INS1_16FlashAttnFwdSm80INS1_25CollectiveMainloopFwdSm80ILi4ELi1ELb0EN4cute5tupleIJNS5_1CILi128EEENS7_ILi112EEENS7_ILi64EEEEEELi64ENS_10bfloat16_tEfNS_4arch4Sm80ELb1ELb0ELb0ELb0ELb1ELb0ELb1ELb1EEENS1_21CollectiveEpilogueFwdINS6_IJS8_SA_S9_EEENS6_IJNS7_ILi1EEESI_SI_EEESC_SE_Li128ELb0ELb1ELb1ELb0EEENS1_30DynamicPersistentTileSchedulerILi128ELi128ELb1ELb1ELb0EEEEEEEEEvNT_6ParamsE --------------------------
	.section	.nv.shared._ZN7cutlass13device_kernelIN5flash19enable_sm80_to_sm89INS1_16FlashAttnFwdSm80INS1_25CollectiveMainloopFwdSm80ILi4ELi1ELb0EN4cute5tupleIJNS5_1CILi128EEENS7_ILi112EEENS7_ILi64EEEEEELi64ENS_10bfloat16_tEfNS_4arch4Sm80ELb1ELb0ELb0ELb0ELb1ELb0ELb1ELb1EEENS1_21CollectiveEpilogueFwdINS6_IJS8_SA_S9_EEENS6_IJNS7_ILi1EEESI_SI_EEESC_SE_Li128ELb0ELb1ELb1ELb0EEENS1_30DynamicPersistentTileSchedulerILi128ELi128ELb1ELb1ELb0EEEEEEEEEvNT_6ParamsE,"aw",@nobits
	.sectionflags	@""
	.align	16


//--------------------- .nv.shared._ZN7cutlass13device_kernelIN5flash19enable_sm80_to_sm89INS1_16FlashAttnFwdSm80INS1_25CollectiveMainloopFwdSm80ILi4ELi1ELb0EN4cute5tupleIJNS5_1CILi128EEENS7_ILi80EEENS7_ILi64EEEEEELi64ENS_10bfloat16_tEfNS_4arch4Sm80ELb1ELb0ELb0ELb1ELb1ELb0ELb1ELb1EEENS1_21CollectiveEpilogueFwdINS6_IJS8_SA_S9_EEENS6_IJNS7_ILi1EEESI_SI_EEESC_SE_Li128ELb1ELb1ELb1ELb0EEENS1_36VarlenDynamicPersistentTileSchedulerILi128ELi80ELi128ELi128ELb1ELb1ELb0ELb1ELb1ELb1EEEEEEEEEvNT_6ParamsE --------------------------
	.section	.nv.shared._ZN7cutlass13device_kernelIN5flash19enable_sm80_to_sm89INS1_16FlashAttnFwdSm80INS1_25CollectiveMainloopFwdSm80ILi4ELi1ELb0EN4cute5tupleIJNS5_1CILi128EEENS7_ILi80EEENS7_ILi64EEEEEELi64ENS_10bfloat16_tEfNS_4arch4Sm80ELb1ELb0ELb0ELb1ELb1ELb0ELb1ELb1EEENS1_21CollectiveEpilogueFwdINS6_IJS8_SA_S9_EEENS6_IJNS7_ILi1EEESI_SI_EEESC_SE_Li128ELb1ELb1ELb1ELb0EEENS1_36VarlenDynamicPersistentTileSchedulerILi128ELi80ELi128ELi128ELb1ELb1ELb0ELb1ELb1ELb1EEEEEEEEEvNT_6ParamsE,"aw",@nobits
	.sectionflags	@""
	.align	16


//--------------------- .nv.shared._ZN7cutlass13device_kernelIN5flash19enable_sm80_to_sm89INS1_16FlashAttnFwdSm80INS1_25CollectiveMainloopFwdSm80ILi4ELi1ELb0EN4cute5tupleIJNS5_1CILi128EEENS7_ILi80EEENS7_ILi64EEEEEELi64ENS_10bfloat16_tEfNS_4arch4Sm80ELb1ELb0ELb0ELb1ELb1ELb1ELb1ELb1EEENS1_21CollectiveEpilogueFwdINS6_IJS8_SA_S9_EEENS6_IJNS7_ILi1EEESI_SI_EEESC_SE_Li128ELb1ELb1ELb1ELb0EEENS1_36VarlenDynamicPersistentTileSchedulerILi128ELi80ELi128ELi128ELb1ELb1ELb0ELb1ELb1ELb1EEEEEEEEEvNT_6ParamsE --------------------------
	.section	.nv.shared._ZN7cutlass13device_kernelIN5flash19enable_sm80_to_sm89INS1_16FlashAttnFwdSm80INS1_25CollectiveMainloopFwdSm80ILi4ELi1ELb0EN4cute5tupleIJNS5_1CILi128EEENS7_ILi80EEENS7_ILi64EEEEEELi64ENS_10bfloat16_tEfNS_4arch4Sm80ELb1ELb0ELb0ELb1ELb1ELb1ELb1ELb1EEENS1_21CollectiveEpilogueFwdINS6_IJS8_SA_S9_EEENS6_IJNS7_ILi1EEESI_SI_EEESC_SE_Li128ELb1ELb1ELb1ELb0EEENS1_36VarlenDynamicPersistentTileSchedulerILi128ELi80ELi128ELi128ELb1ELb1ELb0ELb1ELb1ELb1EEEEEEEEEvNT_6ParamsE,"aw",@nobits
	.sectionflags	@""
	.align	16
